	.target	sm_90a

	.elftype	@"ET_EXEC"


//--------------------- .note.nv.tkinfo           --------------------------
	.section	.note.nv.tkinfo,"",@"SHT_NOTE"
	.sectionflags	@"SHF_NOTE_NV_TKINFO"
	.tkinfo
        /*0018*/ 	.word	0x00000002
        /*0030*/ 	.string	""
        /*0030*/ 	.string	"ptxas"
        /*0030*/ 	.string	"Cuda compilation tools, release 13.0, V13.0.88"
        /*0030*/ 	.string	"Build cuda_13.0.r13.0/compiler.36424714_0"
        /*0030*/ 	.string	"-arch sm_90a -m 64 "



//--------------------- .note.nv.cuinfo           --------------------------
	.section	.note.nv.cuinfo,"",@"SHT_NOTE"
	.sectionflags	@"SHF_NOTE_NV_CUINFO"
        /*0018*/ 	.short	0x0002
        /*001a*/ 	.short	0x005a
        /*001c*/ 	.short	0x0082
	.zero		2


//--------------------- .nv.info                  --------------------------
	.section	.nv.info,"",@"SHT_CUDA_INFO"
	.align	4


	//----- nvinfo : EIATTR_REGCOUNT
	.align		4
        /*0000*/ 	.byte	0x04, 0x2f
        /*0002*/ 	.short	(.L_12 - .L_11)
	.align		4
.L_11:
        /*0004*/ 	.word	index@(_ZN5flash25flash_bwd_dot_do_o_kernelILb1E23Flash_bwd_kernel_traitsILi32ELi128ELi128ELi8ELi4ELi4ELi4ELb0ELb0EN7cutlass10bfloat16_tE19Flash_kernel_traitsILi32ELi128ELi128ELi8ES3_EEEEvNS_16Flash_bwd_paramsE)
        /*0008*/ 	.word	0x00000020


	//----- nvinfo : EIATTR_FRAME_SIZE
	.align		4
.L_12:
        /*000c*/ 	.byte	0x04, 0x11
        /*000e*/ 	.short	(.L_14 - .L_13)
	.align		4
.L_13:
        /*0010*/ 	.word	index@(_ZN5flash25flash_bwd_dot_do_o_kernelILb1E23Flash_bwd_kernel_traitsILi32ELi128ELi128ELi8ELi4ELi4ELi4ELb0ELb0EN7cutlass10bfloat16_tE19Flash_kernel_traitsILi32ELi128ELi128ELi8ES3_EEEEvNS_16Flash_bwd_paramsE)
        /*0014*/ 	.word	0x00000000


	//----- nvinfo : EIATTR_REGCOUNT
	.align		4
.L_14:
        /*0018*/ 	.byte	0x04, 0x2f
        /*001a*/ 	.short	(.L_16 - .L_15)
	.align		4
.L_15:
        /*001c*/ 	.word	index@(_ZN5flash25flash_bwd_dot_do_o_kernelILb0E23Flash_bwd_kernel_traitsILi32ELi128ELi128ELi8ELi4ELi4ELi4ELb0ELb0EN7cutlass10bfloat16_tE19Flash_kernel_traitsILi32ELi128ELi128ELi8ES3_EEEEvNS_16Flash_bwd_paramsE)
        /*0020*/ 	.word	0x00000020


	//----- nvinfo : EIATTR_FRAME_SIZE
	.align		4
.L_16:
        /*0024*/ 	.byte	0x04, 0x11
        /*0026*/ 	.short	(.L_18 - .L_17)
	.align		4
.L_17:
        /*0028*/ 	.word	index@(_ZN5flash25flash_bwd_dot_do_o_kernelILb0E23Flash_bwd_kernel_traitsILi32ELi128ELi128ELi8ELi4ELi4ELi4ELb0ELb0EN7cutlass10bfloat16_tE19Flash_kernel_traitsILi32ELi128ELi128ELi8ES3_EEEEvNS_16Flash_bwd_paramsE)
        /*002c*/ 	.word	0x00000000


	//----- nvinfo : EIATTR_REGCOUNT
	.align		4
.L_18:
        /*0030*/ 	.byte	0x04, 0x2f
        /*0032*/ 	.short	(.L_20 - .L_19)
	.align		4
.L_19:
        /*0034*/ 	.word	index@(_ZN5flash44flash_bwd_dq_dk_dv_loop_seqk_parallel_kernelI23Flash_bwd_kernel_traitsILi32ELi128ELi128ELi8ELi4ELi4ELi4ELb0ELb0EN7cutlass10bfloat16_tE19Flash_kernel_traitsILi32ELi128ELi128ELi8ES3_EELb0ELb0ELb1ELb1ELb0ELb0ELb1EEEvNS_16Flash_bwd_paramsE)
        /*0038*/ 	.word	0x000000ff


	//----- nvinfo : EIATTR_FRAME_SIZE
	.align		4
.L_20:
        /*003c*/ 	.byte	0x04, 0x11
        /*003e*/ 	.short	(.L_22 - .L_21)
	.align		4
.L_21:
        /*0040*/ 	.word	index@(_ZN5flash44flash_bwd_dq_dk_dv_loop_seqk_parallel_kernelI23Flash_bwd_kernel_traitsILi32ELi128ELi128ELi8ELi4ELi4ELi4ELb0ELb0EN7cutlass10bfloat16_tE19Flash_kernel_traitsILi32ELi128ELi128ELi8ES3_EELb0ELb0ELb1ELb1ELb0ELb0ELb1EEEvNS_16Flash_bwd_paramsE)
        /*0044*/ 	.word	0x00000098


	//----- nvinfo : EIATTR_REGCOUNT
	.align		4
.L_22:
        /*0048*/ 	.byte	0x04, 0x2f
        /*004a*/ 	.short	(.L_24 - .L_23)
	.align		4
.L_23:
        /*004c*/ 	.word	index@(_ZN5flash44flash_bwd_dq_dk_dv_loop_seqk_parallel_kernelI23Flash_bwd_kernel_traitsILi32ELi128ELi128ELi8ELi4ELi4ELi4ELb0ELb0EN7cutlass10bfloat16_tE19Flash_kernel_traitsILi32ELi128ELi128ELi8ES3_EELb1ELb0ELb1ELb1ELb0ELb0ELb0EEEvNS_16Flash_bwd_paramsE)
        /*0050*/ 	.word	0x000000fa


	//----- nvinfo : EIATTR_FRAME_SIZE
	.align		4
.L_24:
        /*0054*/ 	.byte	0x04, 0x11
        /*0056*/ 	.short	(.L_26 - .L_25)
	.align		4
.L_25:
        /*0058*/ 	.word	index@(_ZN5flash44flash_bwd_dq_dk_dv_loop_seqk_parallel_kernelI23Flash_bwd_kernel_traitsILi32ELi128ELi128ELi8ELi4ELi4ELi4ELb0ELb0EN7cutlass10bfloat16_tE19Flash_kernel_traitsILi32ELi128ELi128ELi8ES3_EELb1ELb0ELb1ELb1ELb0ELb0ELb0EEEvNS_16Flash_bwd_paramsE)
        /*005c*/ 	.word	0x00000000


	//----- nvinfo : EIATTR_REGCOUNT
	.align		4
.L_26:
        /*0060*/ 	.byte	0x04, 0x2f
        /*0062*/ 	.short	(.L_28 - .L_27)
	.align		4
.L_27:
        /*0064*/ 	.word	index@(_ZN5flash44flash_bwd_dq_dk_dv_loop_seqk_parallel_kernelI23Flash_bwd_kernel_traitsILi32ELi128ELi128ELi8ELi4ELi4ELi4ELb0ELb0EN7cutlass10bfloat16_tE19Flash_kernel_traitsILi32ELi128ELi128ELi8ES3_EELb0ELb0ELb1ELb0ELb0ELb1ELb1EEEvNS_16Flash_bwd_paramsE)
        /*0068*/ 	.word	0x000000ff


	//----- nvinfo : EIATTR_FRAME_SIZE
	.align		4
.L_28:
        /*006c*/ 	.byte	0x04, 0x11
        /*006e*/ 	.short	(.L_30 - .L_29)
	.align		4
.L_29:
        /*0070*/ 	.word	index@(_ZN5flash44flash_bwd_dq_dk_dv_loop_seqk_parallel_kernelI23Flash_bwd_kernel_traitsILi32ELi128ELi128ELi8ELi4ELi4ELi4ELb0ELb0EN7cutlass10bfloat16_tE19Flash_kernel_traitsILi32ELi128ELi128ELi8ES3_EELb0ELb0ELb1ELb0ELb0ELb1ELb1EEEvNS_16Flash_bwd_paramsE)
        /*0074*/ 	.word	0x00000098


	//----- nvinfo : EIATTR_REGCOUNT
	.align		4
.L_30:
        /*0078*/ 	.byte	0x04, 0x2f
        /*007a*/ 	.short	(.L_32 - .L_31)
	.align		4
.L_31:
        /*007c*/ 	.word	index@(_ZN5flash44flash_bwd_dq_dk_dv_loop_seqk_parallel_kernelI23Flash_bwd_kernel_traitsILi32ELi128ELi128ELi8ELi4ELi4ELi4ELb0ELb0EN7cutlass10bfloat16_tE19Flash_kernel_traitsILi32ELi128ELi128ELi8ES3_EELb1ELb0ELb1ELb0ELb0ELb1ELb0EEEvNS_16Flash_bwd_paramsE)
        /*0080*/ 	.word	0x000000ff


	//----- nvinfo : EIATTR_FRAME_SIZE
	.align		4
.L_32:
        /*0084*/ 	.byte	0x04, 0x11
        /*0086*/ 	.short	(.L_34 - .L_33)
	.align		4
.L_33:
        /*0088*/ 	.word	index@(_ZN5flash44flash_bwd_dq_dk_dv_loop_seqk_parallel_kernelI23Flash_bwd_kernel_traitsILi32ELi128ELi128ELi8ELi4ELi4ELi4ELb0ELb0EN7cutlass10bfloat16_tE19Flash_kernel_traitsILi32ELi128ELi128ELi8ES3_EELb1ELb0ELb1ELb0ELb0ELb1ELb0EEEvNS_16Flash_bwd_paramsE)
        /*008c*/ 	.word	0x00000000


	//----- nvinfo : EIATTR_REGCOUNT
	.align		4
.L_34:
        /*0090*/ 	.byte	0x04, 0x2f
        /*0092*/ 	.short	(.L_36 - .L_35)
	.align		4
.L_35:
        /*0094*/ 	.word	index@(_ZN5flash44flash_bwd_dq_dk_dv_loop_seqk_parallel_kernelI23Flash_bwd_kernel_traitsILi32ELi128ELi128ELi8ELi4ELi4ELi4ELb0ELb0EN7cutlass10bfloat16_tE19Flash_kernel_traitsILi32ELi128ELi128ELi8ES3_EELb0ELb0ELb0ELb1ELb0ELb0ELb1EEEvNS_16Flash_bwd_paramsE)
        /*0098*/ 	.word	0x000000ff


	//----- nvinfo : EIATTR_FRAME_SIZE
	.align		4
.L_36:
        /*009c*/ 	.byte	0x04, 0x11
        /*009e*/ 	.short	(.L_38 - .L_37)
	.align		4
.L_37:
        /*00a0*/ 	.word	index@(_ZN5flash44flash_bwd_dq_dk_dv_loop_seqk_parallel_kernelI23Flash_bwd_kernel_traitsILi32ELi128ELi128ELi8ELi4ELi4ELi4ELb0ELb0EN7cutlass10bfloat16_tE19Flash_kernel_traitsILi32ELi128ELi128ELi8ES3_EELb0ELb0ELb0ELb1ELb0ELb0ELb1EEEvNS_16Flash_bwd_paramsE)
        /*00a4*/ 	.word	0x00000098


	//----- nvinfo : EIATTR_REGCOUNT
	.align		4
.L_38:
        /*00a8*/ 	.byte	0x04, 0x2f
        /*00aa*/ 	.short	(.L_40 - .L_39)
	.align		4
.L_39:
        /*00ac*/ 	.word	index@(_ZN5flash44flash_bwd_dq_dk_dv_loop_seqk_parallel_kernelI23Flash_bwd_kernel_traitsILi32ELi128ELi128ELi8ELi4ELi4ELi4ELb0ELb0EN7cutlass10bfloat16_tE19Flash_kernel_traitsILi32ELi128ELi128ELi8ES3_EELb1ELb0ELb0ELb1ELb0ELb0ELb0EEEvNS_16Flash_bwd_paramsE)
        /*00b0*/ 	.word	0x000000ff


	//----- nvinfo : EIATTR_FRAME_SIZE
	.align		4
.L_40:
        /*00b4*/ 	.byte	0x04, 0x11
        /*00b6*/ 	.short	(.L_42 - .L_41)
	.align		4
.L_41:
        /*00b8*/ 	.word	index@(_ZN5flash44flash_bwd_dq_dk_dv_loop_seqk_parallel_kernelI23Flash_bwd_kernel_traitsILi32ELi128ELi128ELi8ELi4ELi4ELi4ELb0ELb0EN7cutlass10bfloat16_tE19Flash_kernel_traitsILi32ELi128ELi128ELi8ES3_EELb1ELb0ELb0ELb1ELb0ELb0ELb0EEEvNS_16Flash_bwd_paramsE)
        /*00bc*/ 	.word	0x00000000


	//----- nvinfo : EIATTR_REGCOUNT
	.align		4
.L_42:
        /*00c0*/ 	.byte	0x04, 0x2f
        /*00c2*/ 	.short	(.L_44 - .L_43)
	.align		4
.L_43:
        /*00c4*/ 	.word	index@(_ZN5flash44flash_bwd_dq_dk_dv_loop_seqk_parallel_kernelI23Flash_bwd_kernel_traitsILi32ELi128ELi128ELi8ELi4ELi4ELi4ELb0ELb0EN7cutlass10bfloat16_tE19Flash_kernel_traitsILi32ELi128ELi128ELi8ES3_EELb0ELb0ELb0ELb0ELb1ELb1ELb1EEEvNS_16Flash_bwd_paramsE)
        /*00c8*/ 	.word	0x000000ff


	//----- nvinfo : EIATTR_FRAME_SIZE
	.align		4
.L_44:
        /*00cc*/ 	.byte	0x04, 0x11
        /*00ce*/ 	.short	(.L_46 - .L_45)
	.align		4
.L_45:
        /*00d0*/ 	.word	index@(_ZN5flash44flash_bwd_dq_dk_dv_loop_seqk_parallel_kernelI23Flash_bwd_kernel_traitsILi32ELi128ELi128ELi8ELi4ELi4ELi4ELb0ELb0EN7cutlass10bfloat16_tE19Flash_kernel_traitsILi32ELi128ELi128ELi8ES3_EELb0ELb0ELb0ELb0ELb1ELb1ELb1EEEvNS_16Flash_bwd_paramsE)
        /*00d4*/ 	.word	0x00000080


	//----- nvinfo : EIATTR_REGCOUNT
	.align		4
.L_46:
        /*00d8*/ 	.byte	0x04, 0x2f
        /*00da*/ 	.short	(.L_48 - .L_47)
	.align		4
.L_47:
        /*00dc*/ 	.word	index@(_ZN5flash44flash_bwd_dq_dk_dv_loop_seqk_parallel_kernelI23Flash_bwd_kernel_traitsILi32ELi128ELi128ELi8ELi4ELi4ELi4ELb0ELb0EN7cutlass10bfloat16_tE19Flash_kernel_traitsILi32ELi128ELi128ELi8ES3_EELb1ELb0ELb0ELb0ELb1ELb1ELb0EEEvNS_16Flash_bwd_paramsE)
        /*00e0*/ 	.word	0x000000fe


	//----- nvinfo : EIATTR_FRAME_SIZE
	.align		4
.L_48:
        /*00e4*/ 	.byte	0x04, 0x11
        /*00e6*/ 	.short	(.L_50 - .L_49)
	.align		4
.L_49:
        /*00e8*/ 	.word	index@(_ZN5flash44flash_bwd_dq_dk_dv_loop_seqk_parallel_kernelI23Flash_bwd_kernel_traitsILi32ELi128ELi128ELi8ELi4ELi4ELi4ELb0ELb0EN7cutlass10bfloat16_tE19Flash_kernel_traitsILi32ELi128ELi128ELi8ES3_EELb1ELb0ELb0ELb0ELb1ELb1ELb0EEEvNS_16Flash_bwd_paramsE)
        /*00ec*/ 	.word	0x00000000


	//----- nvinfo : EIATTR_REGCOUNT
	.align		4
.L_50:
        /*00f0*/ 	.byte	0x04, 0x2f
        /*00f2*/ 	.short	(.L_52 - .L_51)
	.align		4
.L_51:
        /*00f4*/ 	.word	index@(_ZN5flash44flash_bwd_dq_dk_dv_loop_seqk_parallel_kernelI23Flash_bwd_kernel_traitsILi32ELi128ELi128ELi8ELi4ELi4ELi4ELb0ELb0EN7cutlass10bfloat16_tE19Flash_kernel_traitsILi32ELi128ELi128ELi8ES3_EELb0ELb0ELb1ELb0ELb0ELb0ELb1EEEvNS_16Flash_bwd_paramsE)
        /*00f8*/ 	.word	0x000000ff


	//----- nvinfo : EIATTR_FRAME_SIZE
	.align		4
.L_52:
        /*00fc*/ 	.byte	0x04, 0x11
        /*00fe*/ 	.short	(.L_54 - .L_53)
	.align		4
.L_53:
        /*0100*/ 	.word	index@(_ZN5flash44flash_bwd_dq_dk_dv_loop_seqk_parallel_kernelI23Flash_bwd_kernel_traitsILi32ELi128ELi128ELi8ELi4ELi4ELi4ELb0ELb0EN7cutlass10bfloat16_tE19Flash_kernel_traitsILi32ELi128ELi128ELi8ES3_EELb0ELb0ELb1ELb0ELb0ELb0ELb1EEEvNS_16Flash_bwd_paramsE)
        /*0104*/ 	.word	0x000000a0


	//----- nvinfo : EIATTR_REGCOUNT
	.align		4
.L_54:
        /*0108*/ 	.byte	0x04, 0x2f
        /*010a*/ 	.short	(.L_56 - .L_55)
	.align		4
.L_55:
        /*010c*/ 	.word	index@(_ZN5flash44flash_bwd_dq_dk_dv_loop_seqk_parallel_kernelI23Flash_bwd_kernel_traitsILi32ELi128ELi128ELi8ELi4ELi4ELi4ELb0ELb0EN7cutlass10bfloat16_tE19Flash_kernel_traitsILi32ELi128ELi128ELi8ES3_EELb1ELb0ELb1ELb0ELb0ELb0ELb0EEEvNS_16Flash_bwd_paramsE)
        /*0110*/ 	.word	0x000000ff


	//----- nvinfo : EIATTR_FRAME_SIZE
	.align		4
.L_56:
        /*0114*/ 	.byte	0x04, 0x11
        /*0116*/ 	.short	(.L_58 - .L_57)
	.align		4
.L_57:
        /*0118*/ 	.word	index@(_ZN5flash44flash_bwd_dq_dk_dv_loop_seqk_parallel_kernelI23Flash_bwd_kernel_traitsILi32ELi128ELi128ELi8ELi4ELi4ELi4ELb0ELb0EN7cutlass10bfloat16_tE19Flash_kernel_traitsILi32ELi128ELi128ELi8ES3_EELb1ELb0ELb1ELb0ELb0ELb0ELb0EEEvNS_16Flash_bwd_paramsE)
        /*011c*/ 	.word	0x00000000


	//----- nvinfo : EIATTR_REGCOUNT
	.align		4
.L_58:
        /*0120*/ 	.byte	0x04, 0x2f
        /*0122*/ 	.short	(.L_60 - .L_59)
	.align		4
.L_59:
        /*0124*/ 	.word	index@(_ZN5flash44flash_bwd_dq_dk_dv_loop_seqk_parallel_kernelI23Flash_bwd_kernel_traitsILi32ELi128ELi128ELi8ELi4ELi4ELi4ELb0ELb0EN7cutlass10bfloat16_tE19Flash_kernel_traitsILi32ELi128ELi128ELi8ES3_EELb0ELb0ELb0ELb0ELb0ELb0ELb1EEEvNS_16Flash_bwd_paramsE)
        /*0128*/ 	.word	0x000000ff


	//----- nvinfo : EIATTR_FRAME_SIZE
	.align		4
.L_60:
        /*012c*/ 	.byte	0x04, 0x11
        /*012e*/ 	.short	(.L_62 - .L_61)
	.align		4
.L_61:
        /*0130*/ 	.word	index@(_ZN5flash44flash_bwd_dq_dk_dv_loop_seqk_parallel_kernelI23Flash_bwd_kernel_traitsILi32ELi128ELi128ELi8ELi4ELi4ELi4ELb0ELb0EN7cutlass10bfloat16_tE19Flash_kernel_traitsILi32ELi128ELi128ELi8ES3_EELb0ELb0ELb0ELb0ELb0ELb0ELb1EEEvNS_16Flash_bwd_paramsE)
        /*0134*/ 	.word	0x00000098


	//----- nvinfo : EIATTR_REGCOUNT
	.align		4
.L_62:
        /*0138*/ 	.byte	0x04, 0x2f
        /*013a*/ 	.short	(.L_64 - .L_63)
	.align		4
.L_63:
        /*013c*/ 	.word	index@(_ZN5flash44flash_bwd_dq_dk_dv_loop_seqk_parallel_kernelI23Flash_bwd_kernel_traitsILi32ELi128ELi128ELi8ELi4ELi4ELi4ELb0ELb0EN7cutlass10bfloat16_tE19Flash_kernel_traitsILi32ELi128ELi128ELi8ES3_EELb1ELb0ELb0ELb0ELb0ELb0ELb0EEEvNS_16Flash_bwd_paramsE)
        /*0140*/ 	.word	0x000000ff


	//----- nvinfo : EIATTR_FRAME_SIZE
	.align		4
.L_64:
        /*0144*/ 	.byte	0x04, 0x11
        /*0146*/ 	.short	(.L_66 - .L_65)
	.align		4
.L_65:
        /*0148*/ 	.word	index@(_ZN5flash44flash_bwd_dq_dk_dv_loop_seqk_parallel_kernelI23Flash_bwd_kernel_traitsILi32ELi128ELi128ELi8ELi4ELi4ELi4ELb0ELb0EN7cutlass10bfloat16_tE19Flash_kernel_traitsILi32ELi128ELi128ELi8ES3_EELb1ELb0ELb0ELb0ELb0ELb0ELb0EEEvNS_16Flash_bwd_paramsE)
        /*014c*/ 	.word	0x00000000


	//----- nvinfo : EIATTR_REGCOUNT
	.align		4
.L_66:
        /*0150*/ 	.byte	0x04, 0x2f
        /*0152*/ 	.short	(.L_68 - .L_67)
	.align		4
.L_67:
        /*0154*/ 	.word	index@(_ZN5flash44flash_bwd_dq_dk_dv_loop_seqk_parallel_kernelI23Flash_bwd_kernel_traitsILi32ELi128ELi128ELi8ELi4ELi4ELi4ELb0ELb0EN7cutlass10bfloat16_tE19Flash_kernel_traitsILi32ELi128ELi128ELi8ES3_EELb0ELb0ELb0ELb0ELb0ELb1ELb1EEEvNS_16Flash_bwd_paramsE)
        /*0158*/ 	.word	0x000000ff


	//----- nvinfo : EIATTR_FRAME_SIZE
	.align		4
.L_68:
        /*015c*/ 	.byte	0x04, 0x11
        /*015e*/ 	.short	(.L_70 - .L_69)
	.align		4
.L_69:
        /*0160*/ 	.word	index@(_ZN5flash44flash_bwd_dq_dk_dv_loop_seqk_parallel_kernelI23Flash_bwd_kernel_traitsILi32ELi128ELi128ELi8ELi4ELi4ELi4ELb0ELb0EN7cutlass10bfloat16_tE19Flash_kernel_traitsILi32ELi128ELi128ELi8ES3_EELb0ELb0ELb0ELb0ELb0ELb1ELb1EEEvNS_16Flash_bwd_paramsE)
        /*0164*/ 	.word	0x00000088


	//----- nvinfo : EIATTR_REGCOUNT
	.align		4
.L_70:
        /*0168*/ 	.byte	0x04, 0x2f
        /*016a*/ 	.short	(.L_72 - .L_71)
	.align		4
.L_71:
        /*016c*/ 	.word	index@(_ZN5flash44flash_bwd_dq_dk_dv_loop_seqk_parallel_kernelI23Flash_bwd_kernel_traitsILi32ELi128ELi128ELi8ELi4ELi4ELi4ELb0ELb0EN7cutlass10bfloat16_tE19Flash_kernel_traitsILi32ELi128ELi128ELi8ES3_EELb1ELb0ELb0ELb0ELb0ELb1ELb0EEEvNS_16Flash_bwd_paramsE)
        /*0170*/ 	.word	0x000000ff


	//----- nvinfo : EIATTR_FRAME_SIZE
	.align		4
.L_72:
        /*0174*/ 	.byte	0x04, 0x11
        /*0176*/ 	.short	(.L_74 - .L_73)
	.align		4
.L_73:
        /*0178*/ 	.word	index@(_ZN5flash44flash_bwd_dq_dk_dv_loop_seqk_parallel_kernelI23Flash_bwd_kernel_traitsILi32ELi128ELi128ELi8ELi4ELi4ELi4ELb0ELb0EN7cutlass10bfloat16_tE19Flash_kernel_traitsILi32ELi128ELi128ELi8ES3_EELb1ELb0ELb0ELb0ELb0ELb1ELb0EEEvNS_16Flash_bwd_paramsE)
        /*017c*/ 	.word	0x00000000


	//----- nvinfo : EIATTR_REGCOUNT
	.align		4
.L_74:
        /*0180*/ 	.byte	0x04, 0x2f
        /*0182*/ 	.short	(.L_76 - .L_75)
	.align		4
.L_75:
        /*0184*/ 	.word	index@(_ZN5flash27flash_bwd_convert_dq_kernelI23Flash_bwd_kernel_traitsILi32ELi128ELi128ELi8ELi4ELi4ELi4ELb0ELb0EN7cutlass10bfloat16_tE19Flash_kernel_traitsILi32ELi128ELi128ELi8ES3_EEEEvNS_16Flash_bwd_paramsEi)
        /*0188*/ 	.word	0x00000028


	//----- nvinfo : EIATTR_FRAME_SIZE
	.align		4
.L_76:
        /*018c*/ 	.byte	0x04, 0x11
        /*018e*/ 	.short	(.L_78 - .L_77)
	.align		4
.L_77:
        /*0190*/ 	.word	index@(_ZN5flash27flash_bwd_convert_dq_kernelI23Flash_bwd_kernel_traitsILi32ELi128ELi128ELi8ELi4ELi4ELi4ELb0ELb0EN7cutlass10bfloat16_tE19Flash_kernel_traitsILi32ELi128ELi128ELi8ES3_EEEEvNS_16Flash_bwd_paramsEi)
        /*0194*/ 	.word	0x00000000


	//----- nvinfo : EIATTR_REGCOUNT
	.align		4
.L_78:
        /*0198*/ 	.byte	0x04, 0x2f
        /*019a*/ 	.short	(.L_80 - .L_79)
	.align		4
.L_79:
        /*019c*/ 	.word	index@(_ZN5flash25flash_bwd_dot_do_o_kernelILb1E23Flash_bwd_kernel_traitsILi32ELi128ELi128ELi8ELi4ELi4ELi4ELb1ELb0EN7cutlass10bfloat16_tE19Flash_kernel_traitsILi32ELi128ELi128ELi8ES3_EEEEvNS_16Flash_bwd_paramsE)
        /*01a0*/ 	.word	0x00000020


	//----- nvinfo : EIATTR_FRAME_SIZE
	.align		4
.L_80:
        /*01a4*/ 	.byte	0x04, 0x11
        /*01a6*/ 	.short	(.L_82 - .L_81)
	.align		4
.L_81:
        /*01a8*/ 	.word	index@(_ZN5flash25flash_bwd_dot_do_o_kernelILb1E23Flash_bwd_kernel_traitsILi32ELi128ELi128ELi8ELi4ELi4ELi4ELb1ELb0EN7cutlass10bfloat16_tE19Flash_kernel_traitsILi32ELi128ELi128ELi8ES3_EEEEvNS_16Flash_bwd_paramsE)
        /*01ac*/ 	.word	0x00000000


	//----- nvinfo : EIATTR_REGCOUNT
	.align		4
.L_82:
        /*01b0*/ 	.byte	0x04, 0x2f
        /*01b2*/ 	.short	(.L_84 - .L_83)
	.align		4
.L_83:
        /*01b4*/ 	.word	index@(_ZN5flash25flash_bwd_dot_do_o_kernelILb0E23Flash_bwd_kernel_traitsILi32ELi128ELi128ELi8ELi4ELi4ELi4ELb1ELb0EN7cutlass10bfloat16_tE19Flash_kernel_traitsILi32ELi128ELi128ELi8ES3_EEEEvNS_16Flash_bwd_paramsE)
        /*01b8*/ 	.word	0x00000020


	//----- nvinfo : EIATTR_FRAME_SIZE
	.align		4
.L_84:
        /*01bc*/ 	.byte	0x04, 0x11
        /*01be*/ 	.short	(.L_86 - .L_85)
	.align		4
.L_85:
        /*01c0*/ 	.word	index@(_ZN5flash25flash_bwd_dot_do_o_kernelILb0E23Flash_bwd_kernel_traitsILi32ELi128ELi128ELi8ELi4ELi4ELi4ELb1ELb0EN7cutlass10bfloat16_tE19Flash_kernel_traitsILi32ELi128ELi128ELi8ES3_EEEEvNS_16Flash_bwd_paramsE)
        /*01c4*/ 	.word	0x00000000


	//----- nvinfo : EIATTR_REGCOUNT
	.align		4
.L_86:
        /*01c8*/ 	.byte	0x04, 0x2f
        /*01ca*/ 	.short	(.L_88 - .L_87)
	.align		4
.L_87:
        /*01cc*/ 	.word	index@(_ZN5flash44flash_bwd_dq_dk_dv_loop_seqk_parallel_kernelI23Flash_bwd_kernel_traitsILi32ELi128ELi128ELi8ELi4ELi4ELi4ELb1ELb0EN7cutlass10bfloat16_tE19Flash_kernel_traitsILi32ELi128ELi128ELi8ES3_EELb0ELb0ELb1ELb1ELb0ELb0ELb1EEEvNS_16Flash_bwd_paramsE)
        /*01d0*/ 	.word	0x000000ff


	//----- nvinfo : EIATTR_FRAME_SIZE
	.align		4
.L_88:
        /*01d4*/ 	.byte	0x04, 0x11
        /*01d6*/ 	.short	(.L_90 - .L_89)
	.align		4
.L_89:
        /*01d8*/ 	.word	index@(_ZN5flash44flash_bwd_dq_dk_dv_loop_seqk_parallel_kernelI23Flash_bwd_kernel_traitsILi32ELi128ELi128ELi8ELi4ELi4ELi4ELb1ELb0EN7cutlass10bfloat16_tE19Flash_kernel_traitsILi32ELi128ELi128ELi8ES3_EELb0ELb0ELb1ELb1ELb0ELb0ELb1EEEvNS_16Flash_bwd_paramsE)
        /*01dc*/ 	.word	0x00000108


	//----- nvinfo : EIATTR_REGCOUNT
	.align		4
.L_90:
        /*01e0*/ 	.byte	0x04, 0x2f
        /*01e2*/ 	.short	(.L_92 - .L_91)
	.align		4
.L_91:
        /*01e4*/ 	.word	index@(_ZN5flash44flash_bwd_dq_dk_dv_loop_seqk_parallel_kernelI23Flash_bwd_kernel_traitsILi32ELi128ELi128ELi8ELi4ELi4ELi4ELb1ELb0EN7cutlass10bfloat16_tE19Flash_kernel_traitsILi32ELi128ELi128ELi8ES3_EELb1ELb0ELb1ELb1ELb0ELb0ELb0EEEvNS_16Flash_bwd_paramsE)
        /*01e8*/ 	.word	0x000000ff


	//----- nvinfo : EIATTR_FRAME_SIZE
	.align		4
.L_92:
        /*01ec*/ 	.byte	0x04, 0x11
        /*01ee*/ 	.short	(.L_94 - .L_93)
	.align		4
.L_93:
        /*01f0*/ 	.word	index@(_ZN5flash44flash_bwd_dq_dk_dv_loop_seqk_parallel_kernelI23Flash_bwd_kernel_traitsILi32ELi128ELi128ELi8ELi4ELi4ELi4ELb1ELb0EN7cutlass10bfloat16_tE19Flash_kernel_traitsILi32ELi128ELi128ELi8ES3_EELb1ELb0ELb1ELb1ELb0ELb0ELb0EEEvNS_16Flash_bwd_paramsE)
        /*01f4*/ 	.word	0x00000000


	//----- nvinfo : EIATTR_REGCOUNT
	.align		4
.L_94:
        /*01f8*/ 	.byte	0x04, 0x2f
        /*01fa*/ 	.short	(.L_96 - .L_95)
	.align		4
.L_95:
        /*01fc*/ 	.word	index@(_ZN5flash44flash_bwd_dq_dk_dv_loop_seqk_parallel_kernelI23Flash_bwd_kernel_traitsILi32ELi128ELi128ELi8ELi4ELi4ELi4ELb1ELb0EN7cutlass10bfloat16_tE19Flash_kernel_traitsILi32ELi128ELi128ELi8ES3_EELb0ELb0ELb1ELb0ELb0ELb1ELb1EEEvNS_16Flash_bwd_paramsE)
        /*0200*/ 	.word	0x000000ff


	//----- nvinfo : EIATTR_FRAME_SIZE
	.align		4
.L_96:
        /*0204*/ 	.byte	0x04, 0x11
        /*0206*/ 	.short	(.L_98 - .L_97)
	.align		4
.L_97:
        /*0208*/ 	.word	index@(_ZN5flash44flash_bwd_dq_dk_dv_loop_seqk_parallel_kernelI23Flash_bwd_kernel_traitsILi32ELi128ELi128ELi8ELi4ELi4ELi4ELb1ELb0EN7cutlass10bfloat16_tE19Flash_kernel_traitsILi32ELi128ELi128ELi8ES3_EELb0ELb0ELb1ELb0ELb0ELb1ELb1EEEvNS_16Flash_bwd_paramsE)
        /*020c*/ 	.word	0x00000100


	//----- nvinfo : EIATTR_REGCOUNT
	.align		4
.L_98:
        /*0210*/ 	.byte	0x04, 0x2f
        /*0212*/ 	.short	(.L_100 - .L_99)
	.align		4
.L_99:
        /*0214*/ 	.word	index@(_ZN5flash44flash_bwd_dq_dk_dv_loop_seqk_parallel_kernelI23Flash_bwd_kernel_traitsILi32ELi128ELi128ELi8ELi4ELi4ELi4ELb1ELb0EN7cutlass10bfloat16_tE19Flash_kernel_traitsILi32ELi128ELi128ELi8ES3_EELb1ELb0ELb1ELb0ELb0ELb1ELb0EEEvNS_16Flash_bwd_paramsE)
        /*0218*/ 	.word	0x000000ff


	//----- nvinfo : EIATTR_FRAME_SIZE
	.align		4
.L_100:
        /*021c*/ 	.byte	0x04, 0x11
        /*021e*/ 	.short	(.L_102 - .L_101)
	.align		4
.L_101:
        /*0220*/ 	.word	index@(_ZN5flash44flash_bwd_dq_dk_dv_loop_seqk_parallel_kernelI23Flash_bwd_kernel_traitsILi32ELi128ELi128ELi8ELi4ELi4ELi4ELb1ELb0EN7cutlass10bfloat16_tE19Flash_kernel_traitsILi32ELi128ELi128ELi8ES3_EELb1ELb0ELb1ELb0ELb0ELb1ELb0EEEvNS_16Flash_bwd_paramsE)
        /*0224*/ 	.word	0x00000000


	//----- nvinfo : EIATTR_REGCOUNT
	.align		4
.L_102:
        /*0228*/ 	.byte	0x04, 0x2f
        /*022a*/ 	.short	(.L_104 - .L_103)
	.align		4
.L_103:
        /*022c*/ 	.word	index@(_ZN5flash44flash_bwd_dq_dk_dv_loop_seqk_parallel_kernelI23Flash_bwd_kernel_traitsILi32ELi128ELi128ELi8ELi4ELi4ELi4ELb1ELb0EN7cutlass10bfloat16_tE19Flash_kernel_traitsILi32ELi128ELi128ELi8ES3_EELb0ELb0ELb0ELb1ELb0ELb0ELb1EEEvNS_16Flash_bwd_paramsE)
        /*0230*/ 	.word	0x000000ff


	//----- nvinfo : EIATTR_FRAME_SIZE
	.align		4
.L_104:
        /*0234*/ 	.byte	0x04, 0x11
        /*0236*/ 	.short	(.L_106 - .L_105)
	.align		4
.L_105:
        /*0238*/ 	.word	index@(_ZN5flash44flash_bwd_dq_dk_dv_loop_seqk_parallel_kernelI23Flash_bwd_kernel_traitsILi32ELi128ELi128ELi8ELi4ELi4ELi4ELb1ELb0EN7cutlass10bfloat16_tE19Flash_kernel_traitsILi32ELi128ELi128ELi8ES3_EELb0ELb0ELb0ELb1ELb0ELb0ELb1EEEvNS_16Flash_bwd_paramsE)
        /*023c*/ 	.word	0x00000100


	//----- nvinfo : EIATTR_REGCOUNT
	.align		4
.L_106:
        /*0240*/ 	.byte	0x04, 0x2f
        /*0242*/ 	.short	(.L_108 - .L_107)
	.align		4
.L_107:
        /*0244*/ 	.word	index@(_ZN5flash44flash_bwd_dq_dk_dv_loop_seqk_parallel_kernelI23Flash_bwd_kernel_traitsILi32ELi128ELi128ELi8ELi4ELi4ELi4ELb1ELb0EN7cutlass10bfloat16_tE19Flash_kernel_traitsILi32ELi128ELi128ELi8ES3_EELb1ELb0ELb0ELb1ELb0ELb0ELb0EEEvNS_16Flash_bwd_paramsE)
        /*0248*/ 	.word	0x000000ff


	//----- nvinfo : EIATTR_FRAME_SIZE
	.align		4
.L_108:
        /*024c*/ 	.byte	0x04, 0x11
        /*024e*/ 	.short	(.L_110 - .L_109)
	.align		4
.L_109:
        /*0250*/ 	.word	index@(_ZN5flash44flash_bwd_dq_dk_dv_loop_seqk_parallel_kernelI23Flash_bwd_kernel_traitsILi32ELi128ELi128ELi8ELi4ELi4ELi4ELb1ELb0EN7cutlass10bfloat16_tE19Flash_kernel_traitsILi32ELi128ELi128ELi8ES3_EELb1ELb0ELb0ELb1ELb0ELb0ELb0EEEvNS_16Flash_bwd_paramsE)
        /*0254*/ 	.word	0x00000008


	//----- nvinfo : EIATTR_REGCOUNT
	.align		4
.L_110:
        /*0258*/ 	.byte	0x04, 0x2f
        /*025a*/ 	.short	(.L_112 - .L_111)
	.align		4
.L_111:
        /*025c*/ 	.word	index@(_ZN5flash44flash_bwd_dq_dk_dv_loop_seqk_parallel_kernelI23Flash_bwd_kernel_traitsILi32ELi128ELi128ELi8ELi4ELi4ELi4ELb1ELb0EN7cutlass10bfloat16_tE19Flash_kernel_traitsILi32ELi128ELi128ELi8ES3_EELb0ELb0ELb0ELb0ELb1ELb1ELb1EEEvNS_16Flash_bwd_paramsE)
        /*0260*/ 	.word	0x000000ff


	//----- nvinfo : EIATTR_FRAME_SIZE
	.align		4
.L_112:
        /*0264*/ 	.byte	0x04, 0x11
        /*0266*/ 	.short	(.L_114 - .L_113)
	.align		4
.L_113:
        /*0268*/ 	.word	index@(_ZN5flash44flash_bwd_dq_dk_dv_loop_seqk_parallel_kernelI23Flash_bwd_kernel_traitsILi32ELi128ELi128ELi8ELi4ELi4ELi4ELb1ELb0EN7cutlass10bfloat16_tE19Flash_kernel_traitsILi32ELi128ELi128ELi8ES3_EELb0ELb0ELb0ELb0ELb1ELb1ELb1EEEvNS_16Flash_bwd_paramsE)
        /*026c*/ 	.word	0x000000f0


	//----- nvinfo : EIATTR_REGCOUNT
	.align		4
.L_114:
        /*0270*/ 	.byte	0x04, 0x2f
        /*0272*/ 	.short	(.L_116 - .L_115)
	.align		4
.L_115:
        /*0274*/ 	.word	index@(_ZN5flash44flash_bwd_dq_dk_dv_loop_seqk_parallel_kernelI23Flash_bwd_kernel_traitsILi32ELi128ELi128ELi8ELi4ELi4ELi4ELb1ELb0EN7cutlass10bfloat16_tE19Flash_kernel_traitsILi32ELi128ELi128ELi8ES3_EELb1ELb0ELb0ELb0ELb1ELb1ELb0EEEvNS_16Flash_bwd_paramsE)
        /*0278*/ 	.word	0x000000ff


	//----- nvinfo : EIATTR_FRAME_SIZE
	.align		4
.L_116:
        /*027c*/ 	.byte	0x04, 0x11
        /*027e*/ 	.short	(.L_118 - .L_117)
	.align		4
.L_117:
        /*0280*/ 	.word	index@(_ZN5flash44flash_bwd_dq_dk_dv_loop_seqk_parallel_kernelI23Flash_bwd_kernel_traitsILi32ELi128ELi128ELi8ELi4ELi4ELi4ELb1ELb0EN7cutlass10bfloat16_tE19Flash_kernel_traitsILi32ELi128ELi128ELi8ES3_EELb1ELb0ELb0ELb0ELb1ELb1ELb0EEEvNS_16Flash_bwd_paramsE)
        /*0284*/ 	.word	0x00000000


	//----- nvinfo : EIATTR_REGCOUNT
	.align		4
.L_118:
        /*0288*/ 	.byte	0x04, 0x2f
        /*028a*/ 	.short	(.L_120 - .L_119)
	.align		4
.L_119:
        /*028c*/ 	.word	index@(_ZN5flash44flash_bwd_dq_dk_dv_loop_seqk_parallel_kernelI23Flash_bwd_kernel_traitsILi32ELi128ELi128ELi8ELi4ELi4ELi4ELb1ELb0EN7cutlass10bfloat16_tE19Flash_kernel_traitsILi32ELi128ELi128ELi8ES3_EELb0ELb0ELb1ELb0ELb0ELb0ELb1EEEvNS_16Flash_bwd_paramsE)
        /*0290*/ 	.word	0x000000ff


	//----- nvinfo : EIATTR_FRAME_SIZE
	.align		4
.L_120:
        /*0294*/ 	.byte	0x04, 0x11
        /*0296*/ 	.short	(.L_122 - .L_121)
	.align		4
.L_121:
        /*0298*/ 	.word	index@(_ZN5flash44flash_bwd_dq_dk_dv_loop_seqk_parallel_kernelI23Flash_bwd_kernel_traitsILi32ELi128ELi128ELi8ELi4ELi4ELi4ELb1ELb0EN7cutlass10bfloat16_tE19Flash_kernel_traitsILi32ELi128ELi128ELi8ES3_EELb0ELb0ELb1ELb0ELb0ELb0ELb1EEEvNS_16Flash_bwd_paramsE)
        /*029c*/ 	.word	0x00000108


	//----- nvinfo : EIATTR_REGCOUNT
	.align		4
.L_122:
        /*02a0*/ 	.byte	0x04, 0x2f
        /*02a2*/ 	.short	(.L_124 - .L_123)
	.align		4
.L_123:
        /*02a4*/ 	.word	index@(_ZN5flash44flash_bwd_dq_dk_dv_loop_seqk_parallel_kernelI23Flash_bwd_kernel_traitsILi32ELi128ELi128ELi8ELi4ELi4ELi4ELb1ELb0EN7cutlass10bfloat16_tE19Flash_kernel_traitsILi32ELi128ELi128ELi8ES3_EELb1ELb0ELb1ELb0ELb0ELb0ELb0EEEvNS_16Flash_bwd_paramsE)
        /*02a8*/ 	.word	0x000000ff


	//----- nvinfo : EIATTR_FRAME_SIZE
	.align		4
.L_124:
        /*02ac*/ 	.byte	0x04, 0x11
        /*02ae*/ 	.short	(.L_126 - .L_125)
	.align		4
.L_125:
        /*02b0*/ 	.word	index@(_ZN5flash44flash_bwd_dq_dk_dv_loop_seqk_parallel_kernelI23Flash_bwd_kernel_traitsILi32ELi128ELi128ELi8ELi4ELi4ELi4ELb1ELb0EN7cutlass10bfloat16_tE19Flash_kernel_traitsILi32ELi128ELi128ELi8ES3_EELb1ELb0ELb1ELb0ELb0ELb0ELb0EEEvNS_16Flash_bwd_paramsE)
        /*02b4*/ 	.word	0x00000000


	//----- nvinfo : EIATTR_REGCOUNT
	.align		4
.L_126:
        /*02b8*/ 	.byte	0x04, 0x2f
        /*02ba*/ 	.short	(.L_128 - .L_127)
	.align		4
.L_127:
        /*02bc*/ 	.word	index@(_ZN5flash44flash_bwd_dq_dk_dv_loop_seqk_parallel_kernelI23Flash_bwd_kernel_traitsILi32ELi128ELi128ELi8ELi4ELi4ELi4ELb1ELb0EN7cutlass10bfloat16_tE19Flash_kernel_traitsILi32ELi128ELi128ELi8ES3_EELb0ELb0ELb0ELb0ELb0ELb0ELb1EEEvNS_16Flash_bwd_paramsE)
        /*02c0*/ 	.word	0x000000ff


	//----- nvinfo : EIATTR_FRAME_SIZE
	.align		4
.L_128:
        /*02c4*/ 	.byte	0x04, 0x11
        /*02c6*/ 	.short	(.L_130 - .L_129)
	.align		4
.L_129:
        /*02c8*/ 	.word	index@(_ZN5flash44flash_bwd_dq_dk_dv_loop_seqk_parallel_kernelI23Flash_bwd_kernel_traitsILi32ELi128ELi128ELi8ELi4ELi4ELi4ELb1ELb0EN7cutlass10bfloat16_tE19Flash_kernel_traitsILi32ELi128ELi128ELi8ES3_EELb0ELb0ELb0ELb0ELb0ELb0ELb1EEEvNS_16Flash_bwd_paramsE)
        /*02cc*/ 	.word	0x00000100


	//----- nvinfo : EIATTR_REGCOUNT
	.align		4
.L_130:
        /*02d0*/ 	.byte	0x04, 0x2f
        /*02d2*/ 	.short	(.L_132 - .L_131)
	.align		4
.L_131:
        /*02d4*/ 	.word	index@(_ZN5flash44flash_bwd_dq_dk_dv_loop_seqk_parallel_kernelI23Flash_bwd_kernel_traitsILi32ELi128ELi128ELi8ELi4ELi4ELi4ELb1ELb0EN7cutlass10bfloat16_tE19Flash_kernel_traitsILi32ELi128ELi128ELi8ES3_EELb1ELb0ELb0ELb0ELb0ELb0ELb0EEEvNS_16Flash_bwd_paramsE)
        /*02d8*/ 	.word	0x000000ff


	//----- nvinfo : EIATTR_FRAME_SIZE
	.align		4
.L_132:
        /*02dc*/ 	.byte	0x04, 0x11
        /*02de*/ 	.short	(.L_134 - .L_133)
	.align		4
.L_133:
        /*02e0*/ 	.word	index@(_ZN5flash44flash_bwd_dq_dk_dv_loop_seqk_parallel_kernelI23Flash_bwd_kernel_traitsILi32ELi128ELi128ELi8ELi4ELi4ELi4ELb1ELb0EN7cutlass10bfloat16_tE19Flash_kernel_traitsILi32ELi128ELi128ELi8ES3_EELb1ELb0ELb0ELb0ELb0ELb0ELb0EEEvNS_16Flash_bwd_paramsE)
        /*02e4*/ 	.word	0x00000000


	//----- nvinfo : EIATTR_REGCOUNT
	.align		4
.L_134:
        /*02e8*/ 	.byte	0x04, 0x2f
        /*02ea*/ 	.short	(.L_136 - .L_135)
	.align		4
.L_135:
        /*02ec*/ 	.word	index@(_ZN5flash44flash_bwd_dq_dk_dv_loop_seqk_parallel_kernelI23Flash_bwd_kernel_traitsILi32ELi128ELi128ELi8ELi4ELi4ELi4ELb1ELb0EN7cutlass10bfloat16_tE19Flash_kernel_traitsILi32ELi128ELi128ELi8ES3_EELb0ELb0ELb0ELb0ELb0ELb1ELb1EEEvNS_16Flash_bwd_paramsE)
        /*02f0*/ 	.word	0x000000ff


	//----- nvinfo : EIATTR_FRAME_SIZE
	.align		4
.L_136:
        /*02f4*/ 	.byte	0x04, 0x11
        /*02f6*/ 	.short	(.L_138 - .L_137)
	.align		4
.L_137:
        /*02f8*/ 	.word	index@(_ZN5flash44flash_bwd_dq_dk_dv_loop_seqk_parallel_kernelI23Flash_bwd_kernel_traitsILi32ELi128ELi128ELi8ELi4ELi4ELi4ELb1ELb0EN7cutlass10bfloat16_tE19Flash_kernel_traitsILi32ELi128ELi128ELi8ES3_EELb0ELb0ELb0ELb0ELb0ELb1ELb1EEEvNS_16Flash_bwd_paramsE)
        /*02fc*/ 	.word	0x000000f0


	//----- nvinfo : EIATTR_REGCOUNT
	.align		4
.L_138:
        /*0300*/ 	.byte	0x04, 0x2f
        /*0302*/ 	.short	(.L_140 - .L_139)
	.align		4
.L_139:
        /*0304*/ 	.word	index@(_ZN5flash44flash_bwd_dq_dk_dv_loop_seqk_parallel_kernelI23Flash_bwd_kernel_traitsILi32ELi128ELi128ELi8ELi4ELi4ELi4ELb1ELb0EN7cutlass10bfloat16_tE19Flash_kernel_traitsILi32ELi128ELi128ELi8ES3_EELb1ELb0ELb0ELb0ELb0ELb1ELb0EEEvNS_16Flash_bwd_paramsE)
        /*0308*/ 	.word	0x000000ff


	//----- nvinfo : EIATTR_FRAME_SIZE
	.align		4
.L_140:
        /*030c*/ 	.byte	0x04, 0x11
        /*030e*/ 	.short	(.L_142 - .L_141)
	.align		4
.L_141:
        /*0310*/ 	.word	index@(_ZN5flash44flash_bwd_dq_dk_dv_loop_seqk_parallel_kernelI23Flash_bwd_kernel_traitsILi32ELi128ELi128ELi8ELi4ELi4ELi4ELb1ELb0EN7cutlass10bfloat16_tE19Flash_kernel_traitsILi32ELi128ELi128ELi8ES3_EELb1ELb0ELb0ELb0ELb0ELb1ELb0EEEvNS_16Flash_bwd_paramsE)
        /*0314*/ 	.word	0x00000000


	//----- nvinfo : EIATTR_REGCOUNT
	.align		4
.L_142:
        /*0318*/ 	.byte	0x04, 0x2f
        /*031a*/ 	.short	(.L_144 - .L_143)
	.align		4
.L_143:
        /*031c*/ 	.word	index@(_ZN5flash27flash_bwd_convert_dq_kernelI23Flash_bwd_kernel_traitsILi32ELi128ELi128ELi8ELi4ELi4ELi4ELb1ELb0EN7cutlass10bfloat16_tE19Flash_kernel_traitsILi32ELi128ELi128ELi8ES3_EEEEvNS_16Flash_bwd_paramsEi)
        /*0320*/ 	.word	0x00000028


	//----- nvinfo : EIATTR_FRAME_SIZE
	.align		4
.L_144:
        /*0324*/ 	.byte	0x04, 0x11
        /*0326*/ 	.short	(.L_146 - .L_145)
	.align		4
.L_145:
        /*0328*/ 	.word	index@(_ZN5flash27flash_bwd_convert_dq_kernelI23Flash_bwd_kernel_traitsILi32ELi128ELi128ELi8ELi4ELi4ELi4ELb1ELb0EN7cutlass10bfloat16_tE19Flash_kernel_traitsILi32ELi128ELi128ELi8ES3_EEEEvNS_16Flash_bwd_paramsEi)
        /*032c*/ 	.word	0x00000000


	//----- nvinfo : EIATTR_REGCOUNT
	.align		4
.L_146:
        /*0330*/ 	.byte	0x04, 0x2f
        /*0332*/ 	.short	(.L_148 - .L_147)
	.align		4
.L_147:
        /*0334*/ 	.word	index@(_ZN5flash44flash_bwd_dq_dk_dv_loop_seqk_parallel_kernelI23Flash_bwd_kernel_traitsILi32ELi128ELi128ELi8ELi4ELi4ELi4ELb1ELb0EN7cutlass10bfloat16_tE19Flash_kernel_traitsILi32ELi128ELi128ELi8ES3_EELb0ELb0ELb1ELb1ELb0ELb0ELb0EEEvNS_16Flash_bwd_paramsE)
        /*0338*/ 	.word	0x000000ff


	//----- nvinfo : EIATTR_FRAME_SIZE
	.align		4
.L_148:
        /*033c*/ 	.byte	0x04, 0x11
        /*033e*/ 	.short	(.L_150 - .L_149)
	.align		4
.L_149:
        /*0340*/ 	.word	index@(_ZN5flash44flash_bwd_dq_dk_dv_loop_seqk_parallel_kernelI23Flash_bwd_kernel_traitsILi32ELi128ELi128ELi8ELi4ELi4ELi4ELb1ELb0EN7cutlass10bfloat16_tE19Flash_kernel_traitsILi32ELi128ELi128ELi8ES3_EELb0ELb0ELb1ELb1ELb0ELb0ELb0EEEvNS_16Flash_bwd_paramsE)
        /*0344*/ 	.word	0x00000000


	//----- nvinfo : EIATTR_REGCOUNT
	.align		4
.L_150:
        /*0348*/ 	.byte	0x04, 0x2f
        /*034a*/ 	.short	(.L_152 - .L_151)
	.align		4
.L_151:
        /*034c*/ 	.word	index@(_ZN5flash44flash_bwd_dq_dk_dv_loop_seqk_parallel_kernelI23Flash_bwd_kernel_traitsILi32ELi128ELi128ELi8ELi4ELi4ELi4ELb1ELb0EN7cutlass10bfloat16_tE19Flash_kernel_traitsILi32ELi128ELi128ELi8ES3_EELb0ELb0ELb1ELb0ELb0ELb1ELb0EEEvNS_16Flash_bwd_paramsE)
        /*0350*/ 	.word	0x000000ff


	//----- nvinfo : EIATTR_FRAME_SIZE
	.align		4
.L_152:
        /*0354*/ 	.byte	0x04, 0x11
        /*0356*/ 	.short	(.L_154 - .L_153)
	.align		4
.L_153:
        /*0358*/ 	.word	index@(_ZN5flash44flash_bwd_dq_dk_dv_loop_seqk_parallel_kernelI23Flash_bwd_kernel_traitsILi32ELi128ELi128ELi8ELi4ELi4ELi4ELb1ELb0EN7cutlass10bfloat16_tE19Flash_kernel_traitsILi32ELi128ELi128ELi8ES3_EELb0ELb0ELb1ELb0ELb0ELb1ELb0EEEvNS_16Flash_bwd_paramsE)
        /*035c*/ 	.word	0x00000000


	//----- nvinfo : EIATTR_REGCOUNT
	.align		4
.L_154:
        /*0360*/ 	.byte	0x04, 0x2f
        /*0362*/ 	.short	(.L_156 - .L_155)
	.align		4
.L_155:
        /*0364*/ 	.word	index@(_ZN5flash44flash_bwd_dq_dk_dv_loop_seqk_parallel_kernelI23Flash_bwd_kernel_traitsILi32ELi128ELi128ELi8ELi4ELi4ELi4ELb1ELb0EN7cutlass10bfloat16_tE19Flash_kernel_traitsILi32ELi128ELi128ELi8ES3_EELb0ELb0ELb0ELb1ELb0ELb0ELb0EEEvNS_16Flash_bwd_paramsE)
        /*0368*/ 	.word	0x000000ff


	//----- nvinfo : EIATTR_FRAME_SIZE
	.align		4
.L_156:
        /*036c*/ 	.byte	0x04, 0x11
        /*036e*/ 	.short	(.L_158 - .L_157)
	.align		4
.L_157:
        /*0370*/ 	.word	index@(_ZN5flash44flash_bwd_dq_dk_dv_loop_seqk_parallel_kernelI23Flash_bwd_kernel_traitsILi32ELi128ELi128ELi8ELi4ELi4ELi4ELb1ELb0EN7cutlass10bfloat16_tE19Flash_kernel_traitsILi32ELi128ELi128ELi8ES3_EELb0ELb0ELb0ELb1ELb0ELb0ELb0EEEvNS_16Flash_bwd_paramsE)
        /*0374*/ 	.word	0x00000008


	//----- nvinfo : EIATTR_REGCOUNT
	.align		4
.L_158:
        /*0378*/ 	.byte	0x04, 0x2f
        /*037a*/ 	.short	(.L_160 - .L_159)
	.align		4
.L_159:
        /*037c*/ 	.word	index@(_ZN5flash44flash_bwd_dq_dk_dv_loop_seqk_parallel_kernelI23Flash_bwd_kernel_traitsILi32ELi128ELi128ELi8ELi4ELi4ELi4ELb1ELb0EN7cutlass10bfloat16_tE19Flash_kernel_traitsILi32ELi128ELi128ELi8ES3_EELb0ELb0ELb0ELb0ELb1ELb1ELb0EEEvNS_16Flash_bwd_paramsE)
        /*0380*/ 	.word	0x000000ff


	//----- nvinfo : EIATTR_FRAME_SIZE
	.align		4
.L_160:
        /*0384*/ 	.byte	0x04, 0x11
        /*0386*/ 	.short	(.L_162 - .L_161)
	.align		4
.L_161:
        /*0388*/ 	.word	index@(_ZN5flash44flash_bwd_dq_dk_dv_loop_seqk_parallel_kernelI23Flash_bwd_kernel_traitsILi32ELi128ELi128ELi8ELi4ELi4ELi4ELb1ELb0EN7cutlass10bfloat16_tE19Flash_kernel_traitsILi32ELi128ELi128ELi8ES3_EELb0ELb0ELb0ELb0ELb1ELb1ELb0EEEvNS_16Flash_bwd_paramsE)
        /*038c*/ 	.word	0x00000000


	//----- nvinfo : EIATTR_REGCOUNT
	.align		4
.L_162:
        /*0390*/ 	.byte	0x04, 0x2f
        /*0392*/ 	.short	(.L_164 - .L_163)
	.align		4
.L_163:
        /*0394*/ 	.word	index@(_ZN5flash44flash_bwd_dq_dk_dv_loop_seqk_parallel_kernelI23Flash_bwd_kernel_traitsILi32ELi128ELi128ELi8ELi4ELi4ELi4ELb1ELb0EN7cutlass10bfloat16_tE19Flash_kernel_traitsILi32ELi128ELi128ELi8ES3_EELb0ELb0ELb1ELb0ELb0ELb0ELb0EEEvNS_16Flash_bwd_paramsE)
        /*0398*/ 	.word	0x000000ff


	//----- nvinfo : EIATTR_FRAME_SIZE
	.align		4
.L_164:
        /*039c*/ 	.byte	0x04, 0x11
        /*039e*/ 	.short	(.L_166 - .L_165)
	.align		4
.L_165:
        /*03a0*/ 	.word	index@(_ZN5flash44flash_bwd_dq_dk_dv_loop_seqk_parallel_kernelI23Flash_bwd_kernel_traitsILi32ELi128ELi128ELi8ELi4ELi4ELi4ELb1ELb0EN7cutlass10bfloat16_tE19Flash_kernel_traitsILi32ELi128ELi128ELi8ES3_EELb0ELb0ELb1ELb0ELb0ELb0ELb0EEEvNS_16Flash_bwd_paramsE)
        /*03a4*/ 	.word	0x00000000


	//----- nvinfo : EIATTR_REGCOUNT
	.align		4
.L_166:
        /*03a8*/ 	.byte	0x04, 0x2f
        /*03aa*/ 	.short	(.L_168 - .L_167)
	.align		4
.L_167:
        /*03ac*/ 	.word	index@(_ZN5flash44flash_bwd_dq_dk_dv_loop_seqk_parallel_kernelI23Flash_bwd_kernel_traitsILi32ELi128ELi128ELi8ELi4ELi4ELi4ELb1ELb0EN7cutlass10bfloat16_tE19Flash_kernel_traitsILi32ELi128ELi128ELi8ES3_EELb0ELb0ELb0ELb0ELb0ELb0ELb0EEEvNS_16Flash_bwd_paramsE)
        /*03b0*/ 	.word	0x000000ff


	//----- nvinfo : EIATTR_FRAME_SIZE
	.align		4
.L_168:
        /*03b4*/ 	.byte	0x04, 0x11
        /*03b6*/ 	.short	(.L_170 - .L_169)
	.align		4
.L_169:
        /*03b8*/ 	.word	index@(_ZN5flash44flash_bwd_dq_dk_dv_loop_seqk_parallel_kernelI23Flash_bwd_kernel_traitsILi32ELi128ELi128ELi8ELi4ELi4ELi4ELb1ELb0EN7cutlass10bfloat16_tE19Flash_kernel_traitsILi32ELi128ELi128ELi8ES3_EELb0ELb0ELb0ELb0ELb0ELb0ELb0EEEvNS_16Flash_bwd_paramsE)
        /*03bc*/ 	.word	0x00000008


	//----- nvinfo : EIATTR_REGCOUNT
	.align		4
.L_170:
        /*03c0*/ 	.byte	0x04, 0x2f
        /*03c2*/ 	.short	(.L_172 - .L_171)
	.align		4
.L_171:
        /*03c4*/ 	.word	index@(_ZN5flash44flash_bwd_dq_dk_dv_loop_seqk_parallel_kernelI23Flash_bwd_kernel_traitsILi32ELi128ELi128ELi8ELi4ELi4ELi4ELb1ELb0EN7cutlass10bfloat16_tE19Flash_kernel_traitsILi32ELi128ELi128ELi8ES3_EELb0ELb0ELb0ELb0ELb0ELb1ELb0EEEvNS_16Flash_bwd_paramsE)
        /*03c8*/ 	.word	0x000000ff


	//----- nvinfo : EIATTR_FRAME_SIZE
	.align		4
.L_172:
        /*03cc*/ 	.byte	0x04, 0x11
        /*03ce*/ 	.short	(.L_174 - .L_173)
	.align		4
.L_173:
        /*03d0*/ 	.word	index@(_ZN5flash44flash_bwd_dq_dk_dv_loop_seqk_parallel_kernelI23Flash_bwd_kernel_traitsILi32ELi128ELi128ELi8ELi4ELi4ELi4ELb1ELb0EN7cutlass10bfloat16_tE19Flash_kernel_traitsILi32ELi128ELi128ELi8ES3_EELb0ELb0ELb0ELb0ELb0ELb1ELb0EEEvNS_16Flash_bwd_paramsE)
        /*03d4*/ 	.word	0x00000000


	//----- nvinfo : EIATTR_MIN_STACK_SIZE
	.align		4
.L_174:
        /*03d8*/ 	.byte	0x04, 0x12
        /*03da*/ 	.short	(.L_176 - .L_175)
	.align		4
.L_175:
        /*03dc*/ 	.word	index@(_ZN5flash44flash_bwd_dq_dk_dv_loop_seqk_parallel_kernelI23Flash_bwd_kernel_traitsILi32ELi128ELi128ELi8ELi4ELi4ELi4ELb1ELb0EN7cutlass10bfloat16_tE19Flash_kernel_traitsILi32ELi128ELi128ELi8ES3_EELb0ELb0ELb0ELb0ELb0ELb1ELb0EEEvNS_16Flash_bwd_paramsE)
        /*03e0*/ 	.word	0x00000000


	//----- nvinfo : EIATTR_MIN_STACK_SIZE
	.align		4
.L_176:
        /*03e4*/ 	.byte	0x04, 0x12
        /*03e6*/ 	.short	(.L_178 - .L_177)
	.align		4
.L_177:
        /*03e8*/ 	.word	index@(_ZN5flash44flash_bwd_dq_dk_dv_loop_seqk_parallel_kernelI23Flash_bwd_kernel_traitsILi32ELi128ELi128ELi8ELi4ELi4ELi4ELb1ELb0EN7cutlass10bfloat16_tE19Flash_kernel_traitsILi32ELi128ELi128ELi8ES3_EELb0ELb0ELb0ELb0ELb0ELb0ELb0EEEvNS_16Flash_bwd_paramsE)
        /*03ec*/ 	.word	0x00000008


	//----- nvinfo : EIATTR_MIN_STACK_SIZE
	.align		4
.L_178:
        /*03f0*/ 	.byte	0x04, 0x12
        /*03f2*/ 	.short	(.L_180 - .L_179)
	.align		4
.L_179:
        /*03f4*/ 	.word	index@(_ZN5flash44flash_bwd_dq_dk_dv_loop_seqk_parallel_kernelI23Flash_bwd_kernel_traitsILi32ELi128ELi128ELi8ELi4ELi4ELi4ELb1ELb0EN7cutlass10bfloat16_tE19Flash_kernel_traitsILi32ELi128ELi128ELi8ES3_EELb0ELb0ELb1ELb0ELb0ELb0ELb0EEEvNS_16Flash_bwd_paramsE)
        /*03f8*/ 	.word	0x00000000


	//----- nvinfo : EIATTR_MIN_STACK_SIZE
	.align		4
.L_180:
        /*03fc*/ 	.byte	0x04, 0x12
        /*03fe*/ 	.short	(.L_182 - .L_181)
	.align		4
.L_181:
        /*0400*/ 	.word	index@(_ZN5flash44flash_bwd_dq_dk_dv_loop_seqk_parallel_kernelI23Flash_bwd_kernel_traitsILi32ELi128ELi128ELi8ELi4ELi4ELi4ELb1ELb0EN7cutlass10bfloat16_tE19Flash_kernel_traitsILi32ELi128ELi128ELi8ES3_EELb0ELb0ELb0ELb0ELb1ELb1ELb0EEEvNS_16Flash_bwd_paramsE)
        /*0404*/ 	.word	0x00000000


	//----- nvinfo : EIATTR_MIN_STACK_SIZE
	.align		4
.L_182:
        /*0408*/ 	.byte	0x04, 0x12
        /*040a*/ 	.short	(.L_184 - .L_183)
	.align		4
.L_183:
        /*040c*/ 	.word	index@(_ZN5flash44flash_bwd_dq_dk_dv_loop_seqk_parallel_kernelI23Flash_bwd_kernel_traitsILi32ELi128ELi128ELi8ELi4ELi4ELi4ELb1ELb0EN7cutlass10bfloat16_tE19Flash_kernel_traitsILi32ELi128ELi128ELi8ES3_EELb0ELb0ELb0ELb1ELb0ELb0ELb0EEEvNS_16Flash_bwd_paramsE)
        /*0410*/ 	.word	0x00000008


	//----- nvinfo : EIATTR_MIN_STACK_SIZE
	.align		4
.L_184:
        /*0414*/ 	.byte	0x04, 0x12
        /*0416*/ 	.short	(.L_186 - .L_185)
	.align		4
.L_185:
        /*0418*/ 	.word	index@(_ZN5flash44flash_bwd_dq_dk_dv_loop_seqk_parallel_kernelI23Flash_bwd_kernel_traitsILi32ELi128ELi128ELi8ELi4ELi4ELi4ELb1ELb0EN7cutlass10bfloat16_tE19Flash_kernel_traitsILi32ELi128ELi128ELi8ES3_EELb0ELb0ELb1ELb0ELb0ELb1ELb0EEEvNS_16Flash_bwd_paramsE)
        /*041c*/ 	.word	0x00000000


	//----- nvinfo : EIATTR_MIN_STACK_SIZE
	.align		4
.L_186:
        /*0420*/ 	.byte	0x04, 0x12
        /*0422*/ 	.short	(.L_188 - .L_187)
	.align		4
.L_187:
        /*0424*/ 	.word	index@(_ZN5flash44flash_bwd_dq_dk_dv_loop_seqk_parallel_kernelI23Flash_bwd_kernel_traitsILi32ELi128ELi128ELi8ELi4ELi4ELi4ELb1ELb0EN7cutlass10bfloat16_tE19Flash_kernel_traitsILi32ELi128ELi128ELi8ES3_EELb0ELb0ELb1ELb1ELb0ELb0ELb0EEEvNS_16Flash_bwd_paramsE)
        /*0428*/ 	.word	0x00000000


	//----- nvinfo : EIATTR_MIN_STACK_SIZE
	.align		4
.L_188:
        /*042c*/ 	.byte	0x04, 0x12
        /*042e*/ 	.short	(.L_190 - .L_189)
	.align		4
.L_189:
        /*0430*/ 	.word	index@(_ZN5flash27flash_bwd_convert_dq_kernelI23Flash_bwd_kernel_traitsILi32ELi128ELi128ELi8ELi4ELi4ELi4ELb1ELb0EN7cutlass10bfloat16_tE19Flash_kernel_traitsILi32ELi128ELi128ELi8ES3_EEEEvNS_16Flash_bwd_paramsEi)
        /*0434*/ 	.word	0x00000000


	//----- nvinfo : EIATTR_MIN_STACK_SIZE
	.align		4
.L_190:
        /*0438*/ 	.byte	0x04, 0x12
        /*043a*/ 	.short	(.L_192 - .L_191)
	.align		4
.L_191:
        /*043c*/ 	.word	index@(_ZN5flash44flash_bwd_dq_dk_dv_loop_seqk_parallel_kernelI23Flash_bwd_kernel_traitsILi32ELi128ELi128ELi8ELi4ELi4ELi4ELb1ELb0EN7cutlass10bfloat16_tE19Flash_kernel_traitsILi32ELi128ELi128ELi8ES3_EELb1ELb0ELb0ELb0ELb0ELb1ELb0EEEvNS_16Flash_bwd_paramsE)
        /*0440*/ 	.word	0x00000000


	//----- nvinfo : EIATTR_MIN_STACK_SIZE
	.align		4
.L_192:
        /*0444*/ 	.byte	0x04, 0x12
        /*0446*/ 	.short	(.L_194 - .L_193)
	.align		4
.L_193:
        /*0448*/ 	.word	index@(_ZN5flash44flash_bwd_dq_dk_dv_loop_seqk_parallel_kernelI23Flash_bwd_kernel_traitsILi32ELi128ELi128ELi8ELi4ELi4ELi4ELb1ELb0EN7cutlass10bfloat16_tE19Flash_kernel_traitsILi32ELi128ELi128ELi8ES3_EELb0ELb0ELb0ELb0ELb0ELb1ELb1EEEvNS_16Flash_bwd_paramsE)
        /*044c*/ 	.word	0x000000f0


	//----- nvinfo : EIATTR_MIN_STACK_SIZE
	.align		4
.L_194:
        /*0450*/ 	.byte	0x04, 0x12
        /*0452*/ 	.short	(.L_196 - .L_195)
	.align		4
.L_195:
        /*0454*/ 	.word	index@(_ZN5flash44flash_bwd_dq_dk_dv_loop_seqk_parallel_kernelI23Flash_bwd_kernel_traitsILi32ELi128ELi128ELi8ELi4ELi4ELi4ELb1ELb0EN7cutlass10bfloat16_tE19Flash_kernel_traitsILi32ELi128ELi128ELi8ES3_EELb1ELb0ELb0ELb0ELb0ELb0ELb0EEEvNS_16Flash_bwd_paramsE)
        /*0458*/ 	.word	0x00000000


	//----- nvinfo : EIATTR_MIN_STACK_SIZE
	.align		4
.L_196:
        /*045c*/ 	.byte	0x04, 0x12
        /*045e*/ 	.short	(.L_198 - .L_197)
	.align		4
.L_197:
        /*0460*/ 	.word	index@(_ZN5flash44flash_bwd_dq_dk_dv_loop_seqk_parallel_kernelI23Flash_bwd_kernel_traitsILi32ELi128ELi128ELi8ELi4ELi4ELi4ELb1ELb0EN7cutlass10bfloat16_tE19Flash_kernel_traitsILi32ELi128ELi128ELi8ES3_EELb0ELb0ELb0ELb0ELb0ELb0ELb1EEEvNS_16Flash_bwd_paramsE)
        /*0464*/ 	.word	0x00000100


	//----- nvinfo : EIATTR_MIN_STACK_SIZE
	.align		4
.L_198:
        /*0468*/ 	.byte	0x04, 0x12
        /*046a*/ 	.short	(.L_200 - .L_199)
	.align		4
.L_199:
        /*046c*/ 	.word	index@(_ZN5flash44flash_bwd_dq_dk_dv_loop_seqk_parallel_kernelI23Flash_bwd_kernel_traitsILi32ELi128ELi128ELi8ELi4ELi4ELi4ELb1ELb0EN7cutlass10bfloat16_tE19Flash_kernel_traitsILi32ELi128ELi128ELi8ES3_EELb1ELb0ELb1ELb0ELb0ELb0ELb0EEEvNS_16Flash_bwd_paramsE)
        /*0470*/ 	.word	0x00000000


	//----- nvinfo : EIATTR_MIN_STACK_SIZE
	.align		4
.L_200:
        /*0474*/ 	.byte	0x04, 0x12
        /*0476*/ 	.short	(.L_202 - .L_201)
	.align		4
.L_201:
        /*0478*/ 	.word	index@(_ZN5flash44flash_bwd_dq_dk_dv_loop_seqk_parallel_kernelI23Flash_bwd_kernel_traitsILi32ELi128ELi128ELi8ELi4ELi4ELi4ELb1ELb0EN7cutlass10bfloat16_tE19Flash_kernel_traitsILi32ELi128ELi128ELi8ES3_EELb0ELb0ELb1ELb0ELb0ELb0ELb1EEEvNS_16Flash_bwd_paramsE)
        /*047c*/ 	.word	0x00000108


	//----- nvinfo : EIATTR_MIN_STACK_SIZE
	.align		4
.L_202:
        /*0480*/ 	.byte	0x04, 0x12
        /*0482*/ 	.short	(.L_204 - .L_203)
	.align		4
.L_203:
        /*0484*/ 	.word	index@(_ZN5flash44flash_bwd_dq_dk_dv_loop_seqk_parallel_kernelI23Flash_bwd_kernel_traitsILi32ELi128ELi128ELi8ELi4ELi4ELi4ELb1ELb0EN7cutlass10bfloat16_tE19Flash_kernel_traitsILi32ELi128ELi128ELi8ES3_EELb1ELb0ELb0ELb0ELb1ELb1ELb0EEEvNS_16Flash_bwd_paramsE)
        /*0488*/ 	.word	0x00000000


	//----- nvinfo : EIATTR_MIN_STACK_SIZE
	.align		4
.L_204:
        /*048c*/ 	.byte	0x04, 0x12
        /*048e*/ 	.short	(.L_206 - .L_205)
	.align		4
.L_205:
        /*0490*/ 	.word	index@(_ZN5flash44flash_bwd_dq_dk_dv_loop_seqk_parallel_kernelI23Flash_bwd_kernel_traitsILi32ELi128ELi128ELi8ELi4ELi4ELi4ELb1ELb0EN7cutlass10bfloat16_tE19Flash_kernel_traitsILi32ELi128ELi128ELi8ES3_EELb0ELb0ELb0ELb0ELb1ELb1ELb1EEEvNS_16Flash_bwd_paramsE)
        /*0494*/ 	.word	0x000000f0


	//----- nvinfo : EIATTR_MIN_STACK_SIZE
	.align		4
.L_206:
        /*0498*/ 	.byte	0x04, 0x12
        /*049a*/ 	.short	(.L_208 - .L_207)
	.align		4
.L_207:
        /*049c*/ 	.word	index@(_ZN5flash44flash_bwd_dq_dk_dv_loop_seqk_parallel_kernelI23Flash_bwd_kernel_traitsILi32ELi128ELi128ELi8ELi4ELi4ELi4ELb1ELb0EN7cutlass10bfloat16_tE19Flash_kernel_traitsILi32ELi128ELi128ELi8ES3_EELb1ELb0ELb0ELb1ELb0ELb0ELb0EEEvNS_16Flash_bwd_paramsE)
        /*04a0*/ 	.word	0x00000008


	//----- nvinfo : EIATTR_MIN_STACK_SIZE
	.align		4
.L_208:
        /*04a4*/ 	.byte	0x04, 0x12
        /*04a6*/ 	.short	(.L_210 - .L_209)
	.align		4
.L_209:
        /*04a8*/ 	.word	index@(_ZN5flash44flash_bwd_dq_dk_dv_loop_seqk_parallel_kernelI23Flash_bwd_kernel_traitsILi32ELi128ELi128ELi8ELi4ELi4ELi4ELb1ELb0EN7cutlass10bfloat16_tE19Flash_kernel_traitsILi32ELi128ELi128ELi8ES3_EELb0ELb0ELb0ELb1ELb0ELb0ELb1EEEvNS_16Flash_bwd_paramsE)
        /*04ac*/ 	.word	0x00000100


	//----- nvinfo : EIATTR_MIN_STACK_SIZE
	.align		4
.L_210:
        /*04b0*/ 	.byte	0x04, 0x12
        /*04b2*/ 	.short	(.L_212 - .L_211)
	.align		4
.L_211:
        /*04b4*/ 	.word	index@(_ZN5flash44flash_bwd_dq_dk_dv_loop_seqk_parallel_kernelI23Flash_bwd_kernel_traitsILi32ELi128ELi128ELi8ELi4ELi4ELi4ELb1ELb0EN7cutlass10bfloat16_tE19Flash_kernel_traitsILi32ELi128ELi128ELi8ES3_EELb1ELb0ELb1ELb0ELb0ELb1ELb0EEEvNS_16Flash_bwd_paramsE)
        /*04b8*/ 	.word	0x00000000


	//----- nvinfo : EIATTR_MIN_STACK_SIZE
	.align		4
.L_212:
        /*04bc*/ 	.byte	0x04, 0x12
        /*04be*/ 	.short	(.L_214 - .L_213)
	.align		4
.L_213:
        /*04c0*/ 	.word	index@(_ZN5flash44flash_bwd_dq_dk_dv_loop_seqk_parallel_kernelI23Flash_bwd_kernel_traitsILi32ELi128ELi128ELi8ELi4ELi4ELi4ELb1ELb0EN7cutlass10bfloat16_tE19Flash_kernel_traitsILi32ELi128ELi128ELi8ES3_EELb0ELb0ELb1ELb0ELb0ELb1ELb1EEEvNS_16Flash_bwd_paramsE)
        /*04c4*/ 	.word	0x00000100


	//----- nvinfo : EIATTR_MIN_STACK_SIZE
	.align		4
.L_214:
        /*04c8*/ 	.byte	0x04, 0x12
        /*04ca*/ 	.short	(.L_216 - .L_215)
	.align		4
.L_215:
        /*04cc*/ 	.word	index@(_ZN5flash44flash_bwd_dq_dk_dv_loop_seqk_parallel_kernelI23Flash_bwd_kernel_traitsILi32ELi128ELi128ELi8ELi4ELi4ELi4ELb1ELb0EN7cutlass10bfloat16_tE19Flash_kernel_traitsILi32ELi128ELi128ELi8ES3_EELb1ELb0ELb1ELb1ELb0ELb0ELb0EEEvNS_16Flash_bwd_paramsE)
        /*04d0*/ 	.word	0x00000000


	//----- nvinfo : EIATTR_MIN_STACK_SIZE
	.align		4
.L_216:
        /*04d4*/ 	.byte	0x04, 0x12
        /*04d6*/ 	.short	(.L_218 - .L_217)
	.align		4
.L_217:
        /*04d8*/ 	.word	index@(_ZN5flash44flash_bwd_dq_dk_dv_loop_seqk_parallel_kernelI23Flash_bwd_kernel_traitsILi32ELi128ELi128ELi8ELi4ELi4ELi4ELb1ELb0EN7cutlass10bfloat16_tE19Flash_kernel_traitsILi32ELi128ELi128ELi8ES3_EELb0ELb0ELb1ELb1ELb0ELb0ELb1EEEvNS_16Flash_bwd_paramsE)
        /*04dc*/ 	.word	0x00000108


	//----- nvinfo : EIATTR_MIN_STACK_SIZE
	.align		4
.L_218:
        /*04e0*/ 	.byte	0x04, 0x12
        /*04e2*/ 	.short	(.L_220 - .L_219)
	.align		4
.L_219:
        /*04e4*/ 	.word	index@(_ZN5flash25flash_bwd_dot_do_o_kernelILb0E23Flash_bwd_kernel_traitsILi32ELi128ELi128ELi8ELi4ELi4ELi4ELb1ELb0EN7cutlass10bfloat16_tE19Flash_kernel_traitsILi32ELi128ELi128ELi8ES3_EEEEvNS_16Flash_bwd_paramsE)
        /*04e8*/ 	.word	0x00000000


	//----- nvinfo : EIATTR_MIN_STACK_SIZE
	.align		4
.L_220:
        /*04ec*/ 	.byte	0x04, 0x12
        /*04ee*/ 	.short	(.L_222 - .L_221)
	.align		4
.L_221:
        /*04f0*/ 	.word	index@(_ZN5flash25flash_bwd_dot_do_o_kernelILb1E23Flash_bwd_kernel_traitsILi32ELi128ELi128ELi8ELi4ELi4ELi4ELb1ELb0EN7cutlass10bfloat16_tE19Flash_kernel_traitsILi32ELi128ELi128ELi8ES3_EEEEvNS_16Flash_bwd_paramsE)
        /*04f4*/ 	.word	0x00000000


	//----- nvinfo : EIATTR_MIN_STACK_SIZE
	.align		4
.L_222:
        /*04f8*/ 	.byte	0x04, 0x12
        /*04fa*/ 	.short	(.L_224 - .L_223)
	.align		4
.L_223:
        /*04fc*/ 	.word	index@(_ZN5flash27flash_bwd_convert_dq_kernelI23Flash_bwd_kernel_traitsILi32ELi128ELi128ELi8ELi4ELi4ELi4ELb0ELb0EN7cutlass10bfloat16_tE19Flash_kernel_traitsILi32ELi128ELi128ELi8ES3_EEEEvNS_16Flash_bwd_paramsEi)
        /*0500*/ 	.word	0x00000000


	//----- nvinfo : EIATTR_MIN_STACK_SIZE
	.align		4
.L_224:
        /*0504*/ 	.byte	0x04, 0x12
        /*0506*/ 	.short	(.L_226 - .L_225)
	.align		4
.L_225:
        /*0508*/ 	.word	index@(_ZN5flash44flash_bwd_dq_dk_dv_loop_seqk_parallel_kernelI23Flash_bwd_kernel_traitsILi32ELi128ELi128ELi8ELi4ELi4ELi4ELb0ELb0EN7cutlass10bfloat16_tE19Flash_kernel_traitsILi32ELi128ELi128ELi8ES3_EELb1ELb0ELb0ELb0ELb0ELb1ELb0EEEvNS_16Flash_bwd_paramsE)
        /*050c*/ 	.word	0x00000000


	//----- nvinfo : EIATTR_MIN_STACK_SIZE
	.align		4
.L_226:
        /*0510*/ 	.byte	0x04, 0x12
        /*0512*/ 	.short	(.L_228 - .L_227)
	.align		4
.L_227:
        /*0514*/ 	.word	index@(_ZN5flash44flash_bwd_dq_dk_dv_loop_seqk_parallel_kernelI23Flash_bwd_kernel_traitsILi32ELi128ELi128ELi8ELi4ELi4ELi4ELb0ELb0EN7cutlass10bfloat16_tE19Flash_kernel_traitsILi32ELi128ELi128ELi8ES3_EELb0ELb0ELb0ELb0ELb0ELb1ELb1EEEvNS_16Flash_bwd_paramsE)
        /*0518*/ 	.word	0x00000088


	//----- nvinfo : EIATTR_MIN_STACK_SIZE
	.align		4
.L_228:
        /*051c*/ 	.byte	0x04, 0x12
        /*051e*/ 	.short	(.L_230 - .L_229)
	.align		4
.L_229:
        /*0520*/ 	.word	index@(_ZN5flash44flash_bwd_dq_dk_dv_loop_seqk_parallel_kernelI23Flash_bwd_kernel_traitsILi32ELi128ELi128ELi8ELi4ELi4ELi4ELb0ELb0EN7cutlass10bfloat16_tE19Flash_kernel_traitsILi32ELi128ELi128ELi8ES3_EELb1ELb0ELb0ELb0ELb0ELb0ELb0EEEvNS_16Flash_bwd_paramsE)
        /*0524*/ 	.word	0x00000000


	//----- nvinfo : EIATTR_MIN_STACK_SIZE
	.align		4
.L_230:
        /*0528*/ 	.byte	0x04, 0x12
        /*052a*/ 	.short	(.L_232 - .L_231)
	.align		4
.L_231:
        /*052c*/ 	.word	index@(_ZN5flash44flash_bwd_dq_dk_dv_loop_seqk_parallel_kernelI23Flash_bwd_kernel_traitsILi32ELi128ELi128ELi8ELi4ELi4ELi4ELb0ELb0EN7cutlass10bfloat16_tE19Flash_kernel_traitsILi32ELi128ELi128ELi8ES3_EELb0ELb0ELb0ELb0ELb0ELb0ELb1EEEvNS_16Flash_bwd_paramsE)
        /*0530*/ 	.word	0x00000098


	//----- nvinfo : EIATTR_MIN_STACK_SIZE
	.align		4
.L_232:
        /*0534*/ 	.byte	0x04, 0x12
        /*0536*/ 	.short	(.L_234 - .L_233)
	.align		4
.L_233:
        /*0538*/ 	.word	index@(_ZN5flash44flash_bwd_dq_dk_dv_loop_seqk_parallel_kernelI23Flash_bwd_kernel_traitsILi32ELi128ELi128ELi8ELi4ELi4ELi4ELb0ELb0EN7cutlass10bfloat16_tE19Flash_kernel_traitsILi32ELi128ELi128ELi8ES3_EELb1ELb0ELb1ELb0ELb0ELb0ELb0EEEvNS_16Flash_bwd_paramsE)
        /*053c*/ 	.word	0x00000000


	//----- nvinfo : EIATTR_MIN_STACK_SIZE
	.align		4
.L_234:
        /*0540*/ 	.byte	0x04, 0x12
        /*0542*/ 	.short	(.L_236 - .L_235)
	.align		4
.L_235:
        /*0544*/ 	.word	index@(_ZN5flash44flash_bwd_dq_dk_dv_loop_seqk_parallel_kernelI23Flash_bwd_kernel_traitsILi32ELi128ELi128ELi8ELi4ELi4ELi4ELb0ELb0EN7cutlass10bfloat16_tE19Flash_kernel_traitsILi32ELi128ELi128ELi8ES3_EELb0ELb0ELb1ELb0ELb0ELb0ELb1EEEvNS_16Flash_bwd_paramsE)
        /*0548*/ 	.word	0x000000a0


	//----- nvinfo : EIATTR_MIN_STACK_SIZE
	.align		4
.L_236:
        /*054c*/ 	.byte	0x04, 0x12
        /*054e*/ 	.short	(.L_238 - .L_237)
	.align		4
.L_237:
        /*0550*/ 	.word	index@(_ZN5flash44flash_bwd_dq_dk_dv_loop_seqk_parallel_kernelI23Flash_bwd_kernel_traitsILi32ELi128ELi128ELi8ELi4ELi4ELi4ELb0ELb0EN7cutlass10bfloat16_tE19Flash_kernel_traitsILi32ELi128ELi128ELi8ES3_EELb1ELb0ELb0ELb0ELb1ELb1ELb0EEEvNS_16Flash_bwd_paramsE)
        /*0554*/ 	.word	0x00000000


	//----- nvinfo : EIATTR_MIN_STACK_SIZE
	.align		4
.L_238:
        /*0558*/ 	.byte	0x04, 0x12
        /*055a*/ 	.short	(.L_240 - .L_239)
	.align		4
.L_239:
        /*055c*/ 	.word	index@(_ZN5flash44flash_bwd_dq_dk_dv_loop_seqk_parallel_kernelI23Flash_bwd_kernel_traitsILi32ELi128ELi128ELi8ELi4ELi4ELi4ELb0ELb0EN7cutlass10bfloat16_tE19Flash_kernel_traitsILi32ELi128ELi128ELi8ES3_EELb0ELb0ELb0ELb0ELb1ELb1ELb1EEEvNS_16Flash_bwd_paramsE)
        /*0560*/ 	.word	0x00000080


	//----- nvinfo : EIATTR_MIN_STACK_SIZE
	.align		4
.L_240:
        /*0564*/ 	.byte	0x04, 0x12
        /*0566*/ 	.short	(.L_242 - .L_241)
	.align		4
.L_241:
        /*0568*/ 	.word	index@(_ZN5flash44flash_bwd_dq_dk_dv_loop_seqk_parallel_kernelI23Flash_bwd_kernel_traitsILi32ELi128ELi128ELi8ELi4ELi4ELi4ELb0ELb0EN7cutlass10bfloat16_tE19Flash_kernel_traitsILi32ELi128ELi128ELi8ES3_EELb1ELb0ELb0ELb1ELb0ELb0ELb0EEEvNS_16Flash_bwd_paramsE)
        /*056c*/ 	.word	0x00000000


	//----- nvinfo : EIATTR_MIN_STACK_SIZE
	.align		4
.L_242:
        /*0570*/ 	.byte	0x04, 0x12
        /*0572*/ 	.short	(.L_244 - .L_243)
	.align		4
.L_243:
        /*0574*/ 	.word	index@(_ZN5flash44flash_bwd_dq_dk_dv_loop_seqk_parallel_kernelI23Flash_bwd_kernel_traitsILi32ELi128ELi128ELi8ELi4ELi4ELi4ELb0ELb0EN7cutlass10bfloat16_tE19Flash_kernel_traitsILi32ELi128ELi128ELi8ES3_EELb0ELb0ELb0ELb1ELb0ELb0ELb1EEEvNS_16Flash_bwd_paramsE)
        /*0578*/ 	.word	0x00000098


	//----- nvinfo : EIATTR_MIN_STACK_SIZE
	.align		4
.L_244:
        /*057c*/ 	.byte	0x04, 0x12
        /*057e*/ 	.short	(.L_246 - .L_245)
	.align		4
.L_245:
        /*0580*/ 	.word	index@(_ZN5flash44flash_bwd_dq_dk_dv_loop_seqk_parallel_kernelI23Flash_bwd_kernel_traitsILi32ELi128ELi128ELi8ELi4ELi4ELi4ELb0ELb0EN7cutlass10bfloat16_tE19Flash_kernel_traitsILi32ELi128ELi128ELi8ES3_EELb1ELb0ELb1ELb0ELb0ELb1ELb0EEEvNS_16Flash_bwd_paramsE)
        /*0584*/ 	.word	0x00000000


	//----- nvinfo : EIATTR_MIN_STACK_SIZE
	.align		4
.L_246:
        /*0588*/ 	.byte	0x04, 0x12
        /*058a*/ 	.short	(.L_248 - .L_247)
	.align		4
.L_247:
        /*058c*/ 	.word	index@(_ZN5flash44flash_bwd_dq_dk_dv_loop_seqk_parallel_kernelI23Flash_bwd_kernel_traitsILi32ELi128ELi128ELi8ELi4ELi4ELi4ELb0ELb0EN7cutlass10bfloat16_tE19Flash_kernel_traitsILi32ELi128ELi128ELi8ES3_EELb0ELb0ELb1ELb0ELb0ELb1ELb1EEEvNS_16Flash_bwd_paramsE)
        /*0590*/ 	.word	0x00000098


	//----- nvinfo : EIATTR_MIN_STACK_SIZE
	.align		4
.L_248:
        /*0594*/ 	.byte	0x04, 0x12
        /*0596*/ 	.short	(.L_250 - .L_249)
	.align		4
.L_249:
        /*0598*/ 	.word	index@(_ZN5flash44flash_bwd_dq_dk_dv_loop_seqk_parallel_kernelI23Flash_bwd_kernel_traitsILi32ELi128ELi128ELi8ELi4ELi4ELi4ELb0ELb0EN7cutlass10bfloat16_tE19Flash_kernel_traitsILi32ELi128ELi128ELi8ES3_EELb1ELb0ELb1ELb1ELb0ELb0ELb0EEEvNS_16Flash_bwd_paramsE)
        /*059c*/ 	.word	0x00000000


	//----- nvinfo : EIATTR_MIN_STACK_SIZE
	.align		4
.L_250:
        /*05a0*/ 	.byte	0x04, 0x12
        /*05a2*/ 	.short	(.L_252 - .L_251)
	.align		4
.L_251:
        /*05a4*/ 	.word	index@(_ZN5flash44flash_bwd_dq_dk_dv_loop_seqk_parallel_kernelI23Flash_bwd_kernel_traitsILi32ELi128ELi128ELi8ELi4ELi4ELi4ELb0ELb0EN7cutlass10bfloat16_tE19Flash_kernel_traitsILi32ELi128ELi128ELi8ES3_EELb0ELb0ELb1ELb1ELb0ELb0ELb1EEEvNS_16Flash_bwd_paramsE)
        /*05a8*/ 	.word	0x00000098


	//----- nvinfo : EIATTR_MIN_STACK_SIZE
	.align		4
.L_252:
        /*05ac*/ 	.byte	0x04, 0x12
        /*05ae*/ 	.short	(.L_254 - .L_253)
	.align		4
.L_253:
        /*05b0*/ 	.word	index@(_ZN5flash25flash_bwd_dot_do_o_kernelILb0E23Flash_bwd_kernel_traitsILi32ELi128ELi128ELi8ELi4ELi4ELi4ELb0ELb0EN7cutlass10bfloat16_tE19Flash_kernel_traitsILi32ELi128ELi128ELi8ES3_EEEEvNS_16Flash_bwd_paramsE)
        /*05b4*/ 	.word	0x00000000


	//----- nvinfo : EIATTR_MIN_STACK_SIZE
	.align		4
.L_254:
        /*05b8*/ 	.byte	0x04, 0x12
        /*05ba*/ 	.short	(.L_256 - .L_255)
	.align		4
.L_255:
        /*05bc*/ 	.word	index@(_ZN5flash25flash_bwd_dot_do_o_kernelILb1E23Flash_bwd_kernel_traitsILi32ELi128ELi128ELi8ELi4ELi4ELi4ELb0ELb0EN7cutlass10bfloat16_tE19Flash_kernel_traitsILi32ELi128ELi128ELi8ES3_EEEEvNS_16Flash_bwd_paramsE)
        /*05c0*/ 	.word	0x00000000
.L_256:


//--------------------- .nv.compat                --------------------------
	.section	.nv.compat,"",@"SHT_CUDA_COMPAT_INFO"
	.align	4
        /*0000*/ 	.byte	0x02, 0x09, 0x01, 0x00, 0x02, 0x02, 0x01, 0x00, 0x02, 0x05, 0x05, 0x00, 0x03, 0x07, 0x01, 0x01
        /*0010*/ 	.byte	0x02, 0x03, 0x00, 0x00, 0x02, 0x06, 0x01, 0x00, 0x04, 0x0b, 0x08, 0x00, 0x00, 0x00, 0x00, 0x00
        /*0020*/ 	.byte	0x00, 0x00, 0x00, 0x00


//--------------------- .nv.info._ZN5flash44flash_bwd_dq_dk_dv_loop_seqk_parallel_kernelI23Flash_bwd_kernel_traitsILi32ELi128ELi128ELi8ELi4ELi4ELi4ELb1ELb0EN7cutlass10bfloat16_tE19Flash_kernel_traitsILi32ELi128ELi128ELi8ES3_EELb0ELb0ELb0ELb0ELb0ELb1ELb0EEEvNS_16Flash_bwd_paramsE --------------------------
	.section	.nv.info._ZN5flash44flash_bwd_dq_dk_dv_loop_seqk_parallel_kernelI23Flash_bwd_kernel_traitsILi32ELi128ELi128ELi8ELi4ELi4ELi4ELb1ELb0EN7cutlass10bfloat16_tE19Flash_kernel_traitsILi32ELi128ELi128ELi8ES3_EELb0ELb0ELb0ELb0ELb0ELb1ELb0EEEvNS_16Flash_bwd_paramsE,"",@"SHT_CUDA_INFO"
	.sectionflags	@""
	.align	4


	//----- nvinfo : EIATTR_CUDA_API_VERSION
	.align		4
        /*0000*/ 	.byte	0x04, 0x37
        /*0002*/ 	.short	(.L_258 - .L_257)
.L_257:
        /*0004*/ 	.word	0x00000082


	//----- nvinfo : EIATTR_KPARAM_INFO
	.align		4
.L_258:
        /*0008*/ 	.byte	0x04, 0x17
        /*000a*/ 	.short	(.L_260 - .L_259)
.L_259:
        /*000c*/ 	.word	0x00000000
        /*0010*/ 	.short	0x0000
        /*0012*/ 	.short	0x0000
        /*0014*/ 	.byte	0x00, 0xf0, 0x01, 0x0a


	//----- nvinfo : EIATTR_SPARSE_MMA_MASK
	.align		4
.L_260:
        /*0018*/ 	.byte	0x03, 0x50
        /*001a*/ 	.short	0x0000


	//----- nvinfo : EIATTR_MAXREG_COUNT
	.align		4
        /*001c*/ 	.byte	0x03, 0x1b
        /*001e*/ 	.short	0x00ff


	//----- nvinfo : EIATTR_NUM_BARRIERS
	.align		4
        /*0020*/ 	.byte	0x02, 0x4c
        /*0022*/ 	.byte	0x01
	.zero		1


	//----- nvinfo : EIATTR_MERCURY_ISA_VERSION
	.align		4
        /*0024*/ 	.byte	0x03, 0x5f
        /*0026*/ 	.short	0x0101


	//----- nvinfo : EIATTR_EXIT_INSTR_OFFSETS
	.align		4
        /*0028*/ 	.byte	0x04, 0x1c
        /*002a*/ 	.short	(.L_262 - .L_261)


	//   ....[0]....
.L_261:
        /*002c*/ 	.word	0x00000090


	//   ....[1]....
        /*0030*/ 	.word	0x000080f0


	//----- nvinfo : EIATTR_CRS_STACK_SIZE
	.align		4
.L_262:
        /*0034*/ 	.byte	0x04, 0x1e
        /*0036*/ 	.short	(.L_264 - .L_263)
.L_263:
        /*0038*/ 	.word	0x00000000


	//----- nvinfo : EIATTR_CBANK_PARAM_SIZE
	.align		4
.L_264:
        /*003c*/ 	.byte	0x03, 0x19
        /*003e*/ 	.short	0x0280


	//----- nvinfo : EIATTR_PARAM_CBANK
	.align		4
        /*0040*/ 	.byte	0x04, 0x0a
        /*0042*/ 	.short	(.L_266 - .L_265)
	.align		4
.L_265:
        /*0044*/ 	.word	index@(.nv.constant0._ZN5flash44flash_bwd_dq_dk_dv_loop_seqk_parallel_kernelI23Flash_bwd_kernel_traitsILi32ELi128ELi128ELi8ELi4ELi4ELi4ELb1ELb0EN7cutlass10bfloat16_tE19Flash_kernel_traitsILi32ELi128ELi128ELi8ES3_EELb0ELb0ELb0ELb0ELb0ELb1ELb0EEEvNS_16Flash_bwd_paramsE)
        /*0048*/ 	.short	0x0210
        /*004a*/ 	.short	0x0280


	//----- nvinfo : EIATTR_SW_WAR
	.align		4
.L_266:
        /*004c*/ 	.byte	0x04, 0x36
        /*004e*/ 	.short	(.L_268 - .L_267)
.L_267:
        /*0050*/ 	.word	0x00000008
.L_268:


//--------------------- .nv.info._ZN5flash44flash_bwd_dq_dk_dv_loop_seqk_parallel_kernelI23Flash_bwd_kernel_traitsILi32ELi128ELi128ELi8ELi4ELi4ELi4ELb1ELb0EN7cutlass10bfloat16_tE19Flash_kernel_traitsILi32ELi128ELi128ELi8ES3_EELb0ELb0ELb0ELb0ELb0ELb0ELb0EEEvNS_16Flash_bwd_paramsE --------------------------
	.section	.nv.info._ZN5flash44flash_bwd_dq_dk_dv_loop_seqk_parallel_kernelI23Flash_bwd_kernel_traitsILi32ELi128ELi128ELi8ELi4ELi4ELi4ELb1ELb0EN7cutlass10bfloat16_tE19Flash_kernel_traitsILi32ELi128ELi128ELi8ES3_EELb0ELb0ELb0ELb0ELb0ELb0ELb0EEEvNS_16Flash_bwd_paramsE,"",@"SHT_CUDA_INFO"
	.sectionflags	@""
	.align	4


	//----- nvinfo : EIATTR_CUDA_API_VERSION
	.align		4
        /*0000*/ 	.byte	0x04, 0x37
        /*0002*/ 	.short	(.L_270 - .L_269)
.L_269:
        /*0004*/ 	.word	0x00000082


	//----- nvinfo : EIATTR_KPARAM_INFO
	.align		4
.L_270:
        /*0008*/ 	.byte	0x04, 0x17
        /*000a*/ 	.short	(.L_272 - .L_271)
.L_271:
        /*000c*/ 	.word	0x00000000
        /*0010*/ 	.short	0x0000
        /*0012*/ 	.short	0x0000
        /*0014*/ 	.byte	0x00, 0xf0, 0x01, 0x0a


	//----- nvinfo : EIATTR_SPARSE_MMA_MASK
	.align		4
.L_272:
        /*0018*/ 	.byte	0x03, 0x50
        /*001a*/ 	.short	0x0000


	//----- nvinfo : EIATTR_MAXREG_COUNT
	.align		4
        /*001c*/ 	.byte	0x03, 0x1b
        /*001e*/ 	.short	0x00ff


	//----- nvinfo : EIATTR_NUM_BARRIERS
	.align		4
        /*0020*/ 	.byte	0x02, 0x4c
        /*0022*/ 	.byte	0x01
	.zero		1


	//----- nvinfo : EIATTR_ANNOTATIONS
	.align		4
        /*0024*/ 	.byte	0x04, 0x55
        /*0026*/ 	.short	(.L_274 - .L_273)


	//   ....[0]....
.L_273:
        /*0028*/ 	.word	0x00000001
        /*002c*/ 	.byte	0x40, 0x0a, 0x00, 0x00, 0x01, 0x00, 0x00, 0x00, 0xa0, 0x71, 0x00, 0x00


	//----- nvinfo : EIATTR_MERCURY_ISA_VERSION
	.align		4
.L_274:
        /*0038*/ 	.byte	0x03, 0x5f
        /*003a*/ 	.short	0x0101


	//----- nvinfo : EIATTR_EXIT_INSTR_OFFSETS
	.align		4
        /*003c*/ 	.byte	0x04, 0x1c
        /*003e*/ 	.short	(.L_276 - .L_275)


	//   ....[0]....
.L_275:
        /*0040*/ 	.word	0x000000a0


	//   ....[1]....
        /*0044*/ 	.word	0x00008680


	//----- nvinfo : EIATTR_CRS_STACK_SIZE
	.align		4
.L_276:
        /*0048*/ 	.byte	0x04, 0x1e
        /*004a*/ 	.short	(.L_278 - .L_277)
.L_277:
        /*004c*/ 	.word	0x00000000


	//----- nvinfo : EIATTR_CBANK_PARAM_SIZE
	.align		4
.L_278:
        /*0050*/ 	.byte	0x03, 0x19
        /*0052*/ 	.short	0x0280


	//----- nvinfo : EIATTR_PARAM_CBANK
	.align		4
        /*0054*/ 	.byte	0x04, 0x0a
        /*0056*/ 	.short	(.L_280 - .L_279)
	.align		4
.L_279:
        /*0058*/ 	.word	index@(.nv.constant0._ZN5flash44flash_bwd_dq_dk_dv_loop_seqk_parallel_kernelI23Flash_bwd_kernel_traitsILi32ELi128ELi128ELi8ELi4ELi4ELi4ELb1ELb0EN7cutlass10bfloat16_tE19Flash_kernel_traitsILi32ELi128ELi128ELi8ES3_EELb0ELb0ELb0ELb0ELb0ELb0ELb0EEEvNS_16Flash_bwd_paramsE)
        /*005c*/ 	.short	0x0210
        /*005e*/ 	.short	0x0280


	//----- nvinfo : EIATTR_SW_WAR
	.align		4
.L_280:
        /*0060*/ 	.byte	0x04, 0x36
        /*0062*/ 	.short	(.L_282 - .L_281)
.L_281:
        /*0064*/ 	.word	0x00000008
.L_282:


//--------------------- .nv.info._ZN5flash44flash_bwd_dq_dk_dv_loop_seqk_parallel_kernelI23Flash_bwd_kernel_traitsILi32ELi128ELi128ELi8ELi4ELi4ELi4ELb1ELb0EN7cutlass10bfloat16_tE19Flash_kernel_traitsILi32ELi128ELi128ELi8ES3_EELb0ELb0ELb1ELb0ELb0ELb0ELb0EEEvNS_16Flash_bwd_paramsE --------------------------
	.section	.nv.info._ZN5flash44flash_bwd_dq_dk_dv_loop_seqk_parallel_kernelI23Flash_bwd_kernel_traitsILi32ELi128ELi128ELi8ELi4ELi4ELi4ELb1ELb0EN7cutlass10bfloat16_tE19Flash_kernel_traitsILi32ELi128ELi128ELi8ES3_EELb0ELb0ELb1ELb0ELb0ELb0ELb0EEEvNS_16Flash_bwd_paramsE,"",@"SHT_CUDA_INFO"
	.sectionflags	@""
	.align	4


	//----- nvinfo : EIATTR_CUDA_API_VERSION
	.align		4
        /*0000*/ 	.byte	0x04, 0x37
        /*0002*/ 	.short	(.L_284 - .L_283)
.L_283:
        /*0004*/ 	.word	0x00000082


	//----- nvinfo : EIATTR_KPARAM_INFO
	.align		4
.L_284:
        /*0008*/ 	.byte	0x04, 0x17
        /*000a*/ 	.short	(.L_286 - .L_285)
.L_285:
        /*000c*/ 	.word	0x00000000
        /*0010*/ 	.short	0x0000
        /*0012*/ 	.short	0x0000
        /*0014*/ 	.byte	0x00, 0xf0, 0x01, 0x0a


	//----- nvinfo : EIATTR_SPARSE_MMA_MASK
	.align		4
.L_286:
        /*0018*/ 	.byte	0x03, 0x50
        /*001a*/ 	.short	0x0000


	//----- nvinfo : EIATTR_MAXREG_COUNT
	.align		4
        /*001c*/ 	.byte	0x03, 0x1b
        /*001e*/ 	.short	0x00ff


	//----- nvinfo : EIATTR_NUM_BARRIERS
	.align		4
        /*0020*/ 	.byte	0x02, 0x4c
        /*0022*/ 	.byte	0x01
	.zero		1


	//----- nvinfo : EIATTR_MERCURY_ISA_VERSION
	.align		4
        /*0024*/ 	.byte	0x03, 0x5f
        /*0026*/ 	.short	0x0101


	//----- nvinfo : EIATTR_EXIT_INSTR_OFFSETS
	.align		4
        /*0028*/ 	.byte	0x04, 0x1c
        /*002a*/ 	.short	(.L_288 - .L_287)


	//   ....[0]....
.L_287:
        /*002c*/ 	.word	0x00000090


	//   ....[1]....
        /*0030*/ 	.word	0x00008a80


	//----- nvinfo : EIATTR_CRS_STACK_SIZE
	.align		4
.L_288:
        /*0034*/ 	.byte	0x04, 0x1e
        /*0036*/ 	.short	(.L_290 - .L_289)
.L_289:
        /*0038*/ 	.word	0x00000000


	//----- nvinfo : EIATTR_CBANK_PARAM_SIZE
	.align		4
.L_290:
        /*003c*/ 	.byte	0x03, 0x19
        /*003e*/ 	.short	0x0280


	//----- nvinfo : EIATTR_PARAM_CBANK
	.align		4
        /*0040*/ 	.byte	0x04, 0x0a
        /*0042*/ 	.short	(.L_292 - .L_291)
	.align		4
.L_291:
        /*0044*/ 	.word	index@(.nv.constant0._ZN5flash44flash_bwd_dq_dk_dv_loop_seqk_parallel_kernelI23Flash_bwd_kernel_traitsILi32ELi128ELi128ELi8ELi4ELi4ELi4ELb1ELb0EN7cutlass10bfloat16_tE19Flash_kernel_traitsILi32ELi128ELi128ELi8ES3_EELb0ELb0ELb1ELb0ELb0ELb0ELb0EEEvNS_16Flash_bwd_paramsE)
        /*0048*/ 	.short	0x0210
        /*004a*/ 	.short	0x0280


	//----- nvinfo : EIATTR_SW_WAR
	.align		4
.L_292:
        /*004c*/ 	.byte	0x04, 0x36
        /*004e*/ 	.short	(.L_294 - .L_293)
.L_293:
        /*0050*/ 	.word	0x00000008
.L_294:


//--------------------- .nv.info._ZN5flash44flash_bwd_dq_dk_dv_loop_seqk_parallel_kernelI23Flash_bwd_kernel_traitsILi32ELi128ELi128ELi8ELi4ELi4ELi4ELb1ELb0EN7cutlass10bfloat16_tE19Flash_kernel_traitsILi32ELi128ELi128ELi8ES3_EELb0ELb0ELb0ELb0ELb1ELb1ELb0EEEvNS_16Flash_bwd_paramsE --------------------------
	.section	.nv.info._ZN5flash44flash_bwd_dq_dk_dv_loop_seqk_parallel_kernelI23Flash_bwd_kernel_traitsILi32ELi128ELi128ELi8ELi4ELi4ELi4ELb1ELb0EN7cutlass10bfloat16_tE19Flash_kernel_traitsILi32ELi128ELi128ELi8ES3_EELb0ELb0ELb0ELb0ELb1ELb1ELb0EEEvNS_16Flash_bwd_paramsE,"",@"SHT_CUDA_INFO"
	.sectionflags	@""
	.align	4


	//----- nvinfo : EIATTR_CUDA_API_VERSION
	.align		4
        /*0000*/ 	.byte	0x04, 0x37
        /*0002*/ 	.short	(.L_296 - .L_295)
.L_295:
        /*0004*/ 	.word	0x00000082


	//----- nvinfo : EIATTR_KPARAM_INFO
	.align		4
.L_296:
        /*0008*/ 	.byte	0x04, 0x17
        /*000a*/ 	.short	(.L_298 - .L_297)
.L_297:
        /*000c*/ 	.word	0x00000000
        /*0010*/ 	.short	0x0000
        /*0012*/ 	.short	0x0000
        /*0014*/ 	.byte	0x00, 0xf0, 0x01, 0x0a


	//----- nvinfo : EIATTR_SPARSE_MMA_MASK
	.align		4
.L_298:
        /*0018*/ 	.byte	0x03, 0x50
        /*001a*/ 	.short	0x0000


	//----- nvinfo : EIATTR_MAXREG_COUNT
	.align		4
        /*001c*/ 	.byte	0x03, 0x1b
        /*001e*/ 	.short	0x00ff


	//----- nvinfo : EIATTR_NUM_BARRIERS
	.align		4
        /*0020*/ 	.byte	0x02, 0x4c
        /*0022*/ 	.byte	0x01
	.zero		1


	//----- nvinfo : EIATTR_MERCURY_ISA_VERSION
	.align		4
        /*0024*/ 	.byte	0x03, 0x5f
        /*0026*/ 	.short	0x0101


	//----- nvinfo : EIATTR_EXIT_INSTR_OFFSETS
	.align		4
        /*0028*/ 	.byte	0x04, 0x1c
        /*002a*/ 	.short	(.L_300 - .L_299)


	//   ....[0]....
.L_299:
        /*002c*/ 	.word	0x00000090


	//   ....[1]....
        /*0030*/ 	.word	0x00005bf0


	//----- nvinfo : EIATTR_CBANK_PARAM_SIZE
	.align		4
.L_300:
        /*0034*/ 	.byte	0x03, 0x19
        /*0036*/ 	.short	0x0280


	//----- nvinfo : EIATTR_PARAM_CBANK
	.align		4
        /*0038*/ 	.byte	0x04, 0x0a
        /*003a*/ 	.short	(.L_302 - .L_301)
	.align		4
.L_301:
        /*003c*/ 	.word	index@(.nv.constant0._ZN5flash44flash_bwd_dq_dk_dv_loop_seqk_parallel_kernelI23Flash_bwd_kernel_traitsILi32ELi128ELi128ELi8ELi4ELi4ELi4ELb1ELb0EN7cutlass10bfloat16_tE19Flash_kernel_traitsILi32ELi128ELi128ELi8ES3_EELb0ELb0ELb0ELb0ELb1ELb1ELb0EEEvNS_16Flash_bwd_paramsE)
        /*0040*/ 	.short	0x0210
        /*0042*/ 	.short	0x0280


	//----- nvinfo : EIATTR_SW_WAR
	.align		4
.L_302:
        /*0044*/ 	.byte	0x04, 0x36
        /*0046*/ 	.short	(.L_304 - .L_303)
.L_303:
        /*0048*/ 	.word	0x00000008
.L_304:


//--------------------- .nv.info._ZN5flash44flash_bwd_dq_dk_dv_loop_seqk_parallel_kernelI23Flash_bwd_kernel_traitsILi32ELi128ELi128ELi8ELi4ELi4ELi4ELb1ELb0EN7cutlass10bfloat16_tE19Flash_kernel_traitsILi32ELi128ELi128ELi8ES3_EELb0ELb0ELb0ELb1ELb0ELb0ELb0EEEvNS_16Flash_bwd_paramsE --------------------------
	.section	.nv.info._ZN5flash44flash_bwd_dq_dk_dv_loop_seqk_parallel_kernelI23Flash_bwd_kernel_traitsILi32ELi128ELi128ELi8ELi4ELi4ELi4ELb1ELb0EN7cutlass10bfloat16_tE19Flash_kernel_traitsILi32ELi128ELi128ELi8ES3_EELb0ELb0ELb0ELb1ELb0ELb0ELb0EEEvNS_16Flash_bwd_paramsE,"",@"SHT_CUDA_INFO"
	.sectionflags	@""
	.align	4


	//----- nvinfo : EIATTR_CUDA_API_VERSION
	.align		4
        /*0000*/ 	.byte	0x04, 0x37
        /*0002*/ 	.short	(.L_306 - .L_305)
.L_305:
        /*0004*/ 	.word	0x00000082


	//----- nvinfo : EIATTR_KPARAM_INFO
	.align		4
.L_306:
        /*0008*/ 	.byte	0x04, 0x17
        /*000a*/ 	.short	(.L_308 - .L_307)
.L_307:
        /*000c*/ 	.word	0x00000000
        /*0010*/ 	.short	0x0000
        /*0012*/ 	.short	0x0000
        /*0014*/ 	.byte	0x00, 0xf0, 0x01, 0x0a


	//----- nvinfo : EIATTR_SPARSE_MMA_MASK
	.align		4
.L_308:
        /*0018*/ 	.byte	0x03, 0x50
        /*001a*/ 	.short	0x0000


	//----- nvinfo : EIATTR_MAXREG_COUNT
	.align		4
        /*001c*/ 	.byte	0x03, 0x1b
        /*001e*/ 	.short	0x00ff


	//----- nvinfo : EIATTR_NUM_BARRIERS
	.align		4
        /*0020*/ 	.byte	0x02, 0x4c
        /*0022*/ 	.byte	0x01
	.zero		1


	//----- nvinfo : EIATTR_ANNOTATIONS
	.align		4
        /*0024*/ 	.byte	0x04, 0x55
        /*0026*/ 	.short	(.L_310 - .L_309)


	//   ....[0]....
.L_309:
        /*0028*/ 	.word	0x00000001
        /*002c*/ 	.byte	0x50, 0x0a, 0x00, 0x00, 0x01, 0x00, 0x00, 0x00, 0xb0, 0x0a, 0x00, 0x00, 0x01, 0x00, 0x00, 0x00
        /*003c*/ 	.byte	0xb0, 0x7f, 0x00, 0x00, 0x01, 0x00, 0x00, 0x00, 0xd0, 0x7f, 0x00, 0x00


	//----- nvinfo : EIATTR_MERCURY_ISA_VERSION
	.align		4
.L_310:
        /*0048*/ 	.byte	0x03, 0x5f
        /*004a*/ 	.short	0x0101


	//----- nvinfo : EIATTR_EXIT_INSTR_OFFSETS
	.align		4
        /*004c*/ 	.byte	0x04, 0x1c
        /*004e*/ 	.short	(.L_312 - .L_311)


	//   ....[0]....
.L_311:
        /*0050*/ 	.word	0x000000a0


	//   ....[1]....
        /*0054*/ 	.word	0x00009520


	//----- nvinfo : EIATTR_CRS_STACK_SIZE
	.align		4
.L_312:
        /*0058*/ 	.byte	0x04, 0x1e
        /*005a*/ 	.short	(.L_314 - .L_313)
.L_313:
        /*005c*/ 	.word	0x00000000


	//----- nvinfo : EIATTR_CBANK_PARAM_SIZE
	.align		4
.L_314:
        /*0060*/ 	.byte	0x03, 0x19
        /*0062*/ 	.short	0x0280


	//----- nvinfo : EIATTR_PARAM_CBANK
	.align		4
        /*0064*/ 	.byte	0x04, 0x0a
        /*0066*/ 	.short	(.L_316 - .L_315)
	.align		4
.L_315:
        /*0068*/ 	.word	index@(.nv.constant0._ZN5flash44flash_bwd_dq_dk_dv_loop_seqk_parallel_kernelI23Flash_bwd_kernel_traitsILi32ELi128ELi128ELi8ELi4ELi4ELi4ELb1ELb0EN7cutlass10bfloat16_tE19Flash_kernel_traitsILi32ELi128ELi128ELi8ES3_EELb0ELb0ELb0ELb1ELb0ELb0ELb0EEEvNS_16Flash_bwd_paramsE)
        /*006c*/ 	.short	0x0210
        /*006e*/ 	.short	0x0280


	//----- nvinfo : EIATTR_SW_WAR
	.align		4
.L_316:
        /*0070*/ 	.byte	0x04, 0x36
        /*0072*/ 	.short	(.L_318 - .L_317)
.L_317:
        /*0074*/ 	.word	0x00000008
.L_318:


//--------------------- .nv.info._ZN5flash44flash_bwd_dq_dk_dv_loop_seqk_parallel_kernelI23Flash_bwd_kernel_traitsILi32ELi128ELi128ELi8ELi4ELi4ELi4ELb1ELb0EN7cutlass10bfloat16_tE19Flash_kernel_traitsILi32ELi128ELi128ELi8ES3_EELb0ELb0ELb1ELb0ELb0ELb1ELb0EEEvNS_16Flash_bwd_paramsE --------------------------
	.section	.nv.info._ZN5flash44flash_bwd_dq_dk_dv_loop_seqk_parallel_kernelI23Flash_bwd_kernel_traitsILi32ELi128ELi128ELi8ELi4ELi4ELi4ELb1ELb0EN7cutlass10bfloat16_tE19Flash_kernel_traitsILi32ELi128ELi128ELi8ES3_EELb0ELb0ELb1ELb0ELb0ELb1ELb0EEEvNS_16Flash_bwd_paramsE,"",@"SHT_CUDA_INFO"
	.sectionflags	@""
	.align	4


	//----- nvinfo : EIATTR_CUDA_API_VERSION
	.align		4
        /*0000*/ 	.byte	0x04, 0x37
        /*0002*/ 	.short	(.L_320 - .L_319)
.L_319:
        /*0004*/ 	.word	0x00000082


	//----- nvinfo : EIATTR_KPARAM_INFO
	.align		4
.L_320:
        /*0008*/ 	.byte	0x04, 0x17
        /*000a*/ 	.short	(.L_322 - .L_321)
.L_321:
        /*000c*/ 	.word	0x00000000
        /*0010*/ 	.short	0x0000
        /*0012*/ 	.short	0x0000
        /*0014*/ 	.byte	0x00, 0xf0, 0x01, 0x0a


	//----- nvinfo : EIATTR_SPARSE_MMA_MASK
	.align		4
.L_322:
        /*0018*/ 	.byte	0x03, 0x50
        /*001a*/ 	.short	0x0000


	//----- nvinfo : EIATTR_MAXREG_COUNT
	.align		4
        /*001c*/ 	.byte	0x03, 0x1b
        /*001e*/ 	.short	0x00ff


	//----- nvinfo : EIATTR_NUM_BARRIERS
	.align		4
        /*0020*/ 	.byte	0x02, 0x4c
        /*0022*/ 	.byte	0x01
	.zero		1


	//----- nvinfo : EIATTR_MERCURY_ISA_VERSION
	.align		4
        /*0024*/ 	.byte	0x03, 0x5f
        /*0026*/ 	.short	0x0101


	//----- nvinfo : EIATTR_EXIT_INSTR_OFFSETS
	.align		4
        /*0028*/ 	.byte	0x04, 0x1c
        /*002a*/ 	.short	(.L_324 - .L_323)


	//   ....[0]....
.L_323:
        /*002c*/ 	.word	0x00000090


	//   ....[1]....
        /*0030*/ 	.word	0x00008490


	//----- nvinfo : EIATTR_CRS_STACK_SIZE
	.align		4
.L_324:
        /*0034*/ 	.byte	0x04, 0x1e
        /*0036*/ 	.short	(.L_326 - .L_325)
.L_325:
        /*0038*/ 	.word	0x00000000


	//----- nvinfo : EIATTR_CBANK_PARAM_SIZE
	.align		4
.L_326:
        /*003c*/ 	.byte	0x03, 0x19
        /*003e*/ 	.short	0x0280


	//----- nvinfo : EIATTR_PARAM_CBANK
	.align		4
        /*0040*/ 	.byte	0x04, 0x0a
        /*0042*/ 	.short	(.L_328 - .L_327)
	.align		4
.L_327:
        /*0044*/ 	.word	index@(.nv.constant0._ZN5flash44flash_bwd_dq_dk_dv_loop_seqk_parallel_kernelI23Flash_bwd_kernel_traitsILi32ELi128ELi128ELi8ELi4ELi4ELi4ELb1ELb0EN7cutlass10bfloat16_tE19Flash_kernel_traitsILi32ELi128ELi128ELi8ES3_EELb0ELb0ELb1ELb0ELb0ELb1ELb0EEEvNS_16Flash_bwd_paramsE)
        /*0048*/ 	.short	0x0210
        /*004a*/ 	.short	0x0280


	//----- nvinfo : EIATTR_SW_WAR
	.align		4
.L_328:
        /*004c*/ 	.byte	0x04, 0x36
        /*004e*/ 	.short	(.L_330 - .L_329)
.L_329:
        /*0050*/ 	.word	0x00000008
.L_330:


//--------------------- .nv.info._ZN5flash44flash_bwd_dq_dk_dv_loop_seqk_parallel_kernelI23Flash_bwd_kernel_traitsILi32ELi128ELi128ELi8ELi4ELi4ELi4ELb1ELb0EN7cutlass10bfloat16_tE19Flash_kernel_traitsILi32ELi128ELi128ELi8ES3_EELb0ELb0ELb1ELb1ELb0ELb0ELb0EEEvNS_16Flash_bwd_paramsE --------------------------
	.section	.nv.info._ZN5flash44flash_bwd_dq_dk_dv_loop_seqk_parallel_kernelI23Flash_bwd_kernel_traitsILi32ELi128ELi128ELi8ELi4ELi4ELi4ELb1ELb0EN7cutlass10bfloat16_tE19Flash_kernel_traitsILi32ELi128ELi128ELi8ES3_EELb0ELb0ELb1ELb1ELb0ELb0ELb0EEEvNS_16Flash_bwd_paramsE,"",@"SHT_CUDA_INFO"
	.sectionflags	@""
	.align	4


	//----- nvinfo : EIATTR_CUDA_API_VERSION
	.align		4
        /*0000*/ 	.byte	0x04, 0x37
        /*0002*/ 	.short	(.L_332 - .L_331)
.L_331:
        /*0004*/ 	.word	0x00000082


	//----- nvinfo : EIATTR_KPARAM_INFO
	.align		4
.L_332:
        /*0008*/ 	.byte	0x04, 0x17
        /*000a*/ 	.short	(.L_334 - .L_333)
.L_333:
        /*000c*/ 	.word	0x00000000
        /*0010*/ 	.short	0x0000
        /*0012*/ 	.short	0x0000
        /*0014*/ 	.byte	0x00, 0xf0, 0x01, 0x0a


	//----- nvinfo : EIATTR_SPARSE_MMA_MASK
	.align		4
.L_334:
        /*0018*/ 	.byte	0x03, 0x50
        /*001a*/ 	.short	0x0000


	//----- nvinfo : EIATTR_MAXREG_COUNT
	.align		4
        /*001c*/ 	.byte	0x03, 0x1b
        /*001e*/ 	.short	0x00ff


	//----- nvinfo : EIATTR_NUM_BARRIERS
	.align		4
        /*0020*/ 	.byte	0x02, 0x4c
        /*0022*/ 	.byte	0x01
	.zero		1


	//----- nvinfo : EIATTR_MERCURY_ISA_VERSION
	.align		4
        /*0024*/ 	.byte	0x03, 0x5f
        /*0026*/ 	.short	0x0101


	//----- nvinfo : EIATTR_EXIT_INSTR_OFFSETS
	.align		4
        /*0028*/ 	.byte	0x04, 0x1c
        /*002a*/ 	.short	(.L_336 - .L_335)


	//   ....[0]....
.L_335:
        /*002c*/ 	.word	0x00000090


	//   ....[1]....
        /*0030*/ 	.word	0x00009860


	//----- nvinfo : EIATTR_CRS_STACK_SIZE
	.align		4
.L_336:
        /*0034*/ 	.byte	0x04, 0x1e
        /*0036*/ 	.short	(.L_338 - .L_337)
.L_337:
        /*0038*/ 	.word	0x00000000


	//----- nvinfo : EIATTR_CBANK_PARAM_SIZE
	.align		4
.L_338:
        /*003c*/ 	.byte	0x03, 0x19
        /*003e*/ 	.short	0x0280


	//----- nvinfo : EIATTR_PARAM_CBANK
	.align		4
        /*0040*/ 	.byte	0x04, 0x0a
        /*0042*/ 	.short	(.L_340 - .L_339)
	.align		4
.L_339:
        /*0044*/ 	.word	index@(.nv.constant0._ZN5flash44flash_bwd_dq_dk_dv_loop_seqk_parallel_kernelI23Flash_bwd_kernel_traitsILi32ELi128ELi128ELi8ELi4ELi4ELi4ELb1ELb0EN7cutlass10bfloat16_tE19Flash_kernel_traitsILi32ELi128ELi128ELi8ES3_EELb0ELb0ELb1ELb1ELb0ELb0ELb0EEEvNS_16Flash_bwd_paramsE)
        /*0048*/ 	.short	0x0210
        /*004a*/ 	.short	0x0280


	//----- nvinfo : EIATTR_SW_WAR
	.align		4
.L_340:
        /*004c*/ 	.byte	0x04, 0x36
        /*004e*/ 	.short	(.L_342 - .L_341)
.L_341:
        /*0050*/ 	.word	0x00000008
.L_342:


//--------------------- .nv.info._ZN5flash27flash_bwd_convert_dq_kernelI23Flash_bwd_kernel_traitsILi32ELi128ELi128ELi8ELi4ELi4ELi4ELb1ELb0EN7cutlass10bfloat16_tE19Flash_kernel_traitsILi32ELi128ELi128ELi8ES3_EEEEvNS_16Flash_bwd_paramsEi --------------------------
	.section	.nv.info._ZN5flash27flash_bwd_convert_dq_kernelI23Flash_bwd_kernel_traitsILi32ELi128ELi128ELi8ELi4ELi4ELi4ELb1ELb0EN7cutlass10bfloat16_tE19Flash_kernel_traitsILi32ELi128ELi128ELi8ES3_EEEEvNS_16Flash_bwd_paramsEi,"",@"SHT_CUDA_INFO"
	.sectionflags	@""
	.align	4


	//----- nvinfo : EIATTR_CUDA_API_VERSION
	.align		4
        /*0000*/ 	.byte	0x04, 0x37
        /*0002*/ 	.short	(.L_344 - .L_343)
.L_343:
        /*0004*/ 	.word	0x00000082


	//----- nvinfo : EIATTR_KPARAM_INFO
	.align		4
.L_344:
        /*0008*/ 	.byte	0x04, 0x17
        /*000a*/ 	.short	(.L_346 - .L_345)
.L_345:
        /*000c*/ 	.word	0x00000000
        /*0010*/ 	.short	0x0001
        /*0012*/ 	.short	0x0280
        /*0014*/ 	.byte	0x00, 0xf0, 0x11, 0x00


	//----- nvinfo : EIATTR_KPARAM_INFO
	.align		4
.L_346:
        /*0018*/ 	.byte	0x04, 0x17
        /*001a*/ 	.short	(.L_348 - .L_347)
.L_347:
        /*001c*/ 	.word	0x00000000
        /*0020*/ 	.short	0x0000
        /*0022*/ 	.short	0x0000
        /*0024*/ 	.byte	0x00, 0xf0, 0x01, 0x0a


	//----- nvinfo : EIATTR_SPARSE_MMA_MASK
	.align		4
.L_348:
        /*0028*/ 	.byte	0x03, 0x50
        /*002a*/ 	.short	0x0000


	//----- nvinfo : EIATTR_MAXREG_COUNT
	.align		4
        /*002c*/ 	.byte	0x03, 0x1b
        /*002e*/ 	.short	0x00ff


	//----- nvinfo : EIATTR_NUM_BARRIERS
	.align		4
        /*0030*/ 	.byte	0x02, 0x4c
        /*0032*/ 	.byte	0x01
	.zero		1


	//----- nvinfo : EIATTR_MERCURY_ISA_VERSION
	.align		4
        /*0034*/ 	.byte	0x03, 0x5f
        /*0036*/ 	.short	0x0101


	//----- nvinfo : EIATTR_EXIT_INSTR_OFFSETS
	.align		4
        /*0038*/ 	.byte	0x04, 0x1c
        /*003a*/ 	.short	(.L_350 - .L_349)


	//   ....[0]....
.L_349:
        /*003c*/ 	.word	0x00000100


	//   ....[1]....
        /*0040*/ 	.word	0x000018e0


	//   ....[2]....
        /*0044*/ 	.word	0x000019b0


	//----- nvinfo : EIATTR_CRS_STACK_SIZE
	.align		4
.L_350:
        /*0048*/ 	.byte	0x04, 0x1e
        /*004a*/ 	.short	(.L_352 - .L_351)
.L_351:
        /*004c*/ 	.word	0x00000000


	//----- nvinfo : EIATTR_CBANK_PARAM_SIZE
	.align		4
.L_352:
        /*0050*/ 	.byte	0x03, 0x19
        /*0052*/ 	.short	0x0284


	//----- nvinfo : EIATTR_PARAM_CBANK
	.align		4
        /*0054*/ 	.byte	0x04, 0x0a
        /*0056*/ 	.short	(.L_354 - .L_353)
	.align		4
.L_353:
        /*0058*/ 	.word	index@(.nv.constant0._ZN5flash27flash_bwd_convert_dq_kernelI23Flash_bwd_kernel_traitsILi32ELi128ELi128ELi8ELi4ELi4ELi4ELb1ELb0EN7cutlass10bfloat16_tE19Flash_kernel_traitsILi32ELi128ELi128ELi8ES3_EEEEvNS_16Flash_bwd_paramsEi)
        /*005c*/ 	.short	0x0210
        /*005e*/ 	.short	0x0284


	//----- nvinfo : EIATTR_SW_WAR
	.align		4
.L_354:
        /*0060*/ 	.byte	0x04, 0x36
        /*0062*/ 	.short	(.L_356 - .L_355)
.L_355:
        /*0064*/ 	.word	0x00000008
.L_356:


//--------------------- .nv.info._ZN5flash44flash_bwd_dq_dk_dv_loop_seqk_parallel_kernelI23Flash_bwd_kernel_traitsILi32ELi128ELi128ELi8ELi4ELi4ELi4ELb1ELb0EN7cutlass10bfloat16_tE19Flash_kernel_traitsILi32ELi128ELi128ELi8ES3_EELb1ELb0ELb0ELb0ELb0ELb1ELb0EEEvNS_16Flash_bwd_paramsE --------------------------
	.section	.nv.info._ZN5flash44flash_bwd_dq_dk_dv_loop_seqk_parallel_kernelI23Flash_bwd_kernel_traitsILi32ELi128ELi128ELi8ELi4ELi4ELi4ELb1ELb0EN7cutlass10bfloat16_tE19Flash_kernel_traitsILi32ELi128ELi128ELi8ES3_EELb1ELb0ELb0ELb0ELb0ELb1ELb0EEEvNS_16Flash_bwd_paramsE,"",@"SHT_CUDA_INFO"
	.sectionflags	@""
	.align	4


	//----- nvinfo : EIATTR_CUDA_API_VERSION
	.align		4
        /*0000*/ 	.byte	0x04, 0x37
        /*0002*/ 	.short	(.L_358 - .L_357)
.L_357:
        /*0004*/ 	.word	0x00000082


	//----- nvinfo : EIATTR_KPARAM_INFO
	.align		4
.L_358:
        /*0008*/ 	.byte	0x04, 0x17
        /*000a*/ 	.short	(.L_360 - .L_359)
.L_359:
        /*000c*/ 	.word	0x00000000
        /*0010*/ 	.short	0x0000
        /*0012*/ 	.short	0x0000
        /*0014*/ 	.byte	0x00, 0xf0, 0x01, 0x0a


	//----- nvinfo : EIATTR_SPARSE_MMA_MASK
	.align		4
.L_360:
        /*0018*/ 	.byte	0x03, 0x50
        /*001a*/ 	.short	0x0000


	//----- nvinfo : EIATTR_MAXREG_COUNT
	.align		4
        /*001c*/ 	.byte	0x03, 0x1b
        /*001e*/ 	.short	0x00ff


	//----- nvinfo : EIATTR_NUM_BARRIERS
	.align		4
        /*0020*/ 	.byte	0x02, 0x4c
        /*0022*/ 	.byte	0x01
	.zero		1


	//----- nvinfo : EIATTR_MERCURY_ISA_VERSION
	.align		4
        /*0024*/ 	.byte	0x03, 0x5f
        /*0026*/ 	.short	0x0101


	//----- nvinfo : EIATTR_EXIT_INSTR_OFFSETS
	.align		4
        /*0028*/ 	.byte	0x04, 0x1c
        /*002a*/ 	.short	(.L_362 - .L_361)


	//   ....[0]....
.L_361:
        /*002c*/ 	.word	0x00000090


	//   ....[1]....
        /*0030*/ 	.word	0x0000a000


	//----- nvinfo : EIATTR_CRS_STACK_SIZE
	.align		4
.L_362:
        /*0034*/ 	.byte	0x04, 0x1e
        /*0036*/ 	.short	(.L_364 - .L_363)
.L_363:
        /*0038*/ 	.word	0x00000000


	//----- nvinfo : EIATTR_CBANK_PARAM_SIZE
	.align		4
.L_364:
        /*003c*/ 	.byte	0x03, 0x19
        /*003e*/ 	.short	0x0280


	//----- nvinfo : EIATTR_PARAM_CBANK
	.align		4
        /*0040*/ 	.byte	0x04, 0x0a
        /*0042*/ 	.short	(.L_366 - .L_365)
	.align		4
.L_365:
        /*0044*/ 	.word	index@(.nv.constant0._ZN5flash44flash_bwd_dq_dk_dv_loop_seqk_parallel_kernelI23Flash_bwd_kernel_traitsILi32ELi128ELi128ELi8ELi4ELi4ELi4ELb1ELb0EN7cutlass10bfloat16_tE19Flash_kernel_traitsILi32ELi128ELi128ELi8ES3_EELb1ELb0ELb0ELb0ELb0ELb1ELb0EEEvNS_16Flash_bwd_paramsE)
        /*0048*/ 	.short	0x0210
        /*004a*/ 	.short	0x0280


	//----- nvinfo : EIATTR_SW_WAR
	.align		4
.L_366:
        /*004c*/ 	.byte	0x04, 0x36
        /*004e*/ 	.short	(.L_368 - .L_367)
.L_367:
        /*0050*/ 	.word	0x00000008
.L_368:


//--------------------- .nv.info._ZN5flash44flash_bwd_dq_dk_dv_loop_seqk_parallel_kernelI23Flash_bwd_kernel_traitsILi32ELi128ELi128ELi8ELi4ELi4ELi4ELb1ELb0EN7cutlass10bfloat16_tE19Flash_kernel_traitsILi32ELi128ELi128ELi8ES3_EELb0ELb0ELb0ELb0ELb0ELb1ELb1EEEvNS_16Flash_bwd_paramsE --------------------------
	.section	.nv.info._ZN5flash44flash_bwd_dq_dk_dv_loop_seqk_parallel_kernelI23Flash_bwd_kernel_traitsILi32ELi128ELi128ELi8ELi4ELi4ELi4ELb1ELb0EN7cutlass10bfloat16_tE19Flash_kernel_traitsILi32ELi128ELi128ELi8ES3_EELb0ELb0ELb0ELb0ELb0ELb1ELb1EEEvNS_16Flash_bwd_paramsE,"",@"SHT_CUDA_INFO"
	.sectionflags	@""
	.align	4


	//----- nvinfo : EIATTR_CUDA_API_VERSION
	.align		4
        /*0000*/ 	.byte	0x04, 0x37
        /*0002*/ 	.short	(.L_370 - .L_369)
.L_369:
        /*0004*/ 	.word	0x00000082


	//----- nvinfo : EIATTR_KPARAM_INFO
	.align		4
.L_370:
        /*0008*/ 	.byte	0x04, 0x17
        /*000a*/ 	.short	(.L_372 - .L_371)
.L_371:
        /*000c*/ 	.word	0x00000000
        /*0010*/ 	.short	0x0000
        /*0012*/ 	.short	0x0000
        /*0014*/ 	.byte	0x00, 0xf0, 0x01, 0x0a


	//----- nvinfo : EIATTR_SPARSE_MMA_MASK
	.align		4
.L_372:
        /*0018*/ 	.byte	0x03, 0x50
        /*001a*/ 	.short	0x0000


	//----- nvinfo : EIATTR_MAXREG_COUNT
	.align		4
        /*001c*/ 	.byte	0x03, 0x1b
        /*001e*/ 	.short	0x00ff


	//----- nvinfo : EIATTR_NUM_BARRIERS
	.align		4
        /*0020*/ 	.byte	0x02, 0x4c
        /*0022*/ 	.byte	0x01
	.zero		1


	//----- nvinfo : EIATTR_ANNOTATIONS
	.align		4
        /*0024*/ 	.byte	0x04, 0x55
        /*0026*/ 	.short	(.L_374 - .L_373)


	//   ....[0]....
.L_373:
        /*0028*/ 	.word	0x00000001
        /*002c*/ 	.byte	0xa0, 0x00, 0x00, 0x00, 0x01, 0x00, 0x00, 0x00, 0xd0, 0x04, 0x00, 0x00, 0x01, 0x00, 0x00, 0x00
        /* <DEDUP_REMOVED lines=63> */
        /*042c*/ 	.byte	0xc0, 0x8b, 0x00, 0x00, 0x01, 0x00, 0x00, 0x00, 0x40, 0xa0, 0x00, 0x00


	//----- nvinfo : EIATTR_MERCURY_ISA_VERSION
	.align		4
.L_374:
        /*0438*/ 	.byte	0x03, 0x5f
        /*043a*/ 	.short	0x0101


	//----- nvinfo : EIATTR_EXIT_INSTR_OFFSETS
	.align		4
        /*043c*/ 	.byte	0x04, 0x1c
        /*043e*/ 	.short	(.L_376 - .L_375)


	//   ....[0]....
.L_375:
        /*0440*/ 	.word	0x000000c0


	//   ....[1]....
        /*0444*/ 	.word	0x0000a0c0


	//----- nvinfo : EIATTR_CRS_STACK_SIZE
	.align		4
.L_376:
        /*0448*/ 	.byte	0x04, 0x1e
        /*044a*/ 	.short	(.L_378 - .L_377)
.L_377:
        /*044c*/ 	.word	0x00000000


	//----- nvinfo : EIATTR_CBANK_PARAM_SIZE
	.align		4
.L_378:
        /*0450*/ 	.byte	0x03, 0x19
        /*0452*/ 	.short	0x0280


	//----- nvinfo : EIATTR_PARAM_CBANK
	.align		4
        /*0454*/ 	.byte	0x04, 0x0a
        /*0456*/ 	.short	(.L_380 - .L_379)
	.align		4
.L_379:
        /*0458*/ 	.word	index@(.nv.constant0._ZN5flash44flash_bwd_dq_dk_dv_loop_seqk_parallel_kernelI23Flash_bwd_kernel_traitsILi32ELi128ELi128ELi8ELi4ELi4ELi4ELb1ELb0EN7cutlass10bfloat16_tE19Flash_kernel_traitsILi32ELi128ELi128ELi8ES3_EELb0ELb0ELb0ELb0ELb0ELb1ELb1EEEvNS_16Flash_bwd_paramsE)
        /*045c*/ 	.short	0x0210
        /*045e*/ 	.short	0x0280


	//----- nvinfo : EIATTR_SW_WAR
	.align		4
.L_380:
        /*0460*/ 	.byte	0x04, 0x36
        /*0462*/ 	.short	(.L_382 - .L_381)
.L_381:
        /*0464*/ 	.word	0x00000008
.L_382:


//--------------------- .nv.info._ZN5flash44flash_bwd_dq_dk_dv_loop_seqk_parallel_kernelI23Flash_bwd_kernel_traitsILi32ELi128ELi128ELi8ELi4ELi4ELi4ELb1ELb0EN7cutlass10bfloat16_tE19Flash_kernel_traitsILi32ELi128ELi128ELi8ES3_EELb1ELb0ELb0ELb0ELb0ELb0ELb0EEEvNS_16Flash_bwd_paramsE --------------------------
	.section	.nv.info._ZN5flash44flash_bwd_dq_dk_dv_loop_seqk_parallel_kernelI23Flash_bwd_kernel_traitsILi32ELi128ELi128ELi8ELi4ELi4ELi4ELb1ELb0EN7cutlass10bfloat16_tE19Flash_kernel_traitsILi32ELi128ELi128ELi8ES3_EELb1ELb0ELb0ELb0ELb0ELb0ELb0EEEvNS_16Flash_bwd_paramsE,"",@"SHT_CUDA_INFO"
	.sectionflags	@""
	.align	4


	//----- nvinfo : EIATTR_CUDA_API_VERSION
	.align		4
        /*0000*/ 	.byte	0x04, 0x37
        /*0002*/ 	.short	(.L_384 - .L_383)
.L_383:
        /*0004*/ 	.word	0x00000082


	//----- nvinfo : EIATTR_KPARAM_INFO
	.align		4
.L_384:
        /*0008*/ 	.byte	0x04, 0x17
        /*000a*/ 	.short	(.L_386 - .L_385)
.L_385:
        /*000c*/ 	.word	0x00000000
        /*0010*/ 	.short	0x0000
        /*0012*/ 	.short	0x0000
        /*0014*/ 	.byte	0x00, 0xf0, 0x01, 0x0a


	//----- nvinfo : EIATTR_SPARSE_MMA_MASK
	.align		4
.L_386:
        /*0018*/ 	.byte	0x03, 0x50
        /*001a*/ 	.short	0x0000


	//----- nvinfo : EIATTR_MAXREG_COUNT
	.align		4
        /*001c*/ 	.byte	0x03, 0x1b
        /*001e*/ 	.short	0x00ff


	//----- nvinfo : EIATTR_NUM_BARRIERS
	.align		4
        /*0020*/ 	.byte	0x02, 0x4c
        /*0022*/ 	.byte	0x01
	.zero		1


	//----- nvinfo : EIATTR_MERCURY_ISA_VERSION
	.align		4
        /*0024*/ 	.byte	0x03, 0x5f
        /*0026*/ 	.short	0x0101


	//----- nvinfo : EIATTR_EXIT_INSTR_OFFSETS
	.align		4
        /*0028*/ 	.byte	0x04, 0x1c
        /*002a*/ 	.short	(.L_388 - .L_387)


	//   ....[0]....
.L_387:
        /*002c*/ 	.word	0x00000090


	//   ....[1]....
        /*0030*/ 	.word	0x0000a650


	//----- nvinfo : EIATTR_CRS_STACK_SIZE
	.align		4
.L_388:
        /*0034*/ 	.byte	0x04, 0x1e
        /*0036*/ 	.short	(.L_390 - .L_389)
.L_389:
        /*0038*/ 	.word	0x00000000


	//----- nvinfo : EIATTR_CBANK_PARAM_SIZE
	.align		4
.L_390:
        /*003c*/ 	.byte	0x03, 0x19
        /*003e*/ 	.short	0x0280


	//----- nvinfo : EIATTR_PARAM_CBANK
	.align		4
        /*0040*/ 	.byte	0x04, 0x0a
        /*0042*/ 	.short	(.L_392 - .L_391)
	.align		4
.L_391:
        /*0044*/ 	.word	index@(.nv.constant0._ZN5flash44flash_bwd_dq_dk_dv_loop_seqk_parallel_kernelI23Flash_bwd_kernel_traitsILi32ELi128ELi128ELi8ELi4ELi4ELi4ELb1ELb0EN7cutlass10bfloat16_tE19Flash_kernel_traitsILi32ELi128ELi128ELi8ES3_EELb1ELb0ELb0ELb0ELb0ELb0ELb0EEEvNS_16Flash_bwd_paramsE)
        /*0048*/ 	.short	0x0210
        /*004a*/ 	.short	0x0280


	//----- nvinfo : EIATTR_SW_WAR
	.align		4
.L_392:
        /*004c*/ 	.byte	0x04, 0x36
        /*004e*/ 	.short	(.L_394 - .L_393)
.L_393:
        /*0050*/ 	.word	0x00000008
.L_394:


//--------------------- .nv.info._ZN5flash44flash_bwd_dq_dk_dv_loop_seqk_parallel_kernelI23Flash_bwd_kernel_traitsILi32ELi128ELi128ELi8ELi4ELi4ELi4ELb1ELb0EN7cutlass10bfloat16_tE19Flash_kernel_traitsILi32ELi128ELi128ELi8ES3_EELb0ELb0ELb0ELb0ELb0ELb0ELb1EEEvNS_16Flash_bwd_paramsE --------------------------
	.section	.nv.info._ZN5flash44flash_bwd_dq_dk_dv_loop_seqk_parallel_kernelI23Flash_bwd_kernel_traitsILi32ELi128ELi128ELi8ELi4ELi4ELi4ELb1ELb0EN7cutlass10bfloat16_tE19Flash_kernel_traitsILi32ELi128ELi128ELi8ES3_EELb0ELb0ELb0ELb0ELb0ELb0ELb1EEEvNS_16Flash_bwd_paramsE,"",@"SHT_CUDA_INFO"
	.sectionflags	@""
	.align	4


	//----- nvinfo : EIATTR_CUDA_API_VERSION
	.align		4
        /*0000*/ 	.byte	0x04, 0x37
        /*0002*/ 	.short	(.L_396 - .L_395)
.L_395:
        /*0004*/ 	.word	0x00000082


	//----- nvinfo : EIATTR_KPARAM_INFO
	.align		4
.L_396:
        /*0008*/ 	.byte	0x04, 0x17
        /*000a*/ 	.short	(.L_398 - .L_397)
.L_397:
        /*000c*/ 	.word	0x00000000
        /*0010*/ 	.short	0x0000
        /*0012*/ 	.short	0x0000
        /*0014*/ 	.byte	0x00, 0xf0, 0x01, 0x0a


	//----- nvinfo : EIATTR_SPARSE_MMA_MASK
	.align		4
.L_398:
        /*0018*/ 	.byte	0x03, 0x50
        /*001a*/ 	.short	0x0000


	//----- nvinfo : EIATTR_MAXREG_COUNT
	.align		4
        /*001c*/ 	.byte	0x03, 0x1b
        /*001e*/ 	.short	0x00ff


	//----- nvinfo : EIATTR_NUM_BARRIERS
	.align		4
        /*0020*/ 	.byte	0x02, 0x4c
        /*0022*/ 	.byte	0x01
	.zero		1


	//----- nvinfo : EIATTR_ANNOTATIONS
	.align		4
        /*0024*/ 	.byte	0x04, 0x55
        /*0026*/ 	.short	(.L_400 - .L_399)


	//   ....[0]....
.L_399:
        /* <DEDUP_REMOVED lines=69> */


	//----- nvinfo : EIATTR_MERCURY_ISA_VERSION
	.align		4
.L_400:
        /*0468*/ 	.byte	0x03, 0x5f
        /*046a*/ 	.short	0x0101


	//----- nvinfo : EIATTR_EXIT_INSTR_OFFSETS
	.align		4
        /*046c*/ 	.byte	0x04, 0x1c
        /*046e*/ 	.short	(.L_402 - .L_401)


	//   ....[0]....
.L_401:
        /*0470*/ 	.word	0x000000a0


	//   ....[1]....
        /*0474*/ 	.word	0x0000a6f0


	//----- nvinfo : EIATTR_CRS_STACK_SIZE
	.align		4
.L_402:
        /*0478*/ 	.byte	0x04, 0x1e
        /*047a*/ 	.short	(.L_404 - .L_403)
.L_403:
        /*047c*/ 	.word	0x00000000


	//----- nvinfo : EIATTR_CBANK_PARAM_SIZE
	.align		4
.L_404:
        /*0480*/ 	.byte	0x03, 0x19
        /*0482*/ 	.short	0x0280


	//----- nvinfo : EIATTR_PARAM_CBANK
	.align		4
        /*0484*/ 	.byte	0x04, 0x0a
        /*0486*/ 	.short	(.L_406 - .L_405)
	.align		4
.L_405:
        /*0488*/ 	.word	index@(.nv.constant0._ZN5flash44flash_bwd_dq_dk_dv_loop_seqk_parallel_kernelI23Flash_bwd_kernel_traitsILi32ELi128ELi128ELi8ELi4ELi4ELi4ELb1ELb0EN7cutlass10bfloat16_tE19Flash_kernel_traitsILi32ELi128ELi128ELi8ES3_EELb0ELb0ELb0ELb0ELb0ELb0ELb1EEEvNS_16Flash_bwd_paramsE)
        /*048c*/ 	.short	0x0210
        /*048e*/ 	.short	0x0280


	//----- nvinfo : EIATTR_SW_WAR
	.align		4
.L_406:
        /*0490*/ 	.byte	0x04, 0x36
        /*0492*/ 	.short	(.L_408 - .L_407)
.L_407:
        /*0494*/ 	.word	0x00000008
.L_408:


//--------------------- .nv.info._ZN5flash44flash_bwd_dq_dk_dv_loop_seqk_parallel_kernelI23Flash_bwd_kernel_traitsILi32ELi128ELi128ELi8ELi4ELi4ELi4ELb1ELb0EN7cutlass10bfloat16_tE19Flash_kernel_traitsILi32ELi128ELi128ELi8ES3_EELb1ELb0ELb1ELb0ELb0ELb0ELb0EEEvNS_16Flash_bwd_paramsE --------------------------
	.section	.nv.info._ZN5flash44flash_bwd_dq_dk_dv_loop_seqk_parallel_kernelI23Flash_bwd_kernel_traitsILi32ELi128ELi128ELi8ELi4ELi4ELi4ELb1ELb0EN7cutlass10bfloat16_tE19Flash_kernel_traitsILi32ELi128ELi128ELi8ES3_EELb1ELb0ELb1ELb0ELb0ELb0ELb0EEEvNS_16Flash_bwd_paramsE,"",@"SHT_CUDA_INFO"
	.sectionflags	@""
	.align	4


	//----- nvinfo : EIATTR_CUDA_API_VERSION
	.align		4
        /*0000*/ 	.byte	0x04, 0x37
        /*0002*/ 	.short	(.L_410 - .L_409)
.L_409:
        /*0004*/ 	.word	0x00000082


	//----- nvinfo : EIATTR_KPARAM_INFO
	.align		4
.L_410:
        /*0008*/ 	.byte	0x04, 0x17
        /*000a*/ 	.short	(.L_412 - .L_411)
.L_411:
        /*000c*/ 	.word	0x00000000
        /*0010*/ 	.short	0x0000
        /*0012*/ 	.short	0x0000
        /*0014*/ 	.byte	0x00, 0xf0, 0x01, 0x0a


	//----- nvinfo : EIATTR_SPARSE_MMA_MASK
	.align		4
.L_412:
        /*0018*/ 	.byte	0x03, 0x50
        /*001a*/ 	.short	0x0000


	//----- nvinfo : EIATTR_MAXREG_COUNT
	.align		4
        /*001c*/ 	.byte	0x03, 0x1b
        /*001e*/ 	.short	0x00ff


	//----- nvinfo : EIATTR_NUM_BARRIERS
	.align		4
        /*0020*/ 	.byte	0x02, 0x4c
        /*0022*/ 	.byte	0x01
	.zero		1


	//----- nvinfo : EIATTR_MERCURY_ISA_VERSION
	.align		4
        /*0024*/ 	.byte	0x03, 0x5f
        /*0026*/ 	.short	0x0101


	//----- nvinfo : EIATTR_EXIT_INSTR_OFFSETS
	.align		4
        /*0028*/ 	.byte	0x04, 0x1c
        /*002a*/ 	.short	(.L_414 - .L_413)


	//   ....[0]....
.L_413:
        /*002c*/ 	.word	0x00000090


	//   ....[1]....
        /*0030*/ 	.word	0x0000aaa0


	//----- nvinfo : EIATTR_CRS_STACK_SIZE
	.align		4
.L_414:
        /*0034*/ 	.byte	0x04, 0x1e
        /*0036*/ 	.short	(.L_416 - .L_415)
.L_415:
        /*0038*/ 	.word	0x00000000


	//----- nvinfo : EIATTR_CBANK_PARAM_SIZE
	.align		4
.L_416:
        /*003c*/ 	.byte	0x03, 0x19
        /*003e*/ 	.short	0x0280


	//----- nvinfo : EIATTR_PARAM_CBANK
	.align		4
        /*0040*/ 	.byte	0x04, 0x0a
        /*0042*/ 	.short	(.L_418 - .L_417)
	.align		4
.L_417:
        /*0044*/ 	.word	index@(.nv.constant0._ZN5flash44flash_bwd_dq_dk_dv_loop_seqk_parallel_kernelI23Flash_bwd_kernel_traitsILi32ELi128ELi128ELi8ELi4ELi4ELi4ELb1ELb0EN7cutlass10bfloat16_tE19Flash_kernel_traitsILi32ELi128ELi128ELi8ES3_EELb1ELb0ELb1ELb0ELb0ELb0ELb0EEEvNS_16Flash_bwd_paramsE)
        /*0048*/ 	.short	0x0210
        /*004a*/ 	.short	0x0280


	//----- nvinfo : EIATTR_SW_WAR
	.align		4
.L_418:
        /*004c*/ 	.byte	0x04, 0x36
        /*004e*/ 	.short	(.L_420 - .L_419)
.L_419:
        /*0050*/ 	.word	0x00000008
.L_420:


//--------------------- .nv.info._ZN5flash44flash_bwd_dq_dk_dv_loop_seqk_parallel_kernelI23Flash_bwd_kernel_traitsILi32ELi128ELi128ELi8ELi4ELi4ELi4ELb1ELb0EN7cutlass10bfloat16_tE19Flash_kernel_traitsILi32ELi128ELi128ELi8ES3_EELb0ELb0ELb1ELb0ELb0ELb0ELb1EEEvNS_16Flash_bwd_paramsE --------------------------
	.section	.nv.info._ZN5flash44flash_bwd_dq_dk_dv_loop_seqk_parallel_kernelI23Flash_bwd_kernel_traitsILi32ELi128ELi128ELi8ELi4ELi4ELi4ELb1ELb0EN7cutlass10bfloat16_tE19Flash_kernel_traitsILi32ELi128ELi128ELi8ES3_EELb0ELb0ELb1ELb0ELb0ELb0ELb1EEEvNS_16Flash_bwd_paramsE,"",@"SHT_CUDA_INFO"
	.sectionflags	@""
	.align	4


	//----- nvinfo : EIATTR_CUDA_API_VERSION
	.align		4
        /*0000*/ 	.byte	0x04, 0x37
        /*0002*/ 	.short	(.L_422 - .L_421)
.L_421:
        /*0004*/ 	.word	0x00000082


	//----- nvinfo : EIATTR_KPARAM_INFO
	.align		4
.L_422:
        /*0008*/ 	.byte	0x04, 0x17
        /*000a*/ 	.short	(.L_424 - .L_423)
.L_423:
        /*000c*/ 	.word	0x00000000
        /*0010*/ 	.short	0x0000
        /*0012*/ 	.short	0x0000
        /*0014*/ 	.byte	0x00, 0xf0, 0x01, 0x0a


	//----- nvinfo : EIATTR_SPARSE_MMA_MASK
	.align		4
.L_424:
        /*0018*/ 	.byte	0x03, 0x50
        /*001a*/ 	.short	0x0000


	//----- nvinfo : EIATTR_MAXREG_COUNT
	.align		4
        /*001c*/ 	.byte	0x03, 0x1b
        /*001e*/ 	.short	0x00ff


	//----- nvinfo : EIATTR_NUM_BARRIERS
	.align		4
        /*0020*/ 	.byte	0x02, 0x4c
        /*0022*/ 	.byte	0x01
	.zero		1


	//----- nvinfo : EIATTR_ANNOTATIONS
	.align		4
        /*0024*/ 	.byte	0x04, 0x55
        /*0026*/ 	.short	(.L_426 - .L_425)


	//   ....[0]....
.L_425:
        /* <DEDUP_REMOVED lines=71> */


	//----- nvinfo : EIATTR_MERCURY_ISA_VERSION
	.align		4
.L_426:
        /*0488*/ 	.byte	0x03, 0x5f
        /*048a*/ 	.short	0x0101


	//----- nvinfo : EIATTR_EXIT_INSTR_OFFSETS
	.align		4
        /*048c*/ 	.byte	0x04, 0x1c
        /*048e*/ 	.short	(.L_428 - .L_427)


	//   ....[0]....
.L_427:
        /*0490*/ 	.word	0x000000a0


	//   ....[1]....
        /*0494*/ 	.word	0x0000ab40


	//----- nvinfo : EIATTR_CRS_STACK_SIZE
	.align		4
.L_428:
        /*0498*/ 	.byte	0x04, 0x1e
        /*049a*/ 	.short	(.L_430 - .L_429)
.L_429:
        /*049c*/ 	.word	0x00000000


	//----- nvinfo : EIATTR_CBANK_PARAM_SIZE
	.align		4
.L_430:
        /*04a0*/ 	.byte	0x03, 0x19
        /*04a2*/ 	.short	0x0280


	//----- nvinfo : EIATTR_PARAM_CBANK
	.align		4
        /*04a4*/ 	.byte	0x04, 0x0a
        /*04a6*/ 	.short	(.L_432 - .L_431)
	.align		4
.L_431:
        /*04a8*/ 	.word	index@(.nv.constant0._ZN5flash44flash_bwd_dq_dk_dv_loop_seqk_parallel_kernelI23Flash_bwd_kernel_traitsILi32ELi128ELi128ELi8ELi4ELi4ELi4ELb1ELb0EN7cutlass10bfloat16_tE19Flash_kernel_traitsILi32ELi128ELi128ELi8ES3_EELb0ELb0ELb1ELb0ELb0ELb0ELb1EEEvNS_16Flash_bwd_paramsE)
        /*04ac*/ 	.short	0x0210
        /*04ae*/ 	.short	0x0280


	//----- nvinfo : EIATTR_SW_WAR
	.align		4
.L_432:
        /*04b0*/ 	.byte	0x04, 0x36
        /*04b2*/ 	.short	(.L_434 - .L_433)
.L_433:
        /*04b4*/ 	.word	0x00000008
.L_434:


//--------------------- .nv.info._ZN5flash44flash_bwd_dq_dk_dv_loop_seqk_parallel_kernelI23Flash_bwd_kernel_traitsILi32ELi128ELi128ELi8ELi4ELi4ELi4ELb1ELb0EN7cutlass10bfloat16_tE19Flash_kernel_traitsILi32ELi128ELi128ELi8ES3_EELb1ELb0ELb0ELb0ELb1ELb1ELb0EEEvNS_16Flash_bwd_paramsE --------------------------
	.section	.nv.info._ZN5flash44flash_bwd_dq_dk_dv_loop_seqk_parallel_kernelI23Flash_bwd_kernel_traitsILi32ELi128ELi128ELi8ELi4ELi4ELi4ELb1ELb0EN7cutlass10bfloat16_tE19Flash_kernel_traitsILi32ELi128ELi128ELi8ES3_EELb1ELb0ELb0ELb0ELb1ELb1ELb0EEEvNS_16Flash_bwd_paramsE,"",@"SHT_CUDA_INFO"
	.sectionflags	@""
	.align	4


	//----- nvinfo : EIATTR_CUDA_API_VERSION
	.align		4
        /*0000*/ 	.byte	0x04, 0x37
        /*0002*/ 	.short	(.L_436 - .L_435)
.L_435:
        /*0004*/ 	.word	0x00000082


	//----- nvinfo : EIATTR_KPARAM_INFO
	.align		4
.L_436:
        /*0008*/ 	.byte	0x04, 0x17
        /*000a*/ 	.short	(.L_438 - .L_437)
.L_437:
        /*000c*/ 	.word	0x00000000
        /*0010*/ 	.short	0x0000
        /*0012*/ 	.short	0x0000
        /*0014*/ 	.byte	0x00, 0xf0, 0x01, 0x0a


	//----- nvinfo : EIATTR_SPARSE_MMA_MASK
	.align		4
.L_438:
        /*0018*/ 	.byte	0x03, 0x50
        /*001a*/ 	.short	0x0000


	//----- nvinfo : EIATTR_MAXREG_COUNT
	.align		4
        /*001c*/ 	.byte	0x03, 0x1b
        /*001e*/ 	.short	0x00ff


	//----- nvinfo : EIATTR_NUM_BARRIERS
	.align		4
        /*0020*/ 	.byte	0x02, 0x4c
        /*0022*/ 	.byte	0x01
	.zero		1


	//----- nvinfo : EIATTR_MERCURY_ISA_VERSION
	.align		4
        /*0024*/ 	.byte	0x03, 0x5f
        /*0026*/ 	.short	0x0101


	//----- nvinfo : EIATTR_EXIT_INSTR_OFFSETS
	.align		4
        /*0028*/ 	.byte	0x04, 0x1c
        /*002a*/ 	.short	(.L_440 - .L_439)


	//   ....[0]....
.L_439:
        /*002c*/ 	.word	0x00000090


	//   ....[1]....
        /*0030*/ 	.word	0x00007aa0


	//----- nvinfo : EIATTR_CBANK_PARAM_SIZE
	.align		4
.L_440:
        /*0034*/ 	.byte	0x03, 0x19
        /*0036*/ 	.short	0x0280


	//----- nvinfo : EIATTR_PARAM_CBANK
	.align		4
        /*0038*/ 	.byte	0x04, 0x0a
        /*003a*/ 	.short	(.L_442 - .L_441)
	.align		4
.L_441:
        /*003c*/ 	.word	index@(.nv.constant0._ZN5flash44flash_bwd_dq_dk_dv_loop_seqk_parallel_kernelI23Flash_bwd_kernel_traitsILi32ELi128ELi128ELi8ELi4ELi4ELi4ELb1ELb0EN7cutlass10bfloat16_tE19Flash_kernel_traitsILi32ELi128ELi128ELi8ES3_EELb1ELb0ELb0ELb0ELb1ELb1ELb0EEEvNS_16Flash_bwd_paramsE)
        /*0040*/ 	.short	0x0210
        /*0042*/ 	.short	0x0280


	//----- nvinfo : EIATTR_SW_WAR
	.align		4
.L_442:
        /*0044*/ 	.byte	0x04, 0x36
        /*0046*/ 	.short	(.L_444 - .L_443)
.L_443:
        /*0048*/ 	.word	0x00000008
.L_444:


//--------------------- .nv.info._ZN5flash44flash_bwd_dq_dk_dv_loop_seqk_parallel_kernelI23Flash_bwd_kernel_traitsILi32ELi128ELi128ELi8ELi4ELi4ELi4ELb1ELb0EN7cutlass10bfloat16_tE19Flash_kernel_traitsILi32ELi128ELi128ELi8ES3_EELb0ELb0ELb0ELb0ELb1ELb1ELb1EEEvNS_16Flash_bwd_paramsE --------------------------
	.section	.nv.info._ZN5flash44flash_bwd_dq_dk_dv_loop_seqk_parallel_kernelI23Flash_bwd_kernel_traitsILi32ELi128ELi128ELi8ELi4ELi4ELi4ELb1ELb0EN7cutlass10bfloat16_tE19Flash_kernel_traitsILi32ELi128ELi128ELi8ES3_EELb0ELb0ELb0ELb0ELb1ELb1ELb1EEEvNS_16Flash_bwd_paramsE,"",@"SHT_CUDA_INFO"
	.sectionflags	@""
	.align	4


	//----- nvinfo : EIATTR_CUDA_API_VERSION
	.align		4
        /*0000*/ 	.byte	0x04, 0x37
        /*0002*/ 	.short	(.L_446 - .L_445)
.L_445:
        /*0004*/ 	.word	0x00000082


	//----- nvinfo : EIATTR_KPARAM_INFO
	.align		4
.L_446:
        /*0008*/ 	.byte	0x04, 0x17
        /*000a*/ 	.short	(.L_448 - .L_447)
.L_447:
        /*000c*/ 	.word	0x00000000
        /*0010*/ 	.short	0x0000
        /*0012*/ 	.short	0x0000
        /*0014*/ 	.byte	0x00, 0xf0, 0x01, 0x0a


	//----- nvinfo : EIATTR_SPARSE_MMA_MASK
	.align		4
.L_448:
        /*0018*/ 	.byte	0x03, 0x50
        /*001a*/ 	.short	0x0000


	//----- nvinfo : EIATTR_MAXREG_COUNT
	.align		4
        /*001c*/ 	.byte	0x03, 0x1b
        /*001e*/ 	.short	0x00ff


	//----- nvinfo : EIATTR_NUM_BARRIERS
	.align		4
        /*0020*/ 	.byte	0x02, 0x4c
        /*0022*/ 	.byte	0x01
	.zero		1


	//----- nvinfo : EIATTR_ANNOTATIONS
	.align		4
        /*0024*/ 	.byte	0x04, 0x55
        /*0026*/ 	.short	(.L_450 - .L_449)


	//   ....[0]....
.L_449:
        /* <DEDUP_REMOVED lines=64> */
        /*041c*/ 	.byte	0x20, 0x6f, 0x00, 0x00


	//----- nvinfo : EIATTR_MERCURY_ISA_VERSION
	.align		4
.L_450:
        /*0420*/ 	.byte	0x03, 0x5f
        /*0422*/ 	.short	0x0101


	//----- nvinfo : EIATTR_EXIT_INSTR_OFFSETS
	.align		4
        /*0424*/ 	.byte	0x04, 0x1c
        /*0426*/ 	.short	(.L_452 - .L_451)


	//   ....[0]....
.L_451:
        /*0428*/ 	.word	0x000000a0


	//   ....[1]....
        /*042c*/ 	.word	0x00007750


	//----- nvinfo : EIATTR_CBANK_PARAM_SIZE
	.align		4
.L_452:
        /*0430*/ 	.byte	0x03, 0x19
        /*0432*/ 	.short	0x0280


	//----- nvinfo : EIATTR_PARAM_CBANK
	.align		4
        /*0434*/ 	.byte	0x04, 0x0a
        /*0436*/ 	.short	(.L_454 - .L_453)
	.align		4
.L_453:
        /*0438*/ 	.word	index@(.nv.constant0._ZN5flash44flash_bwd_dq_dk_dv_loop_seqk_parallel_kernelI23Flash_bwd_kernel_traitsILi32ELi128ELi128ELi8ELi4ELi4ELi4ELb1ELb0EN7cutlass10bfloat16_tE19Flash_kernel_traitsILi32ELi128ELi128ELi8ES3_EELb0ELb0ELb0ELb0ELb1ELb1ELb1EEEvNS_16Flash_bwd_paramsE)
        /*043c*/ 	.short	0x0210
        /*043e*/ 	.short	0x0280


	//----- nvinfo : EIATTR_SW_WAR
	.align		4
.L_454:
        /*0440*/ 	.byte	0x04, 0x36
        /*0442*/ 	.short	(.L_456 - .L_455)
.L_455:
        /*0444*/ 	.word	0x00000008
.L_456:


//--------------------- .nv.info._ZN5flash44flash_bwd_dq_dk_dv_loop_seqk_parallel_kernelI23Flash_bwd_kernel_traitsILi32ELi128ELi128ELi8ELi4ELi4ELi4ELb1ELb0EN7cutlass10bfloat16_tE19Flash_kernel_traitsILi32ELi128ELi128ELi8ES3_EELb1ELb0ELb0ELb1ELb0ELb0ELb0EEEvNS_16Flash_bwd_paramsE --------------------------
	.section	.nv.info._ZN5flash44flash_bwd_dq_dk_dv_loop_seqk_parallel_kernelI23Flash_bwd_kernel_traitsILi32ELi128ELi128ELi8ELi4ELi4ELi4ELb1ELb0EN7cutlass10bfloat16_tE19Flash_kernel_traitsILi32ELi128ELi128ELi8ES3_EELb1ELb0ELb0ELb1ELb0ELb0ELb0EEEvNS_16Flash_bwd_paramsE,"",@"SHT_CUDA_INFO"
	.sectionflags	@""
	.align	4


	//----- nvinfo : EIATTR_CUDA_API_VERSION
	.align		4
        /*0000*/ 	.byte	0x04, 0x37
        /*0002*/ 	.short	(.L_458 - .L_457)
.L_457:
        /*0004*/ 	.word	0x00000082


	//----- nvinfo : EIATTR_KPARAM_INFO
	.align		4
.L_458:
        /*0008*/ 	.byte	0x04, 0x17
        /*000a*/ 	.short	(.L_460 - .L_459)
.L_459:
        /*000c*/ 	.word	0x00000000
        /*0010*/ 	.short	0x0000
        /*0012*/ 	.short	0x0000
        /*0014*/ 	.byte	0x00, 0xf0, 0x01, 0x0a


	//----- nvinfo : EIATTR_SPARSE_MMA_MASK
	.align		4
.L_460:
        /*0018*/ 	.byte	0x03, 0x50
        /*001a*/ 	.short	0x0000


	//----- nvinfo : EIATTR_MAXREG_COUNT
	.align		4
        /*001c*/ 	.byte	0x03, 0x1b
        /*001e*/ 	.short	0x00ff


	//----- nvinfo : EIATTR_NUM_BARRIERS
	.align		4
        /*0020*/ 	.byte	0x02, 0x4c
        /*0022*/ 	.byte	0x01
	.zero		1


	//----- nvinfo : EIATTR_ANNOTATIONS
	.align		4
        /*0024*/ 	.byte	0x04, 0x55
        /*0026*/ 	.short	(.L_462 - .L_461)


	//   ....[0]....
.L_461:
        /*0028*/ 	.word	0x00000001
        /*002c*/ 	.byte	0x90, 0x09, 0x00, 0x00, 0x01, 0x00, 0x00, 0x00, 0xf0, 0x09, 0x00, 0x00, 0x01, 0x00, 0x00, 0x00
        /*003c*/ 	.byte	0x10, 0x9f, 0x00, 0x00, 0x01, 0x00, 0x00, 0x00, 0x40, 0x9f, 0x00, 0x00


	//----- nvinfo : EIATTR_MERCURY_ISA_VERSION
	.align		4
.L_462:
        /*0048*/ 	.byte	0x03, 0x5f
        /*004a*/ 	.short	0x0101


	//----- nvinfo : EIATTR_EXIT_INSTR_OFFSETS
	.align		4
        /*004c*/ 	.byte	0x04, 0x1c
        /*004e*/ 	.short	(.L_464 - .L_463)


	//   ....[0]....
.L_463:
        /*0050*/ 	.word	0x000000a0


	//   ....[1]....
        /*0054*/ 	.word	0x0000b510


	//----- nvinfo : EIATTR_CRS_STACK_SIZE
	.align		4
.L_464:
        /*0058*/ 	.byte	0x04, 0x1e
        /*005a*/ 	.short	(.L_466 - .L_465)
.L_465:
        /*005c*/ 	.word	0x00000000


	//----- nvinfo : EIATTR_CBANK_PARAM_SIZE
	.align		4
.L_466:
        /*0060*/ 	.byte	0x03, 0x19
        /*0062*/ 	.short	0x0280


	//----- nvinfo : EIATTR_PARAM_CBANK
	.align		4
        /*0064*/ 	.byte	0x04, 0x0a
        /*0066*/ 	.short	(.L_468 - .L_467)
	.align		4
.L_467:
        /*0068*/ 	.word	index@(.nv.constant0._ZN5flash44flash_bwd_dq_dk_dv_loop_seqk_parallel_kernelI23Flash_bwd_kernel_traitsILi32ELi128ELi128ELi8ELi4ELi4ELi4ELb1ELb0EN7cutlass10bfloat16_tE19Flash_kernel_traitsILi32ELi128ELi128ELi8ES3_EELb1ELb0ELb0ELb1ELb0ELb0ELb0EEEvNS_16Flash_bwd_paramsE)
        /*006c*/ 	.short	0x0210
        /*006e*/ 	.short	0x0280


	//----- nvinfo : EIATTR_SW_WAR
	.align		4
.L_468:
        /*0070*/ 	.byte	0x04, 0x36
        /*0072*/ 	.short	(.L_470 - .L_469)
.L_469:
        /*0074*/ 	.word	0x00000008
.L_470:


//--------------------- .nv.info._ZN5flash44flash_bwd_dq_dk_dv_loop_seqk_parallel_kernelI23Flash_bwd_kernel_traitsILi32ELi128ELi128ELi8ELi4ELi4ELi4ELb1ELb0EN7cutlass10bfloat16_tE19Flash_kernel_traitsILi32ELi128ELi128ELi8ES3_EELb0ELb0ELb0ELb1ELb0ELb0ELb1EEEvNS_16Flash_bwd_paramsE --------------------------
	.section	.nv.info._ZN5flash44flash_bwd_dq_dk_dv_loop_seqk_parallel_kernelI23Flash_bwd_kernel_traitsILi32ELi128ELi128ELi8ELi4ELi4ELi4ELb1ELb0EN7cutlass10bfloat16_tE19Flash_kernel_traitsILi32ELi128ELi128ELi8ES3_EELb0ELb0ELb0ELb1ELb0ELb0ELb1EEEvNS_16Flash_bwd_paramsE,"",@"SHT_CUDA_INFO"
	.sectionflags	@""
	.align	4


	//----- nvinfo : EIATTR_CUDA_API_VERSION
	.align		4
        /*0000*/ 	.byte	0x04, 0x37
        /*0002*/ 	.short	(.L_472 - .L_471)
.L_471:
        /*0004*/ 	.word	0x00000082


	//----- nvinfo : EIATTR_KPARAM_INFO
	.align		4
.L_472:
        /*0008*/ 	.byte	0x04, 0x17
        /*000a*/ 	.short	(.L_474 - .L_473)
.L_473:
        /*000c*/ 	.word	0x00000000
        /*0010*/ 	.short	0x0000
        /*0012*/ 	.short	0x0000
        /*0014*/ 	.byte	0x00, 0xf0, 0x01, 0x0a


	//----- nvinfo : EIATTR_SPARSE_MMA_MASK
	.align		4
.L_474:
        /*0018*/ 	.byte	0x03, 0x50
        /*001a*/ 	.short	0x0000


	//----- nvinfo : EIATTR_MAXREG_COUNT
	.align		4
        /*001c*/ 	.byte	0x03, 0x1b
        /*001e*/ 	.short	0x00ff


	//----- nvinfo : EIATTR_NUM_BARRIERS
	.align		4
        /*0020*/ 	.byte	0x02, 0x4c
        /*0022*/ 	.byte	0x01
	.zero		1


	//----- nvinfo : EIATTR_ANNOTATIONS
	.align		4
        /*0024*/ 	.byte	0x04, 0x55
        /*0026*/ 	.short	(.L_476 - .L_475)


	//   ....[0]....
.L_475:
        /* <DEDUP_REMOVED lines=71> */


	//----- nvinfo : EIATTR_MERCURY_ISA_VERSION
	.align		4
.L_476:
        /*0488*/ 	.byte	0x03, 0x5f
        /*048a*/ 	.short	0x0101


	//----- nvinfo : EIATTR_EXIT_INSTR_OFFSETS
	.align		4
        /*048c*/ 	.byte	0x04, 0x1c
        /*048e*/ 	.short	(.L_478 - .L_477)


	//   ....[0]....
.L_477:
        /*0490*/ 	.word	0x000000a0


	//   ....[1]....
        /*0494*/ 	.word	0x0000b180


	//----- nvinfo : EIATTR_CRS_STACK_SIZE
	.align		4
.L_478:
        /*0498*/ 	.byte	0x04, 0x1e
        /*049a*/ 	.short	(.L_480 - .L_479)
.L_479:
        /*049c*/ 	.word	0x00000000


	//----- nvinfo : EIATTR_CBANK_PARAM_SIZE
	.align		4
.L_480:
        /*04a0*/ 	.byte	0x03, 0x19
        /*04a2*/ 	.short	0x0280


	//----- nvinfo : EIATTR_PARAM_CBANK
	.align		4
        /*04a4*/ 	.byte	0x04, 0x0a
        /*04a6*/ 	.short	(.L_482 - .L_481)
	.align		4
.L_481:
        /*04a8*/ 	.word	index@(.nv.constant0._ZN5flash44flash_bwd_dq_dk_dv_loop_seqk_parallel_kernelI23Flash_bwd_kernel_traitsILi32ELi128ELi128ELi8ELi4ELi4ELi4ELb1ELb0EN7cutlass10bfloat16_tE19Flash_kernel_traitsILi32ELi128ELi128ELi8ES3_EELb0ELb0ELb0ELb1ELb0ELb0ELb1EEEvNS_16Flash_bwd_paramsE)
        /*04ac*/ 	.short	0x0210
        /*04ae*/ 	.short	0x0280


	//----- nvinfo : EIATTR_SW_WAR
	.align		4
.L_482:
        /*04b0*/ 	.byte	0x04, 0x36
        /*04b2*/ 	.short	(.L_484 - .L_483)
.L_483:
        /*04b4*/ 	.word	0x00000008
.L_484:


//--------------------- .nv.info._ZN5flash44flash_bwd_dq_dk_dv_loop_seqk_parallel_kernelI23Flash_bwd_kernel_traitsILi32ELi128ELi128ELi8ELi4ELi4ELi4ELb1ELb0EN7cutlass10bfloat16_tE19Flash_kernel_traitsILi32ELi128ELi128ELi8ES3_EELb1ELb0ELb1ELb0ELb0ELb1ELb0EEEvNS_16Flash_bwd_paramsE --------------------------
	.section	.nv.info._ZN5flash44flash_bwd_dq_dk_dv_loop_seqk_parallel_kernelI23Flash_bwd_kernel_traitsILi32ELi128ELi128ELi8ELi4ELi4ELi4ELb1ELb0EN7cutlass10bfloat16_tE19Flash_kernel_traitsILi32ELi128ELi128ELi8ES3_EELb1ELb0ELb1ELb0ELb0ELb1ELb0EEEvNS_16Flash_bwd_paramsE,"",@"SHT_CUDA_INFO"
	.sectionflags	@""
	.align	4


	//----- nvinfo : EIATTR_CUDA_API_VERSION
	.align		4
        /*0000*/ 	.byte	0x04, 0x37
        /*0002*/ 	.short	(.L_486 - .L_485)
.L_485:
        /*0004*/ 	.word	0x00000082


	//----- nvinfo : EIATTR_KPARAM_INFO
	.align		4
.L_486:
        /*0008*/ 	.byte	0x04, 0x17
        /*000a*/ 	.short	(.L_488 - .L_487)
.L_487:
        /*000c*/ 	.word	0x00000000
        /*0010*/ 	.short	0x0000
        /*0012*/ 	.short	0x0000
        /*0014*/ 	.byte	0x00, 0xf0, 0x01, 0x0a


	//----- nvinfo : EIATTR_SPARSE_MMA_MASK
	.align		4
.L_488:
        /*0018*/ 	.byte	0x03, 0x50
        /*001a*/ 	.short	0x0000


	//----- nvinfo : EIATTR_MAXREG_COUNT
	.align		4
        /*001c*/ 	.byte	0x03, 0x1b
        /*001e*/ 	.short	0x00ff


	//----- nvinfo : EIATTR_NUM_BARRIERS
	.align		4
        /*0020*/ 	.byte	0x02, 0x4c
        /*0022*/ 	.byte	0x01
	.zero		1


	//----- nvinfo : EIATTR_MERCURY_ISA_VERSION
	.align		4
        /*0024*/ 	.byte	0x03, 0x5f
        /*0026*/ 	.short	0x0101


	//----- nvinfo : EIATTR_EXIT_INSTR_OFFSETS
	.align		4
        /*0028*/ 	.byte	0x04, 0x1c
        /*002a*/ 	.short	(.L_490 - .L_489)


	//   ....[0]....
.L_489:
        /*002c*/ 	.word	0x000000a0


	//   ....[1]....
        /*0030*/ 	.word	0x0000a410


	//----- nvinfo : EIATTR_CRS_STACK_SIZE
	.align		4
.L_490:
        /*0034*/ 	.byte	0x04, 0x1e
        /*0036*/ 	.short	(.L_492 - .L_491)
.L_491:
        /*0038*/ 	.word	0x00000000


	//----- nvinfo : EIATTR_CBANK_PARAM_SIZE
	.align		4
.L_492:
        /*003c*/ 	.byte	0x03, 0x19
        /*003e*/ 	.short	0x0280


	//----- nvinfo : EIATTR_PARAM_CBANK
	.align		4
        /*0040*/ 	.byte	0x04, 0x0a
        /*0042*/ 	.short	(.L_494 - .L_493)
	.align		4
.L_493:
        /*0044*/ 	.word	index@(.nv.constant0._ZN5flash44flash_bwd_dq_dk_dv_loop_seqk_parallel_kernelI23Flash_bwd_kernel_traitsILi32ELi128ELi128ELi8ELi4ELi4ELi4ELb1ELb0EN7cutlass10bfloat16_tE19Flash_kernel_traitsILi32ELi128ELi128ELi8ES3_EELb1ELb0ELb1ELb0ELb0ELb1ELb0EEEvNS_16Flash_bwd_paramsE)
        /*0048*/ 	.short	0x0210
        /*004a*/ 	.short	0x0280


	//----- nvinfo : EIATTR_SW_WAR
	.align		4
.L_494:
        /*004c*/ 	.byte	0x04, 0x36
        /*004e*/ 	.short	(.L_496 - .L_495)
.L_495:
        /*0050*/ 	.word	0x00000008
.L_496:


//--------------------- .nv.info._ZN5flash44flash_bwd_dq_dk_dv_loop_seqk_parallel_kernelI23Flash_bwd_kernel_traitsILi32ELi128ELi128ELi8ELi4ELi4ELi4ELb1ELb0EN7cutlass10bfloat16_tE19Flash_kernel_traitsILi32ELi128ELi128ELi8ES3_EELb0ELb0ELb1ELb0ELb0ELb1ELb1EEEvNS_16Flash_bwd_paramsE --------------------------
	.section	.nv.info._ZN5flash44flash_bwd_dq_dk_dv_loop_seqk_parallel_kernelI23Flash_bwd_kernel_traitsILi32ELi128ELi128ELi8ELi4ELi4ELi4ELb1ELb0EN7cutlass10bfloat16_tE19Flash_kernel_traitsILi32ELi128ELi128ELi8ES3_EELb0ELb0ELb1ELb0ELb0ELb1ELb1EEEvNS_16Flash_bwd_paramsE,"",@"SHT_CUDA_INFO"
	.sectionflags	@""
	.align	4


	//----- nvinfo : EIATTR_CUDA_API_VERSION
	.align		4
        /*0000*/ 	.byte	0x04, 0x37
        /*0002*/ 	.short	(.L_498 - .L_497)
.L_497:
        /*0004*/ 	.word	0x00000082


	//----- nvinfo : EIATTR_KPARAM_INFO
	.align		4
.L_498:
        /*0008*/ 	.byte	0x04, 0x17
        /*000a*/ 	.short	(.L_500 - .L_499)
.L_499:
        /*000c*/ 	.word	0x00000000
        /*0010*/ 	.short	0x0000
        /*0012*/ 	.short	0x0000
        /*0014*/ 	.byte	0x00, 0xf0, 0x01, 0x0a


	//----- nvinfo : EIATTR_SPARSE_MMA_MASK
	.align		4
.L_500:
        /*0018*/ 	.byte	0x03, 0x50
        /*001a*/ 	.short	0x0000


	//----- nvinfo : EIATTR_MAXREG_COUNT
	.align		4
        /*001c*/ 	.byte	0x03, 0x1b
        /*001e*/ 	.short	0x00ff


	//----- nvinfo : EIATTR_NUM_BARRIERS
	.align		4
        /*0020*/ 	.byte	0x02, 0x4c
        /*0022*/ 	.byte	0x01
	.zero		1


	//----- nvinfo : EIATTR_ANNOTATIONS
	.align		4
        /*0024*/ 	.byte	0x04, 0x55
        /*0026*/ 	.short	(.L_502 - .L_501)


	//   ....[0]....
.L_501:
        /* <DEDUP_REMOVED lines=68> */


	//----- nvinfo : EIATTR_MERCURY_ISA_VERSION
	.align		4
.L_502:
        /*0458*/ 	.byte	0x03, 0x5f
        /*045a*/ 	.short	0x0101


	//----- nvinfo : EIATTR_EXIT_INSTR_OFFSETS
	.align		4
        /*045c*/ 	.byte	0x04, 0x1c
        /*045e*/ 	.short	(.L_504 - .L_503)


	//   ....[0]....
.L_503:
        /*0460*/ 	.word	0x000000c0


	//   ....[1]....
        /*0464*/ 	.word	0x0000a4e0


	//----- nvinfo : EIATTR_CRS_STACK_SIZE
	.align		4
.L_504:
        /*0468*/ 	.byte	0x04, 0x1e
        /*046a*/ 	.short	(.L_506 - .L_505)
.L_505:
        /*046c*/ 	.word	0x00000000


	//----- nvinfo : EIATTR_CBANK_PARAM_SIZE
	.align		4
.L_506:
        /*0470*/ 	.byte	0x03, 0x19
        /*0472*/ 	.short	0x0280


	//----- nvinfo : EIATTR_PARAM_CBANK
	.align		4
        /*0474*/ 	.byte	0x04, 0x0a
        /*0476*/ 	.short	(.L_508 - .L_507)
	.align		4
.L_507:
        /*0478*/ 	.word	index@(.nv.constant0._ZN5flash44flash_bwd_dq_dk_dv_loop_seqk_parallel_kernelI23Flash_bwd_kernel_traitsILi32ELi128ELi128ELi8ELi4ELi4ELi4ELb1ELb0EN7cutlass10bfloat16_tE19Flash_kernel_traitsILi32ELi128ELi128ELi8ES3_EELb0ELb0ELb1ELb0ELb0ELb1ELb1EEEvNS_16Flash_bwd_paramsE)
        /*047c*/ 	.short	0x0210
        /*047e*/ 	.short	0x0280


	//----- nvinfo : EIATTR_SW_WAR
	.align		4
.L_508:
        /*0480*/ 	.byte	0x04, 0x36
        /*0482*/ 	.short	(.L_510 - .L_509)
.L_509:
        /*0484*/ 	.word	0x00000008
.L_510:


//--------------------- .nv.info._ZN5flash44flash_bwd_dq_dk_dv_loop_seqk_parallel_kernelI23Flash_bwd_kernel_traitsILi32ELi128ELi128ELi8ELi4ELi4ELi4ELb1ELb0EN7cutlass10bfloat16_tE19Flash_kernel_traitsILi32ELi128ELi128ELi8ES3_EELb1ELb0ELb1ELb1ELb0ELb0ELb0EEEvNS_16Flash_bwd_paramsE --------------------------
	.section	.nv.info._ZN5flash44flash_bwd_dq_dk_dv_loop_seqk_parallel_kernelI23Flash_bwd_kernel_traitsILi32ELi128ELi128ELi8ELi4ELi4ELi4ELb1ELb0EN7cutlass10bfloat16_tE19Flash_kernel_traitsILi32ELi128ELi128ELi8ES3_EELb1ELb0ELb1ELb1ELb0ELb0ELb0EEEvNS_16Flash_bwd_paramsE,"",@"SHT_CUDA_INFO"
	.sectionflags	@""
	.align	4


	//----- nvinfo : EIATTR_CUDA_API_VERSION
	.align		4
        /*0000*/ 	.byte	0x04, 0x37
        /*0002*/ 	.short	(.L_512 - .L_511)
.L_511:
        /*0004*/ 	.word	0x00000082


	//----- nvinfo : EIATTR_KPARAM_INFO
	.align		4
.L_512:
        /*0008*/ 	.byte	0x04, 0x17
        /*000a*/ 	.short	(.L_514 - .L_513)
.L_513:
        /*000c*/ 	.word	0x00000000
        /*0010*/ 	.short	0x0000
        /*0012*/ 	.short	0x0000
        /*0014*/ 	.byte	0x00, 0xf0, 0x01, 0x0a


	//----- nvinfo : EIATTR_SPARSE_MMA_MASK
	.align		4
.L_514:
        /*0018*/ 	.byte	0x03, 0x50
        /*001a*/ 	.short	0x0000


	//----- nvinfo : EIATTR_MAXREG_COUNT
	.align		4
        /*001c*/ 	.byte	0x03, 0x1b
        /*001e*/ 	.short	0x00ff


	//----- nvinfo : EIATTR_NUM_BARRIERS
	.align		4
        /*0020*/ 	.byte	0x02, 0x4c
        /*0022*/ 	.byte	0x01
	.zero		1


	//----- nvinfo : EIATTR_MERCURY_ISA_VERSION
	.align		4
        /*0024*/ 	.byte	0x03, 0x5f
        /*0026*/ 	.short	0x0101


	//----- nvinfo : EIATTR_EXIT_INSTR_OFFSETS
	.align		4
        /*0028*/ 	.byte	0x04, 0x1c
        /*002a*/ 	.short	(.L_516 - .L_515)


	//   ....[0]....
.L_515:
        /*002c*/ 	.word	0x00000090


	//   ....[1]....
        /*0030*/ 	.word	0x0000b830


	//----- nvinfo : EIATTR_CRS_STACK_SIZE
	.align		4
.L_516:
        /*0034*/ 	.byte	0x04, 0x1e
        /*0036*/ 	.short	(.L_518 - .L_517)
.L_517:
        /*0038*/ 	.word	0x00000000


	//----- nvinfo : EIATTR_CBANK_PARAM_SIZE
	.align		4
.L_518:
        /*003c*/ 	.byte	0x03, 0x19
        /*003e*/ 	.short	0x0280


	//----- nvinfo : EIATTR_PARAM_CBANK
	.align		4
        /*0040*/ 	.byte	0x04, 0x0a
        /*0042*/ 	.short	(.L_520 - .L_519)
	.align		4
.L_519:
        /*0044*/ 	.word	index@(.nv.constant0._ZN5flash44flash_bwd_dq_dk_dv_loop_seqk_parallel_kernelI23Flash_bwd_kernel_traitsILi32ELi128ELi128ELi8ELi4ELi4ELi4ELb1ELb0EN7cutlass10bfloat16_tE19Flash_kernel_traitsILi32ELi128ELi128ELi8ES3_EELb1ELb0ELb1ELb1ELb0ELb0ELb0EEEvNS_16Flash_bwd_paramsE)
        /*0048*/ 	.short	0x0210
        /*004a*/ 	.short	0x0280


	//----- nvinfo : EIATTR_SW_WAR
	.align		4
.L_520:
        /*004c*/ 	.byte	0x04, 0x36
        /*004e*/ 	.short	(.L_522 - .L_521)
.L_521:
        /*0050*/ 	.word	0x00000008
.L_522:


//--------------------- .nv.info._ZN5flash44flash_bwd_dq_dk_dv_loop_seqk_parallel_kernelI23Flash_bwd_kernel_traitsILi32ELi128ELi128ELi8ELi4ELi4ELi4ELb1ELb0EN7cutlass10bfloat16_tE19Flash_kernel_traitsILi32ELi128ELi128ELi8ES3_EELb0ELb0ELb1ELb1ELb0ELb0ELb1EEEvNS_16Flash_bwd_paramsE --------------------------
	.section	.nv.info._ZN5flash44flash_bwd_dq_dk_dv_loop_seqk_parallel_kernelI23Flash_bwd_kernel_traitsILi32ELi128ELi128ELi8ELi4ELi4ELi4ELb1ELb0EN7cutlass10bfloat16_tE19Flash_kernel_traitsILi32ELi128ELi128ELi8ES3_EELb0ELb0ELb1ELb1ELb0ELb0ELb1EEEvNS_16Flash_bwd_paramsE,"",@"SHT_CUDA_INFO"
	.sectionflags	@""
	.align	4


	//----- nvinfo : EIATTR_CUDA_API_VERSION
	.align		4
        /*0000*/ 	.byte	0x04, 0x37
        /*0002*/ 	.short	(.L_524 - .L_523)
.L_523:
        /*0004*/ 	.word	0x00000082


	//----- nvinfo : EIATTR_KPARAM_INFO
	.align		4
.L_524:
        /*0008*/ 	.byte	0x04, 0x17
        /*000a*/ 	.short	(.L_526 - .L_525)
.L_525:
        /*000c*/ 	.word	0x00000000
        /*0010*/ 	.short	0x0000
        /*0012*/ 	.short	0x0000
        /*0014*/ 	.byte	0x00, 0xf0, 0x01, 0x0a


	//----- nvinfo : EIATTR_SPARSE_MMA_MASK
	.align		4
.L_526:
        /*0018*/ 	.byte	0x03, 0x50
        /*001a*/ 	.short	0x0000


	//----- nvinfo : EIATTR_MAXREG_COUNT
	.align		4
        /*001c*/ 	.byte	0x03, 0x1b
        /*001e*/ 	.short	0x00ff


	//----- nvinfo : EIATTR_NUM_BARRIERS
	.align		4
        /*0020*/ 	.byte	0x02, 0x4c
        /*0022*/ 	.byte	0x01
	.zero		1


	//----- nvinfo : EIATTR_ANNOTATIONS
	.align		4
        /*0024*/ 	.byte	0x04, 0x55
        /*0026*/ 	.short	(.L_528 - .L_527)


	//   ....[0]....
.L_527:
        /* <DEDUP_REMOVED lines=72> */


	//----- nvinfo : EIATTR_MERCURY_ISA_VERSION
	.align		4
.L_528:
        /*0498*/ 	.byte	0x03, 0x5f
        /*049a*/ 	.short	0x0101


	//----- nvinfo : EIATTR_EXIT_INSTR_OFFSETS
	.align		4
        /*049c*/ 	.byte	0x04, 0x1c
        /*049e*/ 	.short	(.L_530 - .L_529)


	//   ....[0]....
.L_529:
        /*04a0*/ 	.word	0x000000a0


	//   ....[1]....
        /*04a4*/ 	.word	0x0000b540


	//----- nvinfo : EIATTR_CRS_STACK_SIZE
	.align		4
.L_530:
        /*04a8*/ 	.byte	0x04, 0x1e
        /*04aa*/ 	.short	(.L_532 - .L_531)
.L_531:
        /*04ac*/ 	.word	0x00000000


	//----- nvinfo : EIATTR_CBANK_PARAM_SIZE
	.align		4
.L_532:
        /*04b0*/ 	.byte	0x03, 0x19
        /*04b2*/ 	.short	0x0280


	//----- nvinfo : EIATTR_PARAM_CBANK
	.align		4
        /*04b4*/ 	.byte	0x04, 0x0a
        /*04b6*/ 	.short	(.L_534 - .L_533)
	.align		4
.L_533:
        /*04b8*/ 	.word	index@(.nv.constant0._ZN5flash44flash_bwd_dq_dk_dv_loop_seqk_parallel_kernelI23Flash_bwd_kernel_traitsILi32ELi128ELi128ELi8ELi4ELi4ELi4ELb1ELb0EN7cutlass10bfloat16_tE19Flash_kernel_traitsILi32ELi128ELi128ELi8ES3_EELb0ELb0ELb1ELb1ELb0ELb0ELb1EEEvNS_16Flash_bwd_paramsE)
        /*04bc*/ 	.short	0x0210
        /*04be*/ 	.short	0x0280


	//----- nvinfo : EIATTR_SW_WAR
	.align		4
.L_534:
        /*04c0*/ 	.byte	0x04, 0x36
        /*04c2*/ 	.short	(.L_536 - .L_535)
.L_535:
        /*04c4*/ 	.word	0x00000008
.L_536:


//--------------------- .nv.info._ZN5flash25flash_bwd_dot_do_o_kernelILb0E23Flash_bwd_kernel_traitsILi32ELi128ELi128ELi8ELi4ELi4ELi4ELb1ELb0EN7cutlass10bfloat16_tE19Flash_kernel_traitsILi32ELi128ELi128ELi8ES3_EEEEvNS_16Flash_bwd_paramsE --------------------------
	.section	.nv.info._ZN5flash25flash_bwd_dot_do_o_kernelILb0E23Flash_bwd_kernel_traitsILi32ELi128ELi128ELi8ELi4ELi4ELi4ELb1ELb0EN7cutlass10bfloat16_tE19Flash_kernel_traitsILi32ELi128ELi128ELi8ES3_EEEEvNS_16Flash_bwd_paramsE,"",@"SHT_CUDA_INFO"
	.sectionflags	@""
	.align	4


	//----- nvinfo : EIATTR_CUDA_API_VERSION
	.align		4
        /*0000*/ 	.byte	0x04, 0x37
        /*0002*/ 	.short	(.L_538 - .L_537)
.L_537:
        /*0004*/ 	.word	0x00000082


	//----- nvinfo : EIATTR_KPARAM_INFO
	.align		4
.L_538:
        /*0008*/ 	.byte	0x04, 0x17
        /*000a*/ 	.short	(.L_540 - .L_539)
.L_539:
        /*000c*/ 	.word	0x00000000
        /*0010*/ 	.short	0x0000
        /*0012*/ 	.short	0x0000
        /*0014*/ 	.byte	0x00, 0xf0, 0x01, 0x0a


	//----- nvinfo : EIATTR_SPARSE_MMA_MASK
	.align		4
.L_540:
        /*0018*/ 	.byte	0x03, 0x50
        /*001a*/ 	.short	0x0000


	//----- nvinfo : EIATTR_MAXREG_COUNT
	.align		4
        /*001c*/ 	.byte	0x03, 0x1b
        /*001e*/ 	.short	0x00ff


	//----- nvinfo : EIATTR_MERCURY_ISA_VERSION
	.align		4
        /*0020*/ 	.byte	0x03, 0x5f
        /*0022*/ 	.short	0x0101


	//----- nvinfo : EIATTR_COOP_GROUP_MASK_REGIDS
	.align		4
        /*0024*/ 	.byte	0x04, 0x29
        /*0026*/ 	.short	(.L_542 - .L_541)


	//   ....[0]....
.L_541:
        /*0028*/ 	.word	0xffffffff


	//   ....[1]....
        /*002c*/ 	.word	0xffffffff


	//   ....[2]....
        /*0030*/ 	.word	0xffffffff


	//   ....[3]....
        /*0034*/ 	.word	0xffffffff


	//----- nvinfo : EIATTR_COOP_GROUP_INSTR_OFFSETS
	.align		4
.L_542:
        /*0038*/ 	.byte	0x04, 0x28
        /*003a*/ 	.short	(.L_544 - .L_543)


	//   ....[0]....
.L_543:
        /*003c*/ 	.word	0x00000c30


	//   ....[1]....
        /*0040*/ 	.word	0x00000c40


	//   ....[2]....
        /*0044*/ 	.word	0x00000c90


	//   ....[3]....
        /*0048*/ 	.word	0x00000ca0


	//----- nvinfo : EIATTR_EXIT_INSTR_OFFSETS
	.align		4
.L_544:
        /*004c*/ 	.byte	0x04, 0x1c
        /*004e*/ 	.short	(.L_546 - .L_545)


	//   ....[0]....
.L_545:
        /*0050*/ 	.word	0x00000130


	//   ....[1]....
        /*0054*/ 	.word	0x00000d60


	//   ....[2]....
        /*0058*/ 	.word	0x00000d80


	//----- nvinfo : EIATTR_CBANK_PARAM_SIZE
	.align		4
.L_546:
        /*005c*/ 	.byte	0x03, 0x19
        /*005e*/ 	.short	0x0280


	//----- nvinfo : EIATTR_PARAM_CBANK
	.align		4
        /*0060*/ 	.byte	0x04, 0x0a
        /*0062*/ 	.short	(.L_548 - .L_547)
	.align		4
.L_547:
        /*0064*/ 	.word	index@(.nv.constant0._ZN5flash25flash_bwd_dot_do_o_kernelILb0E23Flash_bwd_kernel_traitsILi32ELi128ELi128ELi8ELi4ELi4ELi4ELb1ELb0EN7cutlass10bfloat16_tE19Flash_kernel_traitsILi32ELi128ELi128ELi8ES3_EEEEvNS_16Flash_bwd_paramsE)
        /*0068*/ 	.short	0x0210
        /*006a*/ 	.short	0x0280


	//----- nvinfo : EIATTR_SW_WAR
	.align		4
.L_548:
        /*006c*/ 	.byte	0x04, 0x36
        /*006e*/ 	.short	(.L_550 - .L_549)
.L_549:
        /*0070*/ 	.word	0x00000008
.L_550:


//--------------------- .nv.info._ZN5flash25flash_bwd_dot_do_o_kernelILb1E23Flash_bwd_kernel_traitsILi32ELi128ELi128ELi8ELi4ELi4ELi4ELb1ELb0EN7cutlass10bfloat16_tE19Flash_kernel_traitsILi32ELi128ELi128ELi8ES3_EEEEvNS_16Flash_bwd_paramsE --------------------------
	.section	.nv.info._ZN5flash25flash_bwd_dot_do_o_kernelILb1E23Flash_bwd_kernel_traitsILi32ELi128ELi128ELi8ELi4ELi4ELi4ELb1ELb0EN7cutlass10bfloat16_tE19Flash_kernel_traitsILi32ELi128ELi128ELi8ES3_EEEEvNS_16Flash_bwd_paramsE,"",@"SHT_CUDA_INFO"
	.sectionflags	@""
	.align	4


	//----- nvinfo : EIATTR_CUDA_API_VERSION
	.align		4
        /*0000*/ 	.byte	0x04, 0x37
        /*0002*/ 	.short	(.L_552 - .L_551)
.L_551:
        /*0004*/ 	.word	0x00000082


	//----- nvinfo : EIATTR_KPARAM_INFO
	.align		4
.L_552:
        /*0008*/ 	.byte	0x04, 0x17
        /*000a*/ 	.short	(.L_554 - .L_553)
.L_553:
        /*000c*/ 	.word	0x00000000
        /*0010*/ 	.short	0x0000
        /*0012*/ 	.short	0x0000
        /*0014*/ 	.byte	0x00, 0xf0, 0x01, 0x0a


	//----- nvinfo : EIATTR_SPARSE_MMA_MASK
	.align		4
.L_554:
        /*0018*/ 	.byte	0x03, 0x50
        /*001a*/ 	.short	0x0000


	//----- nvinfo : EIATTR_MAXREG_COUNT
	.align		4
        /*001c*/ 	.byte	0x03, 0x1b
        /*001e*/ 	.short	0x00ff


	//----- nvinfo : EIATTR_MERCURY_ISA_VERSION
	.align		4
        /*0020*/ 	.byte	0x03, 0x5f
        /*0022*/ 	.short	0x0101


	//----- nvinfo : EIATTR_COOP_GROUP_MASK_REGIDS
	.align		4
        /*0024*/ 	.byte	0x04, 0x29
        /*0026*/ 	.short	(.L_556 - .L_555)


	//   ....[0]....
.L_555:
        /*0028*/ 	.word	0xffffffff


	//   ....[1]....
        /*002c*/ 	.word	0xffffffff


	//   ....[2]....
        /*0030*/ 	.word	0xffffffff


	//   ....[3]....
        /*0034*/ 	.word	0xffffffff


	//----- nvinfo : EIATTR_COOP_GROUP_INSTR_OFFSETS
	.align		4
.L_556:
        /*0038*/ 	.byte	0x04, 0x28
        /*003a*/ 	.short	(.L_558 - .L_557)


	//   ....[0]....
.L_557:
        /*003c*/ 	.word	0x00000eb0


	//   ....[1]....
        /*0040*/ 	.word	0x00000ed0


	//   ....[2]....
        /*0044*/ 	.word	0x00000f80


	//   ....[3]....
        /*0048*/ 	.word	0x00000fc0


	//----- nvinfo : EIATTR_EXIT_INSTR_OFFSETS
	.align		4
.L_558:
        /*004c*/ 	.byte	0x04, 0x1c
        /*004e*/ 	.short	(.L_560 - .L_559)


	//   ....[0]....
.L_559:
        /*0050*/ 	.word	0x00000130


	//   ....[1]....
        /*0054*/ 	.word	0x000010e0


	//----- nvinfo : EIATTR_CBANK_PARAM_SIZE
	.align		4
.L_560:
        /*0058*/ 	.byte	0x03, 0x19
        /*005a*/ 	.short	0x0280


	//----- nvinfo : EIATTR_PARAM_CBANK
	.align		4
        /*005c*/ 	.byte	0x04, 0x0a
        /*005e*/ 	.short	(.L_562 - .L_561)
	.align		4
.L_561:
        /*0060*/ 	.word	index@(.nv.constant0._ZN5flash25flash_bwd_dot_do_o_kernelILb1E23Flash_bwd_kernel_traitsILi32ELi128ELi128ELi8ELi4ELi4ELi4ELb1ELb0EN7cutlass10bfloat16_tE19Flash_kernel_traitsILi32ELi128ELi128ELi8ES3_EEEEvNS_16Flash_bwd_paramsE)
        /*0064*/ 	.short	0x0210
        /*0066*/ 	.short	0x0280


	//----- nvinfo : EIATTR_SW_WAR
	.align		4
.L_562:
        /*0068*/ 	.byte	0x04, 0x36
        /*006a*/ 	.short	(.L_564 - .L_563)
.L_563:
        /*006c*/ 	.word	0x00000008
.L_564:


//--------------------- .nv.info._ZN5flash27flash_bwd_convert_dq_kernelI23Flash_bwd_kernel_traitsILi32ELi128ELi128ELi8ELi4ELi4ELi4ELb0ELb0EN7cutlass10bfloat16_tE19Flash_kernel_traitsILi32ELi128ELi128ELi8ES3_EEEEvNS_16Flash_bwd_paramsEi --------------------------
	.section	.nv.info._ZN5flash27flash_bwd_convert_dq_kernelI23Flash_bwd_kernel_traitsILi32ELi128ELi128ELi8ELi4ELi4ELi4ELb0ELb0EN7cutlass10bfloat16_tE19Flash_kernel_traitsILi32ELi128ELi128ELi8ES3_EEEEvNS_16Flash_bwd_paramsEi,"",@"SHT_CUDA_INFO"
	.sectionflags	@""
	.align	4


	//----- nvinfo : EIATTR_CUDA_API_VERSION
	.align		4
        /*0000*/ 	.byte	0x04, 0x37
        /*0002*/ 	.short	(.L_566 - .L_565)
.L_565:
        /*0004*/ 	.word	0x00000082


	//----- nvinfo : EIATTR_KPARAM_INFO
	.align		4
.L_566:
        /*0008*/ 	.byte	0x04, 0x17
        /*000a*/ 	.short	(.L_568 - .L_567)
.L_567:
        /*000c*/ 	.word	0x00000000
        /*0010*/ 	.short	0x0001
        /*0012*/ 	.short	0x0280
        /*0014*/ 	.byte	0x00, 0xf0, 0x11, 0x00


	//----- nvinfo : EIATTR_KPARAM_INFO
	.align		4
.L_568:
        /*0018*/ 	.byte	0x04, 0x17
        /*001a*/ 	.short	(.L_570 - .L_569)
.L_569:
        /*001c*/ 	.word	0x00000000
        /*0020*/ 	.short	0x0000
        /*0022*/ 	.short	0x0000
        /*0024*/ 	.byte	0x00, 0xf0, 0x01, 0x0a


	//----- nvinfo : EIATTR_SPARSE_MMA_MASK
	.align		4
.L_570:
        /*0028*/ 	.byte	0x03, 0x50
        /*002a*/ 	.short	0x0000


	//----- nvinfo : EIATTR_MAXREG_COUNT
	.align		4
        /*002c*/ 	.byte	0x03, 0x1b
        /*002e*/ 	.short	0x00ff


	//----- nvinfo : EIATTR_NUM_BARRIERS
	.align		4
        /*0030*/ 	.byte	0x02, 0x4c
        /*0032*/ 	.byte	0x01
	.zero		1


	//----- nvinfo : EIATTR_MERCURY_ISA_VERSION
	.align		4
        /*0034*/ 	.byte	0x03, 0x5f
        /*0036*/ 	.short	0x0101


	//----- nvinfo : EIATTR_EXIT_INSTR_OFFSETS
	.align		4
        /*0038*/ 	.byte	0x04, 0x1c
        /*003a*/ 	.short	(.L_572 - .L_571)


	//   ....[0]....
.L_571:
        /*003c*/ 	.word	0x00000100


	//   ....[1]....
        /*0040*/ 	.word	0x000018e0


	//   ....[2]....
        /*0044*/ 	.word	0x000019b0


	//----- nvinfo : EIATTR_CRS_STACK_SIZE
	.align		4
.L_572:
        /*0048*/ 	.byte	0x04, 0x1e
        /*004a*/ 	.short	(.L_574 - .L_573)
.L_573:
        /*004c*/ 	.word	0x00000000


	//----- nvinfo : EIATTR_CBANK_PARAM_SIZE
	.align		4
.L_574:
        /*0050*/ 	.byte	0x03, 0x19
        /*0052*/ 	.short	0x0284


	//----- nvinfo : EIATTR_PARAM_CBANK
	.align		4
        /*0054*/ 	.byte	0x04, 0x0a
        /*0056*/ 	.short	(.L_576 - .L_575)
	.align		4
.L_575:
        /*0058*/ 	.word	index@(.nv.constant0._ZN5flash27flash_bwd_convert_dq_kernelI23Flash_bwd_kernel_traitsILi32ELi128ELi128ELi8ELi4ELi4ELi4ELb0ELb0EN7cutlass10bfloat16_tE19Flash_kernel_traitsILi32ELi128ELi128ELi8ES3_EEEEvNS_16Flash_bwd_paramsEi)
        /*005c*/ 	.short	0x0210
        /*005e*/ 	.short	0x0284


	//----- nvinfo : EIATTR_SW_WAR
	.align		4
.L_576:
        /*0060*/ 	.byte	0x04, 0x36
        /*0062*/ 	.short	(.L_578 - .L_577)
.L_577:
        /*0064*/ 	.word	0x00000008
.L_578:


//--------------------- .nv.info._ZN5flash44flash_bwd_dq_dk_dv_loop_seqk_parallel_kernelI23Flash_bwd_kernel_traitsILi32ELi128ELi128ELi8ELi4ELi4ELi4ELb0ELb0EN7cutlass10bfloat16_tE19Flash_kernel_traitsILi32ELi128ELi128ELi8ES3_EELb1ELb0ELb0ELb0ELb0ELb1ELb0EEEvNS_16Flash_bwd_paramsE --------------------------
	.section	.nv.info._ZN5flash44flash_bwd_dq_dk_dv_loop_seqk_parallel_kernelI23Flash_bwd_kernel_traitsILi32ELi128ELi128ELi8ELi4ELi4ELi4ELb0ELb0EN7cutlass10bfloat16_tE19Flash_kernel_traitsILi32ELi128ELi128ELi8ES3_EELb1ELb0ELb0ELb0ELb0ELb1ELb0EEEvNS_16Flash_bwd_paramsE,"",@"SHT_CUDA_INFO"
	.sectionflags	@""
	.align	4


	//----- nvinfo : EIATTR_CUDA_API_VERSION
	.align		4
        /*0000*/ 	.byte	0x04, 0x37
        /*0002*/ 	.short	(.L_580 - .L_579)
.L_579:
        /*0004*/ 	.word	0x00000082


	//----- nvinfo : EIATTR_KPARAM_INFO
	.align		4
.L_580:
        /*0008*/ 	.byte	0x04, 0x17
        /*000a*/ 	.short	(.L_582 - .L_581)
.L_581:
        /*000c*/ 	.word	0x00000000
        /*0010*/ 	.short	0x0000
        /*0012*/ 	.short	0x0000
        /*0014*/ 	.byte	0x00, 0xf0, 0x01, 0x0a


	//----- nvinfo : EIATTR_SPARSE_MMA_MASK
	.align		4
.L_582:
        /*0018*/ 	.byte	0x03, 0x50
        /*001a*/ 	.short	0x0000


	//----- nvinfo : EIATTR_MAXREG_COUNT
	.align		4
        /*001c*/ 	.byte	0x03, 0x1b
        /*001e*/ 	.short	0x00ff


	//----- nvinfo : EIATTR_NUM_BARRIERS
	.align		4
        /*0020*/ 	.byte	0x02, 0x4c
        /*0022*/ 	.byte	0x01
	.zero		1


	//----- nvinfo : EIATTR_MERCURY_ISA_VERSION
	.align		4
        /*0024*/ 	.byte	0x03, 0x5f
        /*0026*/ 	.short	0x0101


	//----- nvinfo : EIATTR_EXIT_INSTR_OFFSETS
	.align		4
        /*0028*/ 	.byte	0x04, 0x1c
        /*002a*/ 	.short	(.L_584 - .L_583)


	//   ....[0]....
.L_583:
        /*002c*/ 	.word	0x000000a0


	//   ....[1]....
        /*0030*/ 	.word	0x00009f20


	//----- nvinfo : EIATTR_CRS_STACK_SIZE
	.align		4
.L_584:
        /*0034*/ 	.byte	0x04, 0x1e
        /*0036*/ 	.short	(.L_586 - .L_585)
.L_585:
        /*0038*/ 	.word	0x00000000


	//----- nvinfo : EIATTR_CBANK_PARAM_SIZE
	.align		4
.L_586:
        /*003c*/ 	.byte	0x03, 0x19
        /*003e*/ 	.short	0x0280


	//----- nvinfo : EIATTR_PARAM_CBANK
	.align		4
        /*0040*/ 	.byte	0x04, 0x0a
        /*0042*/ 	.short	(.L_588 - .L_587)
	.align		4
.L_587:
        /*0044*/ 	.word	index@(.nv.constant0._ZN5flash44flash_bwd_dq_dk_dv_loop_seqk_parallel_kernelI23Flash_bwd_kernel_traitsILi32ELi128ELi128ELi8ELi4ELi4ELi4ELb0ELb0EN7cutlass10bfloat16_tE19Flash_kernel_traitsILi32ELi128ELi128ELi8ES3_EELb1ELb0ELb0ELb0ELb0ELb1ELb0EEEvNS_16Flash_bwd_paramsE)
        /*0048*/ 	.short	0x0210
        /*004a*/ 	.short	0x0280


	//----- nvinfo : EIATTR_SW_WAR
	.align		4
.L_588:
        /*004c*/ 	.byte	0x04, 0x36
        /*004e*/ 	.short	(.L_590 - .L_589)
.L_589:
        /*0050*/ 	.word	0x00000008
.L_590:


//--------------------- .nv.info._ZN5flash44flash_bwd_dq_dk_dv_loop_seqk_parallel_kernelI23Flash_bwd_kernel_traitsILi32ELi128ELi128ELi8ELi4ELi4ELi4ELb0ELb0EN7cutlass10bfloat16_tE19Flash_kernel_traitsILi32ELi128ELi128ELi8ES3_EELb0ELb0ELb0ELb0ELb0ELb1ELb1EEEvNS_16Flash_bwd_paramsE --------------------------
	.section	.nv.info._ZN5flash44flash_bwd_dq_dk_dv_loop_seqk_parallel_kernelI23Flash_bwd_kernel_traitsILi32ELi128ELi128ELi8ELi4ELi4ELi4ELb0ELb0EN7cutlass10bfloat16_tE19Flash_kernel_traitsILi32ELi128ELi128ELi8ES3_EELb0ELb0ELb0ELb0ELb0ELb1ELb1EEEvNS_16Flash_bwd_paramsE,"",@"SHT_CUDA_INFO"
	.sectionflags	@""
	.align	4


	//----- nvinfo : EIATTR_CUDA_API_VERSION
	.align		4
        /*0000*/ 	.byte	0x04, 0x37
        /*0002*/ 	.short	(.L_592 - .L_591)
.L_591:
        /*0004*/ 	.word	0x00000082


	//----- nvinfo : EIATTR_KPARAM_INFO
	.align		4
.L_592:
        /*0008*/ 	.byte	0x04, 0x17
        /*000a*/ 	.short	(.L_594 - .L_593)
.L_593:
        /*000c*/ 	.word	0x00000000
        /*0010*/ 	.short	0x0000
        /*0012*/ 	.short	0x0000
        /*0014*/ 	.byte	0x00, 0xf0, 0x01, 0x0a


	//----- nvinfo : EIATTR_SPARSE_MMA_MASK
	.align		4
.L_594:
        /*0018*/ 	.byte	0x03, 0x50
        /*001a*/ 	.short	0x0000


	//----- nvinfo : EIATTR_MAXREG_COUNT
	.align		4
        /*001c*/ 	.byte	0x03, 0x1b
        /*001e*/ 	.short	0x00ff


	//----- nvinfo : EIATTR_NUM_BARRIERS
	.align		4
        /*0020*/ 	.byte	0x02, 0x4c
        /*0022*/ 	.byte	0x01
	.zero		1


	//----- nvinfo : EIATTR_ANNOTATIONS
	.align		4
        /*0024*/ 	.byte	0x04, 0x55
        /*0026*/ 	.short	(.L_596 - .L_595)


	//   ....[0]....
.L_595:
        /* <DEDUP_REMOVED lines=41> */


	//----- nvinfo : EIATTR_MERCURY_ISA_VERSION
	.align		4
.L_596:
        /*02a8*/ 	.byte	0x03, 0x5f
        /*02aa*/ 	.short	0x0101


	//----- nvinfo : EIATTR_EXIT_INSTR_OFFSETS
	.align		4
        /*02ac*/ 	.byte	0x04, 0x1c
        /*02ae*/ 	.short	(.L_598 - .L_597)


	//   ....[0]....
.L_597:
        /*02b0*/ 	.word	0x000000c0


	//   ....[1]....
        /*02b4*/ 	.word	0x00009d80


	//----- nvinfo : EIATTR_CRS_STACK_SIZE
	.align		4
.L_598:
        /*02b8*/ 	.byte	0x04, 0x1e
        /*02ba*/ 	.short	(.L_600 - .L_599)
.L_599:
        /*02bc*/ 	.word	0x00000000


	//----- nvinfo : EIATTR_CBANK_PARAM_SIZE
	.align		4
.L_600:
        /*02c0*/ 	.byte	0x03, 0x19
        /*02c2*/ 	.short	0x0280


	//----- nvinfo : EIATTR_PARAM_CBANK
	.align		4
        /*02c4*/ 	.byte	0x04, 0x0a
        /*02c6*/ 	.short	(.L_602 - .L_601)
	.align		4
.L_601:
        /*02c8*/ 	.word	index@(.nv.constant0._ZN5flash44flash_bwd_dq_dk_dv_loop_seqk_parallel_kernelI23Flash_bwd_kernel_traitsILi32ELi128ELi128ELi8ELi4ELi4ELi4ELb0ELb0EN7cutlass10bfloat16_tE19Flash_kernel_traitsILi32ELi128ELi128ELi8ES3_EELb0ELb0ELb0ELb0ELb0ELb1ELb1EEEvNS_16Flash_bwd_paramsE)
        /*02cc*/ 	.short	0x0210
        /*02ce*/ 	.short	0x0280


	//----- nvinfo : EIATTR_SW_WAR
	.align		4
.L_602:
        /*02d0*/ 	.byte	0x04, 0x36
        /*02d2*/ 	.short	(.L_604 - .L_603)
.L_603:
        /*02d4*/ 	.word	0x00000008
.L_604:


//--------------------- .nv.info._ZN5flash44flash_bwd_dq_dk_dv_loop_seqk_parallel_kernelI23Flash_bwd_kernel_traitsILi32ELi128ELi128ELi8ELi4ELi4ELi4ELb0ELb0EN7cutlass10bfloat16_tE19Flash_kernel_traitsILi32ELi128ELi128ELi8ES3_EELb1ELb0ELb0ELb0ELb0ELb0ELb0EEEvNS_16Flash_bwd_paramsE --------------------------
	.section	.nv.info._ZN5flash44flash_bwd_dq_dk_dv_loop_seqk_parallel_kernelI23Flash_bwd_kernel_traitsILi32ELi128ELi128ELi8ELi4ELi4ELi4ELb0ELb0EN7cutlass10bfloat16_tE19Flash_kernel_traitsILi32ELi128ELi128ELi8ES3_EELb1ELb0ELb0ELb0ELb0ELb0ELb0EEEvNS_16Flash_bwd_paramsE,"",@"SHT_CUDA_INFO"
	.sectionflags	@""
	.align	4


	//----- nvinfo : EIATTR_CUDA_API_VERSION
	.align		4
        /*0000*/ 	.byte	0x04, 0x37
        /*0002*/ 	.short	(.L_606 - .L_605)
.L_605:
        /*0004*/ 	.word	0x00000082


	//----- nvinfo : EIATTR_KPARAM_INFO
	.align		4
.L_606:
        /*0008*/ 	.byte	0x04, 0x17
        /*000a*/ 	.short	(.L_608 - .L_607)
.L_607:
        /*000c*/ 	.word	0x00000000
        /*0010*/ 	.short	0x0000
        /*0012*/ 	.short	0x0000
        /*0014*/ 	.byte	0x00, 0xf0, 0x01, 0x0a


	//----- nvinfo : EIATTR_SPARSE_MMA_MASK
	.align		4
.L_608:
        /*0018*/ 	.byte	0x03, 0x50
        /*001a*/ 	.short	0x0000


	//----- nvinfo : EIATTR_MAXREG_COUNT
	.align		4
        /*001c*/ 	.byte	0x03, 0x1b
        /*001e*/ 	.short	0x00ff


	//----- nvinfo : EIATTR_NUM_BARRIERS
	.align		4
        /*0020*/ 	.byte	0x02, 0x4c
        /*0022*/ 	.byte	0x01
	.zero		1


	//----- nvinfo : EIATTR_MERCURY_ISA_VERSION
	.align		4
        /*0024*/ 	.byte	0x03, 0x5f
        /*0026*/ 	.short	0x0101


	//----- nvinfo : EIATTR_EXIT_INSTR_OFFSETS
	.align		4
        /*0028*/ 	.byte	0x04, 0x1c
        /*002a*/ 	.short	(.L_610 - .L_609)


	//   ....[0]....
.L_609:
        /*002c*/ 	.word	0x00000090


	//   ....[1]....
        /*0030*/ 	.word	0x0000a4e0


	//----- nvinfo : EIATTR_CRS_STACK_SIZE
	.align		4
.L_610:
        /*0034*/ 	.byte	0x04, 0x1e
        /*0036*/ 	.short	(.L_612 - .L_611)
.L_611:
        /*0038*/ 	.word	0x00000000


	//----- nvinfo : EIATTR_CBANK_PARAM_SIZE
	.align		4
.L_612:
        /*003c*/ 	.byte	0x03, 0x19
        /*003e*/ 	.short	0x0280


	//----- nvinfo : EIATTR_PARAM_CBANK
	.align		4
        /*0040*/ 	.byte	0x04, 0x0a
        /*0042*/ 	.short	(.L_614 - .L_613)
	.align		4
.L_613:
        /*0044*/ 	.word	index@(.nv.constant0._ZN5flash44flash_bwd_dq_dk_dv_loop_seqk_parallel_kernelI23Flash_bwd_kernel_traitsILi32ELi128ELi128ELi8ELi4ELi4ELi4ELb0ELb0EN7cutlass10bfloat16_tE19Flash_kernel_traitsILi32ELi128ELi128ELi8ES3_EELb1ELb0ELb0ELb0ELb0ELb0ELb0EEEvNS_16Flash_bwd_paramsE)
        /*0048*/ 	.short	0x0210
        /*004a*/ 	.short	0x0280


	//----- nvinfo : EIATTR_SW_WAR
	.align		4
.L_614:
        /*004c*/ 	.byte	0x04, 0x36
        /*004e*/ 	.short	(.L_616 - .L_615)
.L_615:
        /*0050*/ 	.word	0x00000008
.L_616:


//--------------------- .nv.info._ZN5flash44flash_bwd_dq_dk_dv_loop_seqk_parallel_kernelI23Flash_bwd_kernel_traitsILi32ELi128ELi128ELi8ELi4ELi4ELi4ELb0ELb0EN7cutlass10bfloat16_tE19Flash_kernel_traitsILi32ELi128ELi128ELi8ES3_EELb0ELb0ELb0ELb0ELb0ELb0ELb1EEEvNS_16Flash_bwd_paramsE --------------------------
	.section	.nv.info._ZN5flash44flash_bwd_dq_dk_dv_loop_seqk_parallel_kernelI23Flash_bwd_kernel_traitsILi32ELi128ELi128ELi8ELi4ELi4ELi4ELb0ELb0EN7cutlass10bfloat16_tE19Flash_kernel_traitsILi32ELi128ELi128ELi8ES3_EELb0ELb0ELb0ELb0ELb0ELb0ELb1EEEvNS_16Flash_bwd_paramsE,"",@"SHT_CUDA_INFO"
	.sectionflags	@""
	.align	4


	//----- nvinfo : EIATTR_CUDA_API_VERSION
	.align		4
        /*0000*/ 	.byte	0x04, 0x37
        /*0002*/ 	.short	(.L_618 - .L_617)
.L_617:
        /*0004*/ 	.word	0x00000082


	//----- nvinfo : EIATTR_KPARAM_INFO
	.align		4
.L_618:
        /*0008*/ 	.byte	0x04, 0x17
        /*000a*/ 	.short	(.L_620 - .L_619)
.L_619:
        /*000c*/ 	.word	0x00000000
        /*0010*/ 	.short	0x0000
        /*0012*/ 	.short	0x0000
        /*0014*/ 	.byte	0x00, 0xf0, 0x01, 0x0a


	//----- nvinfo : EIATTR_SPARSE_MMA_MASK
	.align		4
.L_620:
        /*0018*/ 	.byte	0x03, 0x50
        /*001a*/ 	.short	0x0000


	//----- nvinfo : EIATTR_MAXREG_COUNT
	.align		4
        /*001c*/ 	.byte	0x03, 0x1b
        /*001e*/ 	.short	0x00ff


	//----- nvinfo : EIATTR_NUM_BARRIERS
	.align		4
        /*0020*/ 	.byte	0x02, 0x4c
        /*0022*/ 	.byte	0x01
	.zero		1


	//----- nvinfo : EIATTR_ANNOTATIONS
	.align		4
        /*0024*/ 	.byte	0x04, 0x55
        /*0026*/ 	.short	(.L_622 - .L_621)


	//   ....[0]....
.L_621:
        /* <DEDUP_REMOVED lines=44> */


	//----- nvinfo : EIATTR_MERCURY_ISA_VERSION
	.align		4
.L_622:
        /*02d8*/ 	.byte	0x03, 0x5f
        /*02da*/ 	.short	0x0101


	//----- nvinfo : EIATTR_EXIT_INSTR_OFFSETS
	.align		4
        /*02dc*/ 	.byte	0x04, 0x1c
        /*02de*/ 	.short	(.L_624 - .L_623)


	//   ....[0]....
.L_623:
        /*02e0*/ 	.word	0x000000a0


	//   ....[1]....
        /*02e4*/ 	.word	0x0000a3e0


	//----- nvinfo : EIATTR_CRS_STACK_SIZE
	.align		4
.L_624:
        /*02e8*/ 	.byte	0x04, 0x1e
        /*02ea*/ 	.short	(.L_626 - .L_625)
.L_625:
        /*02ec*/ 	.word	0x00000000


	//----- nvinfo : EIATTR_CBANK_PARAM_SIZE
	.align		4
.L_626:
        /*02f0*/ 	.byte	0x03, 0x19
        /*02f2*/ 	.short	0x0280


	//----- nvinfo : EIATTR_PARAM_CBANK
	.align		4
        /*02f4*/ 	.byte	0x04, 0x0a
        /*02f6*/ 	.short	(.L_628 - .L_627)
	.align		4
.L_627:
        /*02f8*/ 	.word	index@(.nv.constant0._ZN5flash44flash_bwd_dq_dk_dv_loop_seqk_parallel_kernelI23Flash_bwd_kernel_traitsILi32ELi128ELi128ELi8ELi4ELi4ELi4ELb0ELb0EN7cutlass10bfloat16_tE19Flash_kernel_traitsILi32ELi128ELi128ELi8ES3_EELb0ELb0ELb0ELb0ELb0ELb0ELb1EEEvNS_16Flash_bwd_paramsE)
        /*02fc*/ 	.short	0x0210
        /*02fe*/ 	.short	0x0280


	//----- nvinfo : EIATTR_SW_WAR
	.align		4
.L_628:
        /*0300*/ 	.byte	0x04, 0x36
        /*0302*/ 	.short	(.L_630 - .L_629)
.L_629:
        /*0304*/ 	.word	0x00000008
.L_630:


//--------------------- .nv.info._ZN5flash44flash_bwd_dq_dk_dv_loop_seqk_parallel_kernelI23Flash_bwd_kernel_traitsILi32ELi128ELi128ELi8ELi4ELi4ELi4ELb0ELb0EN7cutlass10bfloat16_tE19Flash_kernel_traitsILi32ELi128ELi128ELi8ES3_EELb1ELb0ELb1ELb0ELb0ELb0ELb0EEEvNS_16Flash_bwd_paramsE --------------------------
	.section	.nv.info._ZN5flash44flash_bwd_dq_dk_dv_loop_seqk_parallel_kernelI23Flash_bwd_kernel_traitsILi32ELi128ELi128ELi8ELi4ELi4ELi4ELb0ELb0EN7cutlass10bfloat16_tE19Flash_kernel_traitsILi32ELi128ELi128ELi8ES3_EELb1ELb0ELb1ELb0ELb0ELb0ELb0EEEvNS_16Flash_bwd_paramsE,"",@"SHT_CUDA_INFO"
	.sectionflags	@""
	.align	4


	//----- nvinfo : EIATTR_CUDA_API_VERSION
	.align		4
        /*0000*/ 	.byte	0x04, 0x37
        /*0002*/ 	.short	(.L_632 - .L_631)
.L_631:
        /*0004*/ 	.word	0x00000082


	//----- nvinfo : EIATTR_KPARAM_INFO
	.align		4
.L_632:
        /*0008*/ 	.byte	0x04, 0x17
        /*000a*/ 	.short	(.L_634 - .L_633)
.L_633:
        /*000c*/ 	.word	0x00000000
        /*0010*/ 	.short	0x0000
        /*0012*/ 	.short	0x0000
        /*0014*/ 	.byte	0x00, 0xf0, 0x01, 0x0a


	//----- nvinfo : EIATTR_SPARSE_MMA_MASK
	.align		4
.L_634:
        /*0018*/ 	.byte	0x03, 0x50
        /*001a*/ 	.short	0x0000


	//----- nvinfo : EIATTR_MAXREG_COUNT
	.align		4
        /*001c*/ 	.byte	0x03, 0x1b
        /*001e*/ 	.short	0x00ff


	//----- nvinfo : EIATTR_NUM_BARRIERS
	.align		4
        /*0020*/ 	.byte	0x02, 0x4c
        /*0022*/ 	.byte	0x01
	.zero		1


	//----- nvinfo : EIATTR_MERCURY_ISA_VERSION
	.align		4
        /*0024*/ 	.byte	0x03, 0x5f
        /*0026*/ 	.short	0x0101


	//----- nvinfo : EIATTR_EXIT_INSTR_OFFSETS
	.align		4
        /*0028*/ 	.byte	0x04, 0x1c
        /*002a*/ 	.short	(.L_636 - .L_635)


	//   ....[0]....
.L_635:
        /*002c*/ 	.word	0x00000090


	//   ....[1]....
        /*0030*/ 	.word	0x0000a920


	//----- nvinfo : EIATTR_CRS_STACK_SIZE
	.align		4
.L_636:
        /*0034*/ 	.byte	0x04, 0x1e
        /*0036*/ 	.short	(.L_638 - .L_637)
.L_637:
        /*0038*/ 	.word	0x00000000


	//----- nvinfo : EIATTR_CBANK_PARAM_SIZE
	.align		4
.L_638:
        /*003c*/ 	.byte	0x03, 0x19
        /*003e*/ 	.short	0x0280


	//----- nvinfo : EIATTR_PARAM_CBANK
	.align		4
        /*0040*/ 	.byte	0x04, 0x0a
        /*0042*/ 	.short	(.L_640 - .L_639)
	.align		4
.L_639:
        /*0044*/ 	.word	index@(.nv.constant0._ZN5flash44flash_bwd_dq_dk_dv_loop_seqk_parallel_kernelI23Flash_bwd_kernel_traitsILi32ELi128ELi128ELi8ELi4ELi4ELi4ELb0ELb0EN7cutlass10bfloat16_tE19Flash_kernel_traitsILi32ELi128ELi128ELi8ES3_EELb1ELb0ELb1ELb0ELb0ELb0ELb0EEEvNS_16Flash_bwd_paramsE)
        /*0048*/ 	.short	0x0210
        /*004a*/ 	.short	0x0280


	//----- nvinfo : EIATTR_SW_WAR
	.align		4
.L_640:
        /*004c*/ 	.byte	0x04, 0x36
        /*004e*/ 	.short	(.L_642 - .L_641)
.L_641:
        /*0050*/ 	.word	0x00000008
.L_642:


//--------------------- .nv.info._ZN5flash44flash_bwd_dq_dk_dv_loop_seqk_parallel_kernelI23Flash_bwd_kernel_traitsILi32ELi128ELi128ELi8ELi4ELi4ELi4ELb0ELb0EN7cutlass10bfloat16_tE19Flash_kernel_traitsILi32ELi128ELi128ELi8ES3_EELb0ELb0ELb1ELb0ELb0ELb0ELb1EEEvNS_16Flash_bwd_paramsE --------------------------
	.section	.nv.info._ZN5flash44flash_bwd_dq_dk_dv_loop_seqk_parallel_kernelI23Flash_bwd_kernel_traitsILi32ELi128ELi128ELi8ELi4ELi4ELi4ELb0ELb0EN7cutlass10bfloat16_tE19Flash_kernel_traitsILi32ELi128ELi128ELi8ES3_EELb0ELb0ELb1ELb0ELb0ELb0ELb1EEEvNS_16Flash_bwd_paramsE,"",@"SHT_CUDA_INFO"
	.sectionflags	@""
	.align	4


	//----- nvinfo : EIATTR_CUDA_API_VERSION
	.align		4
        /*0000*/ 	.byte	0x04, 0x37
        /*0002*/ 	.short	(.L_644 - .L_643)
.L_643:
        /*0004*/ 	.word	0x00000082


	//----- nvinfo : EIATTR_KPARAM_INFO
	.align		4
.L_644:
        /*0008*/ 	.byte	0x04, 0x17
        /*000a*/ 	.short	(.L_646 - .L_645)
.L_645:
        /*000c*/ 	.word	0x00000000
        /*0010*/ 	.short	0x0000
        /*0012*/ 	.short	0x0000
        /*0014*/ 	.byte	0x00, 0xf0, 0x01, 0x0a


	//----- nvinfo : EIATTR_SPARSE_MMA_MASK
	.align		4
.L_646:
        /*0018*/ 	.byte	0x03, 0x50
        /*001a*/ 	.short	0x0000


	//----- nvinfo : EIATTR_MAXREG_COUNT
	.align		4
        /*001c*/ 	.byte	0x03, 0x1b
        /*001e*/ 	.short	0x00ff


	//----- nvinfo : EIATTR_NUM_BARRIERS
	.align		4
        /*0020*/ 	.byte	0x02, 0x4c
        /*0022*/ 	.byte	0x01
	.zero		1


	//----- nvinfo : EIATTR_ANNOTATIONS
	.align		4
        /*0024*/ 	.byte	0x04, 0x55
        /*0026*/ 	.short	(.L_648 - .L_647)


	//   ....[0]....
.L_647:
        /* <DEDUP_REMOVED lines=41> */


	//----- nvinfo : EIATTR_MERCURY_ISA_VERSION
	.align		4
.L_648:
        /*02a8*/ 	.byte	0x03, 0x5f
        /*02aa*/ 	.short	0x0101


	//----- nvinfo : EIATTR_EXIT_INSTR_OFFSETS
	.align		4
        /*02ac*/ 	.byte	0x04, 0x1c
        /*02ae*/ 	.short	(.L_650 - .L_649)


	//   ....[0]....
.L_649:
        /*02b0*/ 	.word	0x000000a0


	//   ....[1]....
        /*02b4*/ 	.word	0x0000a720


	//----- nvinfo : EIATTR_CRS_STACK_SIZE
	.align		4
.L_650:
        /*02b8*/ 	.byte	0x04, 0x1e
        /*02ba*/ 	.short	(.L_652 - .L_651)
.L_651:
        /*02bc*/ 	.word	0x00000000


	//----- nvinfo : EIATTR_CBANK_PARAM_SIZE
	.align		4
.L_652:
        /*02c0*/ 	.byte	0x03, 0x19
        /*02c2*/ 	.short	0x0280


	//----- nvinfo : EIATTR_PARAM_CBANK
	.align		4
        /*02c4*/ 	.byte	0x04, 0x0a
        /*02c6*/ 	.short	(.L_654 - .L_653)
	.align		4
.L_653:
        /*02c8*/ 	.word	index@(.nv.constant0._ZN5flash44flash_bwd_dq_dk_dv_loop_seqk_parallel_kernelI23Flash_bwd_kernel_traitsILi32ELi128ELi128ELi8ELi4ELi4ELi4ELb0ELb0EN7cutlass10bfloat16_tE19Flash_kernel_traitsILi32ELi128ELi128ELi8ES3_EELb0ELb0ELb1ELb0ELb0ELb0ELb1EEEvNS_16Flash_bwd_paramsE)
        /*02cc*/ 	.short	0x0210
        /*02ce*/ 	.short	0x0280


	//----- nvinfo : EIATTR_SW_WAR
	.align		4
.L_654:
        /*02d0*/ 	.byte	0x04, 0x36
        /*02d2*/ 	.short	(.L_656 - .L_655)
.L_655:
        /*02d4*/ 	.word	0x00000008
.L_656:


//--------------------- .nv.info._ZN5flash44flash_bwd_dq_dk_dv_loop_seqk_parallel_kernelI23Flash_bwd_kernel_traitsILi32ELi128ELi128ELi8ELi4ELi4ELi4ELb0ELb0EN7cutlass10bfloat16_tE19Flash_kernel_traitsILi32ELi128ELi128ELi8ES3_EELb1ELb0ELb0ELb0ELb1ELb1ELb0EEEvNS_16Flash_bwd_paramsE --------------------------
	.section	.nv.info._ZN5flash44flash_bwd_dq_dk_dv_loop_seqk_parallel_kernelI23Flash_bwd_kernel_traitsILi32ELi128ELi128ELi8ELi4ELi4ELi4ELb0ELb0EN7cutlass10bfloat16_tE19Flash_kernel_traitsILi32ELi128ELi128ELi8ES3_EELb1ELb0ELb0ELb0ELb1ELb1ELb0EEEvNS_16Flash_bwd_paramsE,"",@"SHT_CUDA_INFO"
	.sectionflags	@""
	.align	4


	//----- nvinfo : EIATTR_CUDA_API_VERSION
	.align		4
        /*0000*/ 	.byte	0x04, 0x37
        /*0002*/ 	.short	(.L_658 - .L_657)
.L_657:
        /*0004*/ 	.word	0x00000082


	//----- nvinfo : EIATTR_KPARAM_INFO
	.align		4
.L_658:
        /*0008*/ 	.byte	0x04, 0x17
        /*000a*/ 	.short	(.L_660 - .L_659)
.L_659:
        /*000c*/ 	.word	0x00000000
        /*0010*/ 	.short	0x0000
        /*0012*/ 	.short	0x0000
        /*0014*/ 	.byte	0x00, 0xf0, 0x01, 0x0a


	//----- nvinfo : EIATTR_SPARSE_MMA_MASK
	.align		4
.L_660:
        /*0018*/ 	.byte	0x03, 0x50
        /*001a*/ 	.short	0x0000


	//----- nvinfo : EIATTR_MAXREG_COUNT
	.align		4
        /*001c*/ 	.byte	0x03, 0x1b
        /*001e*/ 	.short	0x00ff


	//----- nvinfo : EIATTR_NUM_BARRIERS
	.align		4
        /*0020*/ 	.byte	0x02, 0x4c
        /*0022*/ 	.byte	0x01
	.zero		1


	//----- nvinfo : EIATTR_MERCURY_ISA_VERSION
	.align		4
        /*0024*/ 	.byte	0x03, 0x5f
        /*0026*/ 	.short	0x0101


	//----- nvinfo : EIATTR_EXIT_INSTR_OFFSETS
	.align		4
        /*0028*/ 	.byte	0x04, 0x1c
        /*002a*/ 	.short	(.L_662 - .L_661)


	//   ....[0]....
.L_661:
        /*002c*/ 	.word	0x00000090


	//   ....[1]....
        /*0030*/ 	.word	0x00007a50


	//----- nvinfo : EIATTR_CBANK_PARAM_SIZE
	.align		4
.L_662:
        /*0034*/ 	.byte	0x03, 0x19
        /*0036*/ 	.short	0x0280


	//----- nvinfo : EIATTR_PARAM_CBANK
	.align		4
        /*0038*/ 	.byte	0x04, 0x0a
        /*003a*/ 	.short	(.L_664 - .L_663)
	.align		4
.L_663:
        /*003c*/ 	.word	index@(.nv.constant0._ZN5flash44flash_bwd_dq_dk_dv_loop_seqk_parallel_kernelI23Flash_bwd_kernel_traitsILi32ELi128ELi128ELi8ELi4ELi4ELi4ELb0ELb0EN7cutlass10bfloat16_tE19Flash_kernel_traitsILi32ELi128ELi128ELi8ES3_EELb1ELb0ELb0ELb0ELb1ELb1ELb0EEEvNS_16Flash_bwd_paramsE)
        /*0040*/ 	.short	0x0210
        /*0042*/ 	.short	0x0280


	//----- nvinfo : EIATTR_SW_WAR
	.align		4
.L_664:
        /*0044*/ 	.byte	0x04, 0x36
        /*0046*/ 	.short	(.L_666 - .L_665)
.L_665:
        /*0048*/ 	.word	0x00000008
.L_666:


//--------------------- .nv.info._ZN5flash44flash_bwd_dq_dk_dv_loop_seqk_parallel_kernelI23Flash_bwd_kernel_traitsILi32ELi128ELi128ELi8ELi4ELi4ELi4ELb0ELb0EN7cutlass10bfloat16_tE19Flash_kernel_traitsILi32ELi128ELi128ELi8ES3_EELb0ELb0ELb0ELb0ELb1ELb1ELb1EEEvNS_16Flash_bwd_paramsE --------------------------
	.section	.nv.info._ZN5flash44flash_bwd_dq_dk_dv_loop_seqk_parallel_kernelI23Flash_bwd_kernel_traitsILi32ELi128ELi128ELi8ELi4ELi4ELi4ELb0ELb0EN7cutlass10bfloat16_tE19Flash_kernel_traitsILi32ELi128ELi128ELi8ES3_EELb0ELb0ELb0ELb0ELb1ELb1ELb1EEEvNS_16Flash_bwd_paramsE,"",@"SHT_CUDA_INFO"
	.sectionflags	@""
	.align	4


	//----- nvinfo : EIATTR_CUDA_API_VERSION
	.align		4
        /*0000*/ 	.byte	0x04, 0x37
        /*0002*/ 	.short	(.L_668 - .L_667)
.L_667:
        /*0004*/ 	.word	0x00000082


	//----- nvinfo : EIATTR_KPARAM_INFO
	.align		4
.L_668:
        /*0008*/ 	.byte	0x04, 0x17
        /*000a*/ 	.short	(.L_670 - .L_669)
.L_669:
        /*000c*/ 	.word	0x00000000
        /*0010*/ 	.short	0x0000
        /*0012*/ 	.short	0x0000
        /*0014*/ 	.byte	0x00, 0xf0, 0x01, 0x0a


	//----- nvinfo : EIATTR_SPARSE_MMA_MASK
	.align		4
.L_670:
        /*0018*/ 	.byte	0x03, 0x50
        /*001a*/ 	.short	0x0000


	//----- nvinfo : EIATTR_MAXREG_COUNT
	.align		4
        /*001c*/ 	.byte	0x03, 0x1b
        /*001e*/ 	.short	0x00ff


	//----- nvinfo : EIATTR_NUM_BARRIERS
	.align		4
        /*0020*/ 	.byte	0x02, 0x4c
        /*0022*/ 	.byte	0x01
	.zero		1


	//----- nvinfo : EIATTR_ANNOTATIONS
	.align		4
        /*0024*/ 	.byte	0x04, 0x55
        /*0026*/ 	.short	(.L_672 - .L_671)


	//   ....[0]....
.L_671:
        /* <DEDUP_REMOVED lines=38> */


	//----- nvinfo : EIATTR_MERCURY_ISA_VERSION
	.align		4
.L_672:
        /*0270*/ 	.byte	0x03, 0x5f
        /*0272*/ 	.short	0x0101


	//----- nvinfo : EIATTR_EXIT_INSTR_OFFSETS
	.align		4
        /*0274*/ 	.byte	0x04, 0x1c
        /*0276*/ 	.short	(.L_674 - .L_673)


	//   ....[0]....
.L_673:
        /*0278*/ 	.word	0x000000a0


	//   ....[1]....
        /*027c*/ 	.word	0x00007430


	//----- nvinfo : EIATTR_CBANK_PARAM_SIZE
	.align		4
.L_674:
        /*0280*/ 	.byte	0x03, 0x19
        /*0282*/ 	.short	0x0280


	//----- nvinfo : EIATTR_PARAM_CBANK
	.align		4
        /*0284*/ 	.byte	0x04, 0x0a
        /*0286*/ 	.short	(.L_676 - .L_675)
	.align		4
.L_675:
        /*0288*/ 	.word	index@(.nv.constant0._ZN5flash44flash_bwd_dq_dk_dv_loop_seqk_parallel_kernelI23Flash_bwd_kernel_traitsILi32ELi128ELi128ELi8ELi4ELi4ELi4ELb0ELb0EN7cutlass10bfloat16_tE19Flash_kernel_traitsILi32ELi128ELi128ELi8ES3_EELb0ELb0ELb0ELb0ELb1ELb1ELb1EEEvNS_16Flash_bwd_paramsE)
        /*028c*/ 	.short	0x0210
        /*028e*/ 	.short	0x0280


	//----- nvinfo : EIATTR_SW_WAR
	.align		4
.L_676:
        /*0290*/ 	.byte	0x04, 0x36
        /*0292*/ 	.short	(.L_678 - .L_677)
.L_677:
        /*0294*/ 	.word	0x00000008
.L_678:


//--------------------- .nv.info._ZN5flash44flash_bwd_dq_dk_dv_loop_seqk_parallel_kernelI23Flash_bwd_kernel_traitsILi32ELi128ELi128ELi8ELi4ELi4ELi4ELb0ELb0EN7cutlass10bfloat16_tE19Flash_kernel_traitsILi32ELi128ELi128ELi8ES3_EELb1ELb0ELb0ELb1ELb0ELb0ELb0EEEvNS_16Flash_bwd_paramsE --------------------------
	.section	.nv.info._ZN5flash44flash_bwd_dq_dk_dv_loop_seqk_parallel_kernelI23Flash_bwd_kernel_traitsILi32ELi128ELi128ELi8ELi4ELi4ELi4ELb0ELb0EN7cutlass10bfloat16_tE19Flash_kernel_traitsILi32ELi128ELi128ELi8ES3_EELb1ELb0ELb0ELb1ELb0ELb0ELb0EEEvNS_16Flash_bwd_paramsE,"",@"SHT_CUDA_INFO"
	.sectionflags	@""
	.align	4


	//----- nvinfo : EIATTR_CUDA_API_VERSION
	.align		4
        /*0000*/ 	.byte	0x04, 0x37
        /*0002*/ 	.short	(.L_680 - .L_679)
.L_679:
        /*0004*/ 	.word	0x00000082


	//----- nvinfo : EIATTR_KPARAM_INFO
	.align		4
.L_680:
        /*0008*/ 	.byte	0x04, 0x17
        /*000a*/ 	.short	(.L_682 - .L_681)
.L_681:
        /*000c*/ 	.word	0x00000000
        /*0010*/ 	.short	0x0000
        /*0012*/ 	.short	0x0000
        /*0014*/ 	.byte	0x00, 0xf0, 0x01, 0x0a


	//----- nvinfo : EIATTR_SPARSE_MMA_MASK
	.align		4
.L_682:
        /*0018*/ 	.byte	0x03, 0x50
        /*001a*/ 	.short	0x0000


	//----- nvinfo : EIATTR_MAXREG_COUNT
	.align		4
        /*001c*/ 	.byte	0x03, 0x1b
        /*001e*/ 	.short	0x00ff


	//----- nvinfo : EIATTR_NUM_BARRIERS
	.align		4
        /*0020*/ 	.byte	0x02, 0x4c
        /*0022*/ 	.byte	0x01
	.zero		1


	//----- nvinfo : EIATTR_MERCURY_ISA_VERSION
	.align		4
        /*0024*/ 	.byte	0x03, 0x5f
        /*0026*/ 	.short	0x0101


	//----- nvinfo : EIATTR_EXIT_INSTR_OFFSETS
	.align		4
        /*0028*/ 	.byte	0x04, 0x1c
        /*002a*/ 	.short	(.L_684 - .L_683)


	//   ....[0]....
.L_683:
        /*002c*/ 	.word	0x00000090


	//   ....[1]....
        /*0030*/ 	.word	0x0000b3d0


	//----- nvinfo : EIATTR_CRS_STACK_SIZE
	.align		4
.L_684:
        /*0034*/ 	.byte	0x04, 0x1e
        /*0036*/ 	.short	(.L_686 - .L_685)
.L_685:
        /*0038*/ 	.word	0x00000000


	//----- nvinfo : EIATTR_CBANK_PARAM_SIZE
	.align		4
.L_686:
        /*003c*/ 	.byte	0x03, 0x19
        /*003e*/ 	.short	0x0280


	//----- nvinfo : EIATTR_PARAM_CBANK
	.align		4
        /*0040*/ 	.byte	0x04, 0x0a
        /*0042*/ 	.short	(.L_688 - .L_687)
	.align		4
.L_687:
        /*0044*/ 	.word	index@(.nv.constant0._ZN5flash44flash_bwd_dq_dk_dv_loop_seqk_parallel_kernelI23Flash_bwd_kernel_traitsILi32ELi128ELi128ELi8ELi4ELi4ELi4ELb0ELb0EN7cutlass10bfloat16_tE19Flash_kernel_traitsILi32ELi128ELi128ELi8ES3_EELb1ELb0ELb0ELb1ELb0ELb0ELb0EEEvNS_16Flash_bwd_paramsE)
        /*0048*/ 	.short	0x0210
        /*004a*/ 	.short	0x0280


	//----- nvinfo : EIATTR_SW_WAR
	.align		4
.L_688:
        /*004c*/ 	.byte	0x04, 0x36
        /*004e*/ 	.short	(.L_690 - .L_689)
.L_689:
        /*0050*/ 	.word	0x00000008
.L_690:


//--------------------- .nv.info._ZN5flash44flash_bwd_dq_dk_dv_loop_seqk_parallel_kernelI23Flash_bwd_kernel_traitsILi32ELi128ELi128ELi8ELi4ELi4ELi4ELb0ELb0EN7cutlass10bfloat16_tE19Flash_kernel_traitsILi32ELi128ELi128ELi8ES3_EELb0ELb0ELb0ELb1ELb0ELb0ELb1EEEvNS_16Flash_bwd_paramsE --------------------------
	.section	.nv.info._ZN5flash44flash_bwd_dq_dk_dv_loop_seqk_parallel_kernelI23Flash_bwd_kernel_traitsILi32ELi128ELi128ELi8ELi4ELi4ELi4ELb0ELb0EN7cutlass10bfloat16_tE19Flash_kernel_traitsILi32ELi128ELi128ELi8ES3_EELb0ELb0ELb0ELb1ELb0ELb0ELb1EEEvNS_16Flash_bwd_paramsE,"",@"SHT_CUDA_INFO"
	.sectionflags	@""
	.align	4


	//----- nvinfo : EIATTR_CUDA_API_VERSION
	.align		4
        /*0000*/ 	.byte	0x04, 0x37
        /*0002*/ 	.short	(.L_692 - .L_691)
.L_691:
        /*0004*/ 	.word	0x00000082


	//----- nvinfo : EIATTR_KPARAM_INFO
	.align		4
.L_692:
        /*0008*/ 	.byte	0x04, 0x17
        /*000a*/ 	.short	(.L_694 - .L_693)
.L_693:
        /*000c*/ 	.word	0x00000000
        /*0010*/ 	.short	0x0000
        /*0012*/ 	.short	0x0000
        /*0014*/ 	.byte	0x00, 0xf0, 0x01, 0x0a


	//----- nvinfo : EIATTR_SPARSE_MMA_MASK
	.align		4
.L_694:
        /*0018*/ 	.byte	0x03, 0x50
        /*001a*/ 	.short	0x0000


	//----- nvinfo : EIATTR_MAXREG_COUNT
	.align		4
        /*001c*/ 	.byte	0x03, 0x1b
        /*001e*/ 	.short	0x00ff


	//----- nvinfo : EIATTR_NUM_BARRIERS
	.align		4
        /*0020*/ 	.byte	0x02, 0x4c
        /*0022*/ 	.byte	0x01
	.zero		1


	//----- nvinfo : EIATTR_ANNOTATIONS
	.align		4
        /*0024*/ 	.byte	0x04, 0x55
        /*0026*/ 	.short	(.L_696 - .L_695)


	//   ....[0]....
.L_695:
        /* <DEDUP_REMOVED lines=44> */


	//----- nvinfo : EIATTR_MERCURY_ISA_VERSION
	.align		4
.L_696:
        /*02d8*/ 	.byte	0x03, 0x5f
        /*02da*/ 	.short	0x0101


	//----- nvinfo : EIATTR_EXIT_INSTR_OFFSETS
	.align		4
        /*02dc*/ 	.byte	0x04, 0x1c
        /*02de*/ 	.short	(.L_698 - .L_697)


	//   ....[0]....
.L_697:
        /*02e0*/ 	.word	0x000000a0


	//   ....[1]....
        /*02e4*/ 	.word	0x0000ae20


	//----- nvinfo : EIATTR_CRS_STACK_SIZE
	.align		4
.L_698:
        /*02e8*/ 	.byte	0x04, 0x1e
        /*02ea*/ 	.short	(.L_700 - .L_699)
.L_699:
        /*02ec*/ 	.word	0x00000000


	//----- nvinfo : EIATTR_CBANK_PARAM_SIZE
	.align		4
.L_700:
        /*02f0*/ 	.byte	0x03, 0x19
        /*02f2*/ 	.short	0x0280


	//----- nvinfo : EIATTR_PARAM_CBANK
	.align		4
        /*02f4*/ 	.byte	0x04, 0x0a
        /*02f6*/ 	.short	(.L_702 - .L_701)
	.align		4
.L_701:
        /*02f8*/ 	.word	index@(.nv.constant0._ZN5flash44flash_bwd_dq_dk_dv_loop_seqk_parallel_kernelI23Flash_bwd_kernel_traitsILi32ELi128ELi128ELi8ELi4ELi4ELi4ELb0ELb0EN7cutlass10bfloat16_tE19Flash_kernel_traitsILi32ELi128ELi128ELi8ES3_EELb0ELb0ELb0ELb1ELb0ELb0ELb1EEEvNS_16Flash_bwd_paramsE)
        /*02fc*/ 	.short	0x0210
        /*02fe*/ 	.short	0x0280


	//----- nvinfo : EIATTR_SW_WAR
	.align		4
.L_702:
        /*0300*/ 	.byte	0x04, 0x36
        /*0302*/ 	.short	(.L_704 - .L_703)
.L_703:
        /*0304*/ 	.word	0x00000008
.L_704:


//--------------------- .nv.info._ZN5flash44flash_bwd_dq_dk_dv_loop_seqk_parallel_kernelI23Flash_bwd_kernel_traitsILi32ELi128ELi128ELi8ELi4ELi4ELi4ELb0ELb0EN7cutlass10bfloat16_tE19Flash_kernel_traitsILi32ELi128ELi128ELi8ES3_EELb1ELb0ELb1ELb0ELb0ELb1ELb0EEEvNS_16Flash_bwd_paramsE --------------------------
	.section	.nv.info._ZN5flash44flash_bwd_dq_dk_dv_loop_seqk_parallel_kernelI23Flash_bwd_kernel_traitsILi32ELi128ELi128ELi8ELi4ELi4ELi4ELb0ELb0EN7cutlass10bfloat16_tE19Flash_kernel_traitsILi32ELi128ELi128ELi8ES3_EELb1ELb0ELb1ELb0ELb0ELb1ELb0EEEvNS_16Flash_bwd_paramsE,"",@"SHT_CUDA_INFO"
	.sectionflags	@""
	.align	4


	//----- nvinfo : EIATTR_CUDA_API_VERSION
	.align		4
        /*0000*/ 	.byte	0x04, 0x37
        /*0002*/ 	.short	(.L_706 - .L_705)
.L_705:
        /*0004*/ 	.word	0x00000082


	//----- nvinfo : EIATTR_KPARAM_INFO
	.align		4
.L_706:
        /*0008*/ 	.byte	0x04, 0x17
        /*000a*/ 	.short	(.L_708 - .L_707)
.L_707:
        /*000c*/ 	.word	0x00000000
        /*0010*/ 	.short	0x0000
        /*0012*/ 	.short	0x0000
        /*0014*/ 	.byte	0x00, 0xf0, 0x01, 0x0a


	//----- nvinfo : EIATTR_SPARSE_MMA_MASK
	.align		4
.L_708:
        /*0018*/ 	.byte	0x03, 0x50
        /*001a*/ 	.short	0x0000


	//----- nvinfo : EIATTR_MAXREG_COUNT
	.align		4
        /*001c*/ 	.byte	0x03, 0x1b
        /*001e*/ 	.short	0x00ff


	//----- nvinfo : EIATTR_NUM_BARRIERS
	.align		4
        /*0020*/ 	.byte	0x02, 0x4c
        /*0022*/ 	.byte	0x01
	.zero		1


	//----- nvinfo : EIATTR_MERCURY_ISA_VERSION
	.align		4
        /*0024*/ 	.byte	0x03, 0x5f
        /*0026*/ 	.short	0x0101


	//----- nvinfo : EIATTR_EXIT_INSTR_OFFSETS
	.align		4
        /*0028*/ 	.byte	0x04, 0x1c
        /*002a*/ 	.short	(.L_710 - .L_709)


	//   ....[0]....
.L_709:
        /*002c*/ 	.word	0x000000a0


	//   ....[1]....
        /*0030*/ 	.word	0x0000a2e0


	//----- nvinfo : EIATTR_CRS_STACK_SIZE
	.align		4
.L_710:
        /*0034*/ 	.byte	0x04, 0x1e
        /*0036*/ 	.short	(.L_712 - .L_711)
.L_711:
        /*0038*/ 	.word	0x00000000


	//----- nvinfo : EIATTR_CBANK_PARAM_SIZE
	.align		4
.L_712:
        /*003c*/ 	.byte	0x03, 0x19
        /*003e*/ 	.short	0x0280


	//----- nvinfo : EIATTR_PARAM_CBANK
	.align		4
        /*0040*/ 	.byte	0x04, 0x0a
        /*0042*/ 	.short	(.L_714 - .L_713)
	.align		4
.L_713:
        /*0044*/ 	.word	index@(.nv.constant0._ZN5flash44flash_bwd_dq_dk_dv_loop_seqk_parallel_kernelI23Flash_bwd_kernel_traitsILi32ELi128ELi128ELi8ELi4ELi4ELi4ELb0ELb0EN7cutlass10bfloat16_tE19Flash_kernel_traitsILi32ELi128ELi128ELi8ES3_EELb1ELb0ELb1ELb0ELb0ELb1ELb0EEEvNS_16Flash_bwd_paramsE)
        /*0048*/ 	.short	0x0210
        /*004a*/ 	.short	0x0280


	//----- nvinfo : EIATTR_SW_WAR
	.align		4
.L_714:
        /*004c*/ 	.byte	0x04, 0x36
        /*004e*/ 	.short	(.L_716 - .L_715)
.L_715:
        /*0050*/ 	.word	0x00000008
.L_716:


//--------------------- .nv.info._ZN5flash44flash_bwd_dq_dk_dv_loop_seqk_parallel_kernelI23Flash_bwd_kernel_traitsILi32ELi128ELi128ELi8ELi4ELi4ELi4ELb0ELb0EN7cutlass10bfloat16_tE19Flash_kernel_traitsILi32ELi128ELi128ELi8ES3_EELb0ELb0ELb1ELb0ELb0ELb1ELb1EEEvNS_16Flash_bwd_paramsE --------------------------
	.section	.nv.info._ZN5flash44flash_bwd_dq_dk_dv_loop_seqk_parallel_kernelI23Flash_bwd_kernel_traitsILi32ELi128ELi128ELi8ELi4ELi4ELi4ELb0ELb0EN7cutlass10bfloat16_tE19Flash_kernel_traitsILi32ELi128ELi128ELi8ES3_EELb0ELb0ELb1ELb0ELb0ELb1ELb1EEEvNS_16Flash_bwd_paramsE,"",@"SHT_CUDA_INFO"
	.sectionflags	@""
	.align	4


	//----- nvinfo : EIATTR_CUDA_API_VERSION
	.align		4
        /*0000*/ 	.byte	0x04, 0x37
        /*0002*/ 	.short	(.L_718 - .L_717)
.L_717:
        /*0004*/ 	.word	0x00000082


	//----- nvinfo : EIATTR_KPARAM_INFO
	.align		4
.L_718:
        /*0008*/ 	.byte	0x04, 0x17
        /*000a*/ 	.short	(.L_720 - .L_719)
.L_719:
        /*000c*/ 	.word	0x00000000
        /*0010*/ 	.short	0x0000
        /*0012*/ 	.short	0x0000
        /*0014*/ 	.byte	0x00, 0xf0, 0x01, 0x0a


	//----- nvinfo : EIATTR_SPARSE_MMA_MASK
	.align		4
.L_720:
        /*0018*/ 	.byte	0x03, 0x50
        /*001a*/ 	.short	0x0000


	//----- nvinfo : EIATTR_MAXREG_COUNT
	.align		4
        /*001c*/ 	.byte	0x03, 0x1b
        /*001e*/ 	.short	0x00ff


	//----- nvinfo : EIATTR_NUM_BARRIERS
	.align		4
        /*0020*/ 	.byte	0x02, 0x4c
        /*0022*/ 	.byte	0x01
	.zero		1


	//----- nvinfo : EIATTR_ANNOTATIONS
	.align		4
        /*0024*/ 	.byte	0x04, 0x55
        /*0026*/ 	.short	(.L_722 - .L_721)


	//   ....[0]....
.L_721:
        /* <DEDUP_REMOVED lines=39> */


	//----- nvinfo : EIATTR_MERCURY_ISA_VERSION
	.align		4
.L_722:
        /*0288*/ 	.byte	0x03, 0x5f
        /*028a*/ 	.short	0x0101


	//----- nvinfo : EIATTR_EXIT_INSTR_OFFSETS
	.align		4
        /*028c*/ 	.byte	0x04, 0x1c
        /*028e*/ 	.short	(.L_724 - .L_723)


	//   ....[0]....
.L_723:
        /*0290*/ 	.word	0x000000b0


	//   ....[1]....
        /*0294*/ 	.word	0x0000a130


	//----- nvinfo : EIATTR_CRS_STACK_SIZE
	.align		4
.L_724:
        /*0298*/ 	.byte	0x04, 0x1e
        /*029a*/ 	.short	(.L_726 - .L_725)
.L_725:
        /*029c*/ 	.word	0x00000000


	//----- nvinfo : EIATTR_CBANK_PARAM_SIZE
	.align		4
.L_726:
        /*02a0*/ 	.byte	0x03, 0x19
        /*02a2*/ 	.short	0x0280


	//----- nvinfo : EIATTR_PARAM_CBANK
	.align		4
        /*02a4*/ 	.byte	0x04, 0x0a
        /*02a6*/ 	.short	(.L_728 - .L_727)
	.align		4
.L_727:
        /*02a8*/ 	.word	index@(.nv.constant0._ZN5flash44flash_bwd_dq_dk_dv_loop_seqk_parallel_kernelI23Flash_bwd_kernel_traitsILi32ELi128ELi128ELi8ELi4ELi4ELi4ELb0ELb0EN7cutlass10bfloat16_tE19Flash_kernel_traitsILi32ELi128ELi128ELi8ES3_EELb0ELb0ELb1ELb0ELb0ELb1ELb1EEEvNS_16Flash_bwd_paramsE)
        /*02ac*/ 	.short	0x0210
        /*02ae*/ 	.short	0x0280


	//----- nvinfo : EIATTR_SW_WAR
	.align		4
.L_728:
        /*02b0*/ 	.byte	0x04, 0x36
        /*02b2*/ 	.short	(.L_730 - .L_729)
.L_729:
        /*02b4*/ 	.word	0x00000008
.L_730:


//--------------------- .nv.info._ZN5flash44flash_bwd_dq_dk_dv_loop_seqk_parallel_kernelI23Flash_bwd_kernel_traitsILi32ELi128ELi128ELi8ELi4ELi4ELi4ELb0ELb0EN7cutlass10bfloat16_tE19Flash_kernel_traitsILi32ELi128ELi128ELi8ES3_EELb1ELb0ELb1ELb1ELb0ELb0ELb0EEEvNS_16Flash_bwd_paramsE --------------------------
	.section	.nv.info._ZN5flash44flash_bwd_dq_dk_dv_loop_seqk_parallel_kernelI23Flash_bwd_kernel_traitsILi32ELi128ELi128ELi8ELi4ELi4ELi4ELb0ELb0EN7cutlass10bfloat16_tE19Flash_kernel_traitsILi32ELi128ELi128ELi8ES3_EELb1ELb0ELb1ELb1ELb0ELb0ELb0EEEvNS_16Flash_bwd_paramsE,"",@"SHT_CUDA_INFO"
	.sectionflags	@""
	.align	4


	//----- nvinfo : EIATTR_CUDA_API_VERSION
	.align		4
        /*0000*/ 	.byte	0x04, 0x37
        /*0002*/ 	.short	(.L_732 - .L_731)
.L_731:
        /*0004*/ 	.word	0x00000082


	//----- nvinfo : EIATTR_KPARAM_INFO
	.align		4
.L_732:
        /*0008*/ 	.byte	0x04, 0x17
        /*000a*/ 	.short	(.L_734 - .L_733)
.L_733:
        /*000c*/ 	.word	0x00000000
        /*0010*/ 	.short	0x0000
        /*0012*/ 	.short	0x0000
        /*0014*/ 	.byte	0x00, 0xf0, 0x01, 0x0a


	//----- nvinfo : EIATTR_SPARSE_MMA_MASK
	.align		4
.L_734:
        /*0018*/ 	.byte	0x03, 0x50
        /*001a*/ 	.short	0x0000


	//----- nvinfo : EIATTR_MAXREG_COUNT
	.align		4
        /*001c*/ 	.byte	0x03, 0x1b
        /*001e*/ 	.short	0x00ff


	//----- nvinfo : EIATTR_NUM_BARRIERS
	.align		4
        /*0020*/ 	.byte	0x02, 0x4c
        /*0022*/ 	.byte	0x01
	.zero		1


	//----- nvinfo : EIATTR_MERCURY_ISA_VERSION
	.align		4
        /*0024*/ 	.byte	0x03, 0x5f
        /*0026*/ 	.short	0x0101


	//----- nvinfo : EIATTR_EXIT_INSTR_OFFSETS
	.align		4
        /*0028*/ 	.byte	0x04, 0x1c
        /*002a*/ 	.short	(.L_736 - .L_735)


	//   ....[0]....
.L_735:
        /*002c*/ 	.word	0x00000090


	//   ....[1]....
        /*0030*/ 	.word	0x0000b6e0


	//----- nvinfo : EIATTR_CRS_STACK_SIZE
	.align		4
.L_736:
        /*0034*/ 	.byte	0x04, 0x1e
        /*0036*/ 	.short	(.L_738 - .L_737)
.L_737:
        /*0038*/ 	.word	0x00000000


	//----- nvinfo : EIATTR_CBANK_PARAM_SIZE
	.align		4
.L_738:
        /*003c*/ 	.byte	0x03, 0x19
        /*003e*/ 	.short	0x0280


	//----- nvinfo : EIATTR_PARAM_CBANK
	.align		4
        /*0040*/ 	.byte	0x04, 0x0a
        /*0042*/ 	.short	(.L_740 - .L_739)
	.align		4
.L_739:
        /*0044*/ 	.word	index@(.nv.constant0._ZN5flash44flash_bwd_dq_dk_dv_loop_seqk_parallel_kernelI23Flash_bwd_kernel_traitsILi32ELi128ELi128ELi8ELi4ELi4ELi4ELb0ELb0EN7cutlass10bfloat16_tE19Flash_kernel_traitsILi32ELi128ELi128ELi8ES3_EELb1ELb0ELb1ELb1ELb0ELb0ELb0EEEvNS_16Flash_bwd_paramsE)
        /*0048*/ 	.short	0x0210
        /*004a*/ 	.short	0x0280


	//----- nvinfo : EIATTR_SW_WAR
	.align		4
.L_740:
        /*004c*/ 	.byte	0x04, 0x36
        /*004e*/ 	.short	(.L_742 - .L_741)
.L_741:
        /*0050*/ 	.word	0x00000008
.L_742:


//--------------------- .nv.info._ZN5flash44flash_bwd_dq_dk_dv_loop_seqk_parallel_kernelI23Flash_bwd_kernel_traitsILi32ELi128ELi128ELi8ELi4ELi4ELi4ELb0ELb0EN7cutlass10bfloat16_tE19Flash_kernel_traitsILi32ELi128ELi128ELi8ES3_EELb0ELb0ELb1ELb1ELb0ELb0ELb1EEEvNS_16Flash_bwd_paramsE --------------------------
	.section	.nv.info._ZN5flash44flash_bwd_dq_dk_dv_loop_seqk_parallel_kernelI23Flash_bwd_kernel_traitsILi32ELi128ELi128ELi8ELi4ELi4ELi4ELb0ELb0EN7cutlass10bfloat16_tE19Flash_kernel_traitsILi32ELi128ELi128ELi8ES3_EELb0ELb0ELb1ELb1ELb0ELb0ELb1EEEvNS_16Flash_bwd_paramsE,"",@"SHT_CUDA_INFO"
	.sectionflags	@""
	.align	4


	//----- nvinfo : EIATTR_CUDA_API_VERSION
	.align		4
        /*0000*/ 	.byte	0x04, 0x37
        /*0002*/ 	.short	(.L_744 - .L_743)
.L_743:
        /*0004*/ 	.word	0x00000082


	//----- nvinfo : EIATTR_KPARAM_INFO
	.align		4
.L_744:
        /*0008*/ 	.byte	0x04, 0x17
        /*000a*/ 	.short	(.L_746 - .L_745)
.L_745:
        /*000c*/ 	.word	0x00000000
        /*0010*/ 	.short	0x0000
        /*0012*/ 	.short	0x0000
        /*0014*/ 	.byte	0x00, 0xf0, 0x01, 0x0a


	//----- nvinfo : EIATTR_SPARSE_MMA_MASK
	.align		4
.L_746:
        /*0018*/ 	.byte	0x03, 0x50
        /*001a*/ 	.short	0x0000


	//----- nvinfo : EIATTR_MAXREG_COUNT
	.align		4
        /*001c*/ 	.byte	0x03, 0x1b
        /*001e*/ 	.short	0x00ff


	//----- nvinfo : EIATTR_NUM_BARRIERS
	.align		4
        /*0020*/ 	.byte	0x02, 0x4c
        /*0022*/ 	.byte	0x01
	.zero		1


	//----- nvinfo : EIATTR_ANNOTATIONS
	.align		4
        /*0024*/ 	.byte	0x04, 0x55
        /*0026*/ 	.short	(.L_748 - .L_747)


	//   ....[0]....
.L_747:
        /* <DEDUP_REMOVED lines=44> */


	//----- nvinfo : EIATTR_MERCURY_ISA_VERSION
	.align		4
.L_748:
        /*02d8*/ 	.byte	0x03, 0x5f
        /*02da*/ 	.short	0x0101


	//----- nvinfo : EIATTR_EXIT_INSTR_OFFSETS
	.align		4
        /*02dc*/ 	.byte	0x04, 0x1c
        /*02de*/ 	.short	(.L_750 - .L_749)


	//   ....[0]....
.L_749:
        /*02e0*/ 	.word	0x000000a0


	//   ....[1]....
        /*02e4*/ 	.word	0x0000b1c0


	//----- nvinfo : EIATTR_CRS_STACK_SIZE
	.align		4
.L_750:
        /*02e8*/ 	.byte	0x04, 0x1e
        /*02ea*/ 	.short	(.L_752 - .L_751)
.L_751:
        /*02ec*/ 	.word	0x00000000


	//----- nvinfo : EIATTR_CBANK_PARAM_SIZE
	.align		4
.L_752:
        /*02f0*/ 	.byte	0x03, 0x19
        /*02f2*/ 	.short	0x0280


	//----- nvinfo : EIATTR_PARAM_CBANK
	.align		4
        /*02f4*/ 	.byte	0x04, 0x0a
        /*02f6*/ 	.short	(.L_754 - .L_753)
	.align		4
.L_753:
        /*02f8*/ 	.word	index@(.nv.constant0._ZN5flash44flash_bwd_dq_dk_dv_loop_seqk_parallel_kernelI23Flash_bwd_kernel_traitsILi32ELi128ELi128ELi8ELi4ELi4ELi4ELb0ELb0EN7cutlass10bfloat16_tE19Flash_kernel_traitsILi32ELi128ELi128ELi8ES3_EELb0ELb0ELb1ELb1ELb0ELb0ELb1EEEvNS_16Flash_bwd_paramsE)
        /*02fc*/ 	.short	0x0210
        /*02fe*/ 	.short	0x0280


	//----- nvinfo : EIATTR_SW_WAR
	.align		4
.L_754:
        /*0300*/ 	.byte	0x04, 0x36
        /*0302*/ 	.short	(.L_756 - .L_755)
.L_755:
        /*0304*/ 	.word	0x00000008
.L_756:


//--------------------- .nv.info._ZN5flash25flash_bwd_dot_do_o_kernelILb0E23Flash_bwd_kernel_traitsILi32ELi128ELi128ELi8ELi4ELi4ELi4ELb0ELb0EN7cutlass10bfloat16_tE19Flash_kernel_traitsILi32ELi128ELi128ELi8ES3_EEEEvNS_16Flash_bwd_paramsE --------------------------
	.section	.nv.info._ZN5flash25flash_bwd_dot_do_o_kernelILb0E23Flash_bwd_kernel_traitsILi32ELi128ELi128ELi8ELi4ELi4ELi4ELb0ELb0EN7cutlass10bfloat16_tE19Flash_kernel_traitsILi32ELi128ELi128ELi8ES3_EEEEvNS_16Flash_bwd_paramsE,"",@"SHT_CUDA_INFO"
	.sectionflags	@""
	.align	4


	//----- nvinfo : EIATTR_CUDA_API_VERSION
	.align		4
        /*0000*/ 	.byte	0x04, 0x37
        /*0002*/ 	.short	(.L_758 - .L_757)
.L_757:
        /*0004*/ 	.word	0x00000082


	//----- nvinfo : EIATTR_KPARAM_INFO
	.align		4
.L_758:
        /*0008*/ 	.byte	0x04, 0x17
        /*000a*/ 	.short	(.L_760 - .L_759)
.L_759:
        /*000c*/ 	.word	0x00000000
        /*0010*/ 	.short	0x0000
        /*0012*/ 	.short	0x0000
        /*0014*/ 	.byte	0x00, 0xf0, 0x01, 0x0a


	//----- nvinfo : EIATTR_SPARSE_MMA_MASK
	.align		4
.L_760:
        /*0018*/ 	.byte	0x03, 0x50
        /*001a*/ 	.short	0x0000


	//----- nvinfo : EIATTR_MAXREG_COUNT
	.align		4
        /*001c*/ 	.byte	0x03, 0x1b
        /*001e*/ 	.short	0x00ff


	//----- nvinfo : EIATTR_MERCURY_ISA_VERSION
	.align		4
        /*0020*/ 	.byte	0x03, 0x5f
        /*0022*/ 	.short	0x0101


	//----- nvinfo : EIATTR_COOP_GROUP_MASK_REGIDS
	.align		4
        /*0024*/ 	.byte	0x04, 0x29
        /*0026*/ 	.short	(.L_762 - .L_761)


	//   ....[0]....
.L_761:
        /*0028*/ 	.word	0xffffffff


	//   ....[1]....
        /*002c*/ 	.word	0xffffffff


	//   ....[2]....
        /*0030*/ 	.word	0xffffffff


	//   ....[3]....
        /*0034*/ 	.word	0xffffffff


	//----- nvinfo : EIATTR_COOP_GROUP_INSTR_OFFSETS
	.align		4
.L_762:
        /*0038*/ 	.byte	0x04, 0x28
        /*003a*/ 	.short	(.L_764 - .L_763)


	//   ....[0]....
.L_763:
        /*003c*/ 	.word	0x00000c30


	//   ....[1]....
        /*0040*/ 	.word	0x00000c40


	//   ....[2]....
        /*0044*/ 	.word	0x00000c90


	//   ....[3]....
        /*0048*/ 	.word	0x00000ca0


	//----- nvinfo : EIATTR_EXIT_INSTR_OFFSETS
	.align		4
.L_764:
        /*004c*/ 	.byte	0x04, 0x1c
        /*004e*/ 	.short	(.L_766 - .L_765)


	//   ....[0]....
.L_765:
        /*0050*/ 	.word	0x00000130


	//   ....[1]....
        /*0054*/ 	.word	0x00000d60


	//   ....[2]....
        /*0058*/ 	.word	0x00000d80


	//----- nvinfo : EIATTR_CBANK_PARAM_SIZE
	.align		4
.L_766:
        /*005c*/ 	.byte	0x03, 0x19
        /*005e*/ 	.short	0x0280


	//----- nvinfo : EIATTR_PARAM_CBANK
	.align		4
        /*0060*/ 	.byte	0x04, 0x0a
        /*0062*/ 	.short	(.L_768 - .L_767)
	.align		4
.L_767:
        /*0064*/ 	.word	index@(.nv.constant0._ZN5flash25flash_bwd_dot_do_o_kernelILb0E23Flash_bwd_kernel_traitsILi32ELi128ELi128ELi8ELi4ELi4ELi4ELb0ELb0EN7cutlass10bfloat16_tE19Flash_kernel_traitsILi32ELi128ELi128ELi8ES3_EEEEvNS_16Flash_bwd_paramsE)
        /*0068*/ 	.short	0x0210
        /*006a*/ 	.short	0x0280


	//----- nvinfo : EIATTR_SW_WAR
	.align		4
.L_768:
        /*006c*/ 	.byte	0x04, 0x36
        /*006e*/ 	.short	(.L_770 - .L_769)
.L_769:
        /*0070*/ 	.word	0x00000008
.L_770:


//--------------------- .nv.info._ZN5flash25flash_bwd_dot_do_o_kernelILb1E23Flash_bwd_kernel_traitsILi32ELi128ELi128ELi8ELi4ELi4ELi4ELb0ELb0EN7cutlass10bfloat16_tE19Flash_kernel_traitsILi32ELi128ELi128ELi8ES3_EEEEvNS_16Flash_bwd_paramsE --------------------------
	.section	.nv.info._ZN5flash25flash_bwd_dot_do_o_kernelILb1E23Flash_bwd_kernel_traitsILi32ELi128ELi128ELi8ELi4ELi4ELi4ELb0ELb0EN7cutlass10bfloat16_tE19Flash_kernel_traitsILi32ELi128ELi128ELi8ES3_EEEEvNS_16Flash_bwd_paramsE,"",@"SHT_CUDA_INFO"
	.sectionflags	@""
	.align	4


	//----- nvinfo : EIATTR_CUDA_API_VERSION
	.align		4
        /*0000*/ 	.byte	0x04, 0x37
        /*0002*/ 	.short	(.L_772 - .L_771)
.L_771:
        /*0004*/ 	.word	0x00000082


	//----- nvinfo : EIATTR_KPARAM_INFO
	.align		4
.L_772:
        /*0008*/ 	.byte	0x04, 0x17
        /*000a*/ 	.short	(.L_774 - .L_773)
.L_773:
        /*000c*/ 	.word	0x00000000
        /*0010*/ 	.short	0x0000
        /*0012*/ 	.short	0x0000
        /*0014*/ 	.byte	0x00, 0xf0, 0x01, 0x0a


	//----- nvinfo : EIATTR_SPARSE_MMA_MASK
	.align		4
.L_774:
        /*0018*/ 	.byte	0x03, 0x50
        /*001a*/ 	.short	0x0000


	//----- nvinfo : EIATTR_MAXREG_COUNT
	.align		4
        /*001c*/ 	.byte	0x03, 0x1b
        /*001e*/ 	.short	0x00ff


	//----- nvinfo : EIATTR_MERCURY_ISA_VERSION
	.align		4
        /*0020*/ 	.byte	0x03, 0x5f
        /*0022*/ 	.short	0x0101


	//----- nvinfo : EIATTR_COOP_GROUP_MASK_REGIDS
	.align		4
        /*0024*/ 	.byte	0x04, 0x29
        /*0026*/ 	.short	(.L_776 - .L_775)


	//   ....[0]....
.L_775:
        /*0028*/ 	.word	0xffffffff


	//   ....[1]....
        /*002c*/ 	.word	0xffffffff


	//   ....[2]....
        /*0030*/ 	.word	0xffffffff


	//   ....[3]....
        /*0034*/ 	.word	0xffffffff


	//----- nvinfo : EIATTR_COOP_GROUP_INSTR_OFFSETS
	.align		4
.L_776:
        /*0038*/ 	.byte	0x04, 0x28
        /*003a*/ 	.short	(.L_778 - .L_777)


	//   ....[0]....
.L_777:
        /*003c*/ 	.word	0x00000eb0


	//   ....[1]....
        /*0040*/ 	.word	0x00000ed0


	//   ....[2]....
        /*0044*/ 	.word	0x00000f80


	//   ....[3]....
        /*0048*/ 	.word	0x00000fc0


	//----- nvinfo : EIATTR_EXIT_INSTR_OFFSETS
	.align		4
.L_778:
        /*004c*/ 	.byte	0x04, 0x1c
        /*004e*/ 	.short	(.L_780 - .L_779)


	//   ....[0]....
.L_779:
        /*0050*/ 	.word	0x00000130


	//   ....[1]....
        /*0054*/ 	.word	0x000010e0


	//----- nvinfo : EIATTR_CBANK_PARAM_SIZE
	.align		4
.L_780:
        /*0058*/ 	.byte	0x03, 0x19
        /*005a*/ 	.short	0x0280


	//----- nvinfo : EIATTR_PARAM_CBANK
	.align		4
        /*005c*/ 	.byte	0x04, 0x0a
        /*005e*/ 	.short	(.L_782 - .L_781)
	.align		4
.L_781:
        /*0060*/ 	.word	index@(.nv.constant0._ZN5flash25flash_bwd_dot_do_o_kernelILb1E23Flash_bwd_kernel_traitsILi32ELi128ELi128ELi8ELi4ELi4ELi4ELb0ELb0EN7cutlass10bfloat16_tE19Flash_kernel_traitsILi32ELi128ELi128ELi8ES3_EEEEvNS_16Flash_bwd_paramsE)
        /*0064*/ 	.short	0x0210
        /*0066*/ 	.short	0x0280


	//----- nvinfo : EIATTR_SW_WAR
	.align		4
.L_782:
        /*0068*/ 	.byte	0x04, 0x36
        /*006a*/ 	.short	(.L_784 - .L_783)
.L_783:
        /*006c*/ 	.word	0x00000008
.L_784:


//--------------------- .nv.callgraph             --------------------------
	.section	.nv.callgraph,"",@"SHT_CUDA_CALLGRAPH"
	.align	4
	.sectionentsize	8
	.align		4
        /*0000*/ 	.word	0x00000000
	.align		4
        /*0004*/ 	.word	0xffffffff
	.align		4
        /*0008*/ 	.word	0x00000000
	.align		4
        /*000c*/ 	.word	0xfffffffe
	.align		4
        /*0010*/ 	.word	0x00000000
	.align		4
        /*0014*/ 	.word	0xfffffffd
	.align		4
        /*0018*/ 	.word	0x00000000
	.align		4
        /*001c*/ 	.word	0xfffffffc


//--------------------- .nv.constant4             --------------------------
	.section	.nv.constant4,"a",@progbits
	.align	8
	.align		8
.nv.constant4:
        /*0000*/ 	.dword	_ZN65_INTERNAL_e8a190e6_29_flash_bwd_hdim32_bf16_sm80_cu_a6473388_28534cuda3std3__45__cpo5beginE
	.align		8
        /*0008*/ 	.dword	_ZN65_INTERNAL_e8a190e6_29_flash_bwd_hdim32_bf16_sm80_cu_a6473388_28534cuda3std3__45__cpo3endE
	.align		8
        /*0010*/ 	.dword	_ZN65_INTERNAL_e8a190e6_29_flash_bwd_hdim32_bf16_sm80_cu_a6473388_28534cuda3std3__45__cpo6cbeginE
	.align		8
        /*0018*/ 	.dword	_ZN65_INTERNAL_e8a190e6_29_flash_bwd_hdim32_bf16_sm80_cu_a6473388_28534cuda3std3__45__cpo4cendE
	.align		8
        /*0020*/ 	.dword	_ZN65_INTERNAL_e8a190e6_29_flash_bwd_hdim32_bf16_sm80_cu_a6473388_28534cuda3std3__467_GLOBAL__N__e8a190e6_29_flash_bwd_hdim32_bf16_sm80_cu_a6473388_28536ignoreE
	.align		8
        /*0028*/ 	.dword	_ZN65_INTERNAL_e8a190e6_29_flash_bwd_hdim32_bf16_sm80_cu_a6473388_28534cuda3std3__419piecewise_constructE
	.align		8
        /*0030*/ 	.dword	_ZN65_INTERNAL_e8a190e6_29_flash_bwd_hdim32_bf16_sm80_cu_a6473388_28534cuda3std3__48in_placeE
	.align		8
        /*0038*/ 	.dword	_ZN65_INTERNAL_e8a190e6_29_flash_bwd_hdim32_bf16_sm80_cu_a6473388_28534cuda3std6ranges3__45__cpo4swapE
	.align		8
        /*0040*/ 	.dword	_ZN65_INTERNAL_e8a190e6_29_flash_bwd_hdim32_bf16_sm80_cu_a6473388_28534cuda3std6ranges3__45__cpo9iter_moveE
	.align		8
        /*0048*/ 	.dword	_ZN65_INTERNAL_e8a190e6_29_flash_bwd_hdim32_bf16_sm80_cu_a6473388_28534cute7productE
	.align		8
        /*0050*/ 	.dword	_ZN65_INTERNAL_e8a190e6_29_flash_bwd_hdim32_bf16_sm80_cu_a6473388_28534cute1_E


//--------------------- .text._ZN5flash44flash_bwd_dq_dk_dv_loop_seqk_parallel_kernelI23Flash_bwd_kernel_traitsILi32ELi128ELi128ELi8ELi4ELi4ELi4ELb1ELb0EN7cutlass10bfloat16_tE19Flash_kernel_traitsILi32ELi128ELi128ELi8ES3_EELb0ELb0ELb0ELb0ELb0ELb1ELb0EEEvNS_16Flash_bwd_paramsE --------------------------
	.section	.text._ZN5flash44flash_bwd_dq_dk_dv_loop_seqk_parallel_kernelI23Flash_bwd_kernel_traitsILi32ELi128ELi128ELi8ELi4ELi4ELi4ELb1ELb0EN7cutlass10bfloat16_tE19Flash_kernel_traitsILi32ELi128ELi128ELi8ES3_EELb0ELb0ELb0ELb0ELb0ELb1ELb0EEEvNS_16Flash_bwd_paramsE,"ax",@progbits
	.align	128
        .global         _ZN5flash44flash_bwd_dq_dk_dv_loop_seqk_parallel_kernelI23Flash_bwd_kernel_traitsILi32ELi128ELi128ELi8ELi4ELi4ELi4ELb1ELb0EN7cutlass10bfloat16_tE19Flash_kernel_traitsILi32ELi128ELi128ELi8ES3_EELb0ELb0ELb0ELb0ELb0ELb1ELb0EEEvNS_16Flash_bwd_paramsE
        .type           _ZN5flash44flash_bwd_dq_dk_dv_loop_seqk_parallel_kernelI23Flash_bwd_kernel_traitsILi32ELi128ELi128ELi8ELi4ELi4ELi4ELb1ELb0EN7cutlass10bfloat16_tE19Flash_kernel_traitsILi32ELi128ELi128ELi8ES3_EELb0ELb0ELb0ELb0ELb0ELb1ELb0EEEvNS_16Flash_bwd_paramsE,@function
        .size           _ZN5flash44flash_bwd_dq_dk_dv_loop_seqk_parallel_kernelI23Flash_bwd_kernel_traitsILi32ELi128ELi128ELi8ELi4ELi4ELi4ELb1ELb0EN7cutlass10bfloat16_tE19Flash_kernel_traitsILi32ELi128ELi128ELi8ES3_EELb0ELb0ELb0ELb0ELb0ELb1ELb0EEEvNS_16Flash_bwd_paramsE,(.L_x_1328 - _ZN5flash44flash_bwd_dq_dk_dv_loop_seqk_parallel_kernelI23Flash_bwd_kernel_traitsILi32ELi128ELi128ELi8ELi4ELi4ELi4ELb1ELb0EN7cutlass10bfloat16_tE19Flash_kernel_traitsILi32ELi128ELi128ELi8ES3_EELb0ELb0ELb0ELb0ELb0ELb1ELb0EEEvNS_16Flash_bwd_paramsE)
        .other          _ZN5flash44flash_bwd_dq_dk_dv_loop_seqk_parallel_kernelI23Flash_bwd_kernel_traitsILi32ELi128ELi128ELi8ELi4ELi4ELi4ELb1ELb0EN7cutlass10bfloat16_tE19Flash_kernel_traitsILi32ELi128ELi128ELi8ES3_EELb0ELb0ELb0ELb0ELb0ELb1ELb0EEEvNS_16Flash_bwd_paramsE,@"STO_CUDA_ENTRY STV_DEFAULT"
_ZN5flash44flash_bwd_dq_dk_dv_loop_seqk_parallel_kernelI23Flash_bwd_kernel_traitsILi32ELi128ELi128ELi8ELi4ELi4ELi4ELb1ELb0EN7cutlass10bfloat16_tE19Flash_kernel_traitsILi32ELi128ELi128ELi8ES3_EELb0ELb0ELb0ELb0ELb0ELb1ELb0EEEvNS_16Flash_bwd_paramsE:
.text._ZN5flash44flash_bwd_dq_dk_dv_loop_seqk_parallel_kernelI23Flash_bwd_kernel_traitsILi32ELi128ELi128ELi8ELi4ELi4ELi4ELb1ELb0EN7cutlass10bfloat16_tE19Flash_kernel_traitsILi32ELi128ELi128ELi8ES3_EELb0ELb0ELb0ELb0ELb0ELb1ELb0EEEvNS_16Flash_bwd_paramsE:
[----:B------:R-:W-:Y:S08]  /*0000*/  LDC R1, c[0x0][0x28] ;  /* 0x00000a00ff017b82 */ /* 0x000ff00000000800 */
[----:B------:R-:W1:Y:S01]  /*0010*/  S2UR UR32, SR_CTAID.X ;  /* 0x00000000002079c3 */ /* 0x000e620000002500 */
[----:B------:R-:W-:Y:S02]  /*0020*/  ULDC UR4, c[0x0][0x2c8] ;  /* 0x0000b20000047ab9 */ /* 0x000fe40000000800 */
[----:B------:R-:W-:-:S04]  /*0030*/  UIADD3 UR5, UR4, 0x7f, URZ ;  /* 0x0000007f04057890 */ /* 0x000fc8000fffe03f */
[----:B------:R-:W-:-:S04]  /*0040*/  USHF.R.S32.HI UR4, URZ, 0x1f, UR5 ;  /* 0x0000001f3f047899 */ /* 0x000fc80008011405 */
[----:B------:R-:W-:-:S04]  /*0050*/  ULEA.HI UR4, UR4, UR5, URZ, 0x7 ;  /* 0x0000000504047291 */ /* 0x000fc8000f8f383f */
[----:B------:R-:W-:-:S04]  /*0060*/  USHF.R.S32.HI UR4, URZ, 0x7, UR4 ;  /* 0x000000073f047899 */ /* 0x000fc80008011404 */
[----:B-1----:R-:W-:-:S06]  /*0070*/  UISETP.GE.AND UP0, UPT, UR32, UR4, UPT ;  /* 0x000000042000728c */ /* 0x002fcc000bf06270 */
[----:B------:R-:W-:-:S13]  /*0080*/  PLOP3.LUT P0, PT, PT, PT, UP0, 0x80, 0x0 ;  /* 0x000000000000781c */ /* 0x000fda0003f0f008 */
[----:B------:R-:W-:Y:S05]  /*0090*/  @P0 EXIT ;  /* 0x000000000000094d */ /* 0x000fea0003800000 */
[----:B------:R-:W1:Y:S01]  /*00a0*/  S2R R20, SR_TID.X ;  /* 0x0000000000147919 */ /* 0x000e620000002100 */
[----:B------:R-:W2:Y:S01]  /*00b0*/  S2UR UR4, SR_CgaCtaId ;  /* 0x00000000000479c3 */ /* 0x000ea20000008800 */
[----:B------:R-:W-:Y:S01]  /*00c0*/  UMOV UR5, 0x400 ;  /* 0x0000040000057882 */ /* 0x000fe20000000000 */
[----:B------:R-:W-:Y:S01]  /*00d0*/  IMAD.MOV.U32 R202, RZ, RZ, -0x10 ;  /* 0xfffffff0ffca7424 */ /* 0x000fe200078e00ff */
[----:B------:R-:W-:Y:S01]  /*00e0*/  ULDC.64 UR8, c[0x0][0x208] ;  /* 0x0000820000087ab9 */ /* 0x000fe20000000a00 */
[----:B------:R-:W-:Y:S02]  /*00f0*/  IMAD.MOV.U32 R155, RZ, RZ, 0x20 ;  /* 0x00000020ff9b7424 */ /* 0x000fe400078e00ff */
[----:B------:R-:W-:Y:S02]  /*0100*/  IMAD.MOV.U32 R152, RZ, RZ, 0x40 ;  /* 0x00000040ff987424 */ /* 0x000fe400078e00ff */
[----:B------:R-:W3:Y:S08]  /*0110*/  S2UR UR59, SR_CTAID.Z ;  /* 0x00000000003b79c3 */ /* 0x000ef00000002700 */
[----:B------:R-:W4:Y:S01]  /*0120*/  S2UR UR48, SR_CTAID.Y ;  /* 0x00000000003079c3 */ /* 0x000f220000002600 */
[----:B--2---:R-:W-:Y:S01]  /*0130*/  ULEA UR4, UR4, UR5, 0x18 ;  /* 0x0000000504047291 */ /* 0x004fe2000f8ec03f */
[----:B-1----:R-:W-:Y:S01]  /*0140*/  SHF.R.S32.HI R11, RZ, 0x1f, R20 ;  /* 0x0000001fff0b7819 */ /* 0x002fe20000011414 */
[----:B---3--:R-:W-:Y:S01]  /*0150*/  USHF.R.S32.HI UR5, URZ, 0x1f, UR59 ;  /* 0x0000001f3f057899 */ /* 0x008fe2000801143b */
[----:B------:R-:W-:-:S02]  /*0160*/  IMAD.SHL.U32 R246, R20, 0x2, RZ ;  /* 0x0000000214f67824 */ /* 0x000fc400078e00ff */
[CC--:B------:R-:W-:Y:S02]  /*0170*/  LEA.HI R3, R11.reuse, R20.reuse, RZ, 0x2 ;  /* 0x000000140b037211 */ /* 0x0c0fe400078f10ff */
[----:B------:R-:W-:Y:S02]  /*0180*/  LEA.HI R10, R11, R20, RZ, 0x5 ;  /* 0x000000140b0a7211 */ /* 0x000fe400078f28ff */
[--C-:B------:R-:W-:Y:S01]  /*0190*/  SHF.R.S32.HI R4, RZ, 0x2, R3.reuse ;  /* 0x00000002ff047819 */ /* 0x100fe20000011403 */
[----:B----4-:R-:W-:Y:S01]  /*01a0*/  USHF.L.U32 UR6, UR48, 0x7, URZ ;  /* 0x0000000730067899 */ /* 0x010fe2000800063f */
[----:B------:R-:W-:Y:S02]  /*01b0*/  SHF.R.S32.HI R0, RZ, 0x1f, R3 ;  /* 0x0000001fff007819 */ /* 0x000fe40000011403 */
[-C--:B------:R-:W-:Y:S02]  /*01c0*/  LEA.HI R2, R3, R4.reuse, RZ, 0x1 ;  /* 0x0000000403027211 */ /* 0x080fe400078f08ff */
[----:B------:R-:W-:-:S02]  /*01d0*/  LEA.HI R0, R0, R4, RZ, 0x3 ;  /* 0x0000000400007211 */ /* 0x000fc400078f18ff */
[----:B------:R-:W-:Y:S02]  /*01e0*/  LOP3.LUT R2, R2, 0x7fffffe, RZ, 0xc0, !PT ;  /* 0x07fffffe02027812 */ /* 0x000fe400078ec0ff */
[----:B------:R-:W-:Y:S02]  /*01f0*/  LOP3.LUT R0, R0, 0xfffffff8, RZ, 0xc0, !PT ;  /* 0xfffffff800007812 */ /* 0x000fe400078ec0ff */
[----:B------:R-:W-:Y:S01]  /*0200*/  LOP3.LUT R5, R10, 0xffffffe0, RZ, 0xc0, !PT ;  /* 0xffffffe00a057812 */ /* 0x000fe200078ec0ff */
[C---:B------:R-:W-:Y:S01]  /*0210*/  IMAD.IADD R9, R4.reuse, 0x1, -R2 ;  /* 0x0000000104097824 */ /* 0x040fe200078e0a02 */
[CC--:B------:R-:W-:Y:S01]  /*0220*/  LEA.HI R21, R11.reuse, R20.reuse, RZ, 0x3 ;  /* 0x000000140b157211 */ /* 0x0c0fe200078f18ff */
[----:B------:R-:W-:Y:S01]  /*0230*/  IMAD.IADD R7, R4, 0x1, -R0 ;  /* 0x0000000104077824 */ /* 0x000fe200078e0a00 */
[----:B------:R-:W-:Y:S01]  /*0240*/  LEA.HI R6, R11, R20, RZ, 0x4 ;  /* 0x000000140b067211 */ /* 0x000fe200078f20ff */
[----:B------:R-:W-:Y:S01]  /*0250*/  IMAD.IADD R0, R20, 0x1, -R5 ;  /* 0x0000000114007824 */ /* 0x000fe200078e0a05 */
[----:B------:R-:W-:-:S02]  /*0260*/  SHF.R.S32.HI R2, RZ, 0x3, R21 ;  /* 0x00000003ff027819 */ /* 0x000fc40000011415 */
[----:B------:R-:W-:Y:S02]  /*0270*/  LOP3.LUT R3, R3, 0xfffffffc, RZ, 0xc0, !PT ;  /* 0xfffffffc03037812 */ /* 0x000fe400078ec0ff */
[----:B------:R-:W-:Y:S01]  /*0280*/  SHF.R.S32.HI R8, RZ, 0x4, R6 ;  /* 0x00000004ff087819 */ /* 0x000fe20000011406 */
[----:B------:R-:W-:Y:S01]  /*0290*/  IMAD.SHL.U32 R2, R2, 0x40, RZ ;  /* 0x0000004002027824 */ /* 0x000fe200078e00ff */
[----:B------:R-:W-:Y:S01]  /*02a0*/  SHF.R.S32.HI R4, RZ, 0x1f, R0 ;  /* 0x0000001fff047819 */ /* 0x000fe20000011400 */
[----:B------:R-:W-:Y:S01]  /*02b0*/  IMAD.IADD R13, R20, 0x1, -R3 ;  /* 0x00000001140d7824 */ /* 0x000fe200078e0a03 */
[----:B------:R-:W-:Y:S02]  /*02c0*/  LEA.HI R3, R6, R8, RZ, 0x1 ;  /* 0x0000000806037211 */ /* 0x000fe400078f08ff */
[----:B------:R-:W-:Y:S01]  /*02d0*/  LEA.HI R247, R4, R0, RZ, 0x2 ;  /* 0x0000000004f77211 */ /* 0x000fe200078f10ff */
[----:B------:R-:W-:Y:S01]  /*02e0*/  IMAD.SHL.U32 R5, R13, 0x8, RZ ;  /* 0x000000080d057824 */ /* 0x000fe200078e00ff */
[----:B------:R-:W-:-:S02]  /*02f0*/  LOP3.LUT R0, R2, 0xc0, RZ, 0xc0, !PT ;  /* 0x000000c002007812 */ /* 0x000fc400078ec0ff */
[----:B------:R-:W-:Y:S02]  /*0300*/  LOP3.LUT R2, R3, 0xfffffffe, RZ, 0xc0, !PT ;  /* 0xfffffffe03027812 */ /* 0x000fe400078ec0ff */
[----:B------:R-:W-:Y:S02]  /*0310*/  LOP3.LUT R5, R0, 0x18, R5, 0xf8, !PT ;  /* 0x0000001800057812 */ /* 0x000fe400078ef805 */
[----:B------:R-:W-:Y:S01]  /*0320*/  SHF.R.U32.HI R0, RZ, 0x3, R0 ;  /* 0x00000003ff007819 */ /* 0x000fe20000011600 */
[----:B------:R-:W-:Y:S01]  /*0330*/  IMAD.IADD R14, R8, 0x1, -R2 ;  /* 0x00000001080e7824 */ /* 0x000fe200078e0a02 */
[----:B------:R-:W-:Y:S02]  /*0340*/  LOP3.LUT R8, R21, 0xfffffff8, RZ, 0xc0, !PT ;  /* 0xfffffff815087812 */ /* 0x000fe400078ec0ff */
[--C-:B------:R-:W-:Y:S02]  /*0350*/  SHF.R.S32.HI R4, RZ, 0x5, R10.reuse ;  /* 0x00000005ff047819 */ /* 0x100fe4000001140a */
[----:B------:R-:W-:Y:S01]  /*0360*/  SHF.R.S32.HI R3, RZ, 0x1f, R10 ;  /* 0x0000001fff037819 */ /* 0x000fe2000001140a */
[----:B------:R-:W-:Y:S01]  /*0370*/  IMAD.IADD R8, R20, 0x1, -R8 ;  /* 0x0000000114087824 */ /* 0x000fe200078e0a08 */
[----:B------:R-:W-:-:S02]  /*0380*/  LOP3.LUT R245, R5, R0, RZ, 0x3c, !PT ;  /* 0x0000000005f57212 */ /* 0x000fc400078e3cff */
[----:B------:R-:W-:Y:S01]  /*0390*/  LOP3.LUT R0, R6, 0xfffffff0, RZ, 0xc0, !PT ;  /* 0xfffffff006007812 */ /* 0x000fe200078ec0ff */
[----:B------:R-:W-:Y:S01]  /*03a0*/  IMAD R6, R4, 0x8, R9 ;  /* 0x0000000804067824 */ /* 0x000fe200078e0209 */
[----:B------:R-:W-:Y:S02]  /*03b0*/  LEA.HI R2, R3, R4, RZ, 0x2 ;  /* 0x0000000403027211 */ /* 0x000fe400078f10ff */
[----:B------:R-:W-:Y:S01]  /*03c0*/  LEA.HI R10, R8, R8, RZ, 0x1 ;  /* 0x00000008080a7211 */ /* 0x000fe200078f08ff */
[----:B------:R-:W-:Y:S01]  /*03d0*/  IMAD.IADD R0, R20, 0x1, -R0 ;  /* 0x0000000114007824 */ /* 0x000fe200078e0a00 */
[----:B------:R-:W-:Y:S01]  /*03e0*/  LEA.HI R11, R11, R20, RZ, 0x7 ;  /* 0x000000140b0b7211 */ /* 0x000fe200078f38ff */
[----:B------:R-:W-:Y:S01]  /*03f0*/  IMAD.U32 R245, R6, 0x20, R245 ;  /* 0x0000002006f57824 */ /* 0x000fe200078e00f5 */
[----:B------:R-:W-:Y:S02]  /*0400*/  LOP3.LUT R2, R2, 0xfffffffc, RZ, 0xc0, !PT ;  /* 0xfffffffc02027812 */ /* 0x000fe400078ec0ff */
[----:B------:R-:W-:-:S02]  /*0410*/  LOP3.LUT R3, R10, 0x3fffffe, RZ, 0xc0, !PT ;  /* 0x03fffffe0a037812 */ /* 0x000fc400078ec0ff */
[----:B------:R-:W-:Y:S01]  /*0420*/  SHF.R.S32.HI R11, RZ, 0x7, R11 ;  /* 0x00000007ff0b7819 */ /* 0x000fe2000001140b */
[----:B------:R-:W-:Y:S01]  /*0430*/  IMAD.IADD R161, R4, 0x1, -R2 ;  /* 0x0000000104a17824 */ /* 0x000fe200078e0a02 */
[----:B------:R-:W-:Y:S01]  /*0440*/  SHF.R.S32.HI R12, RZ, 0x1f, R0 ;  /* 0x0000001fff0c7819 */ /* 0x000fe20000011400 */
[----:B------:R-:W-:Y:S01]  /*0450*/  IMAD.IADD R4, R8, 0x1, -R3 ;  /* 0x0000000108047824 */ /* 0x000fe200078e0a03 */
[-C--:B------:R-:W-:Y:S01]  /*0460*/  LEA.HI R2, R0, R0.reuse, RZ, 0x1 ;  /* 0x0000000000027211 */ /* 0x080fe200078f08ff */
[----:B------:R-:W-:Y:S01]  /*0470*/  IMAD R3, R11, 0x8, R14 ;  /* 0x000000080b037824 */ /* 0x000fe200078e020e */
[----:B------:R-:W-:Y:S02]  /*0480*/  LEA.HI R12, R12, R0, RZ, 0x3 ;  /* 0x000000000c0c7211 */ /* 0x000fe400078f18ff */
[----:B------:R-:W-:Y:S01]  /*0490*/  SHF.R.S32.HI R9, RZ, 0x1, R2 ;  /* 0x00000001ff097819 */ /* 0x000fe20000011402 */
[----:B------:R-:W-:Y:S01]  /*04a0*/  IMAD R18, R3, 0x8, R4 ;  /* 0x0000000803127824 */ /* 0x000fe200078e0204 */
[----:B------:R-:W-:-:S02]  /*04b0*/  SHF.R.S32.HI R5, RZ, 0x1f, R2 ;  /* 0x0000001fff057819 */ /* 0x000fc40000011402 */
[----:B------:R-:W-:Y:S02]  /*04c0*/  LOP3.LUT R4, R2, 0x7fffffe, RZ, 0xc0, !PT ;  /* 0x07fffffe02047812 */ /* 0x000fe400078ec0ff */
[----:B------:R-:W-:Y:S02]  /*04d0*/  LOP3.LUT R2, R12, 0xfffffff8, RZ, 0xc0, !PT ;  /* 0xfffffff80c027812 */ /* 0x000fe400078ec0ff */
[----:B------:R-:W-:Y:S01]  /*04e0*/  LEA.HI R5, R5, R9, RZ, 0x2 ;  /* 0x0000000905057211 */ /* 0x000fe200078f10ff */
[C---:B------:R-:W-:Y:S01]  /*04f0*/  IMAD.IADD R17, R0.reuse, 0x1, -R4 ;  /* 0x0000000100117824 */ /* 0x040fe200078e0a04 */
[----:B------:R-:W-:Y:S01]  /*0500*/  LOP3.LUT R3, R7, 0x1, RZ, 0xc0, !PT ;  /* 0x0000000107037812 */ /* 0x000fe200078ec0ff */
[----:B------:R-:W-:Y:S01]  /*0510*/  IMAD.IADD R16, R0, 0x1, -R2 ;  /* 0x0000000100107824 */ /* 0x000fe200078e0a02 */
[----:B------:R-:W-:Y:S01]  /*0520*/  LOP3.LUT R5, R5, 0xfffffffc, RZ, 0xc0, !PT ;  /* 0xfffffffc05057812 */ /* 0x000fe200078ec0ff */
[----:B------:R-:W-:Y:S01]  /*0530*/  IMAD.SHL.U32 R0, R8, 0x40, RZ ;  /* 0x0000004008007824 */ /* 0x000fe200078e00ff */
[----:B------:R-:W-:Y:S01]  /*0540*/  ISETP.NE.U32.AND P6, PT, R3, 0x1, PT ;  /* 0x000000010300780c */ /* 0x000fe20003fc5070 */
[----:B------:R-:W-:Y:S01]  /*0550*/  IMAD.SHL.U32 R8, R13, 0x2, RZ ;  /* 0x000000020d087824 */ /* 0x000fe200078e00ff */
[----:B------:R-:W-:Y:S01]  /*0560*/  LEA.HI R13, R7, R7, RZ, 0x1 ;  /* 0x00000007070d7211 */ /* 0x000fe200078f08ff */
[----:B------:R-:W-:Y:S01]  /*0570*/  IMAD.IADD R15, R9, 0x1, -R5 ;  /* 0x00000001090f7824 */ /* 0x000fe200078e0a05 */
[----:B------:R-:W-:Y:S01]  /*0580*/  LOP3.LUT R9, R0, 0x1c0, RZ, 0xc0, !PT ;  /* 0x000001c000097812 */ /* 0x000fe200078ec0ff */
[----:B------:R-:W-:Y:S01]  /*0590*/  IMAD.SHL.U32 R3, R7, 0x40, RZ ;  /* 0x0000004007037824 */ /* 0x000fe200078e00ff */
[----:B------:R-:W-:Y:S01]  /*05a0*/  LOP3.LUT R0, R13, 0x3fffffe, RZ, 0xc0, !PT ;  /* 0x03fffffe0d007812 */ /* 0x000fe200078ec0ff */
[----:B------:R-:W-:Y:S01]  /*05b0*/  IMAD R19, R11, 0x2000, R8 ;  /* 0x000020000b137824 */ /* 0x000fe200078e0208 */
[----:B------:R-:W-:-:S02]  /*05c0*/  SHF.R.S32.HI R2, RZ, 0x1, R10 ;  /* 0x00000001ff027819 */ /* 0x000fc4000001140a */
[----:B------:R-:W-:Y:S01]  /*05d0*/  SHF.R.S32.HI R4, RZ, 0x3, R12 ;  /* 0x00000003ff047819 */ /* 0x000fe2000001140c */
[----:B------:R-:W-:Y:S01]  /*05e0*/  IMAD.IADD R10, R7, 0x1, -R0 ;  /* 0x00000001070a7824 */ /* 0x000fe200078e0a00 */
[C---:B------:R-:W-:Y:S01]  /*05f0*/  LOP3.LUT P0, RZ, R2.reuse, 0x2, RZ, 0xc0, !PT ;  /* 0x0000000202ff7812 */ /* 0x040fe2000780c0ff */
[----:B------:R-:W-:Y:S01]  /*0600*/  IMAD.SHL.U32 R6, R2, 0x40, RZ ;  /* 0x0000004002067824 */ /* 0x000fe200078e00ff */
[----:B------:R-:W-:Y:S01]  /*0610*/  LOP3.LUT R2, R3, 0x1c0, RZ, 0xc0, !PT ;  /* 0x000001c003027812 */ /* 0x000fe200078ec0ff */
[----:B------:R-:W-:Y:S01]  /*0620*/  IMAD.SHL.U32 R0, R161, 0x10, RZ ;  /* 0x00000010a1007824 */ /* 0x000fe200078e00ff */
[----:B------:R-:W-:Y:S01]  /*0630*/  LOP3.LUT P5, RZ, R7, 0x2, RZ, 0xc0, !PT ;  /* 0x0000000207ff7812 */ /* 0x000fe200078ac0ff */
[----:B------:R-:W-:Y:S01]  /*0640*/  IMAD.SHL.U32 R3, R161, 0x400, RZ ;  /* 0x00000400a1037824 */ /* 0x000fe200078e00ff */
[----:B------:R-:W-:Y:S01]  /*0650*/  LEA.HI R2, R2, R2, RZ, 0x1d ;  /* 0x0000000202027211 */ /* 0x000fe200078fe8ff */
[C---:B------:R-:W-:Y:S01]  /*0660*/  IMAD R17, R4.reuse, 0x8, R17 ;  /* 0x0000000804117824 */ /* 0x040fe200078e0211 */
[----:B------:R-:W-:Y:S01]  /*0670*/  LEA.HI.SX32 R247, R247, R0, 0x1e ;  /* 0x00000000f7f77211 */ /* 0x000fe200078ff2ff */
[--C-:B------:R-:W-:Y:S01]  /*0680*/  IMAD R12, R4, 0x200, R3.reuse ;  /* 0x00000200040c7824 */ /* 0x100fe200078e0203 */
[----:B------:R-:W-:Y:S01]  /*0690*/  LOP3.LUT R5, R9, 0x30, R0, 0xf8, !PT ;  /* 0x0000003009057812 */ /* 0x000fe200078ef800 */
[----:B------:R-:W-:Y:S01]  /*06a0*/  IMAD.SHL.U32 R4, R16, 0x40, RZ ;  /* 0x0000004010047824 */ /* 0x000fe200078e00ff */
[----:B------:R-:W-:Y:S01]  /*06b0*/  LOP3.LUT R0, R6, 0xc0, RZ, 0xc0, !PT ;  /* 0x000000c006007812 */ /* 0x000fe200078ec0ff */
[----:B------:R-:W-:Y:S01]  /*06c0*/  IMAD.SHL.U32 R6, R14, 0x8, RZ ;  /* 0x000000080e067824 */ /* 0x000fe200078e00ff */
[----:B------:R-:W-:-:S02]  /*06d0*/  IADD3 R19, R2, R19, R3 ;  /* 0x0000001302137210 */ /* 0x000fc40007ffe003 */
[----:B------:R-:W-:Y:S02]  /*06e0*/  LOP3.LUT R3, R0, 0x8, R21, 0xf8, !PT ;  /* 0x0000000800037812 */ /* 0x000fe400078ef815 */
[----:B------:R-:W-:Y:S01]  /*06f0*/  SHF.R.U32.HI R149, RZ, 0x3, R0 ;  /* 0x00000003ff957819 */ /* 0x000fe20000011600 */
[----:B------:R-:W-:Y:S01]  /*0700*/  IMAD R0, R161, 0x200, R8 ;  /* 0x00000200a1007824 */ /* 0x000fe200078e0208 */
[----:B------:R-:W-:Y:S02]  /*0710*/  LOP3.LUT P4, RZ, R7, 0x4, RZ, 0xc0, !PT ;  /* 0x0000000407ff7812 */ /* 0x000fe4000788c0ff */
[----:B------:R-:W-:Y:S01]  /*0720*/  LOP3.LUT R4, R4, 0x1c0, RZ, 0xc0, !PT ;  /* 0x000001c004047812 */ /* 0x000fe200078ec0ff */
[----:B------:R-:W-:Y:S01]  /*0730*/  IMAD R10, R10, 0x20, R0 ;  /* 0x000000200a0a7824 */ /* 0x000fe200078e0200 */
[----:B------:R-:W-:Y:S01]  /*0740*/  R2P PR, R16, 0x6 ;  /* 0x0000000610007804 */ /* 0x000fe20000000000 */
[----:B------:R-:W-:Y:S01]  /*0750*/  IMAD.SHL.U32 R0, R11, 0x8, RZ ;  /* 0x000000080b007824 */ /* 0x000fe200078e00ff */
[----:B------:R-:W-:-:S02]  /*0760*/  LOP3.LUT R6, R6, 0x8, RZ, 0xc0, !PT ;  /* 0x0000000806067812 */ /* 0x000fc400078ec0ff */
[----:B------:R-:W-:Y:S02]  /*0770*/  SHF.R.U32.HI R151, RZ, 0x3, R4 ;  /* 0x00000003ff977819 */ /* 0x000fe40000011604 */
[----:B------:R-:W-:Y:S02]  /*0780*/  LOP3.LUT R7, R0, 0x8, RZ, 0xc0, !PT ;  /* 0x0000000800077812 */ /* 0x000fe400078ec0ff */
[----:B------:R-:W-:Y:S02]  /*0790*/  SHF.R.S32.HI R0, RZ, 0x1, R13 ;  /* 0x00000001ff007819 */ /* 0x000fe4000001140d */
[----:B------:R-:W-:Y:S02]  /*07a0*/  LOP3.LUT R5, R5, 0x8, R21, 0xf8, !PT ;  /* 0x0000000805057812 */ /* 0x000fe400078ef815 */
[C---:B------:R-:W-:Y:S01]  /*07b0*/  LOP3.LUT P3, RZ, R0.reuse, 0x2, RZ, 0xc0, !PT ;  /* 0x0000000200ff7812 */ /* 0x040fe2000786c0ff */
[----:B------:R-:W-:Y:S01]  /*07c0*/  IMAD.SHL.U32 R0, R0, 0x40, RZ ;  /* 0x0000004000007824 */ /* 0x000fe200078e00ff */
[----:B------:R-:W-:Y:S01]  /*07d0*/  SHF.R.U32.HI R2, RZ, 0x3, R9 ;  /* 0x00000003ff027819 */ /* 0x000fe20000011609 */
[----:B------:R-:W-:Y:S01]  /*07e0*/  IMAD.SHL.U32 R9, R14, 0x10, RZ ;  /* 0x000000100e097824 */ /* 0x000fe200078e00ff */
[----:B------:R-:W-:Y:S01]  /*07f0*/  LOP3.LUT R151, R151, R4, R6, 0x1e, !PT ;  /* 0x0000000497977212 */ /* 0x000fe200078e1e06 */
[----:B------:R-:W-:Y:S01]  /*0800*/  IMAD.U32 R4, RZ, RZ, UR5 ;  /* 0x00000005ff047e24 */ /* 0x000fe2000f8e00ff */
[----:B------:R-:W-:Y:S01]  /*0810*/  LOP3.LUT R0, R0, 0xc0, RZ, 0xc0, !PT ;  /* 0x000000c000007812 */ /* 0x000fe200078ec0ff */
[----:B------:R-:W-:Y:S01]  /*0820*/  USHF.R.S32.HI UR5, URZ, 0x1f, UR48 ;  /* 0x0000001f3f057899 */ /* 0x000fe20008011430 */
[----:B------:R-:W-:Y:S01]  /*0830*/  LOP3.LUT R149, R3, R149, RZ, 0x3c, !PT ;  /* 0x0000009503957212 */ /* 0x000fe200078e3cff */
[----:B------:R-:W-:Y:S01]  /*0840*/  IMAD.U32 R4, RZ, RZ, UR6 ;  /* 0x00000006ff047e24 */ /* 0x000fe2000f8e00ff */
[----:B------:R-:W-:Y:S01]  /*0850*/  LOP3.LUT R3, R5, R2, RZ, 0x3c, !PT ;  /* 0x0000000205037212 */ /* 0x000fe200078e3cff */
[----:B------:R-:W-:Y:S01]  /*0860*/  IMAD.SHL.U32 R2, R15, 0x40, RZ ;  /* 0x000000400f027824 */ /* 0x000fe200078e00ff */
[----:B------:R-:W-:Y:S01]  /*0870*/  SHF.R.U32.HI R8, RZ, 0x3, R0 ;  /* 0x00000003ff087819 */ /* 0x000fe20000011600 */
[----:B------:R-:W-:Y:S01]  /*0880*/  USHF.R.S32.HI UR6, URZ, 0x1f, UR59 ;  /* 0x0000001f3f067899 */ /* 0x000fe2000801143b */
[----:B------:R-:W-:Y:S01]  /*0890*/  IMAD.U32 R4, RZ, RZ, UR5 ;  /* 0x00000005ff047e24 */ /* 0x000fe2000f8e00ff */
[----:B------:R-:W-:Y:S01]  /*08a0*/  LEA R208, R19, UR4, 0x1 ;  /* 0x0000000413d07c11 */ /* 0x000fe2000f8e08ff */
[----:B------:R-:W-:Y:S01]  /*08b0*/  IMAD.U32 R251, RZ, RZ, UR5 ;  /* 0x00000005fffb7e24 */ /* 0x000fe2000f8e00ff */
[----:B------:R-:W-:Y:S01]  /*08c0*/  LOP3.LUT R8, R8, R0, R7, 0x1e, !PT ;  /* 0x0000000008087212 */ /* 0x000fe200078e1e07 */
[----:B------:R-:W-:Y:S01]  /*08d0*/  UIADD3 UR5, UR4, 0x8000, URZ ;  /* 0x0000800004057890 */ /* 0x000fe2000fffe03f */
[----:B------:R-:W-:Y:S01]  /*08e0*/  LOP3.LUT R2, R2, 0xc0, RZ, 0xc0, !PT ;  /* 0x000000c002027812 */ /* 0x000fe200078ec0ff */
[----:B------:R-:W-:Y:S01]  /*08f0*/  IMAD.IADD R151, R12, 0x1, R151 ;  /* 0x000000010c977824 */ /* 0x000fe200078e0297 */
[----:B------:R-:W-:Y:S01]  /*0900*/  LOP3.LUT R9, R7, 0x10, R9, 0xf8, !PT ;  /* 0x0000001007097812 */ /* 0x000fe200078ef809 */
[----:B------:R-:W-:Y:S01]  /*0910*/  IMAD.U32 R252, RZ, RZ, UR6 ;  /* 0x00000006fffc7e24 */ /* 0x000fe2000f8e00ff */
[----:B------:R-:W-:Y:S01]  /*0920*/  SHF.R.U32.HI R5, RZ, 0x3, R2 ;  /* 0x00000003ff057819 */ /* 0x000fe20000011602 */
[----:B------:R-:W-:Y:S01]  /*0930*/  IMAD.U32 R250, RZ, RZ, UR6 ;  /* 0x00000006fffa7e24 */ /* 0x000fe2000f8e00ff */
[----:B------:R-:W-:Y:S01]  /*0940*/  UIADD3 UR6, UR4, 0x6000, URZ ;  /* 0x0000600004067890 */ /* 0x000fe2000fffe03f */
[----:B------:R-:W-:Y:S01]  /*0950*/  IMAD.IADD R8, R8, 0x1, R10 ;  /* 0x0000000108087824 */ /* 0x000fe200078e020a */
[----:B------:R-:W-:Y:S01]  /*0960*/  SEL R202, R202, 0x10, !P6 ;  /* 0x00000010caca7807 */ /* 0x000fe20007000000 */
[----:B------:R-:W-:Y:S01]  /*0970*/  IMAD.U32 R149, R18, 0x20, R149 ;  /* 0x0000002012957824 */ /* 0x000fe200078e0095 */
[----:B------:R-:W-:Y:S01]  /*0980*/  LEA R151, R151, UR5, 0x1 ;  /* 0x0000000597977c11 */ /* 0x000fe2000f8e08ff */
[C---:B------:R-:W-:Y:S01]  /*0990*/  VIADD R203, R208.reuse, 0x40 ;  /* 0x00000040d0cb7836 */ /* 0x040fe20000000000 */
[----:B------:R-:W-:Y:S01]  /*09a0*/  LOP3.LUT R6, R5, R2, R6, 0x1e, !PT ;  /* 0x0000000205067212 */ /* 0x000fe200078e1e06 */
[----:B------:R-:W-:Y:S01]  /*09b0*/  IMAD.SHL.U32 R0, R17, 0x20, RZ ;  /* 0x0000002011007824 */ /* 0x000fe200078e00ff */
[----:B------:R-:W-:Y:S01]  /*09c0*/  LOP3.LUT R2, R5, R9, R2, 0x1e, !PT ;  /* 0x0000000905027212 */ /* 0x000fe200078e1e02 */
[----:B------:R-:W-:Y:S01]  /*09d0*/  @P4 VIADD R203, R208, 0xffffffc0 ;  /* 0xffffffc0d0cb4836 */ /* 0x000fe20000000000 */
[----:B------:R-:W-:Y:S01]  /*09e0*/  SEL R204, R155, 0xffffffe0, !P5 ;  /* 0xffffffe09bcc7807 */ /* 0x000fe20006800000 */
[----:B------:R-:W-:Y:S01]  /*09f0*/  IMAD R3, R14, 0x200, R3 ;  /* 0x000002000e037824 */ /* 0x000fe200078e0203 */
[----:B------:R-:W-:Y:S01]  /*0a00*/  SEL R152, R152, 0xffffffc0, !P2 ;  /* 0xffffffc098987807 */ /* 0x000fe20005000000 */
[----:B------:R-:W-:Y:S01]  /*0a10*/  IMAD.IADD R207, R208, 0x1, R202 ;  /* 0x00000001d0cf7824 */ /* 0x000fe200078e02ca */
[----:B------:R-:W-:Y:S01]  /*0a20*/  LEA R248, R8, UR6, 0x1 ;  /* 0x0000000608f87c11 */ /* 0x000fe2000f8e08ff */
[----:B------:R-:W-:Y:S01]  /*0a30*/  VIADD R157, R151, 0x20 ;  /* 0x00000020979d7836 */ /* 0x000fe20000000000 */
[----:B------:R-:W-:Y:S01]  /*0a40*/  LOP3.LUT R246, R246, 0x6, RZ, 0xc0, !PT ;  /* 0x00000006f6f67812 */ /* 0x000fe200078ec0ff */
[----:B------:R-:W-:Y:S01]  /*0a50*/  IMAD R161, R161, 0x200, R0 ;  /* 0x00000200a1a17824 */ /* 0x000fe200078e0200 */
[----:B------:R-:W-:Y:S01]  /*0a60*/  SEL R150, R155, 0xffffffe0, !P0 ;  /* 0xffffffe09b967807 */ /* 0x000fe20004000000 */
[----:B------:R-:W-:Y:S01]  /*0a70*/  IMAD.IADD R202, R202, 0x1, R203 ;  /* 0x00000001caca7824 */ /* 0x000fe200078e02cb */
[----:B------:R-:W-:Y:S01]  /*0a80*/  LEA R149, R149, UR4, 0x1 ;  /* 0x0000000495957c11 */ /* 0x000fe2000f8e08ff */
[----:B------:R-:W-:Y:S01]  /*0a90*/  @P1 VIADD R157, R151, 0xffffffe0 ;  /* 0xffffffe0979d1836 */ /* 0x000fe20000000000 */
[----:B------:R-:W-:Y:S01]  /*0aa0*/  LOP3.LUT P0, RZ, R15, 0x2, RZ, 0xc0, !PT ;  /* 0x000000020fff7812 */ /* 0x000fe2000780c0ff */
[----:B------:R-:W-:Y:S01]  /*0ab0*/  IMAD.IADD R156, R0, 0x1, R2 ;  /* 0x00000001009c7824 */ /* 0x000fe200078e0202 */
[----:B------:R-:W-:Y:S01]  /*0ac0*/  LEA R2, R3, UR4, 0x1 ;  /* 0x0000000403027c11 */ /* 0x000fe2000f8e08ff */
[--C-:B------:R-:W-:Y:S01]  /*0ad0*/  IMAD.IADD R209, R208, 0x1, R204.reuse ;  /* 0x00000001d0d17824 */ /* 0x100fe200078e02cc */
[----:B------:R-:W-:Y:S01]  /*0ae0*/  SEL R155, R155, 0xffffffe0, !P0 ;  /* 0xffffffe09b9b7807 */ /* 0x000fe20004000000 */
[----:B------:R-:W-:-:S02]  /*0af0*/  IMAD.IADD R206, R207, 0x1, R204 ;  /* 0x00000001cfce7824 */ /* 0x000fc400078e02cc */
[----:B------:R-:W-:Y:S02]  /*0b00*/  IMAD.IADD R205, R204, 0x1, R203 ;  /* 0x00000001cccd7824 */ /* 0x000fe400078e02cb */
[----:B------:R-:W-:Y:S02]  /*0b10*/  VIADD R249, R248, 0x20 ;  /* 0x00000020f8f97836 */ /* 0x000fe40000000000 */
[----:B------:R-:W-:Y:S02]  /*0b20*/  IMAD.IADD R153, R151, 0x1, R152 ;  /* 0x0000000197997824 */ /* 0x000fe400078e0298 */
[----:B------:R-:W-:Y:S02]  /*0b30*/  IMAD R246, R11, 0x40, R246 ;  /* 0x000000400bf67824 */ /* 0x000fe400078e02f6 */
[----:B------:R-:W-:Y:S02]  /*0b40*/  IMAD.IADD R161, R161, 0x1, R6 ;  /* 0x00000001a1a17824 */ /* 0x000fe400078e0206 */
[----:B------:R-:W-:-:S02]  /*0b50*/  IMAD.IADD R150, R150, 0x1, R149 ;  /* 0x0000000196967824 */ /* 0x000fc400078e0295 */
[----:B------:R-:W-:Y:S02]  /*0b60*/  IMAD.IADD R204, R204, 0x1, R202 ;  /* 0x00000001cccc7824 */ /* 0x000fe400078e02ca */
[----:B------:R-:W-:Y:S02]  /*0b70*/  @P3 VIADD R249, R248, 0xffffffe0 ;  /* 0xffffffe0f8f93836 */ /* 0x000fe40000000000 */
[----:B------:R-:W-:Y:S02]  /*0b80*/  IMAD.IADD R152, R152, 0x1, R157 ;  /* 0x0000000198987824 */ /* 0x000fe400078e029d */
[C---:B------:R-:W-:Y:S02]  /*0b90*/  VIADD R160, R157.reuse, 0x2000 ;  /* 0x000020009da07836 */ /* 0x040fe40000000000 */
[C---:B------:R-:W-:Y:S02]  /*0ba0*/  VIADD R159, R157.reuse, 0x4000 ;  /* 0x000040009d9f7836 */ /* 0x040fe40000000000 */
[----:B------:R-:W-:-:S07]  /*0bb0*/  VIADD R158, R157, 0x6000 ;  /* 0x000060009d9e7836 */ /* 0x000fce0000000000 */
.L_x_28:
[----:B------:R-:W-:Y:S01]  /*0bc0*/  ULDC.64 UR6, c[0x0][0x308] ;  /* 0x0000c20000067ab9 */ /* 0x000fe20000000a00 */
[----:B------:R-:W-:Y:S01]  /*0bd0*/  ULDC.64 UR10, c[0x0][0x300] ;  /* 0x0000c000000a7ab9 */ /* 0x000fe20000000a00 */
[----:B------:R-:W-:Y:S02]  /*0be0*/  UISETP.NE.U32.AND UP3, UPT, UR6, URZ, UPT ;  /* 0x0000003f0600728c */ /* 0x000fe4000bf65070 */
[----:B------:R-:W-:Y:S02]  /*0bf0*/  UISETP.NE.U32.AND UP4, UPT, UR10, URZ, UPT ;  /* 0x0000003f0a00728c */ /* 0x000fe4000bf85070 */
[----:B------:R-:W-:Y:S02]  /*0c00*/  UISETP.NE.AND.EX UP3, UPT, UR7, URZ, UPT, UP3 ;  /* 0x0000003f0700728c */ /* 0x000fe4000bf65330 */
[----:B------:R-:W-:Y:S02]  /*0c10*/  UISETP.NE.AND.EX UP4, UPT, UR11, URZ, UPT, UP4 ;  /* 0x0000003f0b00728c */ /* 0x000fe4000bf85340 */
[----:B------:R-:W-:-:S02]  /*0c20*/  USHF.R.S32.HI UR60, URZ, 0x1f, UR48 ;  /* 0x0000001f3f3c7899 */ /* 0x000fc40008011430 */
[----:B------:R-:W-:Y:S01]  /*0c30*/  USHF.L.U32 UR16, UR48, 0x2, URZ ;  /* 0x0000000230107899 */ /* 0x000fe2000800063f */
[----:B------:R-:W-:Y:S01]  /*0c40*/  PLOP3.LUT P0, PT, PT, PT, UP3, 0x80, 0x0 ;  /* 0x000000000000781c */ /* 0x000fe20003f0f038 */
[----:B------:R-:W-:Y:S01]  /*0c50*/  USHF.L.U64.HI UR5, UR48, 0x2, UR60 ;  /* 0x0000000230057899 */ /* 0x000fe2000801023c */
[----:B------:R-:W-:Y:S01]  /*0c60*/  PLOP3.LUT P1, PT, PT, PT, UP4, 0x80, 0x0 ;  /* 0x000000000000781c */ /* 0x000fe20003f2f048 */
[----:B------:R-:W-:Y:S01]  /*0c70*/  ULDC.64 UR12, c[0x0][0x2f0] ;  /* 0x0000bc00000c7ab9 */ /* 0x000fe20000000a00 */
[----:B------:R-:W-:Y:S02]  /*0c80*/  @UP3 UIADD3 UR6, UP0, UR16, UR6, URZ ;  /* 0x0000000610063290 */ /* 0x000fe4000ff1e03f */
[----:B------:R-:W-:Y:S02]  /*0c90*/  @UP4 UIADD3 UR10, UP1, UR16, UR10, URZ ;  /* 0x0000000a100a4290 */ /* 0x000fe4000ff3e03f */
[----:B------:R-:W-:Y:S02]  /*0ca0*/  UIADD3 UR15, UP2, UR16, UR12, URZ ;  /* 0x0000000c100f7290 */ /* 0x000fe4000ff5e03f */
[----:B------:R-:W-:Y:S01]  /*0cb0*/  @UP3 UIADD3.X UR7, UR5, UR7, URZ, UP0, !UPT ;  /* 0x0000000705073290 */ /* 0x000fe200087fe43f */
[----:B--2-4-:R-:W-:Y:S01]  /*0cc0*/  IMAD.U32 R4, RZ, RZ, UR6 ;  /* 0x00000006ff047e24 */ /* 0x014fe2000f8e00ff */
[----:B------:R-:W-:Y:S01]  /*0cd0*/  UISETP.NE.U32.AND UP0, UPT, UR12, URZ, UPT ;  /* 0x0000003f0c00728c */ /* 0x000fe2000bf05070 */
[----:B------:R-:W-:Y:S01]  /*0ce0*/  IMAD.U32 R6, RZ, RZ, UR10 ;  /* 0x0000000aff067e24 */ /* 0x000fe2000f8e00ff */
[----:B------:R-:W-:-:S02]  /*0cf0*/  @UP4 UIADD3.X UR11, UR5, UR11, URZ, UP1, !UPT ;  /* 0x0000000b050b4290 */ /* 0x000fc40008ffe43f */
[----:B------:R-:W-:Y:S01]  /*0d00*/  UIADD3.X UR14, UR5, UR13, URZ, UP2, !UPT ;  /* 0x0000000d050e7290 */ /* 0x000fe200097fe43f */
[----:B------:R-:W-:Y:S01]  /*0d10*/  IMAD.U32 R5, RZ, RZ, UR7 ;  /* 0x00000007ff057e24 */ /* 0x000fe2000f8e00ff */
[----:B------:R-:W-:Y:S01]  /*0d20*/  UISETP.NE.AND.EX UP2, UPT, UR13, URZ, UPT, UP0 ;  /* 0x0000003f0d00728c */ /* 0x000fe2000bf45300 */
[----:B------:R-:W-:Y:S02]  /*0d30*/  ULDC.U8 UR17, c[0x0][0x3c2] ;  /* 0x0000f08000117ab9 */ /* 0x000fe40000000000 */
[----:B------:R-:W-:Y:S01]  /*0d40*/  ULDC.64 UR12, c[0x0][0x2f8] ;  /* 0x0000be00000c7ab9 */ /* 0x000fe20000000a00 */
[----:B------:R-:W-:Y:S01]  /*0d50*/  UISETP.NE.AND UP1, UPT, UR17, URZ, UPT ;  /* 0x0000003f1100728c */ /* 0x000fe2000bf25270 */
[----:B------:R-:W-:Y:S01]  /*0d60*/  IMAD.U32 R7, RZ, RZ, UR11 ;  /* 0x0000000bff077e24 */ /* 0x000fe2000f8e00ff */
[----:B------:R-:W-:Y:S01]  /*0d70*/  UISETP.EQ.U32.AND UP4, UPT, UR12, URZ, UPT ;  /* 0x0000003f0c00728c */ /* 0x000fe2000bf82070 */
[----:B------:R-:W-:-:S03]  /*0d80*/  PLOP3.LUT P3, PT, PT, PT, UP2, 0x80, 0x0 ;  /* 0x000000000000781c */ /* 0x000fc60003f6f028 */
[----:B------:R-:W-:Y:S01]  /*0d90*/  UISETP.EQ.OR.EX UP4, UPT, UR13, URZ, !UP1, UP4 ;  /* 0x0000003f0d00728c */ /* 0x000fe2000cf82740 */
[----:B-1-3--:R-:W2:Y:S01]  /*0da0*/  @P1 LDG.E R8, desc[UR8][R6.64] ;  /* 0x0000000806081981 */ /* 0x00aea2000c1e1900 */
[----:B------:R-:W-:-:S04]  /*0db0*/  UIADD3 UR6, UP0, UR16, UR12, URZ ;  /* 0x0000000c10067290 */ /* 0x000fc8000ff1e03f */
[----:B------:R-:W-:Y:S01]  /*0dc0*/  PLOP3.LUT P2, PT, PT, PT, UP4, 0x80, 0x0 ;  /* 0x000000000000781c */ /* 0x000fe20003f4f048 */
[----:B------:R-:W-:Y:S01]  /*0dd0*/  UIADD3.X UR5, UR5, UR13, URZ, UP0, !UPT ;  /* 0x0000000d05057290 */ /* 0x000fe200087fe43f */
[----:B------:R1:W3:Y:S02]  /*0de0*/  @P0 LDG.E R6, desc[UR8][R4.64] ;  /* 0x0000000804060981 */ /* 0x0002e4000c1e1900 */
[----:B-1----:R-:W-:Y:S02]  /*0df0*/  IMAD.U32 R4, RZ, RZ, UR15 ;  /* 0x0000000fff047e24 */ /* 0x002fe4000f8e00ff */
[----:B------:R-:W-:-:S05]  /*0e00*/  IMAD.U32 R5, RZ, RZ, UR14 ;  /* 0x0000000eff057e24 */ /* 0x000fca000f8e00ff */
[----:B------:R-:W4:Y:S04]  /*0e10*/  @P3 LDG.E R7, desc[UR8][R4.64] ;  /* 0x0000000804073981 */ /* 0x000f28000c1e1900 */
[----:B-----5:R1:W5:Y:S02]  /*0e20*/  @P3 LDG.E R0, desc[UR8][R4.64+0x4] ;  /* 0x0000040804003981 */ /* 0x020364000c1e1900 */
[----:B-1----:R-:W-:Y:S01]  /*0e30*/  IMAD.U32 R4, RZ, RZ, UR6 ;  /* 0x00000006ff047e24 */ /* 0x002fe2000f8e00ff */
[----:B------:R-:W-:Y:S01]  /*0e40*/  UMOV UR31, URZ ;  /* 0x0000003f001f7c82 */ /* 0x000fe20008000000 */
[----:B------:R-:W-:Y:S01]  /*0e50*/  IMAD.U32 R5, RZ, RZ, UR5 ;  /* 0x00000005ff057e24 */ /* 0x000fe2000f8e00ff */
[----:B------:R-:W-:Y:S01]  /*0e60*/  @!UP3 ULDC.64 UR6, c[0x0][0x318] ;  /* 0x0000c6000006bab9 */ /* 0x000fe20000000a00 */
[----:B------:R-:W-:-:S03]  /*0e70*/  @!UP3 ULDC UR5, c[0x0][0x2cc] ;  /* 0x0000b3000005bab9 */ /* 0x000fc60000000800 */
[----:B------:R-:W5:Y:S01]  /*0e80*/  @!P2 LDG.E R3, desc[UR8][R4.64] ;  /* 0x000000080403a981 */ /* 0x000f62000c1e1900 */
[----:B------:R-:W-:Y:S01]  /*0e90*/  @!UP3 UISETP.NE.U32.AND UP0, UPT, UR6, URZ, UPT ;  /* 0x0000003f0600b28c */ /* 0x000fe2000bf05070 */
[----:B------:R-:W-:Y:S01]  /*0ea0*/  UMOV UR16, 0xffffffff ;  /* 0xffffffff00107882 */ /* 0x000fe20000000000 */
[----:B------:R-:W-:Y:S02]  /*0eb0*/  UMOV UR33, 0xffffffff ;  /* 0xffffffff00217882 */ /* 0x000fe40000000000 */
[----:B------:R-:W-:Y:S02]  /*0ec0*/  @!UP3 UISETP.NE.AND.EX UP0, UPT, UR7, URZ, UPT, UP0 ;  /* 0x0000003f0700b28c */ /* 0x000fe4000bf05300 */
[----:B------:R-:W-:Y:S02]  /*0ed0*/  USHF.L.U32 UR30, UR32, 0x7, URZ ;  /* 0x00000007201e7899 */ /* 0x000fe4000800063f */
[----:B------:R-:W-:Y:S01]  /*0ee0*/  @!UP3 USEL UR7, UR5, URZ, UP0 ;  /* 0x0000003f0507b287 */ /* 0x000fe20008000000 */
[----:B------:R-:W-:Y:S01]  /*0ef0*/  ULDC UR6, c[0x0][0x2c8] ;  /* 0x0000b20000067ab9 */ /* 0x000fe20000000800 */
[----:B--2---:R-:W-:-:S02]  /*0f00*/  @P1 R2UR UR31, R8 ;  /* 0x00000000081f12ca */ /* 0x004fc400000e0000 */
[----:B---3--:R-:W-:Y:S02]  /*0f10*/  @P0 R2UR UR10, R6 ;  /* 0x00000000060a02ca */ /* 0x008fe400000e0000 */
[----:B------:R-:W-:-:S04]  /*0f20*/  ISETP.NE.U32.AND P0, PT, RZ, UR12, PT ;  /* 0x0000000cff007c0c */ /* 0x000fc8000bf05070 */
[----:B------:R-:W-:-:S07]  /*0f30*/  ISETP.NE.AND.EX P0, PT, RZ, UR13, PT, P0 ;  /* 0x0000000dff007c0c */ /* 0x000fce000bf05300 */
[----:B------:R-:W-:Y:S01]  /*0f40*/  @UP3 UIADD3 UR5, UR10, -UR31, URZ ;  /* 0x8000001f0a053290 */ /* 0x000fe2000fffe03f */
[----:B----4-:R-:W-:Y:S02]  /*0f50*/  @P3 R2UR UR16, R7 ;  /* 0x00000000071032ca */ /* 0x010fe400000e0000 */
[----:B-----5:R-:W-:Y:S02]  /*0f60*/  @P3 R2UR UR11, R0 ;  /* 0x00000000000b32ca */ /* 0x020fe400000e0000 */
[----:B------:R-:W-:Y:S01]  /*0f70*/  @!P2 R2UR UR33, R3 ;  /* 0x000000000321a2ca */ /* 0x000fe200000e0000 */
[----:B------:R-:W-:-:S14]  /*0f80*/  @!P0 BRA `(.L_x_0) ;  /* 0x0000000000188947 */ /* 0x000fdc0003800000 */
[----:B------:R-:W-:-:S13]  /*0f90*/  PLOP3.LUT P0, PT, PT, PT, UP1, 0x80, 0x0 ;  /* 0x000000000000781c */ /* 0x000fda0003f0f018 */
[----:B------:R-:W2:Y:S04]  /*0fa0*/  @P0 LDG.E R0, desc[UR8][R4.64+0x4] ;  /* 0x0000040804000981 */ /* 0x000ea8000c1e1900 */
[----:B------:R-:W3:Y:S01]  /*0fb0*/  @!P0 LDG.E R4, desc[UR8][R4.64] ;  /* 0x0000000804048981 */ /* 0x000ee2000c1e1900 */
[----:B--2---:R-:W-:-:S13]  /*0fc0*/  @P0 R2UR UR6, R0 ;  /* 0x00000000000602ca */ /* 0x004fda00000e0000 */
[----:B------:R-:W-:-:S07]  /*0fd0*/  @UP1 UIADD3 UR6, UR6, -UR33, URZ ;  /* 0x8000002106061290 */ /* 0x000fce000fffe03f */
[----:B---3--:R-:W-:-:S15]  /*0fe0*/  @!P0 R2UR UR6, R4 ;  /* 0x00000000040682ca */ /* 0x008fde00000e0000 */
.L_x_0:
[----:B------:R-:W-:Y:S02]  /*0ff0*/  @!UP3 UIADD3 UR5, UR7, UR6, -UR31 ;  /* 0x000000060705b290 */ /* 0x000fe4000fffe81f */
[----:B------:R-:W-:Y:S02]  /*1000*/  @UP2 UIADD3 UR38, UR11, -UR16, URZ ;  /* 0x800000100b262290 */ /* 0x000fe4000fffe03f */
[----:B------:R-:W-:-:S05]  /*1010*/  UISETP.GT.AND UP0, UPT, UR5, UR30, UPT ;  /* 0x0000001e0500728c */ /* 0x000fca000bf04270 */
[----:B------:R-:W-:Y:S01]  /*1020*/  @!UP2 ULDC UR38, c[0x0][0x2c4] ;  /* 0x0000b1000026aab9 */ /* 0x000fe20000000800 */
[----:B------:R-:W-:-:S13]  /*1030*/  PLOP3.LUT P0, PT, PT, PT, UP0, 0x80, 0x0 ;  /* 0x000000000000781c */ /* 0x000fda0003f0f008 */
[----:B------:R-:W-:Y:S05]  /*1040*/  @!P0 BRA `(.L_x_1) ;  /* 0x0000006c00fc8947 */ /* 0x000fea0003800000 */
[----:B------:R-:W1:Y:S01]  /*1050*/  LDC R7, c[0x0][0x278] ;  /* 0x00009e00ff077b82 */ /* 0x000e620000000800 */
[----:B------:R-:W-:Y:S01]  /*1060*/  ULDC.64 UR10, c[0x0][0x488] ;  /* 0x00012200000a7ab9 */ /* 0x000fe20000000a00 */
[----:B------:R-:W-:Y:S01]  /*1070*/  UISETP.NE.AND UP1, UPT, UR16, -0x1, UPT ;  /* 0xffffffff1000788c */ /* 0x000fe2000bf25270 */
[----:B------:R-:W-:Y:S01]  /*1080*/  ULDC.64 UR6, c[0x0][0x228] ;  /* 0x00008a0000067ab9 */ /* 0x000fe20000000a00 */
[----:B------:R-:W-:Y:S01]  /*1090*/  ULDC UR61, c[0x0][0x2d4] ;  /* 0x0000b500003d7ab9 */ /* 0x000fe20000000800 */
[----:B------:R-:W-:-:S03]  /*10a0*/  UIMAD.WIDE.U32 UR18, UR48, UR6, URZ ;  /* 0x00000006301272a5 */ /* 0x000fc6000f8e003f */
[----:B------:R-:W2:Y:S01]  /*10b0*/  S2UR UR12, SR_CTAID.X ;  /* 0x00000000000c79c3 */ /* 0x000ea20000002500 */
[----:B------:R-:W-:Y:S02]  /*10c0*/  UIMAD UR6, UR60, UR6, URZ ;  /* 0x000000063c0672a4 */ /* 0x000fe4000f8e023f */
[----:B------:R-:W-:Y:S02]  /*10d0*/  USHF.R.S32.HI UR39, URZ, 0x1f, UR61 ;  /* 0x0000001f3f277899 */ /* 0x000fe4000801143d */
[----:B------:R-:W-:Y:S02]  /*10e0*/  UIMAD UR23, UR48, UR7, UR6 ;  /* 0x00000007301772a4 */ /* 0x000fe4000f8e0206 */
[----:B------:R-:W-:Y:S01]  /*10f0*/  USHF.L.U32 UR14, UR48, 0x7, URZ ;  /* 0x00000007300e7899 */ /* 0x000fe2000800063f */
[----:B------:R-:W-:Y:S01]  /*1100*/  @!UP1 ULDC.64 UR6, c[0x0][0x418] ;  /* 0x0001060000069ab9 */ /* 0x000fe20000000a00 */
[----:B------:R-:W-:Y:S01]  /*1110*/  ULDC.64 UR42, c[0x0][0x240] ;  /* 0x00009000002a7ab9 */ /* 0x000fe20000000a00 */
[----:B------:R-:W-:Y:S01]  /*1120*/  ULDC UR44, c[0x0][0x2dc] ;  /* 0x0000b700002c7ab9 */ /* 0x000fe20000000800 */
[----:B------:R-:W-:Y:S01]  /*1130*/  ULDC UR41, c[0x0][0x270] ;  /* 0x00009c0000297ab9 */ /* 0x000fe20000000800 */
[----:B------:R-:W-:-:S02]  /*1140*/  USEL UR36, UR14, URZ, UP2 ;  /* 0x0000003f0e247287 */ /* 0x000fc40009000000 */
[----:B------:R-:W-:Y:S01]  /*1150*/  @!UP1 UIMAD.WIDE.U32 UR28, UR48, UR6, URZ ;  /* 0x00000006301c92a5 */ /* 0x000fe2000f8e003f */
[----:B-1----:R-:W-:Y:S01]  /*1160*/  IABS R6, R7 ;  /* 0x0000000700067213 */ /* 0x002fe20000000000 */
[----:B------:R-:W-:Y:S01]  /*1170*/  UIMAD.WIDE.U32 UR14, UR16, UR42, URZ ;  /* 0x0000002a100e72a5 */ /* 0x000fe2000f8e003f */
[----:B------:R-:W-:Y:S01]  /*1180*/  ISETP.NE.AND P3, PT, R7, RZ, PT ;  /* 0x000000ff0700720c */ /* 0x000fe20003f65270 */
[----:B------:R-:W-:Y:S01]  /*1190*/  ULDC.U8 UR20, c[0x0][0x3d8] ;  /* 0x0000f60000147ab9 */ /* 0x000fe20000000000 */
[----:B------:R-:W1:Y:S01]  /*11a0*/  I2F.RP R4, R6 ;  /* 0x0000000600047306 */ /* 0x000e620000209400 */
[----:B------:R-:W-:Y:S02]  /*11b0*/  USHF.L.U64.HI UR13, UR48, 0x7, UR60 ;  /* 0x00000007300d7899 */ /* 0x000fe4000801023c */
[----:B------:R-:W-:Y:S02]  /*11c0*/  UISETP.NE.AND UP3, UPT, UR20, URZ, UPT ;  /* 0x0000003f1400728c */ /* 0x000fe4000bf65270 */
[----:B--2---:R-:W-:-:S02]  /*11d0*/  UIMAD.WIDE.U32 UR26, UR12, UR10, URZ ;  /* 0x0000000a0c1a72a5 */ /* 0x004fc4000f8e003f */
[----:B------:R-:W-:Y:S02]  /*11e0*/  USEL UR57, UR18, UR14, !UP1 ;  /* 0x0000000e12397287 */ /* 0x000fe4000c800000 */
[----:B------:R-:W-:Y:S02]  /*11f0*/  UIMAD UR45, UR12, UR11, UR27 ;  /* 0x0000000b0c2d72a4 */ /* 0x000fe4000f8e021b */
[----:B------:R-:W-:Y:S01]  /*1200*/  UIADD3 UR12, UR38, 0x7f, URZ ;  /* 0x0000007f260c7890 */ /* 0x000fe2000fffe03f */
[----:B------:R-:W-:Y:S01]  /*1210*/  @UP1 ULDC.64 UR10, c[0x0][0x420] ;  /* 0x00010800000a1ab9 */ /* 0x000fe20000000a00 */
[----:B------:R-:W-:Y:S01]  /*1220*/  UIMAD UR24, UR16, UR43, URZ ;  /* 0x0000002b101872a4 */ /* 0x000fe2000f8e023f */
[----:B-1----:R-:W1:Y:S01]  /*1230*/  MUFU.RCP R4, R4 ;  /* 0x0000000400047308 */ /* 0x002e620000001000 */
[----:B------:R-:W-:Y:S02]  /*1240*/  USHF.R.S32.HI UR17, URZ, 0x1f, UR12 ;  /* 0x0000001f3f117899 */ /* 0x000fe4000801140c */
[----:B------:R-:W-:-:S02]  /*1250*/  @UP1 UIMAD.WIDE.U32 UR34, UR16, UR10, URZ ;  /* 0x0000000a102212a5 */ /* 0x000fc4000f8e003f */
[----:B------:R-:W-:Y:S02]  /*1260*/  @!UP1 UIMAD UR10, UR60, UR6, URZ ;  /* 0x000000063c0a92a4 */ /* 0x000fe4000f8e023f */
[----:B------:R-:W-:Y:S02]  /*1270*/  ULEA.HI UR46, UR17, UR12, URZ, 0x7 ;  /* 0x0000000c112e7291 */ /* 0x000fe4000f8f383f */
[----:B------:R-:W-:Y:S02]  /*1280*/  UIMAD UR12, UR39, UR48, URZ ;  /* 0x00000030270c72a4 */ /* 0x000fe4000f8e023f */
[----:B------:R-:W-:Y:S02]  /*1290*/  @UP1 UIMAD UR50, UR16, UR11, UR35 ;  /* 0x0000000b103212a4 */ /* 0x000fe4000f8e0223 */
[----:B------:R-:W-:Y:S02]  /*12a0*/  @!UP1 UIMAD UR27, UR48, UR7, UR10 ;  /* 0x00000007301b92a4 */ /* 0x000fe4000f8e020a */
[----:B------:R-:W-:Y:S01]  /*12b0*/  UIMAD.WIDE UR6, UR44, UR41, URZ ;  /* 0x000000292c0672a5 */ /* 0x000fe2000f8e023f */
[----:B-1----:R-:W-:Y:S01]  /*12c0*/  VIADD R4, R4, 0xffffffe ;  /* 0x0ffffffe04047836 */ /* 0x002fe20000000000 */
[----:B------:R-:W-:-:S02]  /*12d0*/  UIMAD.WIDE.U32 UR10, UR48, UR61, URZ ;  /* 0x0000003d300a72a5 */ /* 0x000fc4000f8e003f */
[----:B------:R-:W-:Y:S01]  /*12e0*/  UIMAD UR12, UR60, UR61, UR12 ;  /* 0x0000003d3c0c72a4 */ /* 0x000fe2000f8e020c */
[----:B------:R-:W1:Y:S01]  /*12f0*/  F2I.FTZ.U32.TRUNC.NTZ R5, R4 ;  /* 0x0000000400057305 */ /* 0x000e62000021f000 */
[----:B------:R-:W-:Y:S02]  /*1300*/  UIMAD UR17, UR7, UR10, URZ ;  /* 0x0000000a071172a4 */ /* 0x000fe4000f8e023f */
[----:B------:R-:W-:Y:S02]  /*1310*/  UIADD3 UR14, UR11, UR12, URZ ;  /* 0x0000000c0b0e7290 */ /* 0x000fe4000fffe03f */
[----:B------:R-:W-:Y:S02]  /*1320*/  USEL UR37, UR13, URZ, UP2 ;  /* 0x0000003f0d257287 */ /* 0x000fe40009000000 */
[----:B------:R-:W-:Y:S02]  /*1330*/  UIADD3 UR47, UR19, UR23, URZ ;  /* 0x00000017132f7290 */ /* 0x000fe4000fffe03f */
[----:B------:R-:W-:-:S02]  /*1340*/  UIMAD.WIDE.U32 UR12, UR6, UR10, URZ ;  /* 0x0000000a060c72a5 */ /* 0x000fc4000f8e003f */
[----:B------:R-:W-:Y:S02]  /*1350*/  @UP1 UIADD3 UR47, UR15, UR24, URZ ;  /* 0x000000180f2f1290 */ /* 0x000fe4000fffe03f */
[----:B------:R-:W-:Y:S01]  /*1360*/  UIMAD.WIDE.U32 UR10, UR6, UR16, URZ ;  /* 0x00000010060a72a5 */ /* 0x000fe2000f8e003f */
[--C-:B-1----:R-:W-:Y:S01]  /*1370*/  IMAD.MOV R0, RZ, RZ, -R5.reuse ;  /* 0x000000ffff007224 */ /* 0x102fe200078e0a05 */
[----:B------:R-:W-:Y:S01]  /*1380*/  UIMAD UR14, UR6, UR14, UR17 ;  /* 0x0000000e060e72a4 */ /* 0x000fe2000f8e0211 */
[----:B------:R-:W-:Y:S01]  /*1390*/  IMAD.MOV.U32 R4, RZ, RZ, RZ ;  /* 0x000000ffff047224 */ /* 0x000fe200078e00ff */
[----:B------:R-:W-:Y:S01]  /*13a0*/  UIMAD UR15, UR7, UR16, URZ ;  /* 0x00000010070f72a4 */ /* 0x000fe2000f8e023f */
[----:B------:R-:W-:Y:S01]  /*13b0*/  IMAD R3, R0, R6, RZ ;  /* 0x0000000600037224 */ /* 0x000fe200078e02ff */
[----:B------:R-:W-:Y:S01]  /*13c0*/  IABS R0, UR59 ;  /* 0x0000003b00007c13 */ /* 0x000fe20008000000 */
[----:B------:R-:W-:Y:S01]  /*13d0*/  ULDC UR40, c[0x0][0x2c4] ;  /* 0x0000b10000287ab9 */ /* 0x000fe20000000800 */
[----:B------:R-:W-:Y:S01]  /*13e0*/  USEL UR58, UR12, UR10, !UP1 ;  /* 0x0000000a0c3a7287 */ /* 0x000fe2000c800000 */
[----:B------:R-:W-:Y:S01]  /*13f0*/  IMAD.HI.U32 R3, R5, R3, R4 ;  /* 0x0000000305037227 */ /* 0x000fe200078e0004 */
[----:B------:R-:W-:-:S02]  /*1400*/  UIADD3 UR49, UR13, UR14, URZ ;  /* 0x0000000e0d317290 */ /* 0x000fc4000fffe03f */
[----:B------:R-:W-:Y:S02]  /*1410*/  @UP1 UIADD3 UR49, UR11, UR15, URZ ;  /* 0x0000000f0b311290 */ /* 0x000fe4000fffe03f */
[----:B------:R-:W-:Y:S01]  /*1420*/  @UP3 UIMAD UR10, UR48, UR40, URZ ;  /* 0x00000028300a32a4 */ /* 0x000fe2000f8e023f */
[----:B------:R-:W-:Y:S01]  /*1430*/  IMAD.HI.U32 R3, R3, R0, RZ ;  /* 0x0000000003037227 */ /* 0x000fe200078e00ff */
[----:B------:R-:W-:Y:S02]  /*1440*/  ULOP3.LUT UR11, UR46, 0xffffff80, URZ, 0xc0, !UPT ;  /* 0xffffff802e0b7892 */ /* 0x000fe4000f8ec03f */
[----:B------:R-:W-:Y:S01]  /*1450*/  UISETP.NE.AND UP0, UPT, UR33, -0x1, UPT ;  /* 0xffffffff2100788c */ /* 0x000fe2000bf05270 */
[----:B------:R-:W-:Y:S01]  /*1460*/  IMAD.MOV R4, RZ, RZ, -R3 ;  /* 0x000000ffff047224 */ /* 0x000fe200078e0a03 */
[----:B------:R-:W-:Y:S02]  /*1470*/  @UP3 USEL UR10, UR10, UR16, !UP1 ;  /* 0x000000100a0a3287 */ /* 0x000fe4000c800000 */
[----:B------:R-:W-:Y:S01]  /*1480*/  UIADD3 UR14, UR11, -0x80, URZ ;  /* 0xffffff800b0e7890 */ /* 0x000fe2000fffe03f */
[----:B------:R-:W-:Y:S01]  /*1490*/  IMAD R0, R6, R4, R0 ;  /* 0x0000000406007224 */ /* 0x000fe200078e0200 */
[----:B------:R-:W-:Y:S01]  /*14a0*/  @UP3 ULDC UR15, c[0x0][0x2e4] ;  /* 0x0000b900000f3ab9 */ /* 0x000fe20000000800 */
[----:B------:R-:W-:-:S02]  /*14b0*/  @!UP3 UIMAD UR11, UR48, UR41, UR59 ;  /* 0x00000029300bb2a4 */ /* 0x000fc4000f8e023b */
[----:B------:R-:W-:Y:S01]  /*14c0*/  @UP3 UIMAD UR23, UR59, UR15, UR10 ;  /* 0x0000000f3b1732a4 */ /* 0x000fe2000f8e020a */
[----:B------:R-:W-:Y:S01]  /*14d0*/  ISETP.GT.U32.AND P1, PT, R6, R0, PT ;  /* 0x000000000600720c */ /* 0x000fe20003f24070 */
[----:B------:R-:W-:Y:S02]  /*14e0*/  USHF.R.S32.HI UR17, URZ, 0x1f, UR14 ;  /* 0x0000001f3f117899 */ /* 0x000fe4000801140e */
[----:B------:R-:W-:Y:S02]  /*14f0*/  UIADD3 UR10, UP2, UR14, UR36, URZ ;  /* 0x000000240e0a7290 */ /* 0x000fe4000ff5e03f */
[----:B------:R-:W-:Y:S01]  /*1500*/  @!UP3 UIMAD UR23, UR11, UR40, URZ ;  /* 0x000000280b17b2a4 */ /* 0x000fe2000f8e023f */
[----:B------:R-:W-:Y:S01]  /*1510*/  ULDC.U8 UR21, c[0x0][0x480] ;  /* 0x0001200000157ab9 */ /* 0x000fe20000000000 */
[----:B------:R-:W-:Y:S02]  /*1520*/  UIADD3.X UR11, UR17, UR37, URZ, UP2, !UPT ;  /* 0x00000025110b7290 */ /* 0x000fe400097fe43f */
[----:B------:R-:W-:-:S02]  /*1530*/  UIMAD UR7, UR7, UR10, URZ ;  /* 0x0000000a070772a4 */ /* 0x000fc4000f8e023f */
[----:B------:R-:W-:Y:S02]  /*1540*/  @UP0 UIADD3 UR22, UR31, UR33, URZ ;  /* 0x000000211f160290 */ /* 0x000fe4000fffe03f */
[-C--:B------:R-:W-:Y:S01]  /*1550*/  @!P1 IADD3 R0, R0, -R6.reuse, RZ ;  /* 0x8000000600009210 */ /* 0x080fe20007ffe0ff */
[----:B------:R-:W-:Y:S01]  /*1560*/  @!P1 VIADD R3, R3, 0x1 ;  /* 0x0000000103039836 */ /* 0x000fe20000000000 */
[----:B------:R-:W-:Y:S01]  /*1570*/  PLOP3.LUT P1, PT, PT, PT, UP0, 0x80, 0x0 ;  /* 0x000000000000781c */ /* 0x000fe20003f2f008 */
[----:B------:R-:W-:Y:S01]  /*1580*/  @UP0 UIADD3 UR25, UR31, UR33, URZ ;  /* 0x000000211f190290 */ /* 0x000fe2000fffe03f */
[----:B------:R-:W-:Y:S01]  /*1590*/  ISETP.GE.U32.AND P0, PT, R0, R6, PT ;  /* 0x000000060000720c */ /* 0x000fe20003f06070 */
[----:B------:R-:W-:Y:S01]  /*15a0*/  UISETP.NE.AND UP5, UPT, UR21, URZ, UPT ;  /* 0x0000003f1500728c */ /* 0x000fe2000bfa5270 */
[----:B------:R-:W-:Y:S01]  /*15b0*/  LOP3.LUT R0, R7, UR59, RZ, 0x3c, !PT ;  /* 0x0000003b07007c12 */ /* 0x000fe2000f8e3cff */
[----:B------:R-:W-:Y:S01]  /*15c0*/  @UP0 ULDC.64 UR18, c[0x0][0x250] ;  /* 0x0000940000120ab9 */ /* 0x000fe20000000a00 */
[----:B------:R-:W-:Y:S01]  /*15d0*/  @UP0 ULDC.64 UR20, c[0x0][0x248] ;  /* 0x0000920000140ab9 */ /* 0x000fe20000000a00 */
[----:B------:R-:W-:Y:S01]  /*15e0*/  UIMAD.WIDE.U32 UR40, UR6, UR10, URZ ;  /* 0x0000000a062872a5 */ /* 0x000fe2000f8e003f */
[----:B------:R-:W-:Y:S01]  /*15f0*/  ISETP.GE.AND P2, PT, R0, RZ, PT ;  /* 0x000000ff0000720c */ /* 0x000fe20003f46270 */
[----:B------:R-:W-:-:S02]  /*1600*/  UIMAD UR10, UR6, UR11, UR7 ;  /* 0x0000000b060a72a4 */ /* 0x000fc4000f8e0207 */
[----:B------:R-:W-:Y:S02]  /*1610*/  @UP0 UIMAD.WIDE.U32 UR12, UR22, UR20, URZ ;  /* 0x00000014160c02a5 */ /* 0x000fe4000f8e003f */
[----:B------:R-:W-:Y:S02]  /*1620*/  @UP0 UIMAD.WIDE.U32 UR6, UR25, UR18, URZ ;  /* 0x00000012190602a5 */ /* 0x000fe4000f8e003f */
[----:B------:R-:W-:Y:S01]  /*1630*/  UIMAD UR52, UR59, UR44, URZ ;  /* 0x0000002c3b3472a4 */ /* 0x000fe2000f8e023f */
[----:B------:R-:W-:Y:S01]  /*1640*/  @P0 VIADD R3, R3, 0x1 ;  /* 0x0000000103030836 */ /* 0x000fe20000000000 */
[----:B------:R-:W-:Y:S01]  /*1650*/  @UP0 UIMAD UR15, UR22, UR21, URZ ;  /* 0x00000015160f02a4 */ /* 0x000fe2000f8e023f */
[----:B------:R-:W-:Y:S01]  /*1660*/  PLOP3.LUT P0, PT, PT, PT, UP3, 0x80, 0x0 ;  /* 0x000000000000781c */ /* 0x000fe20003f0f038 */
[----:B------:R-:W-:Y:S02]  /*1670*/  @UP0 UIMAD UR11, UR25, UR19, URZ ;  /* 0x00000013190b02a4 */ /* 0x000fe4000f8e023f */
[----:B------:R-:W-:Y:S01]  /*1680*/  USEL UR54, UR45, URZ, UP5 ;  /* 0x0000003f2d367287 */ /* 0x000fe2000a800000 */
[----:B------:R-:W-:Y:S01]  /*1690*/  @!P2 IADD3 R3, -R3, RZ, RZ ;  /* 0x000000ff0303a210 */ /* 0x000fe20007ffe1ff */
[----:B------:R-:W-:Y:S01]  /*16a0*/  USHF.R.S32.HI UR51, URZ, 0x1f, UR30 ;  /* 0x0000001f3f337899 */ /* 0x000fe2000801141e */
[----:B------:R-:W-:Y:S01]  /*16b0*/  @!P3 LOP3.LUT R3, RZ, R7, RZ, 0x33, !PT ;  /* 0x00000007ff03b212 */ /* 0x000fe200078e33ff */
[----:B------:R-:W-:-:S02]  /*16c0*/  @!UP1 UIADD3 UR50, UR29, UR27, URZ ;  /* 0x0000001b1d329290 */ /* 0x000fc4000fffe03f */
[----:B------:R-:W-:Y:S02]  /*16d0*/  USHF.R.S32.HI UR56, URZ, 0x1f, UR52 ;  /* 0x0000001f3f387899 */ /* 0x000fe40008011434 */
[----:B------:R-:W-:Y:S02]  /*16e0*/  USEL UR55, UR26, URZ, UP5 ;  /* 0x0000003f1a377287 */ /* 0x000fe4000a800000 */
[----:B------:R-:W-:Y:S02]  /*16f0*/  @UP0 UIADD3 UR44, UR7, UR11, URZ ;  /* 0x0000000b072c0290 */ /* 0x000fe4000fffe03f */
[----:B------:R-:W-:Y:S02]  /*1700*/  UIADD3 UR53, UR41, UR10, URZ ;  /* 0x0000000a29357290 */ /* 0x000fe4000fffe03f */
[----:B------:R-:W-:Y:S01]  /*1710*/  @UP0 UIADD3 UR45, UR13, UR15, URZ ;  /* 0x0000000f0d2d0290 */ /* 0x000fe2000fffe03f */
[----:B------:R-:W-:Y:S01]  /*1720*/  @UP0 UMOV UR39, UR12 ;  /* 0x0000000c00270c82 */ /* 0x000fe20008000000 */
[----:B------:R-:W-:Y:S01]  /*1730*/  @UP0 UMOV UR37, UR6 ;  /* 0x0000000600250c82 */ /* 0x000fe20008000000 */
[----:B------:R-:W-:Y:S09]  /*1740*/  @P1 BRA `(.L_x_2) ;  /* 0x0000000000301947 */ /* 0x000ff20003800000 */
[----:B------:R-:W-:Y:S01]  /*1750*/  USHF.R.S32.HI UR6, URZ, 0x1f, UR31 ;  /* 0x0000001f3f067899 */ /* 0x000fe2000801141f */
[----:B------:R-:W-:-:S03]  /*1760*/  ULDC.64 UR20, c[0x0][0x248] ;  /* 0x0000920000147ab9 */ /* 0x000fc60000000a00 */
[----:B------:R-:W-:Y:S02]  /*1770*/  UIMAD UR10, UR6, UR20, URZ ;  /* 0x00000014060a72a4 */ /* 0x000fe4000f8e023f */
[----:B------:R-:W-:Y:S02]  /*1780*/  UIMAD.WIDE.U32 UR6, UR31, UR20, URZ ;  /* 0x000000141f0672a5 */ /* 0x000fe4000f8e003f */
[----:B------:R-:W-:-:S04]  /*1790*/  UIMAD UR10, UR31, UR21, UR10 ;  /* 0x000000151f0a72a4 */ /* 0x000fc8000f8e020a */
[----:B------:R-:W-:-:S03]  /*17a0*/  UIADD3 UR7, UR7, UR10, URZ ;  /* 0x0000000a07077290 */ /* 0x000fc6000fffe03f */
[----:B------:R-:W-:Y:S02]  /*17b0*/  ULDC.64 UR10, c[0x0][0x230] ;  /* 0x00008c00000a7ab9 */ /* 0x000fe40000000a00 */
[----:B------:R-:W-:Y:S02]  /*17c0*/  UIMAD UR12, UR60, UR10, URZ ;  /* 0x0000000a3c0c72a4 */ /* 0x000fe4000f8e023f */
[----:B------:R-:W-:Y:S02]  /*17d0*/  UIMAD.WIDE.U32 UR6, UR48, UR10, UR6 ;  /* 0x0000000a300672a5 */ /* 0x000fe4000f8e0006 */
[----:B------:R-:W-:-:S04]  /*17e0*/  UIMAD UR11, UR48, UR11, UR12 ;  /* 0x0000000b300b72a4 */ /* 0x000fc8000f8e020c */
[----:B------:R-:W-:Y:S01]  /*17f0*/  UIADD3 UR45, UR7, UR11, URZ ;  /* 0x0000000b072d7290 */ /* 0x000fe2000fffe03f */
[----:B------:R-:W-:-:S11]  /*1800*/  UMOV UR39, UR6 ;  /* 0x0000000600277c82 */ /* 0x000fd60008000000 */
.L_x_2:
[----:B------:R-:W-:Y:S05]  /*1810*/  @P1 BRA `(.L_x_3) ;  /* 0x0000000000301947 */ /* 0x000fea0003800000 */
[----:B------:R-:W-:Y:S01]  /*1820*/  USHF.R.S32.HI UR6, URZ, 0x1f, UR31 ;  /* 0x0000001f3f067899 */ /* 0x000fe2000801141f */
[----:B------:R-:W-:-:S03]  /*1830*/  ULDC.64 UR18, c[0x0][0x250] ;  /* 0x0000940000127ab9 */ /* 0x000fc60000000a00 */
[----:B------:R-:W-:Y:S02]  /*1840*/  UIMAD UR10, UR6, UR18, URZ ;  /* 0x00000012060a72a4 */ /* 0x000fe4000f8e023f */
[----:B------:R-:W-:Y:S02]  /*1850*/  UIMAD.WIDE.U32 UR6, UR31, UR18, URZ ;  /* 0x000000121f0672a5 */ /* 0x000fe4000f8e003f */
[----:B------:R-:W-:-:S03]  /*1860*/  UIMAD UR12, UR31, UR19, UR10 ;  /* 0x000000131f0c72a4 */ /* 0x000fc6000f8e020a */
[----:B------:R-:W-:Y:S01]  /*1870*/  ULDC.64 UR10, c[0x0][0x238] ;  /* 0x00008e00000a7ab9 */ /* 0x000fe20000000a00 */
[----:B------:R-:W-:Y:S02]  /*1880*/  UIADD3 UR7, UR7, UR12, URZ ;  /* 0x0000000c07077290 */ /* 0x000fe4000fffe03f */
[----:B------:R-:W-:Y:S02]  /*1890*/  UIMAD UR12, UR60, UR10, URZ ;  /* 0x0000000a3c0c72a4 */ /* 0x000fe4000f8e023f */
[----:B------:R-:W-:Y:S02]  /*18a0*/  UIMAD.WIDE.U32 UR6, UR48, UR10, UR6 ;  /* 0x0000000a300672a5 */ /* 0x000fe4000f8e0006 */
[----:B------:R-:W-:-:S04]  /*18b0*/  UIMAD UR11, UR48, UR11, UR12 ;  /* 0x0000000b300b72a4 */ /* 0x000fc8000f8e020c */
[----:B------:R-:W-:Y:S01]  /*18c0*/  UIADD3 UR44, UR7, UR11, URZ ;  /* 0x0000000b072c7290 */ /* 0x000fe2000fffe03f */
[----:B------:R-:W-:-:S11]  /*18d0*/  UMOV UR37, UR6 ;  /* 0x0000000600257c82 */ /* 0x000fd60008000000 */
.L_x_3:
[----:B------:R-:W-:Y:S01]  /*18e0*/  @UP1 UMOV UR7, UR34 ;  /* 0x0000002200071c82 */ /* 0x000fe20008000000 */
[----:B------:R-:W-:Y:S01]  /*18f0*/  @!UP1 UMOV UR7, UR28 ;  /* 0x0000001c00079c82 */ /* 0x000fe20008000000 */
[----:B------:R-:W-:Y:S01]  /*1900*/  SHF.R.S32.HI R16, RZ, 0x1f, R3 ;  /* 0x0000001fff107819 */ /* 0x000fe20000011403 */
[----:B------:R-:W-:Y:S06]  /*1910*/  @!P0 BRA `(.L_x_4) ;  /* 0x00000000001c8947 */ /* 0x000fec0003800000 */
[----:B------:R-:W-:Y:S01]  /*1920*/  @!UP1 UIMAD UR16, UR48, UR61, URZ ;  /* 0x0000003d301092a4 */ /* 0x000fe2000f8e023f */
[----:B------:R-:W-:Y:S01]  /*1930*/  ULDC UR6, c[0x0][0x2c0] ;  /* 0x0000b00000067ab9 */ /* 0x000fe20000000800 */
[----:B------:R-:W-:Y:S02]  /*1940*/  ULDC UR10, c[0x0][0x2e4] ;  /* 0x0000b900000a7ab9 */ /* 0x000fe40000000800 */
[----:B------:R-:W-:Y:S02]  /*1950*/  ULEA UR10, UR6, UR10, 0x7 ;  /* 0x0000000a060a7291 */ /* 0x000fe4000f8e383f */
[----:B------:R-:W-:-:S04]  /*1960*/  ULEA UR6, UR48, UR16, 0x7 ;  /* 0x0000001030067291 */ /* 0x000fc8000f8e383f */
[----:B------:R-:W-:Y:S01]  /*1970*/  UIMAD UR6, UR10, UR59, UR6 ;  /* 0x0000003b0a0672a4 */ /* 0x000fe2000f8e0206 */
[----:B------:R-:W-:Y:S11]  /*1980*/  BRA `(.L_x_5) ;  /* 0x00000000000c7947 */ /* 0x000ff60003800000 */
.L_x_4:
[----:B------:R-:W-:Y:S02]  /*1990*/  ULDC UR6, c[0x0][0x270] ;  /* 0x00009c0000067ab9 */ /* 0x000fe40000000800 */
[----:B------:R-:W-:-:S04]  /*19a0*/  UIMAD UR6, UR48, UR6, UR59 ;  /* 0x00000006300672a4 */ /* 0x000fc8000f8e023b */
[----:B------:R-:W-:-:S12]  /*19b0*/  UIMAD UR6, UR6, UR61, URZ ;  /* 0x0000003d060672a4 */ /* 0x000fd8000f8e023f */
.L_x_5:
[----:B------:R-:W1:Y:S01]  /*19c0*/  S2R R5, SR_TID.X ;  /* 0x0000000000057919 */ /* 0x000e620000002100 */
[----:B------:R-:W2:Y:S01]  /*19d0*/  LDC.64 R12, c[0x0][0x420] ;  /* 0x00010800ff0c7b82 */ /* 0x000ea20000000a00 */
[----:B------:R-:W-:Y:S01]  /*19e0*/  USHF.R.S32.HI UR12, URZ, 0x1f, UR59 ;  /* 0x0000001f3f0c7899 */ /* 0x000fe2000801143b */
[----:B------:R-:W-:Y:S01]  /*19f0*/  BSSY B1, `(.L_x_1) ;  /* 0x0000664000017945 */ /* 0x000fe20003800000 */
[----:B------:R-:W-:Y:S01]  /*1a00*/  UIADD3 UR34, UR14, UR6, URZ ;  /* 0x000000060e227290 */ /* 0x000fe2000fffe03f */
[----:B------:R-:W-:Y:S01]  /*1a10*/  ULDC UR10, c[0x0][0x2dc] ;  /* 0x0000b700000a7ab9 */ /* 0x000fe20000000800 */
[----:B------:R-:W-:Y:S01]  /*1a20*/  ULDC UR11, c[0x0][0x270] ;  /* 0x00009c00000b7ab9 */ /* 0x000fe20000000800 */
[----:B------:R-:W-:Y:S01]  /*1a30*/  ULDC.64 UR24, c[0x0][0x210] ;  /* 0x0000840000187ab9 */ /* 0x000fe20000000a00 */
[----:B------:R-:W-:Y:S02]  /*1a40*/  UIMAD UR16, UR10, UR11, URZ ;  /* 0x0000000b0a1072a4 */ /* 0x000fe4000f8e023f */
[----:B------:R-:W-:-:S02]  /*1a50*/  UISETP.GE.AND UP4, UPT, UR38, 0x1, UPT ;  /* 0x000000012600788c */ /* 0x000fc4000bf86270 */
[----:B------:R-:W-:Y:S01]  /*1a60*/  USHF.L.U32 UR15, UR16, 0x7, URZ ;  /* 0x00000007100f7899 */ /* 0x000fe2000800063f */
[----:B------:R-:W-:Y:S01]  /*1a70*/  ULDC.64 UR28, c[0x0][0x3e0] ;  /* 0x0000f800001c7ab9 */ /* 0x000fe20000000a00 */
[----:B------:R-:W-:Y:S01]  /*1a80*/  ULDC.64 UR26, c[0x0][0x400] ;  /* 0x00010000001a7ab9 */ /* 0x000fe20000000a00 */
[----:B------:R-:W-:Y:S01]  /*1a90*/  UIADD3 UR13, UR14, UR23, URZ ;  /* 0x000000170e0d7290 */ /* 0x000fe2000fffe03f */
[----:B------:R-:W-:Y:S02]  /*1aa0*/  ULDC.64 UR60, c[0x0][0x478] ;  /* 0x00011e00003c7ab9 */ /* 0x000fe40000000a00 */
[----:B------:R-:W-:Y:S01]  /*1ab0*/  ULDC.64 UR22, c[0x0][0x2b0] ;  /* 0x0000ac0000167ab9 */ /* 0x000fe20000000a00 */
[----:B------:R-:W-:Y:S02]  /*1ac0*/  ULEA.HI.SX32 UR36, UR46, 0xffffffff, 0x19 ;  /* 0xffffffff2e247891 */ /* 0x000fe4000f8fca3f */
[----:B------:R-:W-:Y:S01]  /*1ad0*/  UIMAD.WIDE UR22, UR13, 0x4, UR22 ;  /* 0x000000040d1678a5 */ /* 0x000fe2000f8e0216 */
[----:B--2---:R-:W-:Y:S01]  /*1ae0*/  IMAD R10, R12, UR17, RZ ;  /* 0x000000110c0a7c24 */ /* 0x004fe2000f8e02ff */
[----:B------:R-:W-:Y:S01]  /*1af0*/  UIMAD.WIDE UR34, UR34, 0x4, UR60 ;  /* 0x00000004222278a5 */ /* 0x000fe2000f8e023c */
[----:B-1----:R-:W-:-:S04]  /*1b00*/  SHF.R.S32.HI R14, RZ, 0x1f, R5 ;  /* 0x0000001fff0e7819 */ /* 0x002fc80000011405 */
[CC--:B------:R-:W-:Y:S02]  /*1b10*/  LEA.HI R0, R14.reuse, R5.reuse, RZ, 0x2 ;  /* 0x000000050e007211 */ /* 0x0c0fe400078f10ff */
[----:B------:R-:W-:Y:S02]  /*1b20*/  LEA.HI R14, R14, R5, RZ, 0x5 ;  /* 0x000000050e0e7211 */ /* 0x000fe400078f28ff */
[----:B------:R-:W-:Y:S02]  /*1b30*/  LOP3.LUT R4, R0, 0xfffffffc, RZ, 0xc0, !PT ;  /* 0xfffffffc00047812 */ /* 0x000fe400078ec0ff */
[----:B------:R-:W-:Y:S02]  /*1b40*/  SHF.R.S32.HI R0, RZ, 0x2, R0 ;  /* 0x00000002ff007819 */ /* 0x000fe40000011400 */
[----:B------:R-:W-:Y:S01]  /*1b50*/  LOP3.LUT R15, R14, 0xffffffe0, RZ, 0xc0, !PT ;  /* 0xffffffe00e0f7812 */ /* 0x000fe200078ec0ff */
[----:B------:R-:W-:Y:S01]  /*1b60*/  IMAD.IADD R4, R5, 0x1, -R4 ;  /* 0x0000000105047824 */ /* 0x000fe200078e0a04 */
[----:B------:R-:W-:-:S02]  /*1b70*/  SHF.R.S32.HI R22, RZ, 0x1f, R0 ;  /* 0x0000001fff167819 */ /* 0x000fc40000011400 */
[----:B------:R-:W-:Y:S01]  /*1b80*/  IADD3 R6, P0, R0, UR14, RZ ;  /* 0x0000000e00067c10 */ /* 0x000fe2000ff1e0ff */
[----:B------:R-:W-:Y:S02]  /*1b90*/  IMAD.SHL.U32 R4, R4, 0x8, RZ ;  /* 0x0000000804047824 */ /* 0x000fe400078e00ff */
[----:B------:R-:W-:Y:S01]  /*1ba0*/  IMAD.IADD R15, R5, 0x1, -R15 ;  /* 0x00000001050f7824 */ /* 0x000fe200078e0a0f */
[----:B------:R-:W-:Y:S02]  /*1bb0*/  IADD3.X R7, R22, UR17, RZ, P0, !PT ;  /* 0x0000001116077c10 */ /* 0x000fe400087fe4ff */
[----:B------:R-:W-:-:S03]  /*1bc0*/  SHF.R.S32.HI R5, RZ, 0x1f, R4 ;  /* 0x0000001fff057819 */ /* 0x000fc60000011404 */
[----:B------:R-:W-:Y:S02]  /*1bd0*/  IMAD R7, R7, UR42, RZ ;  /* 0x0000002a07077c24 */ /* 0x000fe4000f8e02ff */
[----:B------:R-:W-:-:S04]  /*1be0*/  IMAD.WIDE.U32 R8, R6, UR42, R4 ;  /* 0x0000002a06087c25 */ /* 0x000fc8000f8e0004 */
[----:B------:R-:W-:Y:S01]  /*1bf0*/  IMAD R11, R6, UR43, R7 ;  /* 0x0000002b060b7c24 */ /* 0x000fe2000f8e0207 */
[----:B------:R-:W-:Y:S01]  /*1c00*/  IADD3 R6, P0, R4, UR7, RZ ;  /* 0x0000000704067c10 */ /* 0x000fe2000ff1e0ff */
[----:B------:R-:W-:Y:S01]  /*1c10*/  ULDC.64 UR6, c[0x0][0x428] ;  /* 0x00010a0000067ab9 */ /* 0x000fe20000000a00 */
[----:B------:R-:W-:Y:S01]  /*1c20*/  IADD3 R8, P1, R8, UR57, RZ ;  /* 0x0000003908087c10 */ /* 0x000fe2000ff3e0ff */
[----:B------:R-:W-:Y:S01]  /*1c30*/  UIMAD UR10, UR12, UR6, URZ ;  /* 0x000000060c0a72a4 */ /* 0x000fe2000f8e023f */
[----:B------:R-:W-:Y:S02]  /*1c40*/  IADD3.X R7, R5, UR50, RZ, P0, !PT ;  /* 0x0000003205077c10 */ /* 0x000fe400087fe4ff */
[----:B------:R-:W-:Y:S01]  /*1c50*/  IADD3.X R9, R9, UR47, R11, P1, !PT ;  /* 0x0000002f09097c10 */ /* 0x000fe20008ffe40b */
[----:B------:R-:W-:Y:S01]  /*1c60*/  IMAD R11, R13, UR14, R10 ;  /* 0x0000000e0d0b7c24 */ /* 0x000fe2000f8e020a */
[----:B------:R-:W-:Y:S01]  /*1c70*/  UIMAD UR11, UR59, UR7, UR10 ;  /* 0x000000073b0b72a4 */ /* 0x000fe2000f8e020a */
[----:B------:R-:W-:-:S04]  /*1c80*/  IMAD.WIDE.U32 R6, R12, UR14, R6 ;  /* 0x0000000e0c067c25 */ /* 0x000fc8000f8e0006 */
[----:B------:R-:W-:Y:S01]  /*1c90*/  IMAD.U32 R10, RZ, RZ, UR6 ;  /* 0x00000006ff0a7e24 */ /* 0x000fe2000f8e00ff */
[----:B------:R-:W-:Y:S01]  /*1ca0*/  ULDC.64 UR6, c[0x0][0x258] ;  /* 0x0000960000067ab9 */ /* 0x000fe20000000a00 */
[----:B------:R-:W-:Y:S01]  /*1cb0*/  IMAD.IADD R7, R7, 0x1, R11 ;  /* 0x0000000107077824 */ /* 0x000fe200078e020b */
[----:B------:R-:W-:Y:S01]  /*1cc0*/  UIMAD UR10, UR12, UR6, URZ ;  /* 0x000000060c0a72a4 */ /* 0x000fe2000f8e023f */
[----:B------:R-:W-:Y:S01]  /*1cd0*/  SHF.R.S32.HI R11, RZ, 0x5, R14 ;  /* 0x00000005ff0b7819 */ /* 0x000fe2000001140e */
[----:B------:R-:W-:Y:S02]  /*1ce0*/  IMAD.WIDE.U32 R6, R10, UR59, R6 ;  /* 0x0000003b0a067c25 */ /* 0x000fe4000f8e0006 */
[----:B------:R-:W-:Y:S02]  /*1cf0*/  UIMAD UR12, UR59, UR7, UR10 ;  /* 0x000000073b0c72a4 */ /* 0x000fe4000f8e020a */
[----:B------:R-:W-:Y:S01]  /*1d00*/  USHF.R.S32.HI UR7, URZ, 0x1f, UR15 ;  /* 0x0000001f3f077899 */ /* 0x000fe2000801140f */
[----:B------:R-:W-:Y:S01]  /*1d10*/  IMAD.U32 R10, RZ, RZ, UR6 ;  /* 0x00000006ff0a7e24 */ /* 0x000fe2000f8e00ff */
[----:B------:R-:W-:Y:S01]  /*1d20*/  UIADD3 UR6, UP3, UP2, UR40, UR15, UR52 ;  /* 0x0000000f28067290 */ /* 0x000fe2000fa7e034 */
[----:B------:R-:W-:-:S02]  /*1d30*/  IMAD R11, R11, UR16, R15 ;  /* 0x000000100b0b7c24 */ /* 0x000fc4000f8e020f */
[----:B------:R-:W-:Y:S01]  /*1d40*/  IMAD.WIDE.U32 R8, R10, UR59, R8 ;  /* 0x0000003b0a087c25 */ /* 0x000fe2000f8e0008 */
[----:B------:R-:W-:Y:S02]  /*1d50*/  UIADD3 UR10, UP1, UP0, UR55, UR6, UR58 ;  /* 0x00000006370a7290 */ /* 0x000fe4000f83e03a */
[----:B------:R-:W-:Y:S01]  /*1d60*/  UIADD3.X UR6, UR53, UR7, UR56, UP3, UP2 ;  /* 0x0000000735067290 */ /* 0x000fe20009fe4438 */
[----:B------:R-:W-:Y:S01]  /*1d70*/  VIADD R14, R9, UR12 ;  /* 0x0000000c090e7c36 */ /* 0x000fe20008000000 */
[----:B------:R-:W-:Y:S01]  /*1d80*/  LEA R214, P0, R8, UR24, 0x1 ;  /* 0x0000001808d67c11 */ /* 0x000fe2000f8008ff */
[----:B------:R-:W-:Y:S01]  /*1d90*/  VIADD R7, R7, UR11 ;  /* 0x0000000b07077c36 */ /* 0x000fe20008000000 */
[----:B------:R-:W-:Y:S01]  /*1da0*/  UIADD3.X UR6, UR54, UR6, UR49, UP1, UP0 ;  /* 0x0000000636067290 */ /* 0x000fe20008fe0431 */
[-C--:B------:R-:W-:Y:S01]  /*1db0*/  IMAD R10, R22, R12.reuse, RZ ;  /* 0x0000000c160a7224 */ /* 0x080fe200078e02ff */
[----:B------:R-:W-:Y:S01]  /*1dc0*/  LEA.HI.X R215, R8, UR25, R14, 0x1, P0 ;  /* 0x0000001908d77c11 */ /* 0x000fe200080f0c0e */
[----:B------:R-:W-:Y:S01]  /*1dd0*/  IMAD.WIDE.U32 R6, R0, R12, R6 ;  /* 0x0000000c00067225 */ /* 0x000fe200078e0006 */
[----:B------:R-:W-:-:S02]  /*1de0*/  PLOP3.LUT P0, PT, PT, PT, UP4, 0x80, 0x0 ;  /* 0x000000000000781c */ /* 0x000fc40003f0f048 */
[----:B------:R-:W-:Y:S01]  /*1df0*/  IADD3 R8, P2, R11, UR10, RZ ;  /* 0x0000000a0b087c10 */ /* 0x000fe2000ff5e0ff */
[----:B------:R-:W-:Y:S01]  /*1e00*/  IMAD R9, R0, R13, R10 ;  /* 0x0000000d00097224 */ /* 0x000fe200078e020a */
[----:B------:R-:W-:Y:S02]  /*1e10*/  LEA R10, P3, R6, UR28, 0x1 ;  /* 0x0000001c060a7c11 */ /* 0x000fe4000f8608ff */
[----:B------:R-:W-:Y:S01]  /*1e20*/  LEA R221, P1, R8, UR26, 0x2 ;  /* 0x0000001a08dd7c11 */ /* 0x000fe2000f8210ff */
[----:B------:R-:W-:Y:S01]  /*1e30*/  IMAD.IADD R9, R7, 0x1, R9 ;  /* 0x0000000107097824 */ /* 0x000fe200078e0209 */
[----:B------:R-:W-:-:S04]  /*1e40*/  LEA.HI.X.SX32 R7, R11, UR6, 0x1, P2 ;  /* 0x000000060b077c11 */ /* 0x000fc800090f0eff */
[----:B------:R-:W-:Y:S02]  /*1e50*/  LEA.HI.X R11, R6, UR29, R9, 0x1, P3 ;  /* 0x0000001d060b7c11 */ /* 0x000fe400098f0c09 */
[----:B------:R-:W-:Y:S01]  /*1e60*/  LEA.HI.X R220, R8, UR27, R7, 0x2, P1 ;  /* 0x0000001b08dc7c11 */ /* 0x000fe200088f1407 */
[----:B------:R-:W-:Y:S06]  /*1e70*/  @!P0 BRA `(.L_x_6) ;  /* 0x0000005800508947 */ /* 0x000fec0003800000 */
[----:B------:R-:W-:Y:S01]  /*1e80*/  UIMAD UR6, UR51, UR18, URZ ;  /* 0x00000012330672a4 */ /* 0x000fe2000f8e023f */
[C---:B------:R-:W-:Y:S01]  /*1e90*/  VIADD R15, R0.reuse, 0x40 ;  /* 0x00000040000f7836 */ /* 0x040fe20000000000 */
[----:B------:R-:W-:Y:S01]  /*1ea0*/  UIMAD UR10, UR32, -0x80, UR5 ;  /* 0xffffff80200a78a4 */ /* 0x000fe2000f8e0205 */
[----:B------:R-:W-:Y:S01]  /*1eb0*/  IMAD.U32 R6, RZ, RZ, UR18 ;  /* 0x00000012ff067e24 */ /* 0x000fe2000f8e00ff */
[----:B------:R-:W-:Y:S01]  /*1ec0*/  UMOV UR7, UR36 ;  /* 0x0000002400077c82 */ /* 0x000fe20008000000 */
[----:B------:R-:W-:Y:S01]  /*1ed0*/  UIMAD UR11, UR30, UR19, UR6 ;  /* 0x000000131e0b72a4 */ /* 0x000fe2000f8e0206 */
[----:B------:R-:W-:Y:S01]  /*1ee0*/  IMAD.U32 R8, RZ, RZ, UR20 ;  /* 0x00000014ff087e24 */ /* 0x000fe2000f8e00ff */
[----:B------:R-:W-:Y:S01]  /*1ef0*/  UIMAD UR6, UR7, -0x80, UR38 ;  /* 0xffffff80070678a4 */ /* 0x000fe2000f8e0226 */
[----:B------:R-:W-:Y:S01]  /*1f00*/  ISETP.GE.AND P4, PT, R0, UR10, PT ;  /* 0x0000000a00007c0c */ /* 0x000fe2000bf86270 */
[----:B------:R-:W-:Y:S01]  /*1f10*/  IMAD.WIDE.U32 R6, R6, UR30, R4 ;  /* 0x0000001e06067c25 */ /* 0x000fe2000f8e0004 */
[----:B------:R-:W-:Y:S01]  /*1f20*/  ISETP.GE.AND P3, PT, R15, UR10, PT ;  /* 0x0000000a0f007c0c */ /* 0x000fe2000bf66270 */
[----:B------:R-:W-:-:S02]  /*1f30*/  ULDC.64 UR12, c[0x0][0x268] ;  /* 0x00009a00000c7ab9 */ /* 0x000fc40000000a00 */
[----:B------:R-:W-:Y:S01]  /*1f40*/  ISETP.GE.AND P1, PT, R15, UR6, PT ;  /* 0x000000060f007c0c */ /* 0x000fe2000bf26270 */
[----:B------:R-:W-:Y:S01]  /*1f50*/  IMAD.U32 R14, RZ, RZ, UR11 ;  /* 0x0000000bff0e7e24 */ /* 0x000fe2000f8e00ff */
[----:B------:R-:W-:Y:S01]  /*1f60*/  UIMAD UR11, UR51, UR20, URZ ;  /* 0x00000014330b72a4 */ /* 0x000fe2000f8e023f */
[----:B------:R-:W-:Y:S01]  /*1f70*/  IMAD.WIDE.U32 R8, R8, UR30, R4 ;  /* 0x0000001e08087c25 */ /* 0x000fe2000f8e0004 */
[----:B------:R-:W-:Y:S02]  /*1f80*/  IADD3 R4, P0, R6, UR37, RZ ;  /* 0x0000002506047c10 */ /* 0x000fe4000ff1e0ff */
[----:B------:R-:W-:Y:S01]  /*1f90*/  UIMAD UR14, UR30, UR21, UR11 ;  /* 0x000000151e0e72a4 */ /* 0x000fe2000f8e020b */
[----:B------:R-:W-:Y:S01]  /*1fa0*/  VIADD R5, R247, 0x8 ;  /* 0x00000008f7057836 */ /* 0x000fe20000000000 */
[----:B------:R-:W1:Y:S01]  /*1fb0*/  @!P4 LDC.64 R18, c[0x0][0x220] ;  /* 0x00008800ff12cb82 */ /* 0x000e620000000a00 */
[----:B------:R-:W-:Y:S01]  /*1fc0*/  IMAD.SHL.U32 R15, R13, 0x80, RZ ;  /* 0x000000800d0f7824 */ /* 0x000fe200078e00ff */
[----:B------:R-:W-:Y:S01]  /*1fd0*/  ULDC.64 UR10, c[0x0][0x260] ;  /* 0x00009800000a7ab9 */ /* 0x000fe20000000a00 */
[----:B------:R-:W-:Y:S01]  /*1fe0*/  IMAD.WIDE.U32 R12, R12, 0x80, RZ ;  /* 0x000000800c0c7825 */ /* 0x000fe200078e00ff */
[----:B------:R-:W-:-:S02]  /*1ff0*/  ISETP.GE.AND P6, PT, R5, UR6, PT ;  /* 0x0000000605007c0c */ /* 0x000fc4000bfc6270 */
[----:B------:R-:W-:Y:S01]  /*2000*/  IADD3.X R5, R7, UR44, R14, P0, !PT ;  /* 0x0000002c07057c10 */ /* 0x000fe200087fe40e */
[----:B------:R-:W-:Y:S01]  /*2010*/  IMAD.MOV.U32 R216, RZ, RZ, R10 ;  /* 0x000000ffffd87224 */ /* 0x000fe200078e000a */
[----:B------:R-:W-:Y:S01]  /*2020*/  IADD3 R10, P0, R8, UR39, RZ ;  /* 0x00000027080a7c10 */ /* 0x000fe2000ff1e0ff */
[----:B------:R-:W-:Y:S01]  /*2030*/  IMAD R6, R16, UR12, RZ ;  /* 0x0000000c10067c24 */ /* 0x000fe2000f8e02ff */
[----:B------:R-:W2:Y:S01]  /*2040*/  @!P3 LDC.64 R20, c[0x0][0x220] ;  /* 0x00008800ff14bb82 */ /* 0x000ea20000000a00 */
[----:B------:R-:W-:Y:S01]  /*2050*/  IMAD.U32 R8, RZ, RZ, UR14 ;  /* 0x0000000eff087e24 */ /* 0x000fe2000f8e00ff */
[----:B------:R-:W-:Y:S01]  /*2060*/  @!P1 IADD3 R14, P2, R216, R12, RZ ;  /* 0x0000000cd80e9210 */ /* 0x000fe20007f5e0ff */
[----:B------:R-:W-:Y:S01]  /*2070*/  IMAD R7, R3, UR13, R6 ;  /* 0x0000000d03077c24 */ /* 0x000fe2000f8e0206 */
[----:B------:R-:W-:Y:S01]  /*2080*/  @!P3 IADD3 R12, P5, R0, 0x40, RZ ;  /* 0x00000040000cb810 */ /* 0x000fe20007fbe0ff */
[----:B------:R-:W-:Y:S02]  /*2090*/  IMAD R6, R16, UR10, RZ ;  /* 0x0000000a10067c24 */ /* 0x000fe4000f8e02ff */
[----:B------:R-:W-:Y:S01]  /*20a0*/  IMAD.MOV.U32 R217, RZ, RZ, R11 ;  /* 0x000000ffffd97224 */ /* 0x000fe200078e000b */
[----:B------:R-:W-:Y:S01]  /*20b0*/  IADD3.X R11, R9, UR45, R8, P0, !PT ;  /* 0x0000002d090b7c10 */ /* 0x000fe200087fe408 */
[----:B------:R-:W-:Y:S01]  /*20c0*/  IMAD R9, R3, UR11, R6 ;  /* 0x0000000b03097c24 */ /* 0x000fe2000f8e0206 */
[----:B------:R-:W-:Y:S01]  /*20d0*/  USHF.L.U32 UR11, UR43, 0x7, URZ ;  /* 0x000000072b0b7899 */ /* 0x000fe2000800063f */
[----:B------:R-:W-:Y:S01]  /*20e0*/  @!P3 IMAD.X R6, RZ, RZ, R22, P5 ;  /* 0x000000ffff06b224 */ /* 0x000fe200028e0616 */
[----:B------:R-:W-:Y:S01]  /*20f0*/  @!P1 IADD3.X R15, R217, R13, R15, P2, !PT ;  /* 0x0000000dd90f9210 */ /* 0x000fe200017fe40f */
[----:B------:R-:W-:Y:S01]  /*2100*/  IMAD.WIDE.U32 R4, R3, UR12, R4 ;  /* 0x0000000c03047c25 */ /* 0x000fe2000f8e0004 */
[----:B------:R-:W-:-:S03]  /*2110*/  UIMAD.WIDE.U32 UR12, UR42, 0x80, URZ ;  /* 0x000000802a0c78a5 */ /* 0x000fc6000f8e003f */
[----:B------:R-:W-:Y:S01]  /*2120*/  IMAD.WIDE.U32 R10, R3, UR10, R10 ;  /* 0x0000000a030a7c25 */ /* 0x000fe2000f8e000a */
[----:B------:R-:W-:-:S03]  /*2130*/  ULEA.HI UR10, UR7, UR7, URZ, 0x1 ;  /* 0x00000007070a7291 */ /* 0x000fc6000f8f083f */
[----:B------:R-:W-:Y:S01]  /*2140*/  @!P3 IMAD R8, R6, UR18, RZ ;  /* 0x000000120608bc24 */ /* 0x000fe2000f8e02ff */
[----:B------:R-:W-:Y:S01]  /*2150*/  ULOP3.LUT UR10, UR10, 0xfffffffe, URZ, 0xc0, !UPT ;  /* 0xfffffffe0a0a7892 */ /* 0x000fe2000f8ec03f */
[----:B------:R-:W-:Y:S02]  /*2160*/  IMAD.IADD R7, R5, 0x1, R7 ;  /* 0x0000000105077824 */ /* 0x000fe400078e0207 */
[----:B------:R-:W-:Y:S01]  /*2170*/  @!P4 IMAD R3, R22, UR18, RZ ;  /* 0x000000121603cc24 */ /* 0x000fe2000f8e02ff */
[----:B------:R-:W-:Y:S01]  /*2180*/  UIADD3 UR10, UR7, -UR10, URZ ;  /* 0x8000000a070a7290 */ /* 0x000fe2000fffe03f */
[----:B------:R-:W-:Y:S02]  /*2190*/  @!P4 IMAD.MOV.U32 R6, RZ, RZ, R4 ;  /* 0x000000ffff06c224 */ /* 0x000fe400078e0004 */
[----:B------:R-:W-:Y:S01]  /*21a0*/  IMAD.IADD R5, R11, 0x1, R9 ;  /* 0x000000010b057824 */ /* 0x000fe200078e0209 */
[----:B------:R-:W-:Y:S01]  /*21b0*/  UISETP.NE.AND UP0, UPT, UR10, 0x1, UPT ;  /* 0x000000010a00788c */ /* 0x000fe2000bf05270 */
[----:B------:R-:W-:-:S02]  /*21c0*/  @!P3 IMAD R11, R12, UR19, R8 ;  /* 0x000000130c0bbc24 */ /* 0x000fc4000f8e0208 */
[----:B------:R-:W-:Y:S01]  /*21d0*/  @!P3 IMAD.MOV.U32 R16, RZ, RZ, R4 ;  /* 0x000000ffff10b224 */ /* 0x000fe200078e0004 */
[----:B------:R-:W-:Y:S01]  /*21e0*/  UMOV UR10, UR23 ;  /* 0x00000017000a7c82 */ /* 0x000fe20008000000 */
[----:B------:R-:W-:Y:S02]  /*21f0*/  @!P3 IMAD.MOV.U32 R17, RZ, RZ, R7 ;  /* 0x000000ffff11b224 */ /* 0x000fe400078e0007 */
[C---:B------:R-:W-:Y:S01]  /*2200*/  @!P4 IMAD R13, R0.reuse, UR19, R3 ;  /* 0x00000013000dcc24 */ /* 0x040fe2000f8e0203 */
[C---:B------:R-:W-:Y:S01]  /*2210*/  @!P3 IADD3 R3, P2, R0.reuse, 0x40, RZ ;  /* 0x000000400003b810 */ /* 0x040fe20007f5e0ff */
[----:B------:R-:W-:-:S04]  /*2220*/  @!P4 IMAD.WIDE.U32 R8, R0, UR18, R6 ;  /* 0x000000120008cc25 */ /* 0x000fc8000f8e0006 */
[----:B------:R-:W-:Y:S01]  /*2230*/  @!P3 IMAD.WIDE.U32 R6, R12, UR18, R16 ;  /* 0x000000120c06bc25 */ /* 0x000fe2000f8e0010 */
[----:B-1----:R-:W-:-:S03]  /*2240*/  @!P4 LEA R12, P0, R8, R18, 0x1 ;  /* 0x00000012080cc211 */ /* 0x002fc600078008ff */
[----:B------:R-:W-:Y:S02]  /*2250*/  @!P4 IMAD.IADD R9, R9, 0x1, R13 ;  /* 0x000000010909c824 */ /* 0x000fe400078e020d */
[--C-:B------:R-:W-:Y:S02]  /*2260*/  @!P4 IMAD.MOV.U32 R4, RZ, RZ, R10.reuse ;  /* 0x000000ffff04c224 */ /* 0x100fe400078e000a */
[----:B------:R-:W-:Y:S01]  /*2270*/  @!P3 IMAD.MOV.U32 R16, RZ, RZ, R10 ;  /* 0x000000ffff10b224 */ /* 0x000fe200078e000a */
[----:B------:R-:W-:Y:S01]  /*2280*/  @!P4 LEA.HI.X R13, R8, R19, R9, 0x1, P0 ;  /* 0x00000013080dc211 */ /* 0x000fe200000f0c09 */
[----:B------:R-:W-:Y:S01]  /*2290*/  @!P3 IMAD.X R18, RZ, RZ, R22, P2 ;  /* 0x000000ffff12b224 */ /* 0x000fe200010e0616 */
[----:B------:R-:W-:Y:S01]  /*22a0*/  PLOP3.LUT P0, PT, PT, PT, UP5, 0x80, 0x0 ;  /* 0x000000000000781c */ /* 0x000fe20003f0f058 */
[----:B------:R-:W-:Y:S01]  /*22b0*/  @!P3 IMAD.IADD R11, R7, 0x1, R11 ;  /* 0x00000001070bb824 */ /* 0x000fe200078e020b */
[----:B--2---:R-:W-:Y:S01]  /*22c0*/  @!P3 LEA R10, P2, R6, R20, 0x1 ;  /* 0x00000014060ab211 */ /* 0x004fe200078408ff */
[----:B------:R-:W-:-:S02]  /*22d0*/  @!P3 IMAD.MOV.U32 R17, RZ, RZ, R5 ;  /* 0x000000ffff11b224 */ /* 0x000fc400078e0005 */
[----:B------:R-:W-:Y:S01]  /*22e0*/  @!P4 IMAD R7, R22, UR20, RZ ;  /* 0x000000141607cc24 */ /* 0x000fe2000f8e02ff */
[----:B------:R-:W-:Y:S01]  /*22f0*/  @!P3 LEA.HI.X R11, R6, R21, R11, 0x1, P2 ;  /* 0x00000015060bb211 */ /* 0x000fe200010f0c0b */
[----:B------:R-:W-:Y:S01]  /*2300*/  @!P3 IMAD R6, R18, UR20, RZ ;  /* 0x000000141206bc24 */ /* 0x000fe2000f8e02ff */
[C---:B------:R-:W-:Y:S01]  /*2310*/  ISETP.GE.AND P2, PT, R0.reuse, UR6, PT ;  /* 0x0000000600007c0c */ /* 0x040fe2000bf46270 */
[----:B------:R-:W-:Y:S01]  /*2320*/  @!P4 IMAD R9, R0, UR21, R7 ;  /* 0x000000150009cc24 */ /* 0x000fe2000f8e0207 */
[----:B------:R-:W1:Y:S01]  /*2330*/  @!P3 LDC.64 R18, c[0x0][0x218] ;  /* 0x00008600ff12bb82 */ /* 0x000e620000000a00 */
[----:B------:R-:W-:-:S07]  /*2340*/  @!P3 IMAD R20, R3, UR21, R6 ;  /* 0x000000150314bc24 */ /* 0x000fce000f8e0206 */
[----:B------:R-:W-:Y:S01]  /*2350*/  @P0 BAR.SYNC.DEFER_BLOCKING 0x0 ;  /* 0x0000000000000b1d */ /* 0x000fe20000010000 */
[----:B------:R-:W-:Y:S01]  /*2360*/  @!P3 IMAD.WIDE.U32 R6, R3, UR20, R16 ;  /* 0x000000140306bc25 */ /* 0x000fe2000f8e0010 */
[----:B------:R-:W-:-:S03]  /*2370*/  PLOP3.LUT P0, PT, PT, PT, UP0, 0x80, 0x0 ;  /* 0x000000000000781c */ /* 0x000fc60003f0f008 */
[----:B------:R-:W-:-:S03]  /*2380*/  @!P4 IMAD.WIDE.U32 R4, R0, UR20, R4 ;  /* 0x000000140004cc25 */ /* 0x000fc6000f8e0004 */
[----:B------:R-:W2:Y:S01]  /*2390*/  @!P4 LDC.64 R16, c[0x0][0x218] ;  /* 0x00008600ff10cb82 */ /* 0x000ea20000000a00 */
[C---:B------:R-:W-:Y:S01]  /*23a0*/  LEA R0, R245.reuse, UR4, 0x1 ;  /* 0x00000004f5007c11 */ /* 0x040fe2000f8e08ff */
[----:B------:R-:W-:Y:S02]  /*23b0*/  VIADD R8, R245, 0x1000 ;  /* 0x00001000f5087836 */ /* 0x000fe40000000000 */
[----:B------:R-:W-:Y:S01]  /*23c0*/  IMAD.U32 R3, RZ, RZ, UR11 ;  /* 0x0000000bff037e24 */ /* 0x000fe2000f8e00ff */
[----:B------:R-:W-:Y:S01]  /*23d0*/  UMOV UR11, UR22 ;  /* 0x00000016000b7c82 */ /* 0x000fe20008000000 */
[----:B------:R-:W-:Y:S02]  /*23e0*/  @!P3 IMAD.IADD R7, R7, 0x1, R20 ;  /* 0x000000010707b824 */ /* 0x000fe400078e0214 */
[----:B------:R-:W-:Y:S02]  /*23f0*/  IMAD.MOV.U32 R239, RZ, RZ, 0x7f800000 ;  /* 0x7f800000ffef7424 */ /* 0x000fe400078e00ff */
[----:B------:R-:W-:-:S02]  /*2400*/  IMAD.MOV.U32 R240, RZ, RZ, 0x7f800000 ;  /* 0x7f800000fff07424 */ /* 0x000fc400078e00ff */
[----:B------:R-:W-:Y:S02]  /*2410*/  IMAD.MOV.U32 R237, RZ, RZ, 0x7f800000 ;  /* 0x7f800000ffed7424 */ /* 0x000fe400078e00ff */
[----:B------:R-:W-:Y:S01]  /*2420*/  IMAD.MOV.U32 R238, RZ, RZ, 0x7f800000 ;  /* 0x7f800000ffee7424 */ /* 0x000fe200078e00ff */
[----:B------:R-:W-:Y:S04]  /*2430*/  @P4 STS [R0+0x8000], RZ ;  /* 0x008000ff00004388 */ /* 0x000fe80000000800 */
[----:B------:R-:W-:Y:S04]  /*2440*/  @P4 STS [R0+0x8004], RZ ;  /* 0x008004ff00004388 */ /* 0x000fe80000000800 */
[----:B------:R-:W-:Y:S04]  /*2450*/  @P4 STS.64 [R0+0x8008], RZ ;  /* 0x008008ff00004388 */ /* 0x000fe80000000a00 */
[----:B------:R-:W-:Y:S01]  /*2460*/  @!PT LDS RZ, [RZ] ;  /* 0x00000000fffff984 */ /* 0x000fe20000000800 */
[----:B------:R-:W-:Y:S01]  /*2470*/  @!PT LDS RZ, [RZ] ;  /* 0x00000000fffff984 */ /* 0x000fe20000000800 */
[----:B------:R-:W-:Y:S01]  /*2480*/  @!PT LDS RZ, [RZ] ;  /* 0x00000000fffff984 */ /* 0x000fe20000000800 */
[----:B------:R3:W-:Y:S04]  /*2490*/  @!P4 LDGSTS.E.BYPASS.LTC128B.128 [R0+0x8000], desc[UR8][R12.64] ;  /* 0x080000000c00cfae */ /* 0x0007e8000b901d48 */
[----:B------:R-:W-:Y:S04]  /*24a0*/  @P3 STS.128 [R0+0x9000], RZ ;  /* 0x009000ff00003388 */ /* 0x000fe80000000c00 */
[----:B------:R-:W-:Y:S01]  /*24b0*/  @!PT LDS RZ, [RZ] ;  /* 0x00000000fffff984 */ /* 0x000fe20000000800 */
[----:B------:R-:W-:Y:S01]  /*24c0*/  @!PT LDS RZ, [RZ] ;  /* 0x00000000fffff984 */ /* 0x000fe20000000800 */
[----:B------:R-:W-:Y:S01]  /*24d0*/  @!PT LDS RZ, [RZ] ;  /* 0x00000000fffff984 */ /* 0x000fe20000000800 */
[----:B------:R4:W-:Y:S04]  /*24e0*/  @!P3 LDGSTS.E.BYPASS.LTC128B.128 [R0+0x9000], desc[UR8][R10.64] ;  /* 0x090000000a00bfae */ /* 0x0009e8000b901d48 */
[----:B------:R-:W0:Y:S04]  /*24f0*/  LDGDEPBAR ;  /* 0x00000000000079af */ /* 0x000e280000000000 */
[----:B------:R-:W-:Y:S04]  /*2500*/  @P2 STS [R0+0x4000], RZ ;  /* 0x004000ff00002388 */ /* 0x000fe80000000800 */
[----:B------:R-:W-:Y:S04]  /*2510*/  @P2 STS [R0+0x4004], RZ ;  /* 0x004004ff00002388 */ /* 0x000fe80000000800 */
[----:B------:R-:W-:Y:S01]  /*2520*/  @P2 STS.64 [R0+0x4008], RZ ;  /* 0x004008ff00002388 */ /* 0x000fe20000000a00 */
[----:B---3--:R-:W-:-:S03]  /*2530*/  SEL R12, R8, R245, !P0 ;  /* 0x000000f5080c7207 */ /* 0x008fc60004000000 */
[----:B------:R-:W-:Y:S01]  /*2540*/  @!PT LDS RZ, [RZ] ;  /* 0x00000000fffff984 */ /* 0x000fe20000000800 */
[----:B------:R-:W-:Y:S01]  /*2550*/  @!PT LDS RZ, [RZ] ;  /* 0x00000000fffff984 */ /* 0x000fe20000000800 */
[----:B------:R-:W-:Y:S01]  /*2560*/  @!PT LDS RZ, [RZ] ;  /* 0x00000000fffff984 */ /* 0x000fe20000000800 */
[----:B------:R-:W-:Y:S01]  /*2570*/  @!P2 LDGSTS.E.BYPASS.LTC128B.128 [R0+0x4000], desc[UR8][R216.64] ;  /* 0x04000000d800afae */ /* 0x000fe2000b901d48 */
[----:B------:R-:W-:-:S03]  /*2580*/  LEA R222, R12, UR4, 0x1 ;  /* 0x000000040cde7c11 */ /* 0x000fc6000f8e08ff */
[----:B------:R-:W-:Y:S01]  /*2590*/  @P1 STS.128 [R0+0x5000], RZ ;  /* 0x005000ff00001388 */ /* 0x000fe20000000c00 */
[----:B----4-:R-:W-:-:S03]  /*25a0*/  @!P1 IADD3 R10, P5, R214, UR12, RZ ;  /* 0x0000000cd60a9c10 */ /* 0x010fc6000ffbe0ff */
[----:B------:R-:W-:Y:S01]  /*25b0*/  @!PT LDS RZ, [RZ] ;  /* 0x00000000fffff984 */ /* 0x000fe20000000800 */
[----:B------:R-:W-:Y:S01]  /*25c0*/  @!PT LDS RZ, [RZ] ;  /* 0x00000000fffff984 */ /* 0x000fe20000000800 */
[----:B------:R-:W-:Y:S01]  /*25d0*/  @!PT LDS RZ, [RZ] ;  /* 0x00000000fffff984 */ /* 0x000fe20000000800 */
[----:B------:R-:W-:Y:S01]  /*25e0*/  @!P1 LDGSTS.E.BYPASS.LTC128B.128 [R0+0x5000], desc[UR8][R14.64] ;  /* 0x050000000e009fae */ /* 0x000fe2000b901d48 */
[----:B------:R-:W-:Y:S01]  /*25f0*/  @!P1 IADD3.X R11, R215, UR13, R3, P5, !PT ;  /* 0x0000000dd70b9c10 */ /* 0x000fe2000affe403 */
[----:B------:R-:W-:Y:S01]  /*2600*/  @!P4 IMAD.IADD R3, R5, 0x1, R9 ;  /* 0x000000010503c824 */ /* 0x000fe200078e0209 */
[C---:B--2---:R-:W-:Y:S01]  /*2610*/  @!P4 LEA R8, P5, R4.reuse, R16, 0x1 ;  /* 0x000000100408c211 */ /* 0x044fe200078a08ff */
[C---:B------:R-:W-:Y:S01]  /*2620*/  VIADD R5, R247.reuse, 0x40 ;  /* 0x00000040f7057836 */ /* 0x040fe20000000000 */
[----:B------:R-:W-:Y:S02]  /*2630*/  @P2 STS [R222], RZ ;  /* 0x000000ffde002388 */ /* 0x000fe40000000800 */
[----:B------:R-:W-:Y:S01]  /*2640*/  @!P4 LEA.HI.X R9, R4, R17, R3, 0x1, P5 ;  /* 0x000000110409c211 */ /* 0x000fe200028f0c03 */
[C---:B------:R-:W-:Y:S01]  /*2650*/  VIADD R3, R247.reuse, 0x48 ;  /* 0x00000048f7037836 */ /* 0x040fe20000000000 */
[----:B------:R-:W-:Y:S01]  /*2660*/  @P2 STS [R222+0x4], RZ ;  /* 0x000004ffde002388 */ /* 0x000fe20000000800 */
[----:B------:R-:W-:-:S03]  /*2670*/  ISETP.GE.AND P5, PT, R247, UR6, PT ;  /* 0x00000006f7007c0c */ /* 0x000fc6000bfa6270 */
[----:B------:R-:W-:Y:S04]  /*2680*/  @P2 STS [R222+0x8], RZ ;  /* 0x000008ffde002388 */ /* 0x000fe80000000800 */
[----:B------:R-:W-:Y:S04]  /*2690*/  @P2 STS [R222+0xc], RZ ;  /* 0x00000cffde002388 */ /* 0x000fe80000000800 */
[----:B------:R-:W-:Y:S01]  /*26a0*/  @!PT LDS RZ, [RZ] ;  /* 0x00000000fffff984 */ /* 0x000fe20000000800 */
[----:B------:R-:W-:Y:S01]  /*26b0*/  @!PT LDS RZ, [RZ] ;  /* 0x00000000fffff984 */ /* 0x000fe20000000800 */
[----:B------:R-:W-:Y:S01]  /*26c0*/  @!PT LDS RZ, [RZ] ;  /* 0x00000000fffff984 */ /* 0x000fe20000000800 */
[----:B------:R-:W-:Y:S01]  /*26d0*/  @!P2 LDGSTS.E.BYPASS.LTC128B.128 [R222], desc[UR8][R214.64] ;  /* 0x00000000d6deafae */ /* 0x000fe2000b901d48 */
[----:B-1----:R-:W-:-:S03]  /*26e0*/  @!P3 LEA R4, P2, R6, R18, 0x1 ;  /* 0x000000120604b211 */ /* 0x002fc600078408ff */
[----:B------:R-:W-:Y:S04]  /*26f0*/  @P1 STS [R222+0x1000], RZ ;  /* 0x001000ffde001388 */ /* 0x000fe80000000800 */
[----:B------:R-:W-:Y:S04]  /*2700*/  @P1 STS [R222+0x1004], RZ ;  /* 0x001004ffde001388 */ /* 0x000fe80000000800 */
[----:B------:R-:W-:Y:S04]  /*2710*/  @P1 STS [R222+0x1008], RZ ;  /* 0x001008ffde001388 */ /* 0x000fe80000000800 */
[----:B------:R-:W-:Y:S04]  /*2720*/  @P1 STS [R222+0x100c], RZ ;  /* 0x00100cffde001388 */ /* 0x000fe80000000800 */
[----:B------:R-:W-:Y:S01]  /*2730*/  @!PT LDS RZ, [RZ] ;  /* 0x00000000fffff984 */ /* 0x000fe20000000800 */
[----:B------:R-:W-:Y:S01]  /*2740*/  @!PT LDS RZ, [RZ] ;  /* 0x00000000fffff984 */ /* 0x000fe20000000800 */
[----:B------:R-:W-:Y:S01]  /*2750*/  @!PT LDS RZ, [RZ] ;  /* 0x00000000fffff984 */ /* 0x000fe20000000800 */
[----:B------:R-:W-:Y:S01]  /*2760*/  @!P1 LDGSTS.E.BYPASS.LTC128B.128 [R222+0x1000], desc[UR8][R10.64] ;  /* 0x010000000ade9fae */ /* 0x000fe2000b901d48 */
[----:B------:R-:W-:-:S02]  /*2770*/  ISETP.GE.AND P1, PT, R5, UR6, PT ;  /* 0x0000000605007c0c */ /* 0x000fc4000bf26270 */
[----:B------:R-:W-:Y:S01]  /*2780*/  @!P3 LEA.HI.X R5, R6, R19, R7, 0x1, P2 ;  /* 0x000000130605b211 */ /* 0x000fe200010f0c07 */
[----:B------:R-:W-:Y:S01]  /*2790*/  @P4 STS [R0+0x6000], RZ ;  /* 0x006000ff00004388 */ /* 0x000fe20000000800 */
[----:B------:R-:W-:Y:S01]  /*27a0*/  ISETP.GE.AND P2, PT, R3, UR6, PT ;  /* 0x0000000603007c0c */ /* 0x000fe2000bf46270 */
[----:B------:R-:W-:Y:S02]  /*27b0*/  IMAD.SHL.U32 R6, R247, 0x4, RZ ;  /* 0x00000004f7067824 */ /* 0x000fe400078e00ff */
[----:B------:R-:W-:Y:S04]  /*27c0*/  @P4 STS [R0+0x6004], RZ ;  /* 0x006004ff00004388 */ /* 0x000fe80000000800 */
[----:B------:R-:W-:Y:S04]  /*27d0*/  @P4 STS.64 [R0+0x6008], RZ ;  /* 0x006008ff00004388 */ /* 0x000fe80000000a00 */
[----:B------:R-:W-:Y:S01]  /*27e0*/  @!PT LDS RZ, [RZ] ;  /* 0x00000000fffff984 */ /* 0x000fe20000000800 */
[----:B------:R-:W-:Y:S01]  /*27f0*/  @!PT LDS RZ, [RZ] ;  /* 0x00000000fffff984 */ /* 0x000fe20000000800 */
[----:B------:R-:W-:Y:S01]  /*2800*/  @!PT LDS RZ, [RZ] ;  /* 0x00000000fffff984 */ /* 0x000fe20000000800 */
[----:B------:R1:W-:Y:S04]  /*2810*/  @!P4 LDGSTS.E.BYPASS.LTC128B.128 [R0+0x6000], desc[UR8][R8.64] ;  /* 0x060000000800cfae */ /* 0x0003e8000b901d48 */
[----:B------:R2:W-:Y:S04]  /*2820*/  @P3 STS.128 [R0+0x7000], RZ ;  /* 0x007000ff00003388 */ /* 0x0005e80000000c00 */
[----:B------:R-:W-:Y:S01]  /*2830*/  @!PT LDS RZ, [RZ] ;  /* 0x00000000fffff984 */ /* 0x000fe20000000800 */
[----:B------:R-:W-:Y:S01]  /*2840*/  @!PT LDS RZ, [RZ] ;  /* 0x00000000fffff984 */ /* 0x000fe20000000800 */
[----:B------:R-:W-:Y:S01]  /*2850*/  @!PT LDS RZ, [RZ] ;  /* 0x00000000fffff984 */ /* 0x000fe20000000800 */
[----:B------:R3:W-:Y:S04]  /*2860*/  @!P3 LDGSTS.E.BYPASS.LTC128B.128 [R0+0x7000], desc[UR8][R4.64] ;  /* 0x070000000400bfae */ /* 0x0007e8000b901d48 */
[----:B------:R-:W0:Y:S01]  /*2870*/  LDGDEPBAR ;  /* 0x00000000000079af */ /* 0x000e220000000000 */
[----:B-1----:R-:W-:-:S02]  /*2880*/  SHF.R.S32.HI R8, RZ, 0x1f, R247 ;  /* 0x0000001fff087819 */ /* 0x002fc400000114f7 */
[----:B---3--:R-:W-:Y:S01]  /*2890*/  IADD3 R4, P4, R6, UR11, RZ ;  /* 0x0000000b06047c10 */ /* 0x008fe2000ff9e0ff */
[----:B------:R-:W-:-:S04]  /*28a0*/  DEPBAR.LE SB0, 0x1 ;  /* 0x000080400000791a */ /* 0x000fc80000000000 */
[----:B--2---:R-:W-:Y:S02]  /*28b0*/  SHF.R.S32.HI R0, RZ, 0x1f, R3 ;  /* 0x0000001fff007819 */ /* 0x004fe40000011403 */
[----:B------:R-:W-:Y:S02]  /*28c0*/  @!P2 LEA R6, P3, R3, UR11, 0x2 ;  /* 0x0000000b0306ac11 */ /* 0x000fe4000f8610ff */
[----:B------:R-:W-:Y:S02]  /*28d0*/  SHF.L.U64.HI R5, R247, 0x2, R8 ;  /* 0x00000002f7057819 */ /* 0x000fe40000010208 */
[----:B------:R-:W-:Y:S02]  /*28e0*/  @!P2 LEA.HI.X R7, R3, UR10, R0, 0x2, P3 ;  /* 0x0000000a0307ac11 */ /* 0x000fe400098f1400 */
[----:B------:R-:W-:-:S03]  /*28f0*/  IADD3.X R5, R5, UR10, RZ, P4, !PT ;  /* 0x0000000a05057c10 */ /* 0x000fc6000a7fe4ff */
[----:B------:R-:W5:Y:S04]  /*2900*/  @!P2 LDG.E R238, desc[UR8][R6.64] ;  /* 0x0000000806eea981 */ /* 0x000f68000c1e1900 */
[----:B------:R-:W5:Y:S04]  /*2910*/  @!P5 LDG.E R239, desc[UR8][R4.64] ;  /* 0x0000000804efd981 */ /* 0x000f68000c1e1900 */
[----:B------:R-:W5:Y:S04]  /*2920*/  @!P6 LDG.E R240, desc[UR8][R4.64+0x20] ;  /* 0x0000200804f0e981 */ /* 0x000f68000c1e1900 */
[----:B------:R1:W5:Y:S01]  /*2930*/  @!P1 LDG.E R237, desc[UR8][R4.64+0x100] ;  /* 0x0001000804ed9981 */ /* 0x000362000c1e1900 */
[----:B------:R-:W-:Y:S01]  /*2940*/  BAR.SYNC.DEFER_BLOCKING 0x0 ;  /* 0x0000000000007b1d */ /* 0x000fe20000010000 */
[----:B------:R-:W-:-:S05]  /*2950*/  VIADD R0, R247, 0xffffff80 ;  /* 0xffffff80f7007836 */ /* 0x000fca0000000000 */
[----:B------:R2:W3:Y:S04]  /*2960*/  LDSM.16.M88.4 R116, [R149+0x8000] ;  /* 0x008000009574783b */ /* 0x0004e80000000200 */
[----:B------:R2:W4:Y:S04]  /*2970*/  LDSM.16.M88.4 R120, [R149+0x8400] ;  /* 0x008400009578783b */ /* 0x0005280000000200 */
[----:B------:R2:W2:Y:S04]  /*2980*/  LDSM.16.M88.4 R124, [R149+0x8800] ;  /* 0x00880000957c783b */ /* 0x0004a80000000200 */
[----:B------:R2:W2:Y:S04]  /*2990*/  LDSM.16.M88.4 R128, [R149+0x8c00] ;  /* 0x008c00009580783b */ /* 0x0004a80000000200 */
[----:B------:R2:W2:Y:S04]  /*29a0*/  LDSM.16.M88.4 R132, [R150+0x8000] ;  /* 0x008000009684783b */ /* 0x0004a80000000200 */
[----:B------:R2:W2:Y:S04]  /*29b0*/  LDSM.16.M88.4 R136, [R150+0x8400] ;  /* 0x008400009688783b */ /* 0x0004a80000000200 */
[----:B------:R2:W2:Y:S04]  /*29c0*/  LDSM.16.M88.4 R140, [R150+0x8800] ;  /* 0x00880000968c783b */ /* 0x0004a80000000200 */
[----:B------:R2:W2:Y:S01]  /*29d0*/  LDSM.16.M88.4 R144, [R150+0x8c00] ;  /* 0x008c00009690783b */ /* 0x0004a20000000200 */
[----:B------:R-:W-:Y:S01]  /*29e0*/  VIADD R148, R161, 0x1000 ;  /* 0x00001000a1947836 */ /* 0x000fe20000000000 */
[----:B------:R-:W-:Y:S01]  /*29f0*/  SHF.R.S32.HI R3, RZ, 0x1f, R0 ;  /* 0x0000001fff037819 */ /* 0x000fe20000011400 */
[----:B-1----:R-:W-:Y:S01]  /*2a00*/  VIADD R4, R156, 0x1000 ;  /* 0x000010009c047836 */ /* 0x002fe20000000000 */
[----:B------:R-:W-:-:S02]  /*2a10*/  UIADD3 UR6, UR30, 0x80, URZ ;  /* 0x000000801e067890 */ /* 0x000fc4000fffe03f */
[----:B------:R-:W-:Y:S02]  /*2a20*/  SHF.L.U64.HI R242, R0, 0x2, R3 ;  /* 0x0000000200f27819 */ /* 0x000fe40000010203 */
[----:B------:R-:W-:Y:S02]  /*2a30*/  SEL R148, R148, R161, !P0 ;  /* 0x000000a194947207 */ /* 0x000fe40004000000 */
[----:B------:R-:W-:Y:S01]  /*2a40*/  SEL R3, R4, R156, !P0 ;  /* 0x0000009c04037207 */ /* 0x000fe20004000000 */
[----:B------:R-:W-:Y:S01]  /*2a50*/  IMAD.SHL.U32 R244, R247, 0x4, RZ ;  /* 0x00000004f7f47824 */ /* 0x000fe200078e00ff */
[----:B------:R-:W-:Y:S01]  /*2a60*/  CS2R R94, SRZ ;  /* 0x00000000005e7805 */ /* 0x000fe2000001ff00 */
[----:B------:R-:W-:Y:S01]  /*2a70*/  IMAD.SHL.U32 R154, R161, 0x2, RZ ;  /* 0x00000002a19a7824 */ /* 0x000fe200078e00ff */
[----:B------:R-:W-:Y:S02]  /*2a80*/  CS2R R92, SRZ ;  /* 0x00000000005c7805 */ /* 0x000fe4000001ff00 */
[----:B------:R-:W-:-:S02]  /*2a90*/  CS2R R98, SRZ ;  /* 0x0000000000627805 */ /* 0x000fc4000001ff00 */
[----:B------:R-:W-:Y:S02]  /*2aa0*/  CS2R R96, SRZ ;  /* 0x0000000000607805 */ /* 0x000fe4000001ff00 */
[----:B------:R-:W-:Y:S02]  /*2ab0*/  CS2R R90, SRZ ;  /* 0x00000000005a7805 */ /* 0x000fe4000001ff00 */
[----:B------:R-:W-:Y:S02]  /*2ac0*/  CS2R R88, SRZ ;  /* 0x0000000000587805 */ /* 0x000fe4000001ff00 */
[----:B------:R-:W-:Y:S02]  /*2ad0*/  CS2R R86, SRZ ;  /* 0x0000000000567805 */ /* 0x000fe4000001ff00 */
        /* <DEDUP_REMOVED lines=9> */
[----:B------:R-:W-:Y:S01]  /*2b70*/  SHF.L.U64.HI R243, R247, 0x2, R8 ;  /* 0x00000002f7f37819 */ /* 0x000fe20000010208 */
[----:B------:R-:W-:Y:S01]  /*2b80*/  IMAD.SHL.U32 R241, R0, 0x4, RZ ;  /* 0x0000000400f17824 */ /* 0x000fe200078e00ff */
[----:B------:R-:W-:Y:S02]  /*2b90*/  LEA R148, R148, UR4, 0x1 ;  /* 0x0000000494947c11 */ /* 0x000fe4000f8e08ff */
[----:B------:R-:W-:Y:S01]  /*2ba0*/  LEA R3, R3, UR4, 0x1 ;  /* 0x0000000403037c11 */ /* 0x000fe2000f8e08ff */
[----:B------:R-:W-:Y:S02]  /*2bb0*/  USHF.L.U32 UR30, UR16, 0x3, URZ ;  /* 0x00000003101e7899 */ /* 0x000fe4000800063f */
[----:B------:R-:W-:Y:S02]  /*2bc0*/  USHF.L.U32 UR29, UR16, 0x4, URZ ;  /* 0x00000004101d7899 */ /* 0x000fe4000800063f */
[----:B------:R-:W-:-:S02]  /*2bd0*/  UIMAD UR28, UR16, 0x18, URZ ;  /* 0x00000018101c78a4 */ /* 0x000fc4000f8e023f */
[----:B------:R-:W-:Y:S02]  /*2be0*/  USHF.L.U32 UR27, UR16, 0x5, URZ ;  /* 0x00000005101b7899 */ /* 0x000fe4000800063f */
[----:B------:R-:W-:Y:S02]  /*2bf0*/  UIMAD UR26, UR16, 0x28, URZ ;  /* 0x00000028101a78a4 */ /* 0x000fe4000f8e023f */
[----:B------:R-:W-:Y:S02]  /*2c00*/  UIMAD UR25, UR16, 0x30, URZ ;  /* 0x00000030101978a4 */ /* 0x000fe4000f8e023f */
[----:B------:R-:W-:Y:S02]  /*2c10*/  UIMAD UR24, UR16, 0x38, URZ ;  /* 0x00000038101878a4 */ /* 0x000fe4000f8e023f */
[----:B------:R-:W-:Y:S02]  /*2c20*/  USHF.L.U32 UR23, UR16, 0x6, URZ ;  /* 0x0000000610177899 */ /* 0x000fe4000800063f */
[----:B------:R-:W-:-:S02]  /*2c30*/  UIMAD UR22, UR16, 0x48, URZ ;  /* 0x00000048101678a4 */ /* 0x000fc4000f8e023f */
[----:B------:R-:W-:Y:S02]  /*2c40*/  UIMAD UR21, UR16, 0x50, URZ ;  /* 0x00000050101578a4 */ /* 0x000fe4000f8e023f */
[----:B------:R-:W-:Y:S02]  /*2c50*/  UIMAD UR20, UR16, 0x58, URZ ;  /* 0x00000058101478a4 */ /* 0x000fe4000f8e023f */
[----:B------:R-:W-:Y:S02]  /*2c60*/  UIMAD UR19, UR16, 0x60, URZ ;  /* 0x00000060101378a4 */ /* 0x000fe4000f8e023f */
[----:B------:R-:W-:Y:S02]  /*2c70*/  UIMAD UR18, UR16, 0x68, URZ ;  /* 0x00000068101278a4 */ /* 0x000fe4000f8e023f */
[----:B------:R-:W-:Y:S02]  /*2c80*/  UIMAD UR17, UR16, 0x70, URZ ;  /* 0x00000070101178a4 */ /* 0x000fe4000f8e023f */
[----:B------:R-:W-:Y:S01]  /*2c90*/  UISETP.GE.AND UP0, UPT, UR6, UR5, UPT ;  /* 0x000000050600728c */ /* 0x000fe2000bf06270 */
[----:B------:R-:W-:Y:S01]  /*2ca0*/  UMOV UR13, UR34 ;  /* 0x00000022000d7c82 */ /* 0x000fe20008000000 */
[----:B------:R-:W-:-:S02]  /*2cb0*/  UIADD3 UR15, -UR15, URZ, URZ ;  /* 0x0000003f0f0f7290 */ /* 0x000fc4000fffe13f */
[----:B------:R-:W-:Y:S01]  /*2cc0*/  UIMAD UR16, UR16, 0x78, URZ ;  /* 0x00000078101078a4 */ /* 0x000fe2000f8e023f */
[----:B------:R-:W-:Y:S01]  /*2cd0*/  UMOV UR12, UR35 ;  /* 0x00000023000c7c82 */ /* 0x000fe20008000000 */
[----:B--234-:R-:W-:-:S10]  /*2ce0*/  ULDC UR6, c[0x0][0x2ec] ;  /* 0x0000bb0000067ab9 */ /* 0x01cfd40000000800 */
.L_x_9:
[----:B------:R-:W0:Y:S01]  /*2cf0*/  LDGDEPBAR ;  /* 0x00000000000079af */ /* 0x000e220000000000 */
[----:B------:R-:W-:Y:S01]  /*2d00*/  IMAD.IADD R112, R155, 0x1, R148 ;  /* 0x000000019b707824 */ /* 0x000fe200078e0294 */
[----:B------:R-:W-:Y:S01]  /*2d10*/  PLOP3.LUT P0, PT, PT, PT, UP0, 0x80, 0x0 ;  /* 0x000000000000781c */ /* 0x000fe20003f0f008 */
[----:B------:R-:W-:Y:S01]  /*2d20*/  UISETP.GE.AND UP3, UPT, UR7, 0x1, UPT ;  /* 0x000000010700788c */ /* 0x000fe2000bf66270 */
[----:B------:R-:W-:Y:S02]  /*2d30*/  PLOP3.LUT P2, PT, PT, PT, UP0, 0x80, 0x0 ;  /* 0x000000000000781c */ /* 0x000fe40003f4f008 */
[----:B------:R-:W-:Y:S02]  /*2d40*/  PLOP3.LUT P6, PT, PT, PT, UP0, 0x80, 0x0 ;  /* 0x000000000000781c */ /* 0x000fe40003fcf008 */
[----:B------:R-:W-:Y:S02]  /*2d50*/  PLOP3.LUT P5, PT, PT, PT, UP0, 0x80, 0x0 ;  /* 0x000000000000781c */ /* 0x000fe40003faf008 */
[----:B------:R-:W-:Y:S02]  /*2d60*/  PLOP3.LUT P1, PT, PT, PT, UP0, 0x80, 0x0 ;  /* 0x000000000000781c */ /* 0x000fe40003f2f008 */
[----:B-----5:R-:W-:Y:S02]  /*2d70*/  FSETP.NEU.FTZ.AND P3, PT, R239, -INF , PT ;  /* 0xff800000ef00780b */ /* 0x020fe40003f7d000 */
[----:B------:R-:W-:Y:S01]  /*2d80*/  PLOP3.LUT P4, PT, PT, PT, UP0, 0x80, 0x0 ;  /* 0x000000000000781c */ /* 0x000fe20003f8f008 */
[----:B------:R-:W-:Y:S04]  /*2d90*/  DEPBAR.LE SB0, 0x0 ;  /* 0x000080000000791a */ /* 0x000fe80000000000 */
[----:B------:R-:W-:Y:S06]  /*2da0*/  BAR.SYNC.DEFER_BLOCKING 0x0 ;  /* 0x0000000000007b1d */ /* 0x000fec0000010000 */
[----:B------:R-:W-:Y:S08]  /*2db0*/  LDSM.16.M88.4 R64, [R148] ;  /* 0x000000009440783b */ /* 0x000ff00000000200 */
[----:B------:R-:W1:Y:S08]  /*2dc0*/  LDSM.16.M88.4 R16, [R149+0x6000] ;  /* 0x006000009510783b */ /* 0x000e700000000200 */
[----:B------:R-:W2:Y:S08]  /*2dd0*/  LDSM.16.M88.4 R60, [R148+0x1000] ;  /* 0x00100000943c783b */ /* 0x000eb00000000200 */
[----:B------:R-:W3:Y:S08]  /*2de0*/  LDSM.16.M88.4 R32, [R149+0x6400] ;  /* 0x006400009520783b */ /* 0x000ef00000000200 */
[----:B------:R-:W4:Y:S08]  /*2df0*/  LDSM.16.M88.4 R48, [R149+0x6800] ;  /* 0x006800009530783b */ /* 0x000f300000000200 */
[----:B------:R-:W4:Y:S01]  /*2e00*/  LDSM.16.M88.4 R100, [R149+0x6c00] ;  /* 0x006c00009564783b */ /* 0x000f220000000200 */
[-C--:B-1----:R-:W-:Y:S07]  /*2e10*/  HMMA.16816.F32.BF16 R4, R64, R16.reuse, RZ ;  /* 0x000000104004723c */ /* 0x082fee00000418ff */
[----:B------:R-:W-:Y:S01]  /*2e20*/  LDSM.16.M88.4 R104, [R112] ;  /* 0x000000007068783b */ /* 0x000fe20000000200 */
[C---:B--2---:R-:W-:Y:S07]  /*2e30*/  HMMA.16816.F32.BF16 R8, R60.reuse, R16, RZ ;  /* 0x000000103c08723c */ /* 0x044fee00000418ff */
[----:B------:R-:W1:Y:S01]  /*2e40*/  LDSM.16.M88.4 R108, [R150+0x6000] ;  /* 0x00600000966c783b */ /* 0x000e620000000200 */
[-C--:B------:R-:W-:Y:S07]  /*2e50*/  HMMA.16816.F32.BF16 R12, R60, R18.reuse, RZ ;  /* 0x000000123c0c723c */ /* 0x080fee00000418ff */
[----:B------:R-:W2:Y:S01]  /*2e60*/  LDSM.16.M88.4 R112, [R112+0x1000] ;  /* 0x001000007070783b */ /* 0x000ea20000000200 */
[C---:B------:R-:W-:Y:S06]  /*2e70*/  HMMA.16816.F32.BF16 R16, R64.reuse, R18, RZ ;  /* 0x000000124010723c */ /* 0x040fec00000418ff */
[-C--:B---3--:R-:W-:Y:S06]  /*2e80*/  HMMA.16816.F32.BF16 R20, R64, R32.reuse, RZ ;  /* 0x000000204014723c */ /* 0x088fec00000418ff */
[C---:B------:R-:W-:Y:S06]  /*2e90*/  HMMA.16816.F32.BF16 R24, R60.reuse, R32, RZ ;  /* 0x000000203c18723c */ /* 0x040fec00000418ff */
[-C--:B------:R-:W-:Y:S06]  /*2ea0*/  HMMA.16816.F32.BF16 R28, R60, R34.reuse, RZ ;  /* 0x000000223c1c723c */ /* 0x080fec00000418ff */
[C---:B------:R-:W-:Y:S06]  /*2eb0*/  HMMA.16816.F32.BF16 R32, R64.reuse, R34, RZ ;  /* 0x000000224020723c */ /* 0x040fec00000418ff */
[-C--:B----4-:R-:W-:Y:S06]  /*2ec0*/  HMMA.16816.F32.BF16 R36, R64, R48.reuse, RZ ;  /* 0x000000304024723c */ /* 0x090fec00000418ff */
[C---:B------:R-:W-:Y:S06]  /*2ed0*/  HMMA.16816.F32.BF16 R40, R60.reuse, R48, RZ ;  /* 0x000000303c28723c */ /* 0x040fec00000418ff */
[-C--:B------:R-:W-:Y:S06]  /*2ee0*/  HMMA.16816.F32.BF16 R44, R60, R50.reuse, RZ ;  /* 0x000000323c2c723c */ /* 0x080fec00000418ff */
[C---:B------:R-:W-:Y:S06]  /*2ef0*/  HMMA.16816.F32.BF16 R48, R64.reuse, R50, RZ ;  /* 0x000000324030723c */ /* 0x040fec00000418ff */
[-C--:B------:R-:W-:Y:S06]  /*2f00*/  HMMA.16816.F32.BF16 R52, R64, R100.reuse, RZ ;  /* 0x000000644034723c */ /* 0x080fec00000418ff */
[C---:B------:R-:W-:Y:S06]  /*2f10*/  HMMA.16816.F32.BF16 R56, R60.reuse, R100, RZ ;  /* 0x000000643c38723c */ /* 0x040fec00000418ff */
[-C--:B------:R-:W-:Y:S01]  /*2f20*/  HMMA.16816.F32.BF16 R60, R60, R102.reuse, RZ ;  /* 0x000000663c3c723c */ /* 0x080fe200000418ff */
[----:B------:R-:W-:Y:S01]  /*2f30*/  FMUL.FTZ R101, R240, 1.4426950216293334961 ;  /* 0x3fb8aa3bf0657820 */ /* 0x000fe20000410000 */
[----:B------:R-:W-:Y:S04]  /*2f40*/  FMUL.FTZ R100, R237, 1.4426950216293334961 ;  /* 0x3fb8aa3bed647820 */ /* 0x000fe80000410000 */
[----:B------:R-:W-:Y:S06]  /*2f50*/  HMMA.16816.F32.BF16 R64, R64, R102, RZ ;  /* 0x000000664040723c */ /* 0x000fec00000418ff */
[-C--:B-1----:R-:W-:Y:S01]  /*2f60*/  HMMA.16816.F32.BF16 R4, R104, R108.reuse, R4 ;  /* 0x0000006c6804723c */ /* 0x082fe20000041804 */
[----:B------:R-:W-:Y:S04]  /*2f70*/  IMAD.U32 R102, RZ, RZ, UR32 ;  /* 0x00000020ff667e24 */ /* 0x000fe8000f8e00ff */
[----:B------:R-:W-:Y:S01]  /*2f80*/  @P0 IMAD R102, R102, 0x80, R246 ;  /* 0x0000008066660824 */ /* 0x000fe200078e02f6 */
[----:B------:R-:W-:Y:S01]  /*2f90*/  PLOP3.LUT P0, PT, PT, PT, UP0, 0x80, 0x0 ;  /* 0x000000000000781c */ /* 0x000fe20003f0f008 */
[----:B------:R-:W-:Y:S01]  /*2fa0*/  FMUL.FTZ R103, R239, 1.4426950216293334961 ;  /* 0x3fb8aa3bef677820 */ /* 0x000fe20000410000 */
[C---:B--2---:R-:W-:Y:S04]  /*2fb0*/  HMMA.16816.F32.BF16 R8, R112.reuse, R108, R8 ;  /* 0x0000006c7008723c */ /* 0x044fe80000041808 */
[C---:B------:R-:W-:Y:S01]  /*2fc0*/  @P2 VIADD R0, R102.reuse, 0x1 ;  /* 0x0000000166002836 */ /* 0x040fe20000000000 */
[----:B------:R-:W-:Y:S01]  /*2fd0*/  @P6 ISETP.GE.AND P6, PT, R102, UR5, PT ;  /* 0x0000000566006c0c */ /* 0x000fe2000bfc6270 */
[-C--:B------:R-:W-:Y:S03]  /*2fe0*/  HMMA.16816.F32.BF16 R12, R112, R110.reuse, R12 ;  /* 0x0000006e700c723c */ /* 0x080fe6000004180c */
[----:B------:R-:W-:Y:S02]  /*2ff0*/  @P5 ISETP.GE.AND P5, PT, R0, UR5, PT ;  /* 0x0000000500005c0c */ /* 0x000fe4000bfa6270 */
[----:B------:R-:W-:Y:S01]  /*3000*/  FSEL R103, R103, RZ, P3 ;  /* 0x000000ff67677208 */ /* 0x000fe20001800000 */
[----:B------:R-:W-:Y:S01]  /*3010*/  FMUL.FTZ R0, R238, 1.4426950216293334961 ;  /* 0x3fb8aa3bee007820 */ /* 0x000fe20000410000 */
[----:B------:R-:W-:Y:S01]  /*3020*/  FSETP.NEU.FTZ.AND P2, PT, R240, -INF , PT ;  /* 0xff800000f000780b */ /* 0x000fe20003f5d000 */
[C---:B------:R-:W-:Y:S01]  /*3030*/  HMMA.16816.F32.BF16 R16, R104.reuse, R110, R16 ;  /* 0x0000006e6810723c */ /* 0x040fe20000041810 */
[----:B------:R-:W-:Y:S03]  /*3040*/  PLOP3.LUT P3, PT, PT, PT, UP0, 0x80, 0x0 ;  /* 0x000000000000781c */ /* 0x000fe60003f6f008 */
[----:B------:R-:W-:Y:S02]  /*3050*/  @P1 FSEL R4, R4, -INF , !P6 ;  /* 0xff80000004041808 */ /* 0x000fe40007000000 */
[----:B------:R-:W-:Y:S02]  /*3060*/  @P0 FSEL R5, R5, -INF , !P5 ;  /* 0xff80000005050808 */ /* 0x000fe40006800000 */
[----:B------:R-:W-:Y:S02]  /*3070*/  PLOP3.LUT P1, PT, PT, PT, UP0, 0x80, 0x0 ;  /* 0x000000000000781c */ /* 0x000fe40003f2f008 */
[----:B------:R-:W-:Y:S01]  /*3080*/  PLOP3.LUT P0, PT, PT, PT, UP0, 0x80, 0x0 ;  /* 0x000000000000781c */ /* 0x000fe20003f0f008 */
[--C-:B------:R-:W-:Y:S01]  /*3090*/  FFMA.FTZ R4, R4, UR6, -R103.reuse ;  /* 0x0000000604047c23 */ /* 0x100fe20008010867 */
[----:B------:R-:W-:Y:S01]  /*30a0*/  FSEL R101, R101, RZ, P2 ;  /* 0x000000ff65657208 */ /* 0x000fe20001000000 */
[----:B------:R-:W-:Y:S01]  /*30b0*/  FFMA.FTZ R5, R5, UR6, -R103 ;  /* 0x0000000605057c23 */ /* 0x000fe20008010867 */
[----:B------:R-:W-:Y:S01]  /*30c0*/  PLOP3.LUT P2, PT, PT, PT, UP0, 0x80, 0x0 ;  /* 0x000000000000781c */ /* 0x000fe20003f4f008 */
[----:B------:R1:W-:Y:S06]  /*30d0*/  MUFU.EX2 R236, R4 ;  /* 0x0000000400ec7308 */ /* 0x0003ec0000000800 */
[----:B------:R-:W-:Y:S04]  /*30e0*/  @P1 FSEL R6, R6, -INF , !P6 ;  /* 0xff80000006061808 */ /* 0x000fe80007000000 */
[----:B------:R-:W2:Y:S01]  /*30f0*/  MUFU.EX2 R235, R5 ;  /* 0x0000000500eb7308 */ /* 0x000ea20000000800 */
[----:B------:R-:W-:Y:S02]  /*3100*/  @P0 FSEL R7, R7, -INF , !P5 ;  /* 0xff80000007070808 */ /* 0x000fe40006800000 */
[----:B------:R-:W-:Y:S01]  /*3110*/  PLOP3.LUT P1, PT, PT, PT, UP0, 0x80, 0x0 ;  /* 0x000000000000781c */ /* 0x000fe20003f2f008 */
[--C-:B------:R-:W-:Y:S01]  /*3120*/  FFMA.FTZ R6, R6, UR6, -R101.reuse ;  /* 0x0000000606067c23 */ /* 0x100fe20008010865 */
[----:B------:R-:W-:Y:S01]  /*3130*/  @P2 FSEL R9, R9, -INF , !P5 ;  /* 0xff80000009092808 */ /* 0x000fe20006800000 */
[--C-:B------:R-:W-:Y:S01]  /*3140*/  FFMA.FTZ R7, R7, UR6, -R101.reuse ;  /* 0x0000000607077c23 */ /* 0x100fe20008010865 */
[----:B------:R-:W-:Y:S03]  /*3150*/  FSETP.NEU.FTZ.AND P0, PT, R237, -INF , PT ;  /* 0xff800000ed00780b */ /* 0x000fe60003f1d000 */
[----:B------:R-:W-:Y:S01]  /*3160*/  MUFU.EX2 R193, R6 ;  /* 0x0000000600c17308 */ /* 0x000fe20000000800 */
[----:B-1----:R-:W-:Y:S01]  /*3170*/  @P3 VIADD R4, R102, 0x8 ;  /* 0x0000000866043836 */ /* 0x002fe20000000000 */
[----:B------:R-:W-:Y:S02]  /*3180*/  FSETP.NEU.FTZ.AND P2, PT, R238, -INF , PT ;  /* 0xff800000ee00780b */ /* 0x000fe40003f5d000 */
[----:B------:R-:W-:Y:S02]  /*3190*/  FSEL R100, R100, RZ, P0 ;  /* 0x000000ff64647208 */ /* 0x000fe40000000000 */
[----:B------:R-:W-:Y:S04]  /*31a0*/  @P4 ISETP.GE.AND P4, PT, R4, UR5, PT ;  /* 0x0000000504004c0c */ /* 0x000fe8000bf86270 */
[----:B------:R1:W-:Y:S01]  /*31b0*/  MUFU.EX2 R192, R7 ;  /* 0x0000000700c07308 */ /* 0x0003e20000000800 */
[----:B------:R-:W-:Y:S01]  /*31c0*/  @P1 FSEL R8, R8, -INF , !P6 ;  /* 0xff80000008081808 */ /* 0x000fe20007000000 */
[--C-:B------:R-:W-:Y:S01]  /*31d0*/  FFMA.FTZ R9, R9, UR6, -R100.reuse ;  /* 0x0000000609097c23 */ /* 0x100fe20008010864 */
[----:B------:R-:W-:Y:S02]  /*31e0*/  PLOP3.LUT P1, PT, PT, PT, UP0, 0x80, 0x0 ;  /* 0x000000000000781c */ /* 0x000fe40003f2f008 */
[----:B------:R-:W-:Y:S01]  /*31f0*/  PLOP3.LUT P0, PT, PT, PT, UP0, 0x80, 0x0 ;  /* 0x000000000000781c */ /* 0x000fe20003f0f008 */
[----:B------:R-:W-:Y:S01]  /*3200*/  FFMA.FTZ R8, R8, UR6, -R100 ;  /* 0x0000000608087c23 */ /* 0x000fe20008010864 */
[----:B------:R-:W-:Y:S03]  /*3210*/  FSEL R0, R0, RZ, P2 ;  /* 0x000000ff00007208 */ /* 0x000fe60001000000 */
[----:B------:R-:W-:Y:S01]  /*3220*/  MUFU.EX2 R200, R9 ;  /* 0x0000000900c87308 */ /* 0x000fe20000000800 */
[----:B------:R-:W-:Y:S02]  /*3230*/  PLOP3.LUT P2, PT, PT, PT, UP0, 0x80, 0x0 ;  /* 0x000000000000781c */ /* 0x000fe40003f4f008 */
[----:B------:R-:W-:Y:S07]  /*3240*/  PLOP3.LUT P3, PT, PT, PT, UP0, 0x80, 0x0 ;  /* 0x000000000000781c */ /* 0x000fee0003f6f008 */
[----:B------:R3:W4:Y:S01]  /*3250*/  MUFU.EX2 R201, R8 ;  /* 0x0000000800c97308 */ /* 0x0007220000000800 */
[----:B-1----:R-:W1:Y:S01]  /*3260*/  LDSM.16.M88.4 R4, [R150+0x6400] ;  /* 0x006400009604783b */ /* 0x002e620000000200 */
[----:B------:R-:W-:Y:S02]  /*3270*/  @P1 FSEL R10, R10, -INF , !P6 ;  /* 0xff8000000a0a1808 */ /* 0x000fe40007000000 */
[----:B------:R-:W-:Y:S02]  /*3280*/  PLOP3.LUT P6, PT, PT, PT, UP0, 0x80, 0x0 ;  /* 0x000000000000781c */ /* 0x000fe40003fcf008 */
[----:B------:R-:W-:Y:S01]  /*3290*/  PLOP3.LUT P1, PT, PT, PT, UP0, 0x80, 0x0 ;  /* 0x000000000000781c */ /* 0x000fe20003f2f008 */
[--C-:B------:R-:W-:Y:S01]  /*32a0*/  FFMA.FTZ R10, R10, UR6, -R0.reuse ;  /* 0x000000060a0a7c23 */ /* 0x100fe20008010800 */
[----:B------:R-:W-:Y:S02]  /*32b0*/  @P0 FSEL R11, R11, -INF , !P5 ;  /* 0xff8000000b0b0808 */ /* 0x000fe40006800000 */
[----:B------:R-:W-:Y:S01]  /*32c0*/  PLOP3.LUT P0, PT, PT, PT, UP0, 0x80, 0x0 ;  /* 0x000000000000781c */ /* 0x000fe20003f0f008 */
[----:B------:R-:W-:Y:S01]  /*32d0*/  MUFU.EX2 R213, R10 ;  /* 0x0000000a00d57308 */ /* 0x000fe20000000800 */
[----:B------:R-:W-:Y:S01]  /*32e0*/  PLOP3.LUT P5, PT, PT, PT, UP0, 0x80, 0x0 ;  /* 0x000000000000781c */ /* 0x000fe20003faf008 */
[----:B------:R-:W-:Y:S01]  /*32f0*/  FFMA.FTZ R11, R11, UR6, -R0 ;  /* 0x000000060b0b7c23 */ /* 0x000fe20008010800 */
[----:B---3--:R-:W-:Y:S01]  /*3300*/  @P2 VIADD R8, R102, 0x9 ;  /* 0x0000000966082836 */ /* 0x008fe20000000000 */
[----:B------:R-:W-:Y:S06]  /*3310*/  PLOP3.LUT P2, PT, PT, PT, UP0, 0x80, 0x0 ;  /* 0x000000000000781c */ /* 0x000fec0003f4f008 */
[----:B------:R3:W-:Y:S01]  /*3320*/  MUFU.EX2 R212, R11 ;  /* 0x0000000b00d47308 */ /* 0x0007e20000000800 */
[----:B------:R-:W-:Y:S02]  /*3330*/  @P1 FSEL R12, R12, -INF , !P4 ;  /* 0xff8000000c0c1808 */ /* 0x000fe40006000000 */
[----:B------:R-:W-:Y:S02]  /*3340*/  @P6 ISETP.GE.AND P6, PT, R8, UR5, PT ;  /* 0x0000000508006c0c */ /* 0x000fe4000bfc6270 */
[----:B------:R-:W-:Y:S01]  /*3350*/  PLOP3.LUT P1, PT, PT, PT, UP0, 0x80, 0x0 ;  /* 0x000000000000781c */ /* 0x000fe20003f2f008 */
[----:B------:R-:W-:Y:S01]  /*3360*/  @P5 VIADD R8, R102, 0x10 ;  /* 0x0000001066085836 */ /* 0x000fe20000000000 */
[----:B------:R-:W-:Y:S01]  /*3370*/  @P0 FSEL R13, R13, -INF , !P6 ;  /* 0xff8000000d0d0808 */ /* 0x000fe20007000000 */
[--C-:B------:R-:W-:Y:S01]  /*3380*/  FFMA.FTZ R12, R12, UR6, -R100.reuse ;  /* 0x000000060c0c7c23 */ /* 0x100fe20008010864 */
[----:B------:R-:W-:Y:S02]  /*3390*/  PLOP3.LUT P0, PT, PT, PT, UP0, 0x80, 0x0 ;  /* 0x000000000000781c */ /* 0x000fe40003f0f008 */
[----:B------:R-:W-:Y:S01]  /*33a0*/  PLOP3.LUT P5, PT, PT, PT, UP0, 0x80, 0x0 ;  /* 0x000000000000781c */ /* 0x000fe20003faf008 */
[----:B------:R2:W-:Y:S01]  /*33b0*/  MUFU.EX2 R199, R12 ;  /* 0x0000000c00c77308 */ /* 0x0005e20000000800 */
[----:B------:R-:W-:Y:S01]  /*33c0*/  @P2 FSEL R18, R18, -INF , !P4 ;  /* 0xff80000012122808 */ /* 0x000fe20006000000 */
[----:B------:R-:W-:Y:S01]  /*33d0*/  FFMA.FTZ R13, R13, UR6, -R100 ;  /* 0x000000060d0d7c23 */ /* 0x000fe20008010864 */
[----:B------:R-:W-:Y:S03]  /*33e0*/  PLOP3.LUT P2, PT, PT, PT, UP0, 0x80, 0x0 ;  /* 0x000000000000781c */ /* 0x000fe60003f4f008 */
[----:B------:R-:W-:Y:S01]  /*33f0*/  @P1 FSEL R14, R14, -INF , !P4 ;  /* 0xff8000000e0e1808 */ /* 0x000fe20006000000 */
[----:B------:R-:W-:Y:S03]  /*3400*/  FFMA.FTZ R18, R18, UR6, -R101 ;  /* 0x0000000612127c23 */ /* 0x000fe60008010865 */
[----:B------:R-:W-:Y:S01]  /*3410*/  MUFU.EX2 R197, R13 ;  /* 0x0000000d00c57308 */ /* 0x000fe20000000800 */
[----:B------:R-:W-:Y:S01]  /*3420*/  PLOP3.LUT P1, PT, PT, PT, UP0, 0x80, 0x0 ;  /* 0x000000000000781c */ /* 0x000fe20003f2f008 */
[-C--:B-1----:R-:W-:Y:S03]  /*3430*/  HMMA.16816.F32.BF16 R20, R104, R4.reuse, R20 ;  /* 0x000000046814723c */ /* 0x082fe60000041814 */
[----:B------:R-:W-:Y:S01]  /*3440*/  @P0 FSEL R15, R15, -INF , !P6 ;  /* 0xff8000000f0f0808 */ /* 0x000fe20007000000 */
[--C-:B------:R-:W-:Y:S01]  /*3450*/  FFMA.FTZ R14, R14, UR6, -R0.reuse ;  /* 0x000000060e0e7c23 */ /* 0x100fe20008010800 */
[----:B------:R-:W-:Y:S03]  /*3460*/  PLOP3.LUT P0, PT, PT, PT, UP0, 0x80, 0x0 ;  /* 0x000000000000781c */ /* 0x000fe60003f0f008 */
[----:B------:R-:W-:Y:S01]  /*3470*/  MUFU.EX2 R185, R18 ;  /* 0x0000001200b97308 */ /* 0x000fe20000000800 */
[C---:B------:R-:W-:Y:S04]  /*3480*/  HMMA.16816.F32.BF16 R24, R112.reuse, R4, R24 ;  /* 0x000000047018723c */ /* 0x040fe80000041818 */
[----:B------:R-:W-:Y:S01]  /*3490*/  FFMA.FTZ R15, R15, UR6, -R0 ;  /* 0x000000060f0f7c23 */ /* 0x000fe20008010800 */
[----:B------:R-:W-:Y:S01]  /*34a0*/  @P1 FSEL R16, R16, -INF , !P4 ;  /* 0xff80000010101808 */ /* 0x000fe20006000000 */
[-C--:B------:R-:W-:Y:S03]  /*34b0*/  HMMA.16816.F32.BF16 R28, R112, R6.reuse, R28 ;  /* 0x00000006701c723c */ /* 0x080fe6000004181c */
[----:B------:R-:W-:Y:S01]  /*34c0*/  MUFU.EX2 R211, R14 ;  /* 0x0000000e00d37308 */ /* 0x000fe20000000800 */
[----:B------:R-:W-:Y:S02]  /*34d0*/  PLOP3.LUT P1, PT, PT, PT, UP0, 0x80, 0x0 ;  /* 0x000000000000781c */ /* 0x000fe40003f2f008 */
[----:B------:R-:W-:Y:S01]  /*34e0*/  PLOP3.LUT P4, PT, PT, PT, UP0, 0x80, 0x0 ;  /* 0x000000000000781c */ /* 0x000fe20003f8f008 */
[----:B------:R-:W-:Y:S01]  /*34f0*/  @P3 VIADD R4, R102, 0x11 ;  /* 0x0000001166043836 */ /* 0x000fe20000000000 */
[----:B------:R-:W-:Y:S01]  /*3500*/  @P0 FSEL R17, R17, -INF , !P6 ;  /* 0xff80000011110808 */ /* 0x000fe20007000000 */
[C---:B------:R-:W-:Y:S01]  /*3510*/  HMMA.16816.F32.BF16 R32, R104.reuse, R6, R32 ;  /* 0x000000066820723c */ /* 0x040fe20000041820 */
[----:B------:R-:W-:Y:S03]  /*3520*/  PLOP3.LUT P0, PT, PT, PT, UP0, 0x80, 0x0 ;  /* 0x000000000000781c */ /* 0x000fe60003f0f008 */
[----:B------:R-:W-:Y:S01]  /*3530*/  MUFU.EX2 R210, R15 ;  /* 0x0000000f00d27308 */ /* 0x000fe20000000800 */
[----:B------:R-:W-:Y:S01]  /*3540*/  PLOP3.LUT P3, PT, PT, PT, UP0, 0x80, 0x0 ;  /* 0x000000000000781c */ /* 0x000fe20003f6f008 */
[--C-:B------:R-:W-:Y:S01]  /*3550*/  FFMA.FTZ R16, R16, UR6, -R103.reuse ;  /* 0x0000000610107c23 */ /* 0x100fe20008010867 */
[----:B------:R-:W-:Y:S01]  /*3560*/  FFMA.FTZ R17, R17, UR6, -R103 ;  /* 0x0000000611117c23 */ /* 0x000fe20008010867 */
[----:B------:R-:W-:Y:S06]  /*3570*/  @P1 ISETP.GE.AND P1, PT, R8, UR5, PT ;  /* 0x0000000508001c0c */ /* 0x000fec000bf26270 */
[----:B------:R-:W-:Y:S01]  /*3580*/  MUFU.EX2 R234, R16 ;  /* 0x0000001000ea7308 */ /* 0x000fe20000000800 */
[----:B------:R-:W-:Y:S01]  /*3590*/  @P4 ISETP.GE.AND P4, PT, R4, UR5, PT ;  /* 0x0000000504004c0c */ /* 0x000fe2000bf86270 */
[----:B---3--:R-:W1:Y:S01]  /*35a0*/  LDSM.16.M88.4 R8, [R150+0x6800] ;  /* 0x006800009608783b */ /* 0x008e620000000200 */
[----:B------:R-:W-:Y:S02]  /*35b0*/  @P2 FSEL R20, R20, -INF , !P1 ;  /* 0xff80000014142808 */ /* 0x000fe40004800000 */
[----:B------:R-:W-:Y:S02]  /*35c0*/  @P0 FSEL R19, R19, -INF , !P6 ;  /* 0xff80000013130808 */ /* 0x000fe40007000000 */
[----:B------:R-:W-:Y:S03]  /*35d0*/  PLOP3.LUT P0, PT, PT, PT, UP0, 0x80, 0x0 ;  /* 0x000000000000781c */ /* 0x000fe60003f0f008 */
[----:B------:R-:W3:Y:S01]  /*35e0*/  MUFU.EX2 R233, R17 ;  /* 0x0000001100e97308 */ /* 0x000ee20000000800 */
[----:B------:R-:W-:Y:S01]  /*35f0*/  PLOP3.LUT P2, PT, PT, PT, UP0, 0x80, 0x0 ;  /* 0x000000000000781c */ /* 0x000fe20003f4f008 */
[----:B------:R-:W-:Y:S01]  /*3600*/  FFMA.FTZ R19, R19, UR6, -R101 ;  /* 0x0000000613137c23 */ /* 0x000fe20008010865 */
[----:B------:R-:W-:Y:S01]  /*3610*/  @P3 FSEL R22, R22, -INF , !P1 ;  /* 0xff80000016163808 */ /* 0x000fe20004800000 */
[----:B------:R-:W-:Y:S01]  /*3620*/  FFMA.FTZ R20, R20, UR6, -R103 ;  /* 0x0000000614147c23 */ /* 0x000fe20008010867 */
[----:B------:R-:W-:Y:S02]  /*3630*/  PLOP3.LUT P3, PT, PT, PT, UP0, 0x80, 0x0 ;  /* 0x000000000000781c */ /* 0x000fe40003f6f008 */
[----:B------:R-:W-:Y:S03]  /*3640*/  @P5 FSEL R24, R24, -INF , !P1 ;  /* 0xff80000018185808 */ /* 0x000fe60004800000 */
[----:B------:R-:W-:Y:S01]  /*3650*/  MUFU.EX2 R182, R19 ;  /* 0x0000001300b67308 */ /* 0x000fe20000000800 */
[----:B------:R-:W-:Y:S01]  /*3660*/  PLOP3.LUT P5, PT, PT, PT, UP0, 0x80, 0x0 ;  /* 0x000000000000781c */ /* 0x000fe20003faf008 */
[----:B------:R-:W-:Y:S01]  /*3670*/  FFMA.FTZ R22, R22, UR6, -R101 ;  /* 0x0000000616167c23 */ /* 0x000fe20008010865 */
[----:B------:R-:W-:Y:S01]  /*3680*/  PLOP3.LUT P6, PT, PT, PT, UP0, 0x80, 0x0 ;  /* 0x000000000000781c */ /* 0x000fe20003fcf008 */
[----:B------:R-:W-:Y:S01]  /*3690*/  FFMA.FTZ R24, R24, UR6, -R100 ;  /* 0x0000000618187c23 */ /* 0x000fe20008010864 */
[----:B------:R-:W-:Y:S02]  /*36a0*/  @P0 FSEL R21, R21, -INF , !P4 ;  /* 0xff80000015150808 */ /* 0x000fe40006000000 */
[----:B------:R-:W-:Y:S03]  /*36b0*/  @P2 FSEL R23, R23, -INF , !P4 ;  /* 0xff80000017172808 */ /* 0x000fe60006000000 */
[----:B------:R-:W-:Y:S01]  /*36c0*/  MUFU.EX2 R232, R20 ;  /* 0x0000001400e87308 */ /* 0x000fe20000000800 */
[----:B------:R-:W-:Y:S01]  /*36d0*/  PLOP3.LUT P0, PT, PT, PT, UP0, 0x80, 0x0 ;  /* 0x000000000000781c */ /* 0x000fe20003f0f008 */
[----:B------:R-:W-:Y:S01]  /*36e0*/  @P3 VIADD R4, R102, 0x18 ;  /* 0x0000001866043836 */ /* 0x000fe20000000000 */
[----:B------:R-:W-:Y:S01]  /*36f0*/  PLOP3.LUT P2, PT, PT, PT, UP0, 0x80, 0x0 ;  /* 0x000000000000781c */ /* 0x000fe20003f4f008 */
[----:B------:R-:W-:Y:S01]  /*3700*/  FFMA.FTZ R21, R21, UR6, -R103 ;  /* 0x0000000615157c23 */ /* 0x000fe20008010867 */
[----:B------:R-:W-:Y:S01]  /*3710*/  PLOP3.LUT P3, PT, PT, PT, UP0, 0x80, 0x0 ;  /* 0x000000000000781c */ /* 0x000fe20003f6f008 */
[----:B------:R-:W-:Y:S01]  /*3720*/  FFMA.FTZ R23, R23, UR6, -R101 ;  /* 0x0000000617177c23 */ /* 0x000fe20008010865 */
[----:B------:R-:W-:Y:S03]  /*3730*/  @P5 ISETP.GE.AND P5, PT, R4, UR5, PT ;  /* 0x0000000504005c0c */ /* 0x000fe6000bfa6270 */
[----:B------:R-:W-:Y:S04]  /*3740*/  MUFU.EX2 R231, R21 ;  /* 0x0000001500e77308 */ /* 0x000fe80000000800 */
[----:B------:R-:W-:Y:S06]  /*3750*/  @P0 FSEL R25, R25, -INF , !P4 ;  /* 0xff80000019190808 */ /* 0x000fec0006000000 */
[----:B------:R-:W-:Y:S01]  /*3760*/  MUFU.EX2 R181, R22 ;  /* 0x0000001600b57308 */ /* 0x000fe20000000800 */
[----:B------:R-:W-:Y:S01]  /*3770*/  @P2 FSEL R26, R26, -INF , !P1 ;  /* 0xff8000001a1a2808 */ /* 0x000fe20004800000 */
[-C--:B-1----:R-:W-:Y:S01]  /*3780*/  HMMA.16816.F32.BF16 R36, R104, R8.reuse, R36 ;  /* 0x000000086824723c */ /* 0x082fe20000041824 */
[----:B------:R-:W-:Y:S02]  /*3790*/  PLOP3.LUT P0, PT, PT, PT, UP0, 0x80, 0x0 ;  /* 0x000000000000781c */ /* 0x000fe40003f0f008 */
[----:B------:R-:W-:Y:S01]  /*37a0*/  PLOP3.LUT P1, PT, PT, PT, UP0, 0x80, 0x0 ;  /* 0x000000000000781c */ /* 0x000fe20003f2f008 */
[----:B------:R-:W-:Y:S01]  /*37b0*/  FFMA.FTZ R26, R26, UR6, -R0 ;  /* 0x000000061a1a7c23 */ /* 0x000fe20008010800 */
[----:B------:R-:W-:Y:S03]  /*37c0*/  PLOP3.LUT P2, PT, PT, PT, UP0, 0x80, 0x0 ;  /* 0x000000000000781c */ /* 0x000fe60003f4f008 */
[----:B------:R-:W-:Y:S01]  /*37d0*/  MUFU.EX2 R180, R23 ;  /* 0x0000001700b47308 */ /* 0x000fe20000000800 */
[C---:B------:R-:W-:Y:S04]  /*37e0*/  HMMA.16816.F32.BF16 R40, R112.reuse, R8, R40 ;  /* 0x000000087028723c */ /* 0x040fe80000041828 */
[----:B------:R-:W-:Y:S02]  /*37f0*/  FFMA.FTZ R25, R25, UR6, -R100 ;  /* 0x0000000619197c23 */ /* 0x000fe40008010864 */
[-C--:B------:R-:W-:Y:S03]  /*3800*/  HMMA.16816.F32.BF16 R44, R112, R10.reuse, R44 ;  /* 0x0000000a702c723c */ /* 0x080fe6000004182c */
[----:B------:R-:W-:Y:S02]  /*3810*/  MUFU.EX2 R198, R26 ;  /* 0x0000001a00c67308 */ /* 0x000fe40000000800 */
[----:B------:R-:W-:Y:S01]  /*3820*/  @P0 FSEL R27, R27, -INF , !P4 ;  /* 0xff8000001b1b0808 */ /* 0x000fe20006000000 */
[----:B------:R-:W-:Y:S01]  /*3830*/  @P2 VIADD R4, R102, 0x19 ;  /* 0x0000001966042836 */ /* 0x000fe20000000000 */
[----:B------:R-:W-:Y:S01]  /*3840*/  @P1 FSEL R28, R28, -INF , !P5 ;  /* 0xff8000001c1c1808 */ /* 0x000fe20006800000 */
[C---:B------:R-:W-:Y:S05]  /*3850*/  HMMA.16816.F32.BF16 R48, R104.reuse, R10, R48 ;  /* 0x0000000a6830723c */ /* 0x040fea0000041830 */
[----:B------:R-:W-:Y:S01]  /*3860*/  MUFU.EX2 R191, R24 ;  /* 0x0000001800bf7308 */ /* 0x000fe20000000800 */
[----:B------:R-:W-:Y:S02]  /*3870*/  PLOP3.LUT P0, PT, PT, PT, UP0, 0x80, 0x0 ;  /* 0x000000000000781c */ /* 0x000fe40003f0f008 */
[----:B------:R-:W-:Y:S03]  /*3880*/  PLOP3.LUT P1, PT, PT, PT, UP0, 0x80, 0x0 ;  /* 0x000000000000781c */ /* 0x000fe60003f2f008 */
[----:B------:R-:W-:Y:S01]  /*3890*/  FFMA.FTZ R27, R27, UR6, -R0 ;  /* 0x000000061b1b7c23 */ /* 0x000fe20008010800 */
[----:B------:R-:W-:Y:S01]  /*38a0*/  @P6 ISETP.GE.AND P6, PT, R4, UR5, PT ;  /* 0x0000000504006c0c */ /* 0x000fe2000bfc6270 */
[--C-:B------:R-:W-:Y:S01]  /*38b0*/  FFMA.FTZ R28, R28, UR6, -R100.reuse ;  /* 0x000000061c1c7c23 */ /* 0x100fe20008010864 */
[----:B------:R-:W-:Y:S01]  /*38c0*/  PLOP3.LUT P4, PT, PT, PT, UP0, 0x80, 0x0 ;  /* 0x000000000000781c */ /* 0x000fe20003f8f008 */
[----:B------:R-:W-:Y:S01]  /*38d0*/  MUFU.EX2 R196, R27 ;  /* 0x0000001b00c47308 */ /* 0x000fe20000000800 */
[----:B------:R-:W-:Y:S03]  /*38e0*/  PLOP3.LUT P2, PT, PT, PT, UP0, 0x80, 0x0 ;  /* 0x000000000000781c */ /* 0x000fe60003f4f008 */
[----:B------:R-:W-:Y:S06]  /*38f0*/  @P0 FSEL R29, R29, -INF , !P6 ;  /* 0xff8000001d1d0808 */ /* 0x000fec0007000000 */
[----:B------:R-:W-:Y:S01]  /*3900*/  MUFU.EX2 R190, R25 ;  /* 0x0000001900be7308 */ /* 0x000fe20000000800 */
[----:B------:R-:W-:Y:S02]  /*3910*/  @P1 FSEL R30, R30, -INF , !P5 ;  /* 0xff8000001e1e1808 */ /* 0x000fe40006800000 */
[----:B------:R-:W-:Y:S01]  /*3920*/  PLOP3.LUT P0, PT, PT, PT, UP0, 0x80, 0x0 ;  /* 0x000000000000781c */ /* 0x000fe20003f0f008 */
[----:B------:R-:W-:Y:S01]  /*3930*/  @P4 VIADD R4, R102, 0x20 ;  /* 0x0000002066044836 */ /* 0x000fe20000000000 */
[----:B------:R-:W-:Y:S01]  /*3940*/  PLOP3.LUT P1, PT, PT, PT, UP0, 0x80, 0x0 ;  /* 0x000000000000781c */ /* 0x000fe20003f2f008 */
[----:B------:R-:W-:Y:S01]  /*3950*/  FFMA.FTZ R29, R29, UR6, -R100 ;  /* 0x000000061d1d7c23 */ /* 0x000fe20008010864 */
[----:B------:R-:W-:Y:S03]  /*3960*/  PLOP3.LUT P4, PT, PT, PT, UP0, 0x80, 0x0 ;  /* 0x000000000000781c */ /* 0x000fe60003f8f008 */
[----:B------:R-:W-:Y:S01]  /*3970*/  MUFU.EX2 R188, R28 ;  /* 0x0000001c00bc7308 */ /* 0x000fe20000000800 */
[----:B------:R-:W-:Y:S01]  /*3980*/  @P2 ISETP.GE.AND P2, PT, R4, UR5, PT ;  /* 0x0000000504002c0c */ /* 0x000fe2000bf46270 */
[----:B------:R-:W-:Y:S01]  /*3990*/  @P3 VIADD R4, R102, 0x21 ;  /* 0x0000002166043836 */ /* 0x000fe20000000000 */
[----:B------:R-:W-:Y:S01]  /*39a0*/  PLOP3.LUT P3, PT, PT, PT, UP0, 0x80, 0x0 ;  /* 0x000000000000781c */ /* 0x000fe20003f6f008 */
[--C-:B------:R-:W-:Y:S06]  /*39b0*/  FFMA.FTZ R30, R30, UR6, -R0.reuse ;  /* 0x000000061e1e7c23 */ /* 0x100fec0008010800 */
[----:B------:R-:W-:Y:S01]  /*39c0*/  MUFU.EX2 R187, R29 ;  /* 0x0000001d00bb7308 */ /* 0x000fe20000000800 */
[----:B------:R-:W-:Y:S02]  /*39d0*/  @P0 FSEL R31, R31, -INF , !P6 ;  /* 0xff8000001f1f0808 */ /* 0x000fe40007000000 */
[----:B------:R-:W-:Y:S02]  /*39e0*/  @P1 FSEL R32, R32, -INF , !P5 ;  /* 0xff80000020201808 */ /* 0x000fe40006800000 */
[----:B------:R-:W-:Y:S01]  /*39f0*/  PLOP3.LUT P0, PT, PT, PT, UP0, 0x80, 0x0 ;  /* 0x000000000000781c */ /* 0x000fe20003f0f008 */
[----:B------:R-:W-:Y:S01]  /*3a00*/  FFMA.FTZ R31, R31, UR6, -R0 ;  /* 0x000000061f1f7c23 */ /* 0x000fe20008010800 */
[----:B------:R-:W-:Y:S03]  /*3a10*/  PLOP3.LUT P1, PT, PT, PT, UP0, 0x80, 0x0 ;  /* 0x000000000000781c */ /* 0x000fe60003f2f008 */
[----:B------:R-:W-:Y:S01]  /*3a20*/  MUFU.EX2 R195, R30 ;  /* 0x0000001e00c37308 */ /* 0x000fe20000000800 */
[----:B------:R-:W-:Y:S01]  /*3a30*/  @P3 FSEL R38, R38, -INF , !P2 ;  /* 0xff80000026263808 */ /* 0x000fe20005000000 */
[----:B------:R-:W-:Y:S01]  /*3a40*/  FFMA.FTZ R32, R32, UR6, -R103 ;  /* 0x0000000620207c23 */ /* 0x000fe20008010867 */
[----:B------:R-:W-:Y:S03]  /*3a50*/  PLOP3.LUT P3, PT, PT, PT, UP0, 0x80, 0x0 ;  /* 0x000000000000781c */ /* 0x000fe60003f6f008 */
[----:B------:R-:W-:Y:S04]  /*3a60*/  FFMA.FTZ R38, R38, UR6, -R101 ;  /* 0x0000000626267c23 */ /* 0x000fe80008010865 */
[----:B------:R-:W-:Y:S01]  /*3a70*/  MUFU.EX2 R230, R32 ;  /* 0x0000002000e67308 */ /* 0x000fe20000000800 */
[----:B------:R-:W-:Y:S02]  /*3a80*/  @P0 FSEL R33, R33, -INF , !P6 ;  /* 0xff80000021210808 */ /* 0x000fe40007000000 */
[----:B------:R-:W-:Y:S02]  /*3a90*/  @P1 FSEL R34, R34, -INF , !P5 ;  /* 0xff80000022221808 */ /* 0x000fe40006800000 */
[----:B------:R-:W-:Y:S01]  /*3aa0*/  PLOP3.LUT P0, PT, PT, PT, UP0, 0x80, 0x0 ;  /* 0x000000000000781c */ /* 0x000fe20003f0f008 */
[----:B------:R-:W-:Y:S04]  /*3ab0*/  FFMA.FTZ R33, R33, UR6, -R103 ;  /* 0x0000000621217c23 */ /* 0x000fe80008010867 */
[----:B------:R-:W-:Y:S01]  /*3ac0*/  MUFU.EX2 R194, R31 ;  /* 0x0000001f00c27308 */ /* 0x000fe20000000800 */
[----:B------:R-:W-:Y:S01]  /*3ad0*/  PLOP3.LUT P1, PT, PT, PT, UP0, 0x80, 0x0 ;  /* 0x000000000000781c */ /* 0x000fe20003f2f008 */
[--C-:B------:R-:W-:Y:S01]  /*3ae0*/  FFMA.FTZ R34, R34, UR6, -R101.reuse ;  /* 0x0000000622227c23 */ /* 0x100fe20008010865 */
[----:B------:R-:W-:Y:S07]  /*3af0*/  PLOP3.LUT P5, PT, PT, PT, UP0, 0x80, 0x0 ;  /* 0x000000000000781c */ /* 0x000fee0003faf008 */
[----:B------:R-:W-:Y:S01]  /*3b00*/  MUFU.EX2 R229, R33 ;  /* 0x0000002100e57308 */ /* 0x000fe20000000800 */
[----:B------:R-:W-:Y:S02]  /*3b10*/  @P0 FSEL R35, R35, -INF , !P6 ;  /* 0xff80000023230808 */ /* 0x000fe40007000000 */
[----:B------:R-:W-:Y:S02]  /*3b20*/  PLOP3.LUT P0, PT, PT, PT, UP0, 0x80, 0x0 ;  /* 0x000000000000781c */ /* 0x000fe40003f0f008 */
[----:B------:R-:W-:Y:S05]  /*3b30*/  @P1 FSEL R36, R36, -INF , !P2 ;  /* 0xff80000024241808 */ /* 0x000fea0005000000 */
[----:B------:R-:W-:Y:S01]  /*3b40*/  MUFU.EX2 R175, R34 ;  /* 0x0000002200af7308 */ /* 0x000fe20000000800 */
[----:B------:R-:W-:Y:S01]  /*3b50*/  PLOP3.LUT P1, PT, PT, PT, UP0, 0x80, 0x0 ;  /* 0x000000000000781c */ /* 0x000fe20003f2f008 */
[----:B------:R-:W-:Y:S01]  /*3b60*/  FFMA.FTZ R35, R35, UR6, -R101 ;  /* 0x0000000623237c23 */ /* 0x000fe20008010865 */
[----:B------:R-:W-:Y:S01]  /*3b70*/  @P5 ISETP.GE.AND P5, PT, R4, UR5, PT ;  /* 0x0000000504005c0c */ /* 0x000fe2000bfa6270 */
[--C-:B------:R-:W-:Y:S01]  /*3b80*/  FFMA.FTZ R36, R36, UR6, -R103.reuse ;  /* 0x0000000624247c23 */ /* 0x100fe20008010867 */
[----:B------:R-:W-:Y:S01]  /*3b90*/  PLOP3.LUT P6, PT, PT, PT, UP0, 0x80, 0x0 ;  /* 0x000000000000781c */ /* 0x000fe20003fcf008 */
[----:B------:R-:W1:Y:S01]  /*3ba0*/  LDSM.16.M88.4 R4, [R150+0x6c00] ;  /* 0x006c00009604783b */ /* 0x000e620000000200 */
[----:B------:R-:W-:Y:S03]  /*3bb0*/  @P4 FSEL R41, R41, -INF , !P5 ;  /* 0xff80000029294808 */ /* 0x000fe60006800000 */
[----:B------:R-:W-:Y:S01]  /*3bc0*/  MUFU.EX2 R173, R35 ;  /* 0x0000002300ad7308 */ /* 0x000fe20000000800 */
[----:B------:R-:W-:Y:S02]  /*3bd0*/  IADD3 R8, P4, R244, UR13, RZ ;  /* 0x0000000df4087c10 */ /* 0x000fe4000ff9e0ff */
[----:B------:R-:W-:Y:S01]  /*3be0*/  @P0 FSEL R37, R37, -INF , !P5 ;  /* 0xff80000025250808 */ /* 0x000fe20006800000 */
[--C-:B------:R-:W-:Y:S01]  /*3bf0*/  FFMA.FTZ R41, R41, UR6, -R100.reuse ;  /* 0x0000000629297c23 */ /* 0x100fe20008010864 */
[----:B------:R-:W-:Y:S02]  /*3c00*/  PLOP3.LUT P0, PT, PT, PT, UP0, 0x80, 0x0 ;  /* 0x000000000000781c */ /* 0x000fe40003f0f008 */
[----:B------:R-:W-:Y:S03]  /*3c10*/  @P1 FSEL R39, R39, -INF , !P5 ;  /* 0xff80000027271808 */ /* 0x000fe60006800000 */
[----:B------:R-:W-:Y:S01]  /*3c20*/  MUFU.EX2 R228, R36 ;  /* 0x0000002400e47308 */ /* 0x000fe20000000800 */
[----:B------:R-:W-:Y:S01]  /*3c30*/  PLOP3.LUT P1, PT, PT, PT, UP0, 0x80, 0x0 ;  /* 0x000000000000781c */ /* 0x000fe20003f2f008 */
[----:B------:R-:W-:Y:S01]  /*3c40*/  FFMA.FTZ R37, R37, UR6, -R103 ;  /* 0x0000000625257c23 */ /* 0x000fe20008010867 */
[----:B------:R-:W-:Y:S01]  /*3c50*/  IADD3.X R9, R243, UR12, RZ, P4, !PT ;  /* 0x0000000cf3097c10 */ /* 0x000fe2000a7fe4ff */
[----:B------:R-:W-:Y:S01]  /*3c60*/  FFMA.FTZ R39, R39, UR6, -R101 ;  /* 0x0000000627277c23 */ /* 0x000fe20008010865 */
[----:B------:R-:W-:Y:S02]  /*3c70*/  PLOP3.LUT P4, PT, PT, PT, UP0, 0x80, 0x0 ;  /* 0x000000000000781c */ /* 0x000fe40003f8f008 */
[----:B------:R-:W-:Y:S03]  /*3c80*/  @P3 FSEL R43, R43, -INF , !P5 ;  /* 0xff8000002b2b3808 */ /* 0x000fe60006800000 */
[----:B------:R-:W-:Y:S01]  /*3c90*/  MUFU.EX2 R227, R37 ;  /* 0x0000002500e37308 */ /* 0x000fe20000000800 */
[----:B------:R-:W3:Y:S01]  /*3ca0*/  LDG.E R111, desc[UR8][R8.64] ;  /* 0x00000008086f7981 */ /* 0x000ee2000c1e1900 */
[----:B------:R-:W-:Y:S02]  /*3cb0*/  @P0 FSEL R40, R40, -INF , !P2 ;  /* 0xff80000028280808 */ /* 0x000fe40005000000 */
[----:B------:R-:W-:Y:S01]  /*3cc0*/  PLOP3.LUT P0, PT, PT, PT, UP0, 0x80, 0x0 ;  /* 0x000000000000781c */ /* 0x000fe20003f0f008 */
[----:B------:R-:W3:Y:S01]  /*3cd0*/  LDG.E R110, desc[UR8][R8.64+0x20] ;  /* 0x00002008086e7981 */ /* 0x000ee2000c1e1900 */
[----:B------:R-:W-:Y:S01]  /*3ce0*/  @P1 FSEL R42, R42, -INF , !P2 ;  /* 0xff8000002a2a1808 */ /* 0x000fe20005000000 */
[----:B------:R-:W-:Y:S03]  /*3cf0*/  FFMA.FTZ R40, R40, UR6, -R100 ;  /* 0x0000000628287c23 */ /* 0x000fe60008010864 */
[----:B------:R-:W-:Y:S01]  /*3d00*/  MUFU.EX2 R172, R38 ;  /* 0x0000002600ac7308 */ /* 0x000fe20000000800 */
[----:B------:R-:W-:Y:S01]  /*3d10*/  PLOP3.LUT P2, PT, PT, PT, UP0, 0x80, 0x0 ;  /* 0x000000000000781c */ /* 0x000fe20003f4f008 */
[----:B------:R-:W5:Y:S01]  /*3d20*/  LDG.E R109, desc[UR8][R8.64+0x100] ;  /* 0x00010008086d7981 */ /* 0x000f62000c1e1900 */
[----:B------:R-:W-:Y:S01]  /*3d30*/  PLOP3.LUT P3, PT, PT, PT, UP0, 0x80, 0x0 ;  /* 0x000000000000781c */ /* 0x000fe20003f6f008 */
[--C-:B------:R-:W-:Y:S01]  /*3d40*/  FFMA.FTZ R42, R42, UR6, -R0.reuse ;  /* 0x000000062a2a7c23 */ /* 0x100fe20008010800 */
[----:B------:R-:W-:Y:S01]  /*3d50*/  PLOP3.LUT P5, PT, PT, PT, UP0, 0x80, 0x0 ;  /* 0x000000000000781c */ /* 0x000fe20003faf008 */
[----:B------:R4:W5:Y:S01]  /*3d60*/  LDG.E R108, desc[UR8][R8.64+0x120] ;  /* 0x00012008086c7981 */ /* 0x000962000c1e1900 */
[----:B------:R-:W-:Y:S03]  /*3d70*/  PLOP3.LUT P1, PT, PT, PT, UP0, 0x80, 0x0 ;  /* 0x000000000000781c */ /* 0x000fe60003f2f008 */
[----:B------:R-:W-:Y:S01]  /*3d80*/  MUFU.EX2 R171, R39 ;  /* 0x0000002700ab7308 */ /* 0x000fe20000000800 */
[C---:B--2---:R-:W-:Y:S01]  /*3d90*/  @P0 VIADD R12, R102.reuse, 0x28 ;  /* 0x00000028660c0836 */ /* 0x044fe20000000000 */
[----:B------:R-:W-:Y:S01]  /*3da0*/  PLOP3.LUT P0, PT, PT, PT, UP0, 0x80, 0x0 ;  /* 0x000000000000781c */ /* 0x000fe20003f0f008 */
[----:B------:R-:W-:Y:S01]  /*3db0*/  FFMA.FTZ R43, R43, UR6, -R0 ;  /* 0x000000062b2b7c23 */ /* 0x000fe20008010800 */
[----:B------:R-:W-:Y:S01]  /*3dc0*/  @P2 VIADD R10, R102, 0x29 ;  /* 0x00000029660a2836 */ /* 0x000fe20000000000 */
[----:B------:R-:W-:Y:S05]  /*3dd0*/  PLOP3.LUT P2, PT, PT, PT, UP0, 0x80, 0x0 ;  /* 0x000000000000781c */ /* 0x000fea0003f4f008 */
[----:B------:R-:W-:Y:S01]  /*3de0*/  MUFU.EX2 R179, R40 ;  /* 0x0000002800b37308 */ /* 0x000fe20000000800 */
[----:B------:R-:W-:Y:S01]  /*3df0*/  @P6 ISETP.GE.AND P6, PT, R12, UR5, PT ;  /* 0x000000050c006c0c */ /* 0x000fe2000bfc6270 */
[-C--:B-1----:R-:W-:Y:S03]  /*3e00*/  HMMA.16816.F32.BF16 R52, R104, R4.reuse, R52 ;  /* 0x000000046834723c */ /* 0x082fe60000041834 */
[----:B------:R-:W-:Y:S02]  /*3e10*/  @P4 ISETP.GE.AND P4, PT, R10, UR5, PT ;  /* 0x000000050a004c0c */ /* 0x000fe4000bf86270 */
[----:B------:R-:W-:Y:S03]  /*3e20*/  @P1 FSEL R44, R44, -INF , !P6 ;  /* 0xff8000002c2c1808 */ /* 0x000fe60007000000 */
[----:B------:R-:W-:Y:S01]  /*3e30*/  MUFU.EX2 R178, R41 ;  /* 0x0000002900b27308 */ /* 0x000fe20000000800 */
[C---:B------:R-:W-:Y:S01]  /*3e40*/  HMMA.16816.F32.BF16 R56, R112.reuse, R4, R56 ;  /* 0x000000047038723c */ /* 0x040fe20000041838 */
[----:B------:R-:W-:Y:S03]  /*3e50*/  PLOP3.LUT P1, PT, PT, PT, UP0, 0x80, 0x0 ;  /* 0x000000000000781c */ /* 0x000fe60003f2f008 */
[----:B------:R-:W-:Y:S01]  /*3e60*/  @P2 FSEL R46, R46, -INF , !P6 ;  /* 0xff8000002e2e2808 */ /* 0x000fe20007000000 */
[----:B------:R-:W-:Y:S01]  /*3e70*/  FFMA.FTZ R44, R44, UR6, -R100 ;  /* 0x000000062c2c7c23 */ /* 0x000fe20008010864 */
[----:B------:R-:W-:Y:S03]  /*3e80*/  PLOP3.LUT P2, PT, PT, PT, UP0, 0x80, 0x0 ;  /* 0x000000000000781c */ /* 0x000fe60003f4f008 */
[----:B------:R-:W-:Y:S01]  /*3e90*/  MUFU.EX2 R189, R42 ;  /* 0x0000002a00bd7308 */ /* 0x000fe20000000800 */
[-C--:B------:R-:W-:Y:S03]  /*3ea0*/  HMMA.16816.F32.BF16 R60, R112, R6.reuse, R60 ;  /* 0x00000006703c723c */ /* 0x080fe6000004183c */
[----:B----4-:R-:W-:Y:S01]  /*3eb0*/  @P3 VIADD R8, R102, 0x30 ;  /* 0x0000003066083836 */ /* 0x010fe20000000000 */
[----:B------:R-:W-:Y:S01]  /*3ec0*/  PLOP3.LUT P3, PT, PT, PT, UP0, 0x80, 0x0 ;  /* 0x000000000000781c */ /* 0x000fe20003f6f008 */
[----:B------:R-:W-:Y:S01]  /*3ed0*/  FFMA.FTZ R46, R46, UR6, -R0 ;  /* 0x000000062e2e7c23 */ /* 0x000fe20008010800 */
[----:B------:R-:W-:Y:S03]  /*3ee0*/  F2FP.BF16.F32.PACK_AB R5, R235, R236 ;  /* 0x000000eceb05723e */ /* 0x000fe600000010ff */
[----:B------:R-:W-:Y:S01]  /*3ef0*/  MUFU.EX2 R186, R43 ;  /* 0x0000002b00ba7308 */ /* 0x000fe20000000800 */
[----:B------:R-:W-:Y:S01]  /*3f00*/  HMMA.16816.F32.BF16 R64, R104, R6, R64 ;  /* 0x000000066840723c */ /* 0x000fe20000041840 */
[----:B------:R3:W-:Y:S03]  /*3f10*/  STS [R208+0x10000], R5 ;  /* 0x01000005d0007388 */ /* 0x0007e60000000800 */
[----:B------:R-:W-:Y:S02]  /*3f20*/  @P2 FSEL R49, R49, -INF , !P4 ;  /* 0xff80000031312808 */ /* 0x000fe40006000000 */
[----:B------:R-:W-:Y:S03]  /*3f30*/  PLOP3.LUT P2, PT, PT, PT, UP0, 0x80, 0x0 ;  /* 0x000000000000781c */ /* 0x000fe60003f4f008 */
[----:B------:R-:W-:Y:S01]  /*3f40*/  MUFU.EX2 R177, R44 ;  /* 0x0000002c00b17308 */ /* 0x000fe20000000800 */
[----:B------:R-:W-:Y:S01]  /*3f50*/  @P5 ISETP.GE.AND P5, PT, R8, UR5, PT ;  /* 0x0000000508005c0c */ /* 0x000fe2000bfa6270 */
[----:B------:R-:W-:Y:S01]  /*3f60*/  @P3 VIADD R4, R102, 0x38 ;  /* 0x0000003866043836 */ /* 0x000fe20000000000 */
[----:B------:R-:W-:Y:S01]  /*3f70*/  F2FP.BF16.F32.PACK_AB R6, R200, R201 ;  /* 0x000000c9c806723e */ /* 0x000fe200000010ff */
[----:B------:R-:W-:Y:S01]  /*3f80*/  FFMA.FTZ R49, R49, UR6, -R103 ;  /* 0x0000000631317c23 */ /* 0x000fe20008010867 */
[----:B------:R-:W-:Y:S05]  /*3f90*/  @P0 FSEL R45, R45, -INF , !P4 ;  /* 0xff8000002d2d0808 */ /* 0x000fea0006000000 */
[----:B------:R-:W-:Y:S01]  /*3fa0*/  MUFU.EX2 R184, R46 ;  /* 0x0000002e00b87308 */ /* 0x000fe20000000800 */
[----:B------:R-:W-:Y:S01]  /*3fb0*/  PLOP3.LUT P0, PT, PT, PT, UP0, 0x80, 0x0 ;  /* 0x000000000000781c */ /* 0x000fe20003f0f008 */
[----:B------:R-:W-:Y:S01]  /*3fc0*/  IMAD.U32 R104, RZ, RZ, UR4 ;  /* 0x00000004ff687e24 */ /* 0x000fe2000f8e00ff */
[----:B------:R-:W-:Y:S01]  /*3fd0*/  @P1 FSEL R47, R47, -INF , !P4 ;  /* 0xff8000002f2f1808 */ /* 0x000fe20006000000 */
[----:B------:R-:W-:Y:S01]  /*3fe0*/  @P2 VIADD R8, R102, 0x31 ;  /* 0x0000003166082836 */ /* 0x000fe20000000000 */
[----:B------:R-:W-:Y:S01]  /*3ff0*/  PLOP3.LUT P2, PT, PT, PT, UP0, 0x80, 0x0 ;  /* 0x000000000000781c */ /* 0x000fe20003f4f008 */
[----:B------:R-:W-:Y:S01]  /*4000*/  FFMA.FTZ R45, R45, UR6, -R100 ;  /* 0x000000062d2d7c23 */ /* 0x000fe20008010864 */
[----:B------:R-:W-:Y:S03]  /*4010*/  PLOP3.LUT P1, PT, PT, PT, UP0, 0x80, 0x0 ;  /* 0x000000000000781c */ /* 0x000fe60003f2f008 */
[----:B------:R-:W-:Y:S01]  /*4020*/  MUFU.EX2 R225, R49 ;  /* 0x0000003100e17308 */ /* 0x000fe20000000800 */
[----:B------:R-:W-:Y:S01]  /*4030*/  PLOP3.LUT P3, PT, PT, PT, UP0, 0x80, 0x0 ;  /* 0x000000000000781c */ /* 0x000fe20003f6f008 */
[----:B------:R-:W-:Y:S01]  /*4040*/  FFMA.FTZ R47, R47, UR6, -R0 ;  /* 0x000000062f2f7c23 */ /* 0x000fe20008010800 */
[----:B------:R-:W-:Y:S02]  /*4050*/  IADD3 R104, R154, 0x4000, R104 ;  /* 0x000040009a687810 */ /* 0x000fe40007ffe068 */
[----:B---3--:R-:W-:Y:S02]  /*4060*/  F2FP.BF16.F32.PACK_AB R5, R233, R234 ;  /* 0x000000eae905723e */ /* 0x008fe400000010ff */
[----:B------:R-:W-:Y:S03]  /*4070*/  @P0 FSEL R48, R48, -INF , !P6 ;  /* 0xff80000030300808 */ /* 0x000fe60007000000 */
[----:B------:R-:W-:Y:S01]  /*4080*/  MUFU.EX2 R176, R45 ;  /* 0x0000002d00b07308 */ /* 0x000fe20000000800 */
[----:B------:R-:W-:Y:S01]  /*4090*/  PLOP3.LUT P0, PT, PT, PT, UP0, 0x80, 0x0 ;  /* 0x000000000000781c */ /* 0x000fe20003f0f008 */
[----:B------:R-:W-:Y:S01]  /*40a0*/  IMAD.IADD R104, R104, 0x1, R155 ;  /* 0x0000000168687824 */ /* 0x000fe200078e029b */
[----:B------:R-:W-:Y:S01]  /*40b0*/  @P2 ISETP.GE.AND P2, PT, R4, UR5, PT ;  /* 0x0000000504002c0c */ /* 0x000fe2000bf46270 */
[----:B------:R-:W-:Y:S01]  /*40c0*/  FFMA.FTZ R48, R48, UR6, -R103 ;  /* 0x0000000630307c23 */ /* 0x000fe20008010867 */
[----:B------:R-:W-:Y:S02]  /*40d0*/  F2FP.BF16.F32.PACK_AB R4, R192, R193 ;  /* 0x000000c1c004723e */ /* 0x000fe400000010ff */
[----:B------:R-:W-:Y:S03]  /*40e0*/  @P1 FSEL R50, R50, -INF , !P6 ;  /* 0xff80000032321808 */ /* 0x000fe60007000000 */
[----:B------:R-:W1:Y:S01]  /*40f0*/  MUFU.EX2 R226, R48 ;  /* 0x0000003000e27308 */ /* 0x000e620000000800 */
[----:B------:R-:W-:Y:S01]  /*4100*/  PLOP3.LUT P6, PT, PT, PT, UP0, 0x80, 0x0 ;  /* 0x000000000000781c */ /* 0x000fe20003fcf008 */
[----:B------:R2:W-:Y:S01]  /*4110*/  STS [R208+0x10400], R4 ;  /* 0x01040004d0007388 */ /* 0x0005e20000000800 */
[----:B------:R-:W-:Y:S01]  /*4120*/  PLOP3.LUT P1, PT, PT, PT, UP0, 0x80, 0x0 ;  /* 0x000000000000781c */ /* 0x000fe20003f2f008 */
[--C-:B------:R-:W-:Y:S02]  /*4130*/  FFMA.FTZ R50, R50, UR6, -R101.reuse ;  /* 0x0000000632327c23 */ /* 0x100fe40008010865 */
[----:B------:R3:W-:Y:S01]  /*4140*/  STS [R207+0x10000], R5 ;  /* 0x01000005cf007388 */ /* 0x0007e20000000800 */
[----:B------:R-:W-:Y:S03]  /*4150*/  @P0 FSEL R51, R51, -INF , !P4 ;  /* 0xff80000033330808 */ /* 0x000fe60006000000 */
[----:B------:R-:W-:Y:S01]  /*4160*/  MUFU.EX2 R165, R50 ;  /* 0x0000003200a57308 */ /* 0x000fe20000000800 */
[----:B------:R-:W-:Y:S02]  /*4170*/  PLOP3.LUT P0, PT, PT, PT, UP0, 0x80, 0x0 ;  /* 0x000000000000781c */ /* 0x000fe40003f0f008 */
[----:B------:R-:W-:Y:S01]  /*4180*/  PLOP3.LUT P4, PT, PT, PT, UP0, 0x80, 0x0 ;  /* 0x000000000000781c */ /* 0x000fe20003f8f008 */
[----:B------:R-:W-:Y:S01]  /*4190*/  FFMA.FTZ R51, R51, UR6, -R101 ;  /* 0x0000000633337c23 */ /* 0x000fe20008010865 */
[----:B------:R-:W-:Y:S02]  /*41a0*/  @P6 ISETP.GE.AND P6, PT, R8, UR5, PT ;  /* 0x0000000508006c0c */ /* 0x000fe4000bfc6270 */
[----:B------:R-:W-:Y:S03]  /*41b0*/  @P1 FSEL R52, R52, -INF , !P5 ;  /* 0xff80000034341808 */ /* 0x000fe60006800000 */
[----:B------:R-:W-:Y:S01]  /*41c0*/  MUFU.EX2 R164, R51 ;  /* 0x0000003300a47308 */ /* 0x000fe20000000800 */
[----:B------:R-:W-:Y:S02]  /*41d0*/  PLOP3.LUT P1, PT, PT, PT, UP0, 0x80, 0x0 ;  /* 0x000000000000781c */ /* 0x000fe40003f2f008 */
[----:B-1----:R-:W-:Y:S01]  /*41e0*/  F2FP.BF16.F32.PACK_AB R7, R225, R226 ;  /* 0x000000e2e107723e */ /* 0x002fe200000010ff */
[--C-:B------:R-:W-:Y:S01]  /*41f0*/  FFMA.FTZ R52, R52, UR6, -R103.reuse ;  /* 0x0000000634347c23 */ /* 0x100fe20008010867 */
[----:B------:R-:W-:Y:S02]  /*4200*/  @P0 FSEL R53, R53, -INF , !P6 ;  /* 0xff80000035350808 */ /* 0x000fe40007000000 */
[----:B------:R-:W-:Y:S01]  /*4210*/  PLOP3.LUT P0, PT, PT, PT, UP0, 0x80, 0x0 ;  /* 0x000000000000781c */ /* 0x000fe20003f0f008 */
[----:B------:R-:W-:Y:S02]  /*4220*/  @P4 VIADD R102, R102, 0x39 ;  /* 0x0000003966664836 */ /* 0x000fe40000000000 */
[----:B------:R-:W-:Y:S01]  /*4230*/  MUFU.EX2 R183, R47 ;  /* 0x0000002f00b77308 */ /* 0x000fe20000000800 */
[----:B--2---:R-:W-:Y:S01]  /*4240*/  F2FP.BF16.F32.PACK_AB R4, R182, R185 ;  /* 0x000000b9b604723e */ /* 0x004fe200000010ff */
[----:B------:R-:W-:Y:S01]  /*4250*/  FFMA.FTZ R53, R53, UR6, -R103 ;  /* 0x0000000635357c23 */ /* 0x000fe20008010867 */
[----:B------:R-:W-:Y:S03]  /*4260*/  @P3 ISETP.GE.AND P3, PT, R102, UR5, PT ;  /* 0x0000000566003c0c */ /* 0x000fe6000bf66270 */
[----:B------:R1:W-:Y:S01]  /*4270*/  STS [R207+0x10400], R4 ;  /* 0x01040004cf007388 */ /* 0x0003e20000000800 */
[----:B---3--:R-:W-:Y:S03]  /*4280*/  F2FP.BF16.F32.PACK_AB R5, R197, R199 ;  /* 0x000000c7c505723e */ /* 0x008fe600000010ff */
[----:B------:R-:W-:Y:S01]  /*4290*/  MUFU.EX2 R224, R52 ;  /* 0x0000003400e07308 */ /* 0x000fe20000000800 */
[----:B------:R-:W-:Y:S01]  /*42a0*/  @P1 FSEL R54, R54, -INF , !P5 ;  /* 0xff80000036361808 */ /* 0x000fe20006800000 */
[----:B------:R2:W-:Y:S01]  /*42b0*/  STS [R208+0x12000], R6 ;  /* 0x01200006d0007388 */ /* 0x0005e20000000800 */
[----:B------:R-:W-:Y:S02]  /*42c0*/  @P0 FSEL R55, R55, -INF , !P6 ;  /* 0xff80000037370808 */ /* 0x000fe40007000000 */
[----:B------:R-:W-:Y:S01]  /*42d0*/  PLOP3.LUT P0, PT, PT, PT, UP0, 0x80, 0x0 ;  /* 0x000000000000781c */ /* 0x000fe20003f0f008 */
[--C-:B------:R-:W-:Y:S01]  /*42e0*/  FFMA.FTZ R54, R54, UR6, -R101.reuse ;  /* 0x0000000636367c23 */ /* 0x100fe20008010865 */
[----:B------:R-:W-:Y:S01]  /*42f0*/  PLOP3.LUT P1, PT, PT, PT, UP0, 0x80, 0x0 ;  /* 0x000000000000781c */ /* 0x000fe20003f2f008 */
[----:B------:R-:W-:Y:S02]  /*4300*/  FFMA.FTZ R55, R55, UR6, -R101 ;  /* 0x0000000637377c23 */ /* 0x000fe40008010865 */
[----:B------:R-:W-:Y:S10]  /*4310*/  MUFU.EX2 R223, R53 ;  /* 0x0000003500df7308 */ /* 0x000ff40000000800 */
[----:B------:R-:W-:Y:S01]  /*4320*/  MUFU.EX2 R163, R54 ;  /* 0x0000003600a37308 */ /* 0x000fe20000000800 */
[----:B------:R-:W-:Y:S02]  /*4330*/  @P0 FSEL R57, R57, -INF , !P6 ;  /* 0xff80000039390808 */ /* 0x000fe40007000000 */
[----:B------:R-:W-:Y:S02]  /*4340*/  PLOP3.LUT P0, PT, PT, PT, UP0, 0x80, 0x0 ;  /* 0x000000000000781c */ /* 0x000fe40003f0f008 */
[----:B------:R-:W-:Y:S01]  /*4350*/  @P1 FSEL R56, R56, -INF , !P5 ;  /* 0xff80000038381808 */ /* 0x000fe20006800000 */
[--C-:B------:R-:W-:Y:S01]  /*4360*/  FFMA.FTZ R57, R57, UR6, -R100.reuse ;  /* 0x0000000639397c23 */ /* 0x100fe20008010864 */
[----:B-1----:R-:W-:Y:S03]  /*4370*/  F2FP.BF16.F32.PACK_AB R4, R210, R211 ;  /* 0x000000d3d204723e */ /* 0x002fe600000010ff */
[----:B------:R-:W-:Y:S01]  /*4380*/  MUFU.EX2 R162, R55 ;  /* 0x0000003700a27308 */ /* 0x000fe20000000800 */
[----:B------:R-:W-:Y:S01]  /*4390*/  PLOP3.LUT P1, PT, PT, PT, UP0, 0x80, 0x0 ;  /* 0x000000000000781c */ /* 0x000fe20003f2f008 */
[----:B------:R-:W-:Y:S01]  /*43a0*/  FFMA.FTZ R56, R56, UR6, -R100 ;  /* 0x0000000638387c23 */ /* 0x000fe20008010864 */
[----:B--2---:R-:W-:Y:S05]  /*43b0*/  F2FP.BF16.F32.PACK_AB R6, R212, R213 ;  /* 0x000000d5d406723e */ /* 0x004fea00000010ff */
[----:B------:R1:W-:Y:S01]  /*43c0*/  STS [R208+0x12400], R6 ;  /* 0x01240006d0007388 */ /* 0x0003e20000000800 */
[----:B------:R-:W-:Y:S01]  /*43d0*/  @P0 FSEL R59, R59, -INF , !P6 ;  /* 0xff8000003b3b0808 */ /* 0x000fe20007000000 */
[----:B------:R-:W-:Y:S01]  /*43e0*/  MUFU.EX2 R168, R56 ;  /* 0x0000003800a87308 */ /* 0x000fe20000000800 */
[----:B------:R-:W-:Y:S01]  /*43f0*/  PLOP3.LUT P0, PT, PT, PT, UP0, 0x80, 0x0 ;  /* 0x000000000000781c */ /* 0x000fe20003f0f008 */
[----:B------:R2:W-:Y:S02]  /*4400*/  STS [R207+0x12000], R5 ;  /* 0x01200005cf007388 */ /* 0x0005e40000000800 */
[----:B------:R-:W-:Y:S01]  /*4410*/  @P1 FSEL R58, R58, -INF , !P5 ;  /* 0xff8000003a3a1808 */ /* 0x000fe20006800000 */
[--C-:B------:R-:W-:Y:S01]  /*4420*/  FFMA.FTZ R59, R59, UR6, -R0.reuse ;  /* 0x000000063b3b7c23 */ /* 0x100fe20008010800 */
[----:B------:R3:W-:Y:S01]  /*4430*/  STS [R207+0x12400], R4 ;  /* 0x01240004cf007388 */ /* 0x0007e20000000800 */
[----:B------:R-:W-:Y:S03]  /*4440*/  PLOP3.LUT P1, PT, PT, PT, UP0, 0x80, 0x0 ;  /* 0x000000000000781c */ /* 0x000fe60003f2f008 */
[----:B------:R-:W-:Y:S01]  /*4450*/  MUFU.EX2 R167, R57 ;  /* 0x0000003900a77308 */ /* 0x000fe20000000800 */
[----:B------:R-:W-:Y:S03]  /*4460*/  FFMA.FTZ R58, R58, UR6, -R0 ;  /* 0x000000063a3a7c23 */ /* 0x000fe60008010800 */
[----:B------:R-:W-:Y:S02]  /*4470*/  @P0 FSEL R61, R61, -INF , !P3 ;  /* 0xff8000003d3d0808 */ /* 0x000fe40005800000 */
[----:B------:R-:W-:Y:S04]  /*4480*/  PLOP3.LUT P0, PT, PT, PT, UP0, 0x80, 0x0 ;  /* 0x000000000000781c */ /* 0x000fe80003f0f008 */
[----:B------:R-:W-:Y:S01]  /*4490*/  MUFU.EX2 R174, R58 ;  /* 0x0000003a00ae7308 */ /* 0x000fe20000000800 */
[----:B------:R-:W-:Y:S02]  /*44a0*/  @P1 FSEL R60, R60, -INF , !P2 ;  /* 0xff8000003c3c1808 */ /* 0x000fe40005000000 */
[----:B------:R-:W-:Y:S02]  /*44b0*/  PLOP3.LUT P1, PT, PT, PT, UP0, 0x80, 0x0 ;  /* 0x000000000000781c */ /* 0x000fe40003f2f008 */
[----:B-1----:R-:W-:Y:S01]  /*44c0*/  F2FP.BF16.F32.PACK_AB R6, R231, R232 ;  /* 0x000000e8e706723e */ /* 0x002fe200000010ff */
[--C-:B------:R-:W-:Y:S01]  /*44d0*/  FFMA.FTZ R60, R60, UR6, -R100.reuse ;  /* 0x000000063c3c7c23 */ /* 0x100fe20008010864 */
[----:B------:R-:W-:Y:S01]  /*44e0*/  FFMA.FTZ R100, R61, UR6, -R100 ;  /* 0x000000063d647c23 */ /* 0x000fe20008010864 */
[----:B--2---:R-:W-:Y:S02]  /*44f0*/  F2FP.BF16.F32.PACK_AB R5, R180, R181 ;  /* 0x000000b5b405723e */ /* 0x004fe400000010ff */
[----:B------:R-:W-:Y:S01]  /*4500*/  MUFU.EX2 R170, R59 ;  /* 0x0000003b00aa7308 */ /* 0x000fe20000000800 */
[----:B------:R1:W-:Y:S01]  /*4510*/  STS [R209+0x10000], R6 ;  /* 0x01000006d1007388 */ /* 0x0003e20000000800 */
[----:B------:R-:W-:Y:S02]  /*4520*/  @P0 FSEL R64, R64, -INF , !P2 ;  /* 0xff80000040400808 */ /* 0x000fe40005000000 */
[----:B---3--:R-:W-:Y:S01]  /*4530*/  F2FP.BF16.F32.PACK_AB R4, R229, R230 ;  /* 0x000000e6e504723e */ /* 0x008fe200000010ff */
[----:B------:R2:W-:Y:S01]  /*4540*/  STS [R209+0x10400], R5 ;  /* 0x01040005d1007388 */ /* 0x0005e20000000800 */
[----:B------:R-:W-:Y:S01]  /*4550*/  PLOP3.LUT P0, PT, PT, PT, UP0, 0x80, 0x0 ;  /* 0x000000000000781c */ /* 0x000fe20003f0f008 */
[----:B------:R-:W-:Y:S01]  /*4560*/  FFMA.FTZ R64, R64, UR6, -R103 ;  /* 0x0000000640407c23 */ /* 0x000fe20008010867 */
[----:B------:R-:W-:Y:S01]  /*4570*/  @P1 FSEL R62, R62, -INF , !P2 ;  /* 0xff8000003e3e1808 */ /* 0x000fe20005000000 */
[----:B------:R3:W-:Y:S01]  /*4580*/  STS [R206+0x10000], R4 ;  /* 0x01000004ce007388 */ /* 0x0007e20000000800 */
[----:B------:R-:W-:Y:S01]  /*4590*/  PLOP3.LUT P1, PT, PT, PT, UP0, 0x80, 0x0 ;  /* 0x000000000000781c */ /* 0x000fe20003f2f008 */
[----:B------:R-:W-:Y:S02]  /*45a0*/  MUFU.EX2 R219, R64 ;  /* 0x0000004000db7308 */ /* 0x000fe40000000800 */
[--C-:B------:R-:W-:Y:S06]  /*45b0*/  FFMA.FTZ R62, R62, UR6, -R0.reuse ;  /* 0x000000063e3e7c23 */ /* 0x100fec0008010800 */
[----:B------:R-:W-:Y:S02]  /*45c0*/  @P0 FSEL R66, R66, -INF , !P2 ;  /* 0xff80000042420808 */ /* 0x000fe40005000000 */
[----:B------:R-:W-:Y:S01]  /*45d0*/  MUFU.EX2 R115, R60 ;  /* 0x0000003c00737308 */ /* 0x000fe20000000800 */
[----:B------:R-:W-:Y:S02]  /*45e0*/  PLOP3.LUT P0, PT, PT, PT, UP0, 0x80, 0x0 ;  /* 0x000000000000781c */ /* 0x000fe40003f0f008 */
[----:B------:R-:W-:Y:S01]  /*45f0*/  @P1 FSEL R65, R65, -INF , !P3 ;  /* 0xff80000041411808 */ /* 0x000fe20005800000 */
[----:B------:R-:W-:Y:S01]  /*4600*/  FFMA.FTZ R66, R66, UR6, -R101 ;  /* 0x0000000642427c23 */ /* 0x000fe20008010865 */
[----:B------:R-:W-:Y:S02]  /*4610*/  PLOP3.LUT P1, PT, PT, PT, UP0, 0x80, 0x0 ;  /* 0x000000000000781c */ /* 0x000fe40003f2f008 */
[----:B-1----:R-:W-:Y:S01]  /*4620*/  F2FP.BF16.F32.PACK_AB R6, R194, R195 ;  /* 0x000000c3c206723e */ /* 0x002fe200000010ff */
[----:B------:R-:W-:Y:S02]  /*4630*/  FFMA.FTZ R103, R65, UR6, -R103 ;  /* 0x0000000641677c23 */ /* 0x000fe40008010867 */
[----:B------:R-:W-:Y:S01]  /*4640*/  MUFU.EX2 R113, R66 ;  /* 0x0000004200717308 */ /* 0x000fe20000000800 */
[----:B--2---:R-:W-:Y:S02]  /*4650*/  F2FP.BF16.F32.PACK_AB R5, R190, R191 ;  /* 0x000000bfbe05723e */ /* 0x004fe400000010ff */
[----:B---3--:R-:W-:Y:S02]  /*4660*/  F2FP.BF16.F32.PACK_AB R4, R173, R175 ;  /* 0x000000afad04723e */ /* 0x008fe400000010ff */
[----:B------:R-:W-:Y:S05]  /*4670*/  @P0 FSEL R63, R63, -INF , !P3 ;  /* 0xff8000003f3f0808 */ /* 0x000fea0005800000 */
[----:B------:R-:W1:Y:S01]  /*4680*/  MUFU.EX2 R218, R103 ;  /* 0x0000006700da7308 */ /* 0x000e620000000800 */
[----:B------:R-:W-:Y:S01]  /*4690*/  @P1 FSEL R67, R67, -INF , !P3 ;  /* 0xff80000043431808 */ /* 0x000fe20005800000 */
[----:B------:R2:W-:Y:S01]  /*46a0*/  STS [R206+0x10400], R4 ;  /* 0x01040004ce007388 */ /* 0x0005e20000000800 */
[----:B------:R-:W-:Y:S01]  /*46b0*/  PLOP3.LUT P1, PT, PT, PT, UP3, 0x80, 0x0 ;  /* 0x000000000000781c */ /* 0x000fe20003f2f038 */
[----:B------:R-:W-:Y:S02]  /*46c0*/  FFMA.FTZ R0, R63, UR6, -R0 ;  /* 0x000000063f007c23 */ /* 0x000fe40008010800 */
[----:B------:R3:W-:Y:S01]  /*46d0*/  STS [R209+0x12000], R5 ;  /* 0x01200005d1007388 */ /* 0x0007e20000000800 */
[----:B------:R-:W-:Y:S03]  /*46e0*/  FFMA.FTZ R101, R67, UR6, -R101 ;  /* 0x0000000643657c23 */ /* 0x000fe60008010865 */
[----:B------:R1:W-:Y:S10]  /*46f0*/  MUFU.EX2 R166, R0 ;  /* 0x0000000000a67308 */ /* 0x0003f40000000800 */
[----:B------:R-:W4:Y:S10]  /*4700*/  MUFU.EX2 R112, R101 ;  /* 0x0000006500707308 */ /* 0x000f340000000800 */
[----:B------:R-:W4:Y:S01]  /*4710*/  MUFU.EX2 R114, R100 ;  /* 0x0000006400727308 */ /* 0x000f220000000800 */
[----:B-1----:R-:W-:Y:S02]  /*4720*/  F2FP.BF16.F32.PACK_AB R0, R218, R219 ;  /* 0x000000dbda00723e */ /* 0x002fe400000010ff */
[----:B--2---:R-:W-:Y:S02]  /*4730*/  F2FP.BF16.F32.PACK_AB R4, R196, R198 ;  /* 0x000000c6c404723e */ /* 0x004fe400000010ff */
[----:B---3--:R-:W-:Y:S03]  /*4740*/  F2FP.BF16.F32.PACK_AB R5, R227, R228 ;  /* 0x000000e4e305723e */ /* 0x008fe600000010ff */
[----:B------:R1:W-:Y:S02]  /*4750*/  STS [R209+0x12400], R4 ;  /* 0x01240004d1007388 */ /* 0x0003e40000000800 */
[----:B------:R-:W2:Y:S02]  /*4760*/  MUFU.EX2 R169, R62 ;  /* 0x0000003e00a97308 */ /* 0x000ea40000000800 */
[----:B------:R3:W-:Y:S01]  /*4770*/  STS [R206+0x12400], R6 ;  /* 0x01240006ce007388 */ /* 0x0007e20000000800 */
[----:B-1----:R-:W-:Y:S02]  /*4780*/  F2FP.BF16.F32.PACK_AB R4, R187, R188 ;  /* 0x000000bcbb04723e */ /* 0x002fe400000010ff */
[----:B---3--:R-:W-:Y:S03]  /*4790*/  F2FP.BF16.F32.PACK_AB R6, R164, R165 ;  /* 0x000000a5a406723e */ /* 0x008fe600000010ff */
[----:B------:R1:W-:Y:S04]  /*47a0*/  STS [R206+0x12000], R4 ;  /* 0x01200004ce007388 */ /* 0x0003e80000000800 */
[----:B------:R3:W-:Y:S01]  /*47b0*/  STS [R203+0x10000], R5 ;  /* 0x01000005cb007388 */ /* 0x0007e20000000800 */
[----:B-1----:R-:W-:Y:S02]  /*47c0*/  F2FP.BF16.F32.PACK_AB R4, R171, R172 ;  /* 0x000000acab04723e */ /* 0x002fe400000010ff */
[----:B---3--:R-:W-:Y:S03]  /*47d0*/  F2FP.BF16.F32.PACK_AB R5, R178, R179 ;  /* 0x000000b3b205723e */ /* 0x008fe600000010ff */
[----:B------:R1:W-:Y:S04]  /*47e0*/  STS [R203+0x10400], R4 ;  /* 0x01040004cb007388 */ /* 0x0003e80000000800 */
[----:B------:R3:W-:Y:S04]  /*47f0*/  STS [R202+0x10000], R7 ;  /* 0x01000007ca007388 */ /* 0x0007e80000000800 */
[----:B------:R4:W-:Y:S04]  /*4800*/  STS [R202+0x10400], R6 ;  /* 0x01040006ca007388 */ /* 0x0009e80000000800 */
[----:B------:R2:W-:Y:S01]  /*4810*/  STS [R203+0x12000], R5 ;  /* 0x01200005cb007388 */ /* 0x0005e20000000800 */
[----:B-1----:R-:W-:Y:S02]  /*4820*/  F2FP.BF16.F32.PACK_AB R4, R186, R189 ;  /* 0x000000bdba04723e */ /* 0x002fe400000010ff */
[----:B---3--:R-:W-:Y:S03]  /*4830*/  F2FP.BF16.F32.PACK_AB R7, R176, R177 ;  /* 0x000000b1b007723e */ /* 0x008fe600000010ff */
[----:B------:R1:W-:Y:S01]  /*4840*/  STS [R203+0x12400], R4 ;  /* 0x01240004cb007388 */ /* 0x0003e20000000800 */
[----:B----4-:R-:W-:Y:S03]  /*4850*/  F2FP.BF16.F32.PACK_AB R6, R183, R184 ;  /* 0x000000b8b706723e */ /* 0x010fe600000010ff */
[----:B------:R3:W-:Y:S01]  /*4860*/  STS [R202+0x12000], R7 ;  /* 0x01200007ca007388 */ /* 0x0007e20000000800 */
[----:B--2---:R-:W-:Y:S03]  /*4870*/  F2FP.BF16.F32.PACK_AB R5, R223, R224 ;  /* 0x000000e0df05723e */ /* 0x004fe600000010ff */
[----:B------:R2:W-:Y:S04]  /*4880*/  STS [R202+0x12400], R6 ;  /* 0x01240006ca007388 */ /* 0x0005e80000000800 */
[----:B------:R4:W-:Y:S01]  /*4890*/  STS [R205+0x10000], R5 ;  /* 0x01000005cd007388 */ /* 0x0009e20000000800 */
[----:B-1----:R-:W-:Y:S02]  /*48a0*/  F2FP.BF16.F32.PACK_AB R4, R162, R163 ;  /* 0x000000a3a204723e */ /* 0x002fe400000010ff */
[----:B---3--:R-:W-:Y:S03]  /*48b0*/  F2FP.BF16.F32.PACK_AB R7, R167, R168 ;  /* 0x000000a8a707723e */ /* 0x008fe600000010ff */
[----:B------:R1:W-:Y:S01]  /*48c0*/  STS [R205+0x10400], R4 ;  /* 0x01040004cd007388 */ /* 0x0003e20000000800 */
[----:B--2---:R-:W-:Y:S03]  /*48d0*/  F2FP.BF16.F32.PACK_AB R6, R170, R174 ;  /* 0x000000aeaa06723e */ /* 0x004fe600000010ff */
[----:B------:R2:W-:Y:S01]  /*48e0*/  STS [R204+0x10000], R0 ;  /* 0x01000000cc007388 */ /* 0x0005e20000000800 */
[----:B----4-:R-:W-:Y:S05]  /*48f0*/  F2FP.BF16.F32.PACK_AB R5, R112, R113 ;  /* 0x000000717005723e */ /* 0x010fea00000010ff */
[----:B------:R-:W-:Y:S04]  /*4900*/  STS [R204+0x10400], R5 ;  /* 0x01040005cc007388 */ /* 0x000fe80000000800 */
[----:B------:R-:W-:Y:S04]  /*4910*/  STS [R205+0x12000], R7 ;  /* 0x01200007cd007388 */ /* 0x000fe80000000800 */
[----:B------:R-:W-:Y:S01]  /*4920*/  STS [R205+0x12400], R6 ;  /* 0x01240006cd007388 */ /* 0x000fe20000000800 */
[----:B-1----:R-:W-:Y:S02]  /*4930*/  F2FP.BF16.F32.PACK_AB R4, R114, R115 ;  /* 0x000000737204723e */ /* 0x002fe400000010ff */
[----:B--2---:R-:W-:Y:S03]  /*4940*/  F2FP.BF16.F32.PACK_AB R0, R166, R169 ;  /* 0x000000a9a600723e */ /* 0x004fe600000010ff */
[----:B------:R-:W-:Y:S04]  /*4950*/  STS [R204+0x12000], R4 ;  /* 0x01200004cc007388 */ /* 0x000fe80000000800 */
[----:B------:R-:W-:Y:S04]  /*4960*/  STS [R204+0x12400], R0 ;  /* 0x01240000cc007388 */ /* 0x000fe80000000800 */
[----:B------:R-:W1:Y:S08]  /*4970*/  LDSM.16.M88.4 R64, [R154+UR4+0x4000] ;  /* 0x004000049a40783b */ /* 0x000e700008000200 */
[----:B------:R-:W2:Y:S08]  /*4980*/  LDSM.16.M88.4 R60, [R154+UR4+0x5000] ;  /* 0x005000049a3c783b */ /* 0x000eb00008000200 */
[----:B------:R-:W3:Y:S08]  /*4990*/  LDSM.16.M88.4 R100, [R104] ;  /* 0x000000006864783b */ /* 0x000ef00000000200 */
[----:B------:R-:W4:Y:S01]  /*49a0*/  LDSM.16.M88.4 R104, [R104+0x1000] ;  /* 0x001000006868783b */ /* 0x000f220000000200 */
[-C--:B-1----:R-:W-:Y:S06]  /*49b0*/  HMMA.16816.F32.BF16 R4, R64, R116.reuse, RZ ;  /* 0x000000744004723c */ /* 0x082fec00000418ff */
[C---:B--2---:R-:W-:Y:S06]  /*49c0*/  HMMA.16816.F32.BF16 R8, R60.reuse, R116, RZ ;  /* 0x000000743c08723c */ /* 0x044fec00000418ff */
[-C--:B------:R-:W-:Y:S06]  /*49d0*/  HMMA.16816.F32.BF16 R12, R60, R118.reuse, RZ ;  /* 0x000000763c0c723c */ /* 0x080fec00000418ff */
[C---:B------:R-:W-:Y:S06]  /*49e0*/  HMMA.16816.F32.BF16 R16, R64.reuse, R118, RZ ;  /* 0x000000764010723c */ /* 0x040fec00000418ff */
        /* <DEDUP_REMOVED lines=11> */
[----:B------:R-:W-:Y:S06]  /*4aa0*/  HMMA.16816.F32.BF16 R64, R64, R130, RZ ;  /* 0x000000824040723c */ /* 0x000fec00000418ff */
[-C--:B---3--:R-:W-:Y:S06]  /*4ab0*/  HMMA.16816.F32.BF16 R4, R100, R132.reuse, R4 ;  /* 0x000000846404723c */ /* 0x088fec0000041804 */
[C---:B----4-:R-:W-:Y:S06]  /*4ac0*/  HMMA.16816.F32.BF16 R8, R104.reuse, R132, R8 ;  /* 0x000000846808723c */ /* 0x050fec0000041808 */
[-C--:B------:R-:W-:Y:S06]  /*4ad0*/  HMMA.16816.F32.BF16 R12, R104, R134.reuse, R12 ;  /* 0x00000086680c723c */ /* 0x080fec000004180c */
[C---:B------:R-:W-:Y:S06]  /*4ae0*/  HMMA.16816.F32.BF16 R16, R100.reuse, R134, R16 ;  /* 0x000000866410723c */ /* 0x040fec0000041810 */
[-C--:B------:R-:W-:Y:S05]  /*4af0*/  HMMA.16816.F32.BF16 R20, R100, R136.reuse, R20 ;  /* 0x000000886414723c */ /* 0x080fea0000041814 */
[C---:B------:R-:W-:Y:S01]  /*4b00*/  FADD.FTZ R4, -R111.reuse, R4 ;  /* 0x000000046f047221 */ /* 0x040fe20000010100 */
[C---:B------:R-:W-:Y:S05]  /*4b10*/  HMMA.16816.F32.BF16 R24, R104.reuse, R136, R24 ;  /* 0x000000886818723c */ /* 0x040fea0000041818 */
[----:B------:R-:W-:Y:S01]  /*4b20*/  FADD.FTZ R0, -R111, R5 ;  /* 0x000000056f007221 */ /* 0x000fe20000010100 */
[-C--:B------:R-:W-:Y:S05]  /*4b30*/  HMMA.16816.F32.BF16 R28, R104, R138.reuse, R28 ;  /* 0x0000008a681c723c */ /* 0x080fea000004181c */
[----:B------:R-:W-:Y:S01]  /*4b40*/  FMUL.FTZ R0, R235, R0 ;  /* 0x00000000eb007220 */ /* 0x000fe20000410000 */
[C---:B------:R-:W-:Y:S05]  /*4b50*/  HMMA.16816.F32.BF16 R32, R100.reuse, R138, R32 ;  /* 0x0000008a6420723c */ /* 0x040fea0000041820 */
[----:B------:R-:W-:Y:S01]  /*4b60*/  FADD.FTZ R6, -R110, R6 ;  /* 0x000000066e067221 */ /* 0x000fe20000010100 */
[-C--:B------:R-:W-:Y:S05]  /*4b70*/  HMMA.16816.F32.BF16 R36, R100, R140.reuse, R36 ;  /* 0x0000008c6424723c */ /* 0x080fea0000041824 */
[C---:B------:R-:W-:Y:S01]  /*4b80*/  FADD.FTZ R5, -R111.reuse, R20 ;  /* 0x000000146f057221 */ /* 0x040fe20000010100 */
[C---:B------:R-:W-:Y:S05]  /*4b90*/  HMMA.16816.F32.BF16 R40, R104.reuse, R140, R40 ;  /* 0x0000008c6828723c */ /* 0x040fea0000041828 */
[C---:B------:R-:W-:Y:S01]  /*4ba0*/  FADD.FTZ R21, -R111.reuse, R21 ;  /* 0x000000156f157221 */ /* 0x040fe20000010100 */
[-C--:B------:R-:W-:Y:S05]  /*4bb0*/  HMMA.16816.F32.BF16 R44, R104, R142.reuse, R44 ;  /* 0x0000008e682c723c */ /* 0x080fea000004182c */
[----:B------:R-:W-:Y:S01]  /*4bc0*/  FMUL.FTZ R5, R232, R5 ;  /* 0x00000005e8057220 */ /* 0x000fe20000410000 */
[C---:B------:R-:W-:Y:S05]  /*4bd0*/  HMMA.16816.F32.BF16 R48, R100.reuse, R142, R48 ;  /* 0x0000008e6430723c */ /* 0x040fea0000041830 */
[C---:B------:R-:W-:Y:S01]  /*4be0*/  FADD.FTZ R32, -R111.reuse, R32 ;  /* 0x000000206f207221 */ /* 0x040fe20000010100 */
[-C--:B------:R-:W-:Y:S05]  /*4bf0*/  HMMA.16816.F32.BF16 R52, R100, R144.reuse, R52 ;  /* 0x000000906434723c */ /* 0x080fea0000041834 */
[----:B------:R-:W-:Y:S01]  /*4c00*/  FADD.FTZ R37, -R111, R37 ;  /* 0x000000256f257221 */ /* 0x000fe20000010100 */
[C---:B------:R-:W-:Y:S05]  /*4c10*/  HMMA.16816.F32.BF16 R56, R104.reuse, R144, R56 ;  /* 0x000000906838723c */ /* 0x040fea0000041838 */
[----:B------:R-:W-:Y:S01]  /*4c20*/  FMUL.FTZ R37, R227, R37 ;  /* 0x00000025e3257220 */ /* 0x000fe20000410000 */
[-C--:B------:R-:W-:Y:S05]  /*4c30*/  HMMA.16816.F32.BF16 R60, R104, R146.reuse, R60 ;  /* 0x00000092683c723c */ /* 0x080fea000004183c */
[----:B------:R-:W-:Y:S01]  /*4c40*/  FADD.FTZ R7, -R110, R7 ;  /* 0x000000076e077221 */ /* 0x000fe20000010100 */
[----:B------:R-:W-:Y:S05]  /*4c50*/  HMMA.16816.F32.BF16 R64, R100, R146, R64 ;  /* 0x000000926440723c */ /* 0x000fea0000041840 */
[C---:B------:R-:W-:Y:S02]  /*4c60*/  FADD.FTZ R20, -R111.reuse, R48 ;  /* 0x000000306f147221 */ /* 0x040fe40000010100 */
[----:B------:R-:W-:Y:S01]  /*4c70*/  FMUL.FTZ R101, R236, R4 ;  /* 0x00000004ec657220 */ /* 0x000fe20000410000 */
[C---:B------:R-:W-:Y:S03]  /*4c80*/  FADD.FTZ R4, -R111.reuse, R16 ;  /* 0x000000106f047221 */ /* 0x040fe60000010100 */
[----:B------:R-:W-:Y:S01]  /*4c90*/  FADD.FTZ R16, -R111, R17 ;  /* 0x000000116f107221 */ /* 0x000fe20000010100 */
[----:B------:R-:W-:Y:S01]  /*4ca0*/  F2FP.BF16.F32.PACK_AB R0, R0, R101 ;  /* 0x000000650000723e */ /* 0x000fe200000010ff */
[----:B------:R-:W-:Y:S01]  /*4cb0*/  FMUL.FTZ R4, R234, R4 ;  /* 0x00000004ea047220 */ /* 0x000fe20000410000 */
[----:B------:R-:W-:Y:S01]  /*4cc0*/  FMUL.FTZ R100, R231, R21 ;  /* 0x00000015e7647220 */ /* 0x000fe20000410000 */
[----:B------:R-:W-:Y:S01]  /*4cd0*/  FMUL.FTZ R16, R233, R16 ;  /* 0x00000010e9107220 */ /* 0x000fe20000410000 */
[C---:B------:R-:W-:Y:S01]  /*4ce0*/  FADD.FTZ R21, -R111.reuse, R33 ;  /* 0x000000216f157221 */ /* 0x040fe20000010100 */
[----:B------:R-:W-:Y:S01]  /*4cf0*/  FMUL.FTZ R101, R230, R32 ;  /* 0x00000020e6657220 */ /* 0x000fe20000410000 */
[C---:B------:R-:W-:Y:S01]  /*4d00*/  FADD.FTZ R17, -R111.reuse, R36 ;  /* 0x000000246f117221 */ /* 0x040fe20000010100 */
[----:B------:R-:W-:Y:S01]  /*4d10*/  F2FP.BF16.F32.PACK_AB R100, R100, R5 ;  /* 0x000000056464723e */ /* 0x000fe200000010ff */
[C---:B------:R-:W-:Y:S01]  /*4d20*/  FADD.FTZ R36, -R111.reuse, R49 ;  /* 0x000000316f247221 */ /* 0x040fe20000010100 */
[----:B------:R-:W-:Y:S01]  /*4d30*/  F2FP.BF16.F32.PACK_AB R16, R16, R4 ;  /* 0x000000041010723e */ /* 0x000fe200000010ff */
[C---:B------:R-:W-:Y:S01]  /*4d40*/  FADD.FTZ R4, -R111.reuse, R52 ;  /* 0x000000346f047221 */ /* 0x040fe20000010100 */
[C---:B------:R-:W-:Y:S01]  /*4d50*/  FADD.FTZ R33, -R111.reuse, R53 ;  /* 0x000000356f217221 */ /* 0x040fe20000010100 */
[C---:B------:R-:W-:Y:S01]  /*4d60*/  FADD.FTZ R5, -R111.reuse, R64 ;  /* 0x000000406f057221 */ /* 0x040fe20000010100 */
[----:B------:R-:W-:Y:S01]  /*4d70*/  FADD.FTZ R32, -R111, R65 ;  /* 0x000000416f207221 */ /* 0x000fe20000010100 */
[----:B------:R-:W-:Y:S01]  /*4d80*/  FMUL.FTZ R21, R229, R21 ;  /* 0x00000015e5157220 */ /* 0x000fe20000410000 */
[----:B------:R-:W-:Y:S01]  /*4d90*/  FMUL.FTZ R17, R228, R17 ;  /* 0x00000011e4117220 */ /* 0x000fe20000410000 */
[----:B------:R-:W-:Y:S01]  /*4da0*/  FMUL.FTZ R20, R226, R20 ;  /* 0x00000014e2147220 */ /* 0x000fe20000410000 */
[----:B------:R-:W-:Y:S01]  /*4db0*/  FMUL.FTZ R36, R225, R36 ;  /* 0x00000024e1247220 */ /* 0x000fe20000410000 */
[----:B------:R-:W-:Y:S01]  /*4dc0*/  FMUL.FTZ R4, R224, R4 ;  /* 0x00000004e0047220 */ /* 0x000fe20000410000 */
[----:B------:R-:W-:Y:S01]  /*4dd0*/  F2FP.BF16.F32.PACK_AB R48, R21, R101 ;  /* 0x000000651530723e */ /* 0x000fe200000010ff */
[----:B------:R-:W-:Y:S01]  /*4de0*/  FMUL.FTZ R33, R223, R33 ;  /* 0x00000021df217220 */ /* 0x000fe20000410000 */
[----:B------:R-:W-:Y:S01]  /*4df0*/  F2FP.BF16.F32.PACK_AB R37, R37, R17 ;  /* 0x000000112525723e */ /* 0x000fe200000010ff */
[----:B------:R-:W-:Y:S01]  /*4e00*/  FMUL.FTZ R5, R219, R5 ;  /* 0x00000005db057220 */ /* 0x000fe20000410000 */
[----:B------:R-:W-:Y:S01]  /*4e10*/  F2FP.BF16.F32.PACK_AB R36, R36, R20 ;  /* 0x000000142424723e */ /* 0x000fe200000010ff */
[----:B------:R-:W-:Y:S01]  /*4e20*/  FMUL.FTZ R32, R218, R32 ;  /* 0x00000020da207220 */ /* 0x000fe20000410000 */
[----:B------:R-:W-:Y:S04]  /*4e30*/  F2FP.BF16.F32.PACK_AB R33, R33, R4 ;  /* 0x000000042121723e */ /* 0x000fe800000010ff */
[----:B------:R-:W-:Y:S01]  /*4e40*/  F2FP.BF16.F32.PACK_AB R32, R32, R5 ;  /* 0x000000052020723e */ /* 0x000fe200000010ff */
[----:B------:R-:W-:Y:S06]  /*4e50*/  @!P1 BRA `(.L_x_7) ;  /* 0x0000000000549947 */ /* 0x000fec0003800000 */
[----:B------:R-:W1:Y:S01]  /*4e60*/  LDC R17, c[0x0][0x240] ;  /* 0x00009000ff117b82 */ /* 0x000e620000000800 */
[----:B------:R-:W-:Y:S01]  /*4e70*/  ULOP3.LUT UR14, UR7, 0x1, URZ, 0xc0, !UPT ;  /* 0x00000001070e7892 */ /* 0x000fe2000f8ec03f */
[----:B------:R-:W-:Y:S03]  /*4e80*/  UMOV UR34, 0xffffe000 ;  /* 0xffffe00000227882 */ /* 0x000fe60000000000 */
[----:B------:R-:W-:Y:S03]  /*4e90*/  UISETP.NE.U32.AND UP1, UPT, UR14, 0x1, UPT ;  /* 0x000000010e00788c */ /* 0x000fe6000bf25070 */
[----:B------:R-:W2:Y:S01]  /*4ea0*/  LDC R20, c[0x0][0x244] ;  /* 0x00009100ff147b82 */ /* 0x000ea20000000800 */
[----:B------:R-:W-:Y:S06]  /*4eb0*/  USEL UR14, UR34, 0x2000, !UP1 ;  /* 0x00002000220e7887 */ /* 0x000fec000c800000 */
[----:B------:R-:W-:Y:S01]  /*4ec0*/  VIADD R222, R222, UR14 ;  /* 0x0000000edede7c36 */ /* 0x000fe20008000000 */
[----:B------:R-:W-:Y:S01]  /*4ed0*/  IADD3 R148, R148, UR14, RZ ;  /* 0x0000000e94947c10 */ /* 0x000fe2000fffe0ff */
[C---:B-1----:R-:W-:Y:S05]  /*4ee0*/  IMAD.U32 R4, R17.reuse, -0x80, RZ ;  /* 0xffffff8011047824 */ /* 0x042fea00078e00ff */
[C---:B------:R-:W-:Y:S04]  /*4ef0*/  LEA R5, P0, R4.reuse, R214, 0x1 ;  /* 0x000000d604057211 */ /* 0x040fe800078008ff */
[----:B------:R-:W-:Y:S01]  /*4f00*/  LEA.HI.X.SX32 R4, R4, R215, 0x1, P0 ;  /* 0x000000d704047211 */ /* 0x000fe200000f0eff */
[----:B------:R-:W-:Y:S03]  /*4f10*/  IMAD.MOV.U32 R214, RZ, RZ, R5 ;  /* 0x000000ffffd67224 */ /* 0x000fe600078e0005 */
[----:B------:R-:W-:Y:S02]  /*4f20*/  MOV R215, R4 ;  /* 0x0000000400d77202 */ /* 0x000fe40000000f00 */
[C---:B------:R-:W-:Y:S03]  /*4f30*/  LEA R4, P0, R17.reuse, R214, 0x7 ;  /* 0x000000d611047211 */ /* 0x040fe600078038ff */
[----:B------:R-:W-:Y:S01]  /*4f40*/  @!PT LDS RZ, [RZ] ;  /* 0x00000000fffff984 */ /* 0x000fe20000000800 */
[----:B------:R-:W-:Y:S01]  /*4f50*/  @!PT LDS RZ, [RZ] ;  /* 0x00000000fffff984 */ /* 0x000fe20000000800 */
[----:B------:R-:W-:Y:S01]  /*4f60*/  @!PT LDS RZ, [RZ] ;  /* 0x00000000fffff984 */ /* 0x000fe20000000800 */
[----:B------:R1:W-:Y:S01]  /*4f70*/  LDGSTS.E.BYPASS.LTC128B.128 [R222], desc[UR8][R214.64] ;  /* 0x00000000d6de7fae */ /* 0x0003e2000b901d48 */
[----:B--2---:R-:W-:Y:S05]  /*4f80*/  LEA.HI.X R5, R17, R215, R20, 0x7, P0 ;  /* 0x000000d711057211 */ /* 0x004fea00000f3c14 */
[----:B------:R1:W-:Y:S04]  /*4f90*/  LDGSTS.E.BYPASS.LTC128B.128 [R222+0x1000], desc[UR8][R4.64] ;  /* 0x0100000004de7fae */ /* 0x0003e8000b901d48 */
[----:B------:R-:W0:Y:S02]  /*4fa0*/  LDGDEPBAR ;  /* 0x00000000000079af */ /* 0x000e240000000000 */
.L_x_7:
[----:B------:R2:W-:Y:S01]  /*4fb0*/  STS [R208+0x8000], R0 ;  /* 0x00800000d0007388 */ /* 0x0005e20000000800 */
[----:B------:R-:W-:Y:S01]  /*4fc0*/  FMUL.FTZ R6, R193, R6 ;  /* 0x00000006c1067220 */ /* 0x000fe20000410000 */
[----:B-1----:R-:W-:Y:S01]  /*4fd0*/  FMUL.FTZ R4, R192, R7 ;  /* 0x00000007c0047220 */ /* 0x002fe20000410000 */
[C---:B------:R-:W-:Y:S01]  /*4fe0*/  FADD.FTZ R19, -R110.reuse, R19 ;  /* 0x000000136e137221 */ /* 0x040fe20000010100 */
[----:B------:R-:W-:Y:S01]  /*4ff0*/  FADD.FTZ R18, -R110, R18 ;  /* 0x000000126e127221 */ /* 0x000fe20000010100 */
[C---:B-----5:R-:W-:Y:S01]  /*5000*/  FADD.FTZ R12, -R109.reuse, R12 ;  /* 0x0000000c6d0c7221 */ /* 0x060fe20000010100 */
[C---:B------:R-:W-:Y:S01]  /*5010*/  FADD.FTZ R13, -R109.reuse, R13 ;  /* 0x0000000d6d0d7221 */ /* 0x040fe20000010100 */
[----:B------:R-:W-:Y:S01]  /*5020*/  F2FP.BF16.F32.PACK_AB R4, R4, R6 ;  /* 0x000000060404723e */ /* 0x000fe200000010ff */
[C---:B------:R-:W-:Y:S01]  /*5030*/  FADD.FTZ R15, -R108.reuse, R15 ;  /* 0x0000000f6c0f7221 */ /* 0x040fe20000010100 */
[----:B------:R-:W-:Y:S01]  /*5040*/  FADD.FTZ R25, -R109, R25 ;  /* 0x000000196d197221 */ /* 0x000fe20000010100 */
[C---:B------:R-:W-:Y:S01]  /*5050*/  FADD.FTZ R27, -R108.reuse, R27 ;  /* 0x0000001b6c1b7221 */ /* 0x040fe20000010100 */
[----:B------:R-:W-:Y:S01]  /*5060*/  FMUL.FTZ R18, R185, R18 ;  /* 0x00000012b9127220 */ /* 0x000fe20000410000 */
[----:B------:R1:W-:Y:S01]  /*5070*/  STS [R208+0x8400], R4 ;  /* 0x00840004d0007388 */ /* 0x0003e20000000800 */
[----:B------:R-:W-:Y:S01]  /*5080*/  FMUL.FTZ R12, R199, R12 ;  /* 0x0000000cc70c7220 */ /* 0x000fe20000410000 */
[----:B------:R-:W-:Y:S01]  /*5090*/  FMUL.FTZ R13, R197, R13 ;  /* 0x0000000dc50d7220 */ /* 0x000fe20000410000 */
[C---:B------:R-:W-:Y:S01]  /*50a0*/  FADD.FTZ R8, -R109.reuse, R8 ;  /* 0x000000086d087221 */ /* 0x040fe20000010100 */
[----:B------:R-:W-:Y:S01]  /*50b0*/  STS [R207+0x8000], R16 ;  /* 0x00800010cf007388 */ /* 0x000fe20000000800 */
[----:B------:R-:W-:Y:S01]  /*50c0*/  FADD.FTZ R9, -R109, R9 ;  /* 0x000000096d097221 */ /* 0x000fe20000010100 */
[C---:B------:R-:W-:Y:S01]  /*50d0*/  FADD.FTZ R10, -R108.reuse, R10 ;  /* 0x0000000a6c0a7221 */ /* 0x040fe20000010100 */
[----:B------:R-:W-:Y:S01]  /*50e0*/  FMUL.FTZ R8, R201, R8 ;  /* 0x00000008c9087220 */ /* 0x000fe20000410000 */
[----:B------:R-:W-:Y:S01]  /*50f0*/  FADD.FTZ R14, -R108, R14 ;  /* 0x0000000e6c0e7221 */ /* 0x000fe20000010100 */
[----:B------:R-:W-:Y:S01]  /*5100*/  FMUL.FTZ R9, R200, R9 ;  /* 0x00000009c8097220 */ /* 0x000fe20000410000 */
[----:B------:R-:W-:Y:S01]  /*5110*/  FMUL.FTZ R10, R213, R10 ;  /* 0x0000000ad50a7220 */ /* 0x000fe20000410000 */
[C---:B------:R-:W-:Y:S01]  /*5120*/  FADD.FTZ R22, -R110.reuse, R22 ;  /* 0x000000166e167221 */ /* 0x040fe20000010100 */
[----:B------:R-:W-:Y:S01]  /*5130*/  FADD.FTZ R23, -R110, R23 ;  /* 0x000000176e177221 */ /* 0x000fe20000010100 */
[----:B--2---:R-:W-:Y:S01]  /*5140*/  FMUL.FTZ R0, R182, R19 ;  /* 0x00000013b6007220 */ /* 0x004fe20000410000 */
[----:B------:R-:W-:Y:S01]  /*5150*/  F2FP.BF16.F32.PACK_AB R19, R13, R12 ;  /* 0x0000000c0d13723e */ /* 0x000fe200000010ff */
[----:B------:R-:W-:Y:S01]  /*5160*/  FADD.FTZ R12, -R109, R57 ;  /* 0x000000396d0c7221 */ /* 0x000fe20000010100 */
[----:B------:R-:W-:Y:S01]  /*5170*/  FMUL.FTZ R14, R211, R14 ;  /* 0x0000000ed30e7220 */ /* 0x000fe20000410000 */
[----:B------:R-:W-:Y:S01]  /*5180*/  FMUL.FTZ R22, R181, R22 ;  /* 0x00000016b5167220 */ /* 0x000fe20000410000 */
[----:B------:R-:W-:Y:S01]  /*5190*/  F2FP.BF16.F32.PACK_AB R0, R0, R18 ;  /* 0x000000120000723e */ /* 0x000fe200000010ff */
[----:B------:R-:W-:Y:S01]  /*51a0*/  FMUL.FTZ R18, R190, R25 ;  /* 0x00000019be127220 */ /* 0x000fe20000410000 */
[----:B------:R-:W-:Y:S01]  /*51b0*/  FMUL.FTZ R12, R167, R12 ;  /* 0x0000000ca70c7220 */ /* 0x000fe20000410000 */
[----:B------:R-:W-:Y:S01]  /*51c0*/  FMUL.FTZ R23, R180, R23 ;  /* 0x00000017b4177220 */ /* 0x000fe20000410000 */
[C---:B------:R-:W-:Y:S01]  /*51d0*/  FADD.FTZ R24, -R109.reuse, R24 ;  /* 0x000000186d187221 */ /* 0x040fe20000010100 */
[----:B------:R2:W-:Y:S01]  /*51e0*/  STS [R207+0x8400], R0 ;  /* 0x00840000cf007388 */ /* 0x0005e20000000800 */
[C---:B------:R-:W-:Y:S01]  /*51f0*/  FADD.FTZ R34, -R110.reuse, R34 ;  /* 0x000000226e227221 */ /* 0x040fe20000010100 */
[----:B-1----:R-:W-:Y:S01]  /*5200*/  FADD.FTZ R4, -R109, R56 ;  /* 0x000000386d047221 */ /* 0x002fe20000010100 */
[C---:B------:R-:W-:Y:S01]  /*5210*/  FADD.FTZ R35, -R110.reuse, R35 ;  /* 0x000000236e237221 */ /* 0x040fe20000010100 */
[C---:B------:R-:W-:Y:S01]  /*5220*/  FADD.FTZ R17, -R110.reuse, R54 ;  /* 0x000000366e117221 */ /* 0x040fe20000010100 */
[----:B------:R-:W-:Y:S01]  /*5230*/  FADD.FTZ R7, -R110, R55 ;  /* 0x000000376e077221 */ /* 0x000fe20000010100 */
[----:B------:R-:W-:Y:S01]  /*5240*/  FMUL.FTZ R4, R168, R4 ;  /* 0x00000004a8047220 */ /* 0x000fe20000410000 */
[C---:B------:R-:W-:Y:S01]  /*5250*/  FADD.FTZ R6, -R110.reuse, R66 ;  /* 0x000000426e067221 */ /* 0x040fe20000010100 */
[----:B------:R-:W-:Y:S01]  /*5260*/  FADD.FTZ R5, -R110, R67 ;  /* 0x000000436e057221 */ /* 0x000fe20000010100 */
[----:B------:R-:W-:Y:S01]  /*5270*/  F2FP.BF16.F32.PACK_AB R23, R23, R22 ;  /* 0x000000161717723e */ /* 0x000fe200000010ff */
[----:B------:R-:W-:Y:S01]  /*5280*/  FMUL.FTZ R34, R175, R34 ;  /* 0x00000022af227220 */ /* 0x000fe20000410000 */
[----:B------:R-:W-:Y:S01]  /*5290*/  F2FP.BF16.F32.PACK_AB R12, R12, R4 ;  /* 0x000000040c0c723e */ /* 0x000fe200000010ff */
[C---:B------:R-:W-:Y:S01]  /*52a0*/  FADD.FTZ R4, -R108.reuse, R11 ;  /* 0x0000000b6c047221 */ /* 0x040fe20000010100 */
[----:B------:R-:W-:Y:S01]  /*52b0*/  FMUL.FTZ R22, R173, R35 ;  /* 0x00000023ad167220 */ /* 0x000fe20000410000 */
[----:B------:R-:W-:Y:S01]  /*52c0*/  FADD.FTZ R26, -R108, R26 ;  /* 0x0000001a6c1a7221 */ /* 0x000fe20000010100 */
[----:B------:R-:W-:Y:S01]  /*52d0*/  FMUL.FTZ R17, R163, R17 ;  /* 0x00000011a3117220 */ /* 0x000fe20000410000 */
        /* <DEDUP_REMOVED lines=8> */
[----:B------:R-:W-:Y:S01]  /*5360*/  FADD.FTZ R28, -R109, R28 ;  /* 0x0000001c6d1c7221 */ /* 0x000fe20000010100 */
[----:B--2---:R-:W-:Y:S01]  /*5370*/  F2FP.BF16.F32.PACK_AB R0, R9, R8 ;  /* 0x000000080900723e */ /* 0x004fe200000010ff */
[----:B------:R-:W-:Y:S01]  /*5380*/  STS [R208+0xa400], R10 ;  /* 0x00a4000ad0007388 */ /* 0x000fe20000000800 */
[----:B------:R-:W-:Y:S01]  /*5390*/  FMUL.FTZ R9, R210, R15 ;  /* 0x0000000fd2097220 */ /* 0x000fe20000410000 */
[----:B------:R-:W-:Y:S01]  /*53a0*/  FMUL.FTZ R8, R196, R27 ;  /* 0x0000001bc4087220 */ /* 0x000fe20000410000 */
[----:B------:R-:W-:Y:S01]  /*53b0*/  F2FP.BF16.F32.PACK_AB R21, R7, R17 ;  /* 0x000000110715723e */ /* 0x000fe200000010ff */
[----:B------:R1:W-:Y:S01]  /*53c0*/  STS [R208+0xa000], R0 ;  /* 0x00a00000d0007388 */ /* 0x0003e20000000800 */
[----:B------:R-:W-:Y:S01]  /*53d0*/  F2FP.BF16.F32.PACK_AB R20, R5, R6 ;  /* 0x000000060514723e */ /* 0x000fe200000010ff */
[----:B------:R-:W-:Y:S01]  /*53e0*/  FMUL.FTZ R28, R188, R28 ;  /* 0x0000001cbc1c7220 */ /* 0x000fe20000410000 */
[----:B------:R-:W-:Y:S01]  /*53f0*/  F2FP.BF16.F32.PACK_AB R9, R9, R14 ;  /* 0x0000000e0909723e */ /* 0x000fe200000010ff */
[----:B------:R-:W-:Y:S01]  /*5400*/  STS [R207+0xa000], R19 ;  /* 0x00a00013cf007388 */ /* 0x000fe20000000800 */
[----:B------:R-:W-:Y:S01]  /*5410*/  F2FP.BF16.F32.PACK_AB R18, R18, R24 ;  /* 0x000000181212723e */ /* 0x000fe200000010ff */
[----:B------:R-:W-:Y:S01]  /*5420*/  FADD.FTZ R29, -R109, R29 ;  /* 0x0000001d6d1d7221 */ /* 0x000fe20000010100 */
[----:B------:R-:W-:Y:S01]  /*5430*/  F2FP.BF16.F32.PACK_AB R8, R8, R26 ;  /* 0x0000001a0808723e */ /* 0x000fe200000010ff */
[----:B------:R-:W-:Y:S01]  /*5440*/  STS [R207+0xa400], R9 ;  /* 0x00a40009cf007388 */ /* 0x000fe20000000800 */
[C---:B------:R-:W-:Y:S01]  /*5450*/  FADD.FTZ R30, -R108.reuse, R30 ;  /* 0x0000001e6c1e7221 */ /* 0x040fe20000010100 */
[----:B------:R-:W-:Y:S01]  /*5460*/  FADD.FTZ R31, -R108, R31 ;  /* 0x0000001f6c1f7221 */ /* 0x000fe20000010100 */
[----:B------:R-:W-:Y:S01]  /*5470*/  FMUL.FTZ R17, R187, R29 ;  /* 0x0000001dbb117220 */ /* 0x000fe20000410000 */
[----:B------:R-:W-:Y:S01]  /*5480*/  STS [R209+0x8000], R100 ;  /* 0x00800064d1007388 */ /* 0x000fe20000000800 */
[----:B------:R-:W-:Y:S01]  /*5490*/  FMUL.FTZ R30, R195, R30 ;  /* 0x0000001ec31e7220 */ /* 0x000fe20000410000 */
[----:B------:R-:W-:Y:S01]  /*54a0*/  FMUL.FTZ R6, R194, R31 ;  /* 0x0000001fc2067220 */ /* 0x000fe20000410000 */
[----:B------:R-:W-:Y:S01]  /*54b0*/  FADD.FTZ R40, -R109, R40 ;  /* 0x000000286d287221 */ /* 0x000fe20000010100 */
[----:B------:R-:W-:Y:S01]  /*54c0*/  STS [R209+0x8400], R23 ;  /* 0x00840017d1007388 */ /* 0x000fe20000000800 */
[C---:B------:R-:W-:Y:S01]  /*54d0*/  FADD.FTZ R38, -R110.reuse, R38 ;  /* 0x000000266e267221 */ /* 0x040fe20000010100 */
[----:B------:R-:W-:Y:S01]  /*54e0*/  FADD.FTZ R39, -R110, R39 ;  /* 0x000000276e277221 */ /* 0x000fe20000010100 */
[----:B------:R-:W-:Y:S01]  /*54f0*/  F2FP.BF16.F32.PACK_AB R17, R17, R28 ;  /* 0x0000001c1111723e */ /* 0x000fe200000010ff */
[----:B------:R-:W-:Y:S01]  /*5500*/  STS [R206+0x8000], R48 ;  /* 0x00800030ce007388 */ /* 0x000fe20000000800 */
[----:B------:R-:W-:Y:S01]  /*5510*/  F2FP.BF16.F32.PACK_AB R6, R6, R30 ;  /* 0x0000001e0606723e */ /* 0x000fe200000010ff */
[----:B------:R-:W-:Y:S01]  /*5520*/  FMUL.FTZ R40, R179, R40 ;  /* 0x00000028b3287220 */ /* 0x000fe20000410000 */
[----:B------:R-:W-:Y:S01]  /*5530*/  FMUL.FTZ R38, R172, R38 ;  /* 0x00000026ac267220 */ /* 0x000fe20000410000 */
[----:B------:R-:W-:Y:S01]  /*5540*/  STS [R206+0x8400], R22 ;  /* 0x00840016ce007388 */ /* 0x000fe20000000800 */
[----:B------:R-:W-:Y:S01]  /*5550*/  FMUL.FTZ R39, R171, R39 ;  /* 0x00000027ab277220 */ /* 0x000fe20000410000 */
[C---:B------:R-:W-:Y:S01]  /*5560*/  FADD.FTZ R50, -R110.reuse, R50 ;  /* 0x000000326e327221 */ /* 0x040fe20000010100 */
[----:B------:R-:W-:Y:S01]  /*5570*/  FADD.FTZ R51, -R110, R51 ;  /* 0x000000336e337221 */ /* 0x000fe20000010100 */
[----:B------:R-:W-:Y:S01]  /*5580*/  STS [R209+0xa000], R18 ;  /* 0x00a00012d1007388 */ /* 0x000fe20000000800 */
[----:B------:R-:W-:Y:S01]  /*5590*/  FADD.FTZ R41, -R109, R41 ;  /* 0x000000296d297221 */ /* 0x000fe20000010100 */
[----:B------:R-:W-:Y:S01]  /*55a0*/  FMUL.FTZ R50, R165, R50 ;  /* 0x00000032a5327220 */ /* 0x000fe20000410000 */
[----:B------:R-:W-:Y:S01]  /*55b0*/  FMUL.FTZ R51, R164, R51 ;  /* 0x00000033a4337220 */ /* 0x000fe20000410000 */
[----:B------:R-:W-:Y:S01]  /*55c0*/  STS [R209+0xa400], R8 ;  /* 0x00a40008d1007388 */ /* 0x000fe20000000800 */
[C---:B------:R-:W-:Y:S01]  /*55d0*/  FADD.FTZ R42, -R108.reuse, R42 ;  /* 0x0000002a6c2a7221 */ /* 0x040fe20000010100 */
[----:B------:R-:W-:Y:S01]  /*55e0*/  FADD.FTZ R43, -R108, R43 ;  /* 0x0000002b6c2b7221 */ /* 0x000fe20000010100 */
[----:B------:R-:W-:Y:S01]  /*55f0*/  F2FP.BF16.F32.PACK_AB R38, R39, R38 ;  /* 0x000000262726723e */ /* 0x000fe200000010ff */
[----:B------:R-:W-:Y:S01]  /*5600*/  STS [R206+0xa000], R17 ;  /* 0x00a00011ce007388 */ /* 0x000fe20000000800 */
[----:B------:R-:W-:Y:S01]  /*5610*/  FMUL.FTZ R16, R178, R41 ;  /* 0x00000029b2107220 */ /* 0x000fe20000410000 */
[----:B------:R-:W-:Y:S01]  /*5620*/  FMUL.FTZ R42, R189, R42 ;  /* 0x0000002abd2a7220 */ /* 0x000fe20000410000 */
[----:B------:R-:W-:Y:S01]  /*5630*/  FMUL.FTZ R5, R186, R43 ;  /* 0x0000002bba057220 */ /* 0x000fe20000410000 */
[----:B------:R-:W-:Y:S01]  /*5640*/  STS [R206+0xa400], R6 ;  /* 0x00a40006ce007388 */ /* 0x000fe20000000800 */
[C---:B------:R-:W-:Y:S01]  /*5650*/  FADD.FTZ R44, -R109.reuse, R44 ;  /* 0x0000002c6d2c7221 */ /* 0x040fe20000010100 */
[----:B------:R-:W-:Y:S01]  /*5660*/  FADD.FTZ R45, -R109, R45 ;  /* 0x0000002d6d2d7221 */ /* 0x000fe20000010100 */
        /* <DEDUP_REMOVED lines=8> */
[----:B------:R-:W-:Y:S01]  /*56f0*/  FMUL.FTZ R4, R183, R47 ;  /* 0x0000002fb7047220 */ /* 0x000fe20000410000 */
[----:B------:R-:W-:Y:S01]  /*5700*/  F2FP.BF16.F32.PACK_AB R16, R16, R40 ;  /* 0x000000281010723e */ /* 0x000fe200000010ff */
[C---:B------:R-:W-:Y:S01]  /*5710*/  FADD.FTZ R58, -R108.reuse, R58 ;  /* 0x0000003a6c3a7221 */ /* 0x040fe20000010100 */
[----:B------:R-:W-:Y:S01]  /*5720*/  F2FP.BF16.F32.PACK_AB R5, R5, R42 ;  /* 0x0000002a0505723e */ /* 0x000fe200000010ff */
[----:B------:R-:W-:Y:S01]  /*5730*/  STS [R202+0x8000], R36 ;  /* 0x00800024ca007388 */ /* 0x000fe20000000800 */
[----:B------:R-:W-:Y:S01]  /*5740*/  F2FP.BF16.F32.PACK_AB R13, R13, R44 ;  /* 0x0000002c0d0d723e */ /* 0x000fe200000010ff */
[----:B------:R-:W-:Y:S01]  /*5750*/  FADD.FTZ R59, -R108, R59 ;  /* 0x0000003b6c3b7221 */ /* 0x000fe20000010100 */
[----:B------:R-:W-:Y:S01]  /*5760*/  F2FP.BF16.F32.PACK_AB R4, R4, R46 ;  /* 0x0000002e0404723e */ /* 0x000fe200000010ff */
[----:B------:R-:W-:Y:S01]  /*5770*/  STS [R202+0x8400], R50 ;  /* 0x00840032ca007388 */ /* 0x000fe20000000800 */
[----:B------:R-:W-:Y:S01]  /*5780*/  FMUL.FTZ R58, R174, R58 ;  /* 0x0000003aae3a7220 */ /* 0x000fe20000410000 */
[----:B-1----:R-:W-:Y:S01]  /*5790*/  FMUL.FTZ R0, R170, R59 ;  /* 0x0000003baa007220 */ /* 0x002fe20000410000 */
[C---:B------:R-:W-:Y:S01]  /*57a0*/  FADD.FTZ R60, -R109.reuse, R60 ;  /* 0x0000003c6d3c7221 */ /* 0x040fe20000010100 */
[----:B------:R-:W-:Y:S01]  /*57b0*/  STS [R203+0xa000], R16 ;  /* 0x00a00010cb007388 */ /* 0x000fe20000000800 */
[----:B------:R-:W-:Y:S01]  /*57c0*/  FADD.FTZ R61, -R109, R61 ;  /* 0x0000003d6d3d7221 */ /* 0x000fe20000010100 */
[C---:B------:R-:W-:Y:S01]  /*57d0*/  FADD.FTZ R62, -R108.reuse, R62 ;  /* 0x0000003e6c3e7221 */ /* 0x040fe20000010100 */
[----:B------:R-:W-:Y:S01]  /*57e0*/  FADD.FTZ R63, -R108, R63 ;  /* 0x0000003f6c3f7221 */ /* 0x000fe20000010100 */
[----:B------:R-:W-:Y:S01]  /*57f0*/  STS [R203+0xa400], R5 ;  /* 0x00a40005cb007388 */ /* 0x000fe20000000800 */
[----:B------:R-:W-:Y:S01]  /*5800*/  FMUL.FTZ R60, R115, R60 ;  /* 0x0000003c733c7220 */ /* 0x000fe20000410000 */
[----:B------:R-:W-:Y:S01]  /*5810*/  FMUL.FTZ R61, R114, R61 ;  /* 0x0000003d723d7220 */ /* 0x000fe20000410000 */
[----:B------:R-:W-:Y:S01]  /*5820*/  FMUL.FTZ R62, R169, R62 ;  /* 0x0000003ea93e7220 */ /* 0x000fe20000410000 */
[----:B------:R-:W-:Y:S01]  /*5830*/  STS [R202+0xa000], R13 ;  /* 0x00a0000dca007388 */ /* 0x000fe20000000800 */
[----:B------:R-:W-:Y:S01]  /*5840*/  FMUL.FTZ R7, R166, R63 ;  /* 0x0000003fa6077220 */ /* 0x000fe20000410000 */
[----:B------:R-:W-:Y:S02]  /*5850*/  F2FP.BF16.F32.PACK_AB R0, R0, R58 ;  /* 0x0000003a0000723e */ /* 0x000fe400000010ff */
[----:B------:R-:W-:Y:S01]  /*5860*/  STS [R202+0xa400], R4 ;  /* 0x00a40004ca007388 */ /* 0x000fe20000000800 */
[----:B------:R-:W-:Y:S02]  /*5870*/  F2FP.BF16.F32.PACK_AB R11, R61, R60 ;  /* 0x0000003c3d0b723e */ /* 0x000fe400000010ff */
[----:B------:R-:W-:Y:S01]  /*5880*/  F2FP.BF16.F32.PACK_AB R7, R7, R62 ;  /* 0x0000003e0707723e */ /* 0x000fe200000010ff */
[----:B------:R-:W-:Y:S01]  /*5890*/  STS [R205+0x8000], R33 ;  /* 0x00800021cd007388 */ /* 0x000fe20000000800 */
[----:B------:R-:W-:Y:S02]  /*58a0*/  LEA R59, R245, UR4, 0x1 ;  /* 0x00000004f53b7c11 */ /* 0x000fe4000f8e08ff */
[----:B------:R-:W-:Y:S01]  /*58b0*/  MOV R52, R221 ;  /* 0x000000dd00347202 */ /* 0x000fe20000000f00 */
[----:B------:R-:W-:Y:S01]  /*58c0*/  STS [R205+0x8400], R21 ;  /* 0x00840015cd007388 */ /* 0x000fe20000000800 */
[----:B------:R-:W-:Y:S03]  /*58d0*/  MOV R53, R220 ;  /* 0x000000dc00357202 */ /* 0x000fe60000000f00 */
[----:B------:R-:W-:Y:S04]  /*58e0*/  STS [R204+0x8000], R32 ;  /* 0x00800020cc007388 */ /* 0x000fe80000000800 */
[----:B------:R-:W-:Y:S04]  /*58f0*/  STS [R204+0x8400], R20 ;  /* 0x00840014cc007388 */ /* 0x000fe80000000800 */
[----:B------:R-:W-:Y:S04]  /*5900*/  STS [R205+0xa000], R12 ;  /* 0x00a0000ccd007388 */ /* 0x000fe80000000800 */
[----:B------:R1:W-:Y:S04]  /*5910*/  STS [R205+0xa400], R0 ;  /* 0x00a40000cd007388 */ /* 0x0003e80000000800 */
[----:B------:R-:W-:Y:S04]  /*5920*/  STS [R204+0xa000], R11 ;  /* 0x00a0000bcc007388 */ /* 0x000fe80000000800 */
[----:B------:R-:W-:Y:S01]  /*5930*/  STS [R204+0xa400], R7 ;  /* 0x00a40007cc007388 */ /* 0x000fe20000000800 */
[----:B------:R-:W-:Y:S01]  /*5940*/  BAR.SYNC.DEFER_BLOCKING 0x0 ;  /* 0x0000000000007b1d */ /* 0x000fe20000010000 */
[----:B-1----:R-:W-:Y:S05]  /*5950*/  LEA R0, R156, UR4, 0x1 ;  /* 0x000000049c007c11 */ /* 0x002fea000f8e08ff */
[----:B------:R-:W-:Y:S04]  /*5960*/  LDSM.16.MT88.4 R4, [R2+0x10000] ;  /* 0x010000000204783b */ /* 0x000fe80000004200 */
[----:B------:R-:W1:Y:S04]  /*5970*/  LDSM.16.MT88.4 R8, [R0+0x4000] ;  /* 0x004000000008783b */ /* 0x000e680000004200 */
[----:B------:R-:W2:Y:S04]  /*5980*/  LDSM.16.MT88.4 R12, [R2+0x14000] ;  /* 0x01400000020c783b */ /* 0x000ea80000004200 */
[----:B------:R-:W-:Y:S04]  /*5990*/  LDSM.16.MT88.4 R16, [R2+0x10800] ;  /* 0x010800000210783b */ /* 0x000fe80000004200 */
[----:B------:R-:W3:Y:S04]  /*59a0*/  LDSM.16.MT88.4 R20, [R0+0x4400] ;  /* 0x004400000014783b */ /* 0x000ee80000004200 */
[----:B------:R-:W4:Y:S01]  /*59b0*/  LDSM.16.MT88.4 R24, [R2+0x14800] ;  /* 0x014800000218783b */ /* 0x000f220000004200 */
[-C--:B-1----:R-:W-:Y:S06]  /*59c0*/  HMMA.16816.F32.BF16 R68, R4, R8.reuse, R68 ;  /* 0x000000080444723c */ /* 0x082fec0000041844 */
[C---:B--2---:R-:W-:Y:S06]  /*59d0*/  HMMA.16816.F32.BF16 R72, R12.reuse, R8, R72 ;  /* 0x000000080c48723c */ /* 0x044fec0000041848 */
[-C--:B------:R-:W-:Y:S01]  /*59e0*/  HMMA.16816.F32.BF16 R76, R12, R10.reuse, R76 ;  /* 0x0000000a0c4c723c */ /* 0x080fe2000004184c */
[----:B------:R-:W-:Y:S05]  /*59f0*/  LDSM.16.MT88.4 R12, [R2+0x15000] ;  /* 0x01500000020c783b */ /* 0x000fea0000004200 */
[----:B------:R-:W-:Y:S01]  /*5a00*/  HMMA.16816.F32.BF16 R80, R4, R10, R80 ;  /* 0x0000000a0450723c */ /* 0x000fe20000041850 */
[----:B------:R-:W-:Y:S04]  /*5a10*/  LDSM.16.MT88.4 R4, [R2+0x11000] ;  /* 0x011000000204783b */ /* 0x000fe80000004200 */
[----:B------:R-:W1:Y:S01]  /*5a20*/  LDSM.16.MT88.4 R8, [R0+0x4800] ;  /* 0x004800000008783b */ /* 0x000e620000004200 */
[-C--:B---3--:R-:W-:Y:S06]  /*5a30*/  HMMA.16816.F32.BF16 R68, R16, R20.reuse, R68 ;  /* 0x000000141044723c */ /* 0x088fec0000041844 */
[C---:B----4-:R-:W-:Y:S06]  /*5a40*/  HMMA.16816.F32.BF16 R72, R24.reuse, R20, R72 ;  /* 0x000000141848723c */ /* 0x050fec0000041848 */
[-C--:B------:R-:W-:Y:S01]  /*5a50*/  HMMA.16816.F32.BF16 R76, R24, R22.reuse, R76 ;  /* 0x00000016184c723c */ /* 0x080fe2000004184c */
[----:B------:R-:W-:Y:S05]  /*5a60*/  LDSM.16.MT88.4 R24, [R2+0x15800] ;  /* 0x015800000218783b */ /* 0x000fea0000004200 */
[----:B------:R-:W-:Y:S01]  /*5a70*/  HMMA.16816.F32.BF16 R80, R16, R22, R80 ;  /* 0x000000161050723c */ /* 0x000fe20000041850 */
[----:B------:R-:W-:Y:S04]  /*5a80*/  LDSM.16.MT88.4 R16, [R2+0x11800] ;  /* 0x011800000210783b */ /* 0x000fe80000004200 */
[----:B------:R-:W2:Y:S01]  /*5a90*/  LDSM.16.MT88.4 R20, [R0+0x4c00] ;  /* 0x004c00000014783b */ /* 0x000ea20000004200 */
[-C--:B-1----:R-:W-:Y:S06]  /*5aa0*/  HMMA.16816.F32.BF16 R68, R4, R8.reuse, R68 ;  /* 0x000000080444723c */ /* 0x082fec0000041844 */
[C---:B------:R-:W-:Y:S06]  /*5ab0*/  HMMA.16816.F32.BF16 R72, R12.reuse, R8, R72 ;  /* 0x000000080c48723c */ /* 0x040fec0000041848 */
[-C--:B------:R-:W-:Y:S01]  /*5ac0*/  HMMA.16816.F32.BF16 R76, R12, R10.reuse, R76 ;  /* 0x0000000a0c4c723c */ /* 0x080fe2000004184c */
[----:B------:R-:W-:Y:S05]  /*5ad0*/  LDSM.16.MT88.4 R12, [R2+0x16000] ;  /* 0x01600000020c783b */ /* 0x000fea0000004200 */
[----:B------:R-:W-:Y:S01]  /*5ae0*/  HMMA.16816.F32.BF16 R80, R4, R10, R80 ;  /* 0x0000000a0450723c */ /* 0x000fe20000041850 */
[----:B------:R-:W-:Y:S04]  /*5af0*/  LDSM.16.MT88.4 R4, [R2+0x12000] ;  /* 0x012000000204783b */ /* 0x000fe80000004200 */
[----:B------:R-:W1:Y:S01]  /*5b00*/  LDSM.16.MT88.4 R8, [R0+0x5000] ;  /* 0x005000000008783b */ /* 0x000e620000004200 */
[-C--:B--2---:R-:W-:Y:S06]  /*5b10*/  HMMA.16816.F32.BF16 R68, R16, R20.reuse, R68 ;  /* 0x000000141044723c */ /* 0x084fec0000041844 */
[C---:B------:R-:W-:Y:S06]  /*5b20*/  HMMA.16816.F32.BF16 R72, R24.reuse, R20, R72 ;  /* 0x000000141848723c */ /* 0x040fec0000041848 */
        /* <DEDUP_REMOVED lines=19> */
[----:B------:R-:W-:Y:S01]  /*5c60*/  BAR.SYNC.DEFER_BLOCKING 0x0 ;  /* 0x0000000000007b1d */ /* 0x000fe20000010000 */
[-C--:B-1----:R-:W-:Y:S06]  /*5c70*/  HMMA.16816.F32.BF16 R68, R4, R8.reuse, R68 ;  /* 0x000000080444723c */ /* 0x082fec0000041844 */
[C---:B------:R-:W-:Y:S06]  /*5c80*/  HMMA.16816.F32.BF16 R72, R12.reuse, R8, R72 ;  /* 0x000000080c48723c */ /* 0x040fec0000041848 */
[-C--:B------:R-:W-:Y:S06]  /*5c90*/  HMMA.16816.F32.BF16 R76, R12, R10.reuse, R76 ;  /* 0x0000000a0c4c723c */ /* 0x080fec000004184c */
[----:B------:R-:W-:Y:S06]  /*5ca0*/  HMMA.16816.F32.BF16 R80, R4, R10, R80 ;  /* 0x0000000a0450723c */ /* 0x000fec0000041850 */
[-C--:B--2---:R-:W-:Y:S06]  /*5cb0*/  HMMA.16816.F32.BF16 R68, R16, R20.reuse, R68 ;  /* 0x000000141044723c */ /* 0x084fec0000041844 */
[C---:B------:R-:W-:Y:S06]  /*5cc0*/  HMMA.16816.F32.BF16 R72, R24.reuse, R20, R72 ;  /* 0x000000141848723c */ /* 0x040fec0000041848 */
[-C--:B------:R-:W-:Y:S06]  /*5cd0*/  HMMA.16816.F32.BF16 R76, R24, R22.reuse, R76 ;  /* 0x00000016184c723c */ /* 0x080fec000004184c */
[----:B------:R-:W-:Y:S01]  /*5ce0*/  HMMA.16816.F32.BF16 R80, R16, R22, R80 ;  /* 0x000000161050723c */ /* 0x000fe20000041850 */
[----:B------:R-:W-:Y:S11]  /*5cf0*/  @!UPT UIADD3 URZ, URZ, URZ, URZ ;  /* 0x0000003f3f3ff290 */ /* 0x000ff6000fffe03f */
[----:B------:R-:W-:Y:S01]  /*5d00*/  @!UPT UIADD3 URZ, URZ, URZ, URZ ;  /* 0x0000003f3f3ff290 */ /* 0x000fe2000fffe03f */
[----:B------:R-:W-:Y:S11]  /*5d10*/  @!P1 BRA `(.L_x_8) ;  /* 0x00000000003c9947 */ /* 0x000ff60003800000 */
[----:B------:R-:W1:Y:S08]  /*5d20*/  LDC R6, c[0x0][0x420] ;  /* 0x00010800ff067b82 */ /* 0x000e700000000800 */
[----:B------:R-:W2:Y:S01]  /*5d30*/  LDC R7, c[0x0][0x424] ;  /* 0x00010900ff077b82 */ /* 0x000ea20000000800 */
[----:B-1----:R-:W-:Y:S05]  /*5d40*/  IMAD.U32 R4, R6, -0x80, RZ ;  /* 0xffffff8006047824 */ /* 0x002fea00078e00ff */
[C---:B------:R-:W-:Y:S04]  /*5d50*/  LEA R5, P0, R4.reuse, R216, 0x1 ;  /* 0x000000d804057211 */ /* 0x040fe800078008ff */
[----:B------:R-:W-:Y:S01]  /*5d60*/  LEA.HI.X.SX32 R4, R4, R217, 0x1, P0 ;  /* 0x000000d904047211 */ /* 0x000fe200000f0eff */
[----:B------:R-:W-:Y:S04]  /*5d70*/  IMAD.MOV.U32 R216, RZ, RZ, R5 ;  /* 0x000000ffffd87224 */ /* 0x000fe800078e0005 */
[----:B------:R-:W-:Y:S01]  /*5d80*/  IMAD.MOV.U32 R217, RZ, RZ, R4 ;  /* 0x000000ffffd97224 */ /* 0x000fe200078e0004 */
[C---:B------:R-:W-:Y:S04]  /*5d90*/  LEA R4, P0, R6.reuse, R216, 0x7 ;  /* 0x000000d806047211 */ /* 0x040fe800078038ff */
[----:B------:R-:W-:Y:S01]  /*5da0*/  @!PT LDS RZ, [RZ] ;  /* 0x00000000fffff984 */ /* 0x000fe20000000800 */
[----:B------:R-:W-:Y:S01]  /*5db0*/  @!PT LDS RZ, [RZ] ;  /* 0x00000000fffff984 */ /* 0x000fe20000000800 */
[----:B------:R-:W-:Y:S01]  /*5dc0*/  @!PT LDS RZ, [RZ] ;  /* 0x00000000fffff984 */ /* 0x000fe20000000800 */
[----:B------:R1:W-:Y:S01]  /*5dd0*/  LDGSTS.E.BYPASS.LTC128B.128 [R59+0x4000], desc[UR8][R216.64] ;  /* 0x04000000d83b7fae */ /* 0x0003e2000b901d48 */
[----:B--2---:R-:W-:Y:S05]  /*5de0*/  LEA.HI.X R5, R6, R217, R7, 0x7, P0 ;  /* 0x000000d906057211 */ /* 0x004fea00000f3c07 */
[----:B------:R1:W-:Y:S04]  /*5df0*/  LDGSTS.E.BYPASS.LTC128B.128 [R59+0x5000], desc[UR8][R4.64] ;  /* 0x05000000043b7fae */ /* 0x0003e8000b901d48 */
[----:B------:R-:W0:Y:S02]  /*5e00*/  LDGDEPBAR ;  /* 0x00000000000079af */ /* 0x000e240000000000 */
.L_x_8:
[----:B------:R-:W-:Y:S01]  /*5e10*/  LDSM.16.M88.4 R16, [R151] ;  /* 0x000000009710783b */ /* 0x000fe20000000200 */
[----:B------:R-:W-:Y:S01]  /*5e20*/  IMAD.U32 R58, RZ, RZ, UR22 ;  /* 0x00000016ff3a7e24 */ /* 0x000fe2000f8e00ff */
[----:B------:R-:W-:Y:S01]  /*5e30*/  MOV R55, UR19 ;  /* 0x0000001300377c02 */ /* 0x000fe20008000f00 */
[----:B------:R-:W-:Y:S01]  /*5e40*/  IMAD.U32 R57, RZ, RZ, UR21 ;  /* 0x00000015ff397e24 */ /* 0x000fe2000f8e00ff */
[----:B------:R-:W1:Y:S01]  /*5e50*/  LDSM.16.MT88.4 R20, [R0+0x6000] ;  /* 0x006000000014783b */ /* 0x000e620000004200 */
[----:B------:R-:W-:Y:S01]  /*5e60*/  IMAD.U32 R56, RZ, RZ, UR20 ;  /* 0x00000014ff387e24 */ /* 0x000fe2000f8e00ff */
[----:B------:R-:W-:Y:S01]  /*5e70*/  ULOP3.LUT UR14, UR7, 0x1, URZ, 0xc0, !UPT ;  /* 0x00000001070e7892 */ /* 0x000fe2000f8ec03f */
[----:B------:R-:W-:Y:S01]  /*5e80*/  IMAD.U32 R54, RZ, RZ, UR18 ;  /* 0x00000012ff367e24 */ /* 0x000fe2000f8e00ff */
[----:B------:R-:W2:Y:S02]  /*5e90*/  LDSM.16.M88.4 R12, [R151+0x2000] ;  /* 0x00200000970c783b */ /* 0x000ea40000000200 */
[----:B------:R-:W-:Y:S02]  /*5ea0*/  UISETP.NE.U32.AND UP1, UPT, UR14, 0x1, UPT ;  /* 0x000000010e00788c */ /* 0x000fe4000bf25070 */
[----:B------:R-:W-:Y:S01]  /*5eb0*/  LDSM.16.M88.4 R24, [R157] ;  /* 0x000000009d18783b */ /* 0x000fe20000000200 */
[----:B------:R-:W-:Y:S03]  /*5ec0*/  UIADD3 UR14, UR7, -0x1, URZ ;  /* 0xffffffff070e7890 */ /* 0x000fe6000fffe03f */
[----:B------:R-:W3:Y:S04]  /*5ed0*/  LDSM.16.MT88.4 R28, [R0+0x6400] ;  /* 0x00640000001c783b */ /* 0x000ee80000004200 */
[----:B------:R-:W4:Y:S04]  /*5ee0*/  LDSM.16.M88.4 R32, [R160] ;  /* 0x00000000a020783b */ /* 0x000f280000000200 */
[----:B------:R-:W-:Y:S04]  /*5ef0*/  LDSM.16.M88.4 R36, [R153] ;  /* 0x000000009924783b */ /* 0x000fe80000000200 */
[----:B------:R-:W4:Y:S04]  /*5f00*/  LDSM.16.MT88.4 R40, [R0+0x6800] ;  /* 0x006800000028783b */ /* 0x000f280000004200 */
[----:B------:R-:W4:Y:S04]  /*5f10*/  LDSM.16.M88.4 R44, [R153+0x2000] ;  /* 0x00200000992c783b */ /* 0x000f280000000200 */
[----:B------:R-:W-:Y:S01]  /*5f20*/  LDSM.16.MT88.4 R48, [R0+0x6c00] ;  /* 0x006c00000030783b */ /* 0x000fe20000004200 */
[-C--:B-1----:R-:W-:Y:S06]  /*5f30*/  HMMA.16816.F32.BF16 R4, R16, R20.reuse, RZ ;  /* 0x000000141004723c */ /* 0x082fec00000418ff */
[C---:B--2---:R-:W-:Y:S06]  /*5f40*/  HMMA.16816.F32.BF16 R8, R12.reuse, R20, RZ ;  /* 0x000000140c08723c */ /* 0x044fec00000418ff */
[-C--:B------:R-:W-:Y:S06]  /*5f50*/  HMMA.16816.F32.BF16 R12, R12, R22.reuse, RZ ;  /* 0x000000160c0c723c */ /* 0x080fec00000418ff */
[----:B------:R-:W-:Y:S01]  /*5f60*/  HMMA.16816.F32.BF16 R16, R16, R22, RZ ;  /* 0x000000161010723c */ /* 0x000fe200000418ff */
[----:B------:R-:W1:Y:S05]  /*5f70*/  LDSM.16.M88.4 R20, [R152] ;  /* 0x000000009814783b */ /* 0x000e6a0000000200 */
[-C--:B---3--:R-:W-:Y:S06]  /*5f80*/  HMMA.16816.F32.BF16 R4, R24, R28.reuse, R4 ;  /* 0x0000001c1804723c */ /* 0x088fec0000041804 */
[C---:B----4-:R-:W-:Y:S06]  /*5f90*/  HMMA.16816.F32.BF16 R8, R32.reuse, R28, R8 ;  /* 0x0000001c2008723c */ /* 0x050fec0000041808 */
[-C--:B------:R-:W-:Y:S01]  /*5fa0*/  HMMA.16816.F32.BF16 R12, R32, R30.reuse, R12 ;  /* 0x0000001e200c723c */ /* 0x080fe2000004180c */
[----:B------:R-:W2:Y:S05]  /*5fb0*/  LDSM.16.M88.4 R32, [R152+0x2000] ;  /* 0x002000009820783b */ /* 0x000eaa0000000200 */
[----:B------:R-:W-:Y:S01]  /*5fc0*/  HMMA.16816.F32.BF16 R16, R24, R30, R16 ;  /* 0x0000001e1810723c */ /* 0x000fe20000041810 */
[----:B------:R-:W-:Y:S04]  /*5fd0*/  LDSM.16.M88.4 R24, [R151+0x4000] ;  /* 0x004000009718783b */ /* 0x000fe80000000200 */
[----:B------:R-:W3:Y:S01]  /*5fe0*/  LDSM.16.MT88.4 R28, [R0+0x7000] ;  /* 0x00700000001c783b */ /* 0x000ee20000004200 */
[-C--:B------:R-:W-:Y:S06]  /*5ff0*/  HMMA.16816.F32.BF16 R4, R36, R40.reuse, R4 ;  /* 0x000000282404723c */ /* 0x080fec0000041804 */
[C---:B------:R-:W-:Y:S06]  /*6000*/  HMMA.16816.F32.BF16 R8, R44.reuse, R40, R8 ;  /* 0x000000282c08723c */ /* 0x040fec0000041808 */
[-C--:B------:R-:W-:Y:S01]  /*6010*/  HMMA.16816.F32.BF16 R12, R44, R42.reuse, R12 ;  /* 0x0000002a2c0c723c */ /* 0x080fe2000004180c */
[----:B------:R-:W4:Y:S05]  /*6020*/  LDSM.16.M88.4 R44, [R151+0x6000] ;  /* 0x00600000972c783b */ /* 0x000f2a0000000200 */
[----:B------:R-:W-:Y:S01]  /*6030*/  HMMA.16816.F32.BF16 R16, R36, R42, R16 ;  /* 0x0000002a2410723c */ /* 0x000fe20000041810 */
[----:B------:R-:W-:Y:S04]  /*6040*/  LDSM.16.M88.4 R36, [R159] ;  /* 0x000000009f24783b */ /* 0x000fe80000000200 */
[----:B------:R-:W4:Y:S01]  /*6050*/  LDSM.16.MT88.4 R40, [R0+0x7400] ;  /* 0x007400000028783b */ /* 0x000f220000004200 */
[-C--:B-1----:R-:W-:Y:S06]  /*6060*/  HMMA.16816.F32.BF16 R4, R20, R48.reuse, R4 ;  /* 0x000000301404723c */ /* 0x082fec0000041804 */
[C---:B--2---:R-:W-:Y:S06]  /*6070*/  HMMA.16816.F32.BF16 R8, R32.reuse, R48, R8 ;  /* 0x000000302008723c */ /* 0x044fec0000041808 */
[-C--:B------:R-:W-:Y:S01]  /*6080*/  HMMA.16816.F32.BF16 R12, R32, R50.reuse, R12 ;  /* 0x00000032200c723c */ /* 0x080fe2000004180c */
[----:B------:R-:W1:Y:S05]  /*6090*/  LDSM.16.M88.4 R32, [R158] ;  /* 0x000000009e20783b */ /* 0x000e6a0000000200 */
[----:B------:R-:W-:Y:S01]  /*60a0*/  HMMA.16816.F32.BF16 R16, R20, R50, R16 ;  /* 0x000000321410723c */ /* 0x000fe20000041810 */
[----:B------:R-:W-:Y:S04]  /*60b0*/  LDSM.16.M88.4 R20, [R153+0x4000] ;  /* 0x004000009914783b */ /* 0x000fe80000000200 */
[----:B------:R-:W2:Y:S01]  /*60c0*/  LDSM.16.MT88.4 R48, [R0+0x7800] ;  /* 0x007800000030783b */ /* 0x000ea20000004200 */
[-C--:B---3--:R-:W-:Y:S06]  /*60d0*/  HMMA.16816.F32.BF16 R4, R24, R28.reuse, R4 ;  /* 0x0000001c1804723c */ /* 0x088fec0000041804 */
[C---:B----4-:R-:W-:Y:S06]  /*60e0*/  HMMA.16816.F32.BF16 R8, R44.reuse, R28, R8 ;  /* 0x0000001c2c08723c */ /* 0x050fec0000041808 */
[-C--:B------:R-:W-:Y:S01]  /*60f0*/  HMMA.16816.F32.BF16 R12, R44, R30.reuse, R12 ;  /* 0x0000001e2c0c723c */ /* 0x080fe2000004180c */
[----:B------:R-:W3:Y:S05]  /*6100*/  LDSM.16.M88.4 R44, [R153+0x6000] ;  /* 0x00600000992c783b */ /* 0x000eea0000000200 */
[----:B------:R-:W-:Y:S01]  /*6110*/  HMMA.16816.F32.BF16 R16, R24, R30, R16 ;  /* 0x0000001e1810723c */ /* 0x000fe20000041810 */
[----:B------:R4:W-:Y:S04]  /*6120*/  LDSM.16.MT88.4 R28, [R0+0x7c00] ;  /* 0x007c0000001c783b */ /* 0x0009e80000004200 */
[----:B------:R-:W3:Y:S01]  /*6130*/  LDSM.16.M88.4 R24, [R152+0x4000] ;  /* 0x004000009818783b */ /* 0x000ee20000000200 */
[-C--:B------:R-:W-:Y:S06]  /*6140*/  HMMA.16816.F32.BF16 R4, R36, R40.reuse, R4 ;  /* 0x000000282404723c */ /* 0x080fec0000041804 */
[C---:B-1----:R-:W-:Y:S06]  /*6150*/  HMMA.16816.F32.BF16 R8, R32.reuse, R40, R8 ;  /* 0x000000282008723c */ /* 0x042fec0000041808 */
[-C--:B------:R-:W-:Y:S01]  /*6160*/  HMMA.16816.F32.BF16 R12, R32, R42.reuse, R12 ;  /* 0x0000002a200c723c */ /* 0x080fe2000004180c */
[----:B------:R-:W1:Y:S01]  /*6170*/  LDSM.16.M88.4 R32, [R152+0x6000] ;  /* 0x006000009820783b */ /* 0x000e620000000200 */
[----:B------:R-:W-:Y:S04]  /*6180*/  IMAD.U32 R40, RZ, RZ, UR25 ;  /* 0x00000019ff287e24 */ /* 0x000fe8000f8e00ff */
[----:B------:R-:W-:Y:S01]  /*6190*/  HMMA.16816.F32.BF16 R16, R36, R42, R16 ;  /* 0x0000002a2410723c */ /* 0x000fe20000041810 */
[----:B----4-:R-:W-:Y:S05]  /*61a0*/  IMAD.U32 R0, RZ, RZ, UR15 ;  /* 0x0000000fff007e24 */ /* 0x010fea000f8e00ff */
[-C--:B--2---:R-:W-:Y:S01]  /*61b0*/  HMMA.16816.F32.BF16 R4, R20, R48.reuse, R4 ;  /* 0x000000301404723c */ /* 0x084fe20000041804 */
[----:B------:R-:W-:Y:S04]  /*61c0*/  IMAD.U32 R42, RZ, RZ, UR26 ;  /* 0x0000001aff2a7e24 */ /* 0x000fe8000f8e00ff */
[----:B------:R-:W-:Y:S01]  /*61d0*/  IMAD.U32 R38, RZ, RZ, UR24 ;  /* 0x00000018ff267e24 */ /* 0x000fe2000f8e00ff */
[C---:B---3--:R-:W-:Y:S01]  /*61e0*/  HMMA.16816.F32.BF16 R8, R44.reuse, R48, R8 ;  /* 0x000000302c08723c */ /* 0x048fe20000041808 */
[----:B------:R-:W-:Y:S05]  /*61f0*/  IMAD.U32 R36, RZ, RZ, UR23 ;  /* 0x00000017ff247e24 */ /* 0x000fea000f8e00ff */
[-C--:B------:R-:W-:Y:S01]  /*6200*/  HMMA.16816.F32.BF16 R12, R44, R50.reuse, R12 ;  /* 0x000000322c0c723c */ /* 0x080fe2000004180c */
[----:B------:R-:W-:Y:S05]  /*6210*/  IMAD.U32 R48, RZ, RZ, UR29 ;  /* 0x0000001dff307e24 */ /* 0x000fea000f8e00ff */
[----:B------:R-:W-:Y:S01]  /*6220*/  HMMA.16816.F32.BF16 R16, R20, R50, R16 ;  /* 0x000000321410723c */ /* 0x000fe20000041810 */
[----:B------:R-:W-:Y:S04]  /*6230*/  IMAD.U32 R46, RZ, RZ, UR28 ;  /* 0x0000001cff2e7e24 */ /* 0x000fe8000f8e00ff */
[----:B------:R-:W-:Y:S01]  /*6240*/  IMAD.U32 R44, RZ, RZ, UR27 ;  /* 0x0000001bff2c7e24 */ /* 0x000fe2000f8e00ff */
[-C--:B------:R-:W-:Y:S01]  /*6250*/  HMMA.16816.F32.BF16 R4, R24, R28.reuse, R4 ;  /* 0x0000001c1804723c */ /* 0x080fe20000041804 */
[----:B------:R-:W-:Y:S04]  /*6260*/  IMAD.U32 R21, RZ, RZ, UR15 ;  /* 0x0000000fff157e24 */ /* 0x000fe8000f8e00ff */
[----:B------:R-:W-:Y:S01]  /*6270*/  @P1 IADD3 R20, P2, R241, UR11, RZ ;  /* 0x0000000bf1141c10 */ /* 0x000fe2000ff5e0ff */
[C---:B-1----:R-:W-:Y:S01]  /*6280*/  HMMA.16816.F32.BF16 R8, R32.reuse, R28, R8 ;  /* 0x0000001c2008723c */ /* 0x042fe20000041808 */
[----:B------:R-:W-:Y:S01]  /*6290*/  IMAD.U32 R50, RZ, RZ, UR30 ;  /* 0x0000001eff327e24 */ /* 0x000fe2000f8e00ff */
[----:B------:R-:W-:Y:S03]  /*62a0*/  @UP3 UIADD3 UR11, UP2, UR11, -0x200, URZ ;  /* 0xfffffe000b0b3890 */ /* 0x000fe6000ff5e03f */
[----:B------:R-:W-:Y:S01]  /*62b0*/  LEA R221, P0, R21, R52, 0x2 ;  /* 0x0000003415dd7211 */ /* 0x000fe200078010ff */
[-C--:B------:R-:W-:Y:S01]  /*62c0*/  HMMA.16816.F32.BF16 R12, R32, R30.reuse, R12 ;  /* 0x0000001e200c723c */ /* 0x080fe2000004180c */
[----:B------:R-:W-:Y:S01]  /*62d0*/  IMAD.U32 R22, RZ, RZ, UR29 ;  /* 0x0000001dff167e24 */ /* 0x000fe2000f8e00ff */
[----:B------:R-:W-:Y:S03]  /*62e0*/  MOV R28, UR19 ;  /* 0x00000013001c7c02 */ /* 0x000fe60008000f00 */
[----:B------:R-:W-:Y:S01]  /*62f0*/  @P1 IADD3.X R21, R242, UR10, RZ, P2, !PT ;  /* 0x0000000af2151c10 */ /* 0x000fe200097fe4ff */
[----:B------:R-:W-:Y:S01]  /*6300*/  HMMA.16816.F32.BF16 R16, R24, R30, R16 ;  /* 0x0000001e1810723c */ /* 0x000fe20000041810 */
[----:B------:R-:W-:Y:S01]  /*6310*/  IMAD.U32 R23, RZ, RZ, UR28 ;  /* 0x0000001cff177e24 */ /* 0x000fe2000f8e00ff */
[----:B------:R-:W-:Y:S02]  /*6320*/  @UP3 UIADD3.X UR10, UR10, -0x1, URZ, UP2, !UPT ;  /* 0xffffffff0a0a3890 */ /* 0x000fe400097fe43f */
[----:B------:R-:W5:Y:S01]  /*6330*/  @P1 LDG.E R239, desc[UR8][R20.64] ;  /* 0x0000000814ef1981 */ /* 0x000f62000c1e1900 */
[----:B------:R-:W-:Y:S01]  /*6340*/  LEA.HI.X.SX32 R220, R0, R53, 0x2, P0 ;  /* 0x0000003500dc7211 */ /* 0x000fe200000f16ff */
[----:B------:R-:W-:Y:S02]  /*6350*/  IMAD.U32 R0, RZ, RZ, UR30 ;  /* 0x0000001eff007e24 */ /* 0x000fe4000f8e00ff */
[----:B------:R-:W5:Y:S03]  /*6360*/  @P1 LDG.E R240, desc[UR8][R20.64+0x20] ;  /* 0x0000200814f01981 */ /* 0x000f66000c1e1900 */
[----:B------:R-:W-:Y:S01]  /*6370*/  IMAD.U32 R24, RZ, RZ, UR27 ;  /* 0x0000001bff187e24 */ /* 0x000fe2000f8e00ff */
[----:B------:R-:W5:Y:S01]  /*6380*/  @P1 LDG.E R237, desc[UR8][R20.64+0x100] ;  /* 0x0001000814ed1981 */ /* 0x000f62000c1e1900 */
[----:B------:R-:W-:Y:S02]  /*6390*/  IMAD.U32 R25, RZ, RZ, UR26 ;  /* 0x0000001aff197e24 */ /* 0x000fe4000f8e00ff */
[----:B------:R-:W-:Y:S01]  /*63a0*/  IMAD.U32 R27, RZ, RZ, UR25 ;  /* 0x00000019ff1b7e24 */ /* 0x000fe2000f8e00ff */
[----:B------:R1:W5:Y:S01]  /*63b0*/  @P1 LDG.E R238, desc[UR8][R20.64+0x120] ;  /* 0x0001200814ee1981 */ /* 0x000362000c1e1900 */
[----:B------:R-:W-:Y:S02]  /*63c0*/  IMAD.U32 R31, RZ, RZ, UR24 ;  /* 0x00000018ff1f7e24 */ /* 0x000fe4000f8e00ff */
        /* <DEDUP_REMOVED lines=9> */
[----:B-1----:R-:W-:Y:S02]  /*6460*/  IMAD.MOV.U32 R20, RZ, RZ, R221 ;  /* 0x000000ffff147224 */ /* 0x002fe400078e00dd */
[----:B------:R-:W-:Y:S03]  /*6470*/  IMAD.MOV.U32 R21, RZ, RZ, R220 ;  /* 0x000000ffff157224 */ /* 0x000fe600078e00dc */
[-C--:B------:R-:W-:Y:S02]  /*6480*/  LEA R50, P0, R50, R20.reuse, 0x2 ;  /* 0x0000001432327211 */ /* 0x080fe400078010ff */
[-C--:B------:R-:W-:Y:S01]  /*6490*/  LEA R48, P6, R48, R20.reuse, 0x2 ;  /* 0x0000001430307211 */ /* 0x080fe200078c10ff */
[----:B------:R-:W-:Y:S01]  /*64a0*/  REDG.E.ADD.F32.FTZ.RN.STRONG.GPU desc[UR8][R20.64], R4 ;  /* 0x00000004140079a6 */ /* 0x000fe2000c10f388 */
[-C--:B------:R-:W-:Y:S01]  /*64b0*/  LEA.HI.X.SX32 R51, R0, R21.reuse, 0x2, P0 ;  /* 0x0000001500337211 */ /* 0x080fe200000f16ff */
[----:B------:R-:W-:Y:S01]  /*64c0*/  VIADD R0, R3, 0xffffe000 ;  /* 0xffffe00003007836 */ /* 0x000fe20000000000 */
[-C--:B------:R-:W-:Y:S02]  /*64d0*/  LEA R46, P5, R46, R20.reuse, 0x2 ;  /* 0x000000142e2e7211 */ /* 0x080fe400078a10ff */
[-C--:B------:R-:W-:Y:S01]  /*64e0*/  LEA.HI.X.SX32 R49, R22, R21.reuse, 0x2, P6 ;  /* 0x0000001516317211 */ /* 0x080fe200030f16ff */
[----:B------:R-:W-:Y:S01]  /*64f0*/  REDG.E.ADD.F32.FTZ.RN.STRONG.GPU desc[UR8][R50.64], R5 ;  /* 0x00000005320079a6 */ /* 0x000fe2000c10f388 */
        /* <DEDUP_REMOVED lines=22> */
[-C--:B------:R-:W-:Y:S01]  /*6660*/  LEA R30, P4, R30, R20.reuse, 0x2 ;  /* 0x000000141e1e7211 */ /* 0x080fe200078810ff */
[----:B------:R-:W-:Y:S01]  /*6670*/  REDG.E.ADD.F32.FTZ.RN.STRONG.GPU desc[UR8][R34.64], R17 ;  /* 0x00000011220079a6 */ /* 0x000fe2000c10f388 */
[-C--:B------:R-:W-:Y:S02]  /*6680*/  LEA.HI.X.SX32 R33, R57, R21.reuse, 0x2, P5 ;  /* 0x0000001539217211 */ /* 0x080fe400028f16ff */
[-C--:B------:R-:W-:Y:S01]  /*6690*/  LEA R28, P3, R28, R20.reuse, 0x2 ;  /* 0x000000141c1c7211 */ /* 0x080fe200078610ff */
[----:B------:R-:W-:Y:S01]  /*66a0*/  LDSM.16.MT88.4 R4, [R2+0x8000] ;  /* 0x008000000204783b */ /* 0x000fe20000004200 */
[-C--:B------:R-:W-:Y:S02]  /*66b0*/  LEA.HI.X.SX32 R31, R56, R21.reuse, 0x2, P4 ;  /* 0x00000015381f7211 */ /* 0x080fe400020f16ff */
[-C--:B------:R-:W-:Y:S01]  /*66c0*/  LEA R24, P1, R29, R20.reuse, 0x2 ;  /* 0x000000141d187211 */ /* 0x080fe200078210ff */
[----:B------:R-:W-:Y:S01]  /*66d0*/  REDG.E.ADD.F32.FTZ.RN.STRONG.GPU desc[UR8][R32.64], R18 ;  /* 0x00000012200079a6 */ /* 0x000fe2000c10f388 */
[----:B------:R-:W-:Y:S02]  /*66e0*/  LEA R26, P2, R26, R20, 0x2 ;  /* 0x000000141a1a7211 */ /* 0x000fe400078410ff */
[-C--:B------:R-:W-:Y:S01]  /*66f0*/  LEA.HI.X.SX32 R29, R55, R21.reuse, 0x2, P3 ;  /* 0x00000015371d7211 */ /* 0x080fe200018f16ff */
[----:B------:R-:W-:Y:S01]  /*6700*/  REDG.E.ADD.F32.FTZ.RN.STRONG.GPU desc[UR8][R30.64], R19 ;  /* 0x000000131e0079a6 */ /* 0x000fe2000c10f388 */
[-C--:B------:R-:W-:Y:S02]  /*6710*/  LEA.HI.X.SX32 R27, R54, R21.reuse, 0x2, P2 ;  /* 0x00000015361b7211 */ /* 0x080fe400010f16ff */
[-C--:B------:R-:W-:Y:S01]  /*6720*/  LEA.HI.X.SX32 R25, R53, R21.reuse, 0x2, P1 ;  /* 0x0000001535197211 */ /* 0x080fe200008f16ff */
[----:B------:R-:W-:Y:S01]  /*6730*/  REDG.E.ADD.F32.FTZ.RN.STRONG.GPU desc[UR8][R28.64], R12 ;  /* 0x0000000c1c0079a6 */ /* 0x000fe2000c10f388 */
[----:B------:R-:W-:Y:S02]  /*6740*/  LEA.HI.X.SX32 R23, R52, R21, 0x2, P0 ;  /* 0x0000001534177211 */ /* 0x000fe400000f16ff */
[----:B------:R-:W-:Y:S01]  /*6750*/  PLOP3.LUT P0, PT, PT, PT, UP1, 0x80, 0x0 ;  /* 0x000000000000781c */ /* 0x000fe20003f0f018 */
[----:B------:R-:W-:Y:S01]  /*6760*/  REDG.E.ADD.F32.FTZ.RN.STRONG.GPU desc[UR8][R26.64], R13 ;  /* 0x0000000d1a0079a6 */ /* 0x000fe2000c10f388 */
[----:B------:R-:W-:Y:S01]  /*6770*/  ISETP.LT.AND P1, PT, RZ, UR7, PT ;  /* 0x00000007ff007c0c */ /* 0x000fe2000bf21270 */
[----:B------:R-:W-:Y:S02]  /*6780*/  @UP3 UIADD3 UR13, UP1, UR13, -0x200, URZ ;  /* 0xfffffe000d0d3890 */ /* 0x000fe4000ff3e03f */
[----:B------:R-:W-:Y:S01]  /*6790*/  REDG.E.ADD.F32.FTZ.RN.STRONG.GPU desc[UR8][R24.64], R14 ;  /* 0x0000000e180079a6 */ /* 0x000fe2000c10f388 */
[----:B------:R-:W-:Y:S01]  /*67a0*/  UMOV UR7, UR14 ;  /* 0x0000000e00077c82 */ /* 0x000fe20008000000 */
[----:B------:R-:W-:Y:S02]  /*67b0*/  @UP3 UIADD3.X UR12, UR12, -0x1, URZ, UP1, !UPT ;  /* 0xffffffff0c0c3890 */ /* 0x000fe40008ffe43f */
[----:B------:R-:W-:Y:S04]  /*67c0*/  REDG.E.ADD.F32.FTZ.RN.STRONG.GPU desc[UR8][R22.64], R15 ;  /* 0x0000000f160079a6 */ /* 0x000fe8000c10f388 */
[----:B------:R-:W1:Y:S01]  /*67d0*/  LDSM.16.MT88.4 R8, [R3] ;  /* 0x000000000308783b */ /* 0x000e620000004200 */
[----:B------:R-:W-:Y:S03]  /*67e0*/  @P0 VIADD R0, R3, 0x2000 ;  /* 0x0000200003000836 */ /* 0x000fe60000000000 */
[----:B------:R-:W2:Y:S04]  /*67f0*/  LDSM.16.MT88.4 R12, [R2+0xc000] ;  /* 0x00c00000020c783b */ /* 0x000ea80000004200 */
[----:B------:R-:W-:Y:S04]  /*6800*/  LDSM.16.MT88.4 R16, [R2+0x8800] ;  /* 0x008800000210783b */ /* 0x000fe80000004200 */
[----:B------:R-:W3:Y:S04]  /*6810*/  LDSM.16.MT88.4 R20, [R3+0x400] ;  /* 0x000400000314783b */ /* 0x000ee80000004200 */
[----:B------:R-:W4:Y:S04]  /*6820*/  LDSM.16.MT88.4 R24, [R2+0xc800] ;  /* 0x00c800000218783b */ /* 0x000f280000004200 */
[----:B------:R-:W-:Y:S01]  /*6830*/  LDSM.16.MT88.4 R28, [R3+0x800] ;  /* 0x00080000031c783b */ /* 0x000fe20000004200 */
[-C--:B-1----:R-:W-:Y:S06]  /*6840*/  HMMA.16816.F32.BF16 R84, R4, R8.reuse, R84 ;  /* 0x000000080454723c */ /* 0x082fec0000041854 */
[C---:B--2---:R-:W-:Y:S06]  /*6850*/  HMMA.16816.F32.BF16 R88, R12.reuse, R8, R88 ;  /* 0x000000080c58723c */ /* 0x044fec0000041858 */
[-C--:B------:R-:W-:Y:S01]  /*6860*/  HMMA.16816.F32.BF16 R92, R12, R10.reuse, R92 ;  /* 0x0000000a0c5c723c */ /* 0x080fe2000004185c */
[----:B------:R-:W1:Y:S05]  /*6870*/  LDSM.16.MT88.4 R12, [R2+0x9000] ;  /* 0x00900000020c783b */ /* 0x000e6a0000004200 */
[----:B------:R-:W-:Y:S01]  /*6880*/  HMMA.16816.F32.BF16 R96, R4, R10, R96 ;  /* 0x0000000a0460723c */ /* 0x000fe20000041860 */
[----:B------:R-:W2:Y:S04]  /*6890*/  LDSM.16.MT88.4 R4, [R2+0xd000] ;  /* 0x00d000000204783b */ /* 0x000ea80000004200 */
[----:B------:R-:W-:Y:S01]  /*68a0*/  LDSM.16.MT88.4 R8, [R2+0x9800] ;  /* 0x009800000208783b */ /* 0x000fe20000004200 */
[-C--:B---3--:R-:W-:Y:S06]  /*68b0*/  HMMA.16816.F32.BF16 R84, R16, R20.reuse, R84 ;  /* 0x000000141054723c */ /* 0x088fec0000041854 */
[C---:B----4-:R-:W-:Y:S06]  /*68c0*/  HMMA.16816.F32.BF16 R88, R24.reuse, R20, R88 ;  /* 0x000000141858723c */ /* 0x050fec0000041858 */
[-C--:B------:R-:W-:Y:S01]  /*68d0*/  HMMA.16816.F32.BF16 R92, R24, R22.reuse, R92 ;  /* 0x00000016185c723c */ /* 0x080fe2000004185c */
[----:B------:R-:W3:Y:S05]  /*68e0*/  LDSM.16.MT88.4 R24, [R3+0xc00] ;  /* 0x000c00000318783b */ /* 0x000eea0000004200 */
[----:B------:R-:W-:Y:S01]  /*68f0*/  HMMA.16816.F32.BF16 R96, R16, R22, R96 ;  /* 0x000000161060723c */ /* 0x000fe20000041860 */
        /* <DEDUP_REMOVED lines=22> */
[----:B------:R1:W-:Y:S01]  /*6a60*/  LDSM.16.MT88.4 R20, [R3+0x1c00] ;  /* 0x001c00000314783b */ /* 0x0003e20000004200 */
[-C--:B---3--:R-:W-:Y:S06]  /*6a70*/  HMMA.16816.F32.BF16 R84, R16, R28.reuse, R84 ;  /* 0x0000001c1054723c */ /* 0x088fec0000041854 */
[C---:B----4-:R-:W-:Y:S06]  /*6a80*/  HMMA.16816.F32.BF16 R88, R8.reuse, R28, R88 ;  /* 0x0000001c0858723c */ /* 0x050fec0000041858 */
[-C--:B------:R-:W-:Y:S01]  /*6a90*/  HMMA.16816.F32.BF16 R92, R8, R30.reuse, R92 ;  /* 0x0000001e085c723c */ /* 0x080fe2000004185c */
[----:B------:R-:W3:Y:S05]  /*6aa0*/  LDSM.16.MT88.4 R8, [R2+0xb800] ;  /* 0x00b800000208783b */ /* 0x000eea0000004200 */
[----:B------:R-:W-:Y:S01]  /*6ab0*/  HMMA.16816.F32.BF16 R96, R16, R30, R96 ;  /* 0x0000001e1060723c */ /* 0x000fe20000041860 */
[----:B------:R-:W4:Y:S04]  /*6ac0*/  LDSM.16.MT88.4 R16, [R2+0xf800] ;  /* 0x00f800000210783b */ /* 0x000f280000004200 */
[----:B-1----:R-:W-:Y:S01]  /*6ad0*/  IMAD.MOV.U32 R3, RZ, RZ, R0 ;  /* 0x000000ffff037224 */ /* 0x002fe200078e0000 */
[-C--:B------:R-:W-:Y:S06]  /*6ae0*/  HMMA.16816.F32.BF16 R84, R12, R24.reuse, R84 ;  /* 0x000000180c54723c */ /* 0x080fec0000041854 */
[C---:B--2---:R-:W-:Y:S06]  /*6af0*/  HMMA.16816.F32.BF16 R88, R4.reuse, R24, R88 ;  /* 0x000000180458723c */ /* 0x044fec0000041858 */
[-C--:B------:R-:W-:Y:S06]  /*6b00*/  HMMA.16816.F32.BF16 R92, R4, R26.reuse, R92 ;  /* 0x0000001a045c723c */ /* 0x080fec000004185c */
[----:B------:R-:W-:Y:S06]  /*6b10*/  HMMA.16816.F32.BF16 R96, R12, R26, R96 ;  /* 0x0000001a0c60723c */ /* 0x000fec0000041860 */
[-C--:B---3--:R-:W-:Y:S06]  /*6b20*/  HMMA.16816.F32.BF16 R84, R8, R20.reuse, R84 ;  /* 0x000000140854723c */ /* 0x088fec0000041854 */
[C---:B----4-:R-:W-:Y:S06]  /*6b30*/  HMMA.16816.F32.BF16 R88, R16.reuse, R20, R88 ;  /* 0x000000141058723c */ /* 0x050fec0000041858 */
[-C--:B------:R-:W-:Y:S06]  /*6b40*/  HMMA.16816.F32.BF16 R92, R16, R22.reuse, R92 ;  /* 0x00000016105c723c */ /* 0x080fec000004185c */
[----:B------:R-:W-:Y:S01]  /*6b50*/  HMMA.16816.F32.BF16 R96, R8, R22, R96 ;  /* 0x000000160860723c */ /* 0x000fe20000041860 */
[----:B------:R-:W-:Y:S11]  /*6b60*/  @!UPT UIADD3 URZ, URZ, URZ, URZ ;  /* 0x0000003f3f3ff290 */ /* 0x000ff6000fffe03f */
[----:B------:R-:W-:Y:S01]  /*6b70*/  @!UPT UIADD3 URZ, URZ, URZ, URZ ;  /* 0x0000003f3f3ff290 */ /* 0x000fe2000fffe03f */
[----:B------:R-:W-:Y:S11]  /*6b80*/  @P1 BRA `(.L_x_9) ;  /* 0xffffffc000581947 */ /* 0x000ff6000383ffff */
[----:B------:R-:W-:Y:S01]  /*6b90*/  @!UPT UIADD3 URZ, URZ, URZ, URZ ;  /* 0x0000003f3f3ff290 */ /* 0x000fe2000fffe03f */
[----:B------:R-:W-:Y:S01]  /*6ba0*/  BAR.SYNC.DEFER_BLOCKING 0x0 ;  /* 0x0000000000007b1d */ /* 0x000fe20000010000 */
[----:B------:R-:W-:Y:S01]  /*6bb0*/  F2FP.BF16.F32.PACK_AB R68, R69, R68 ;  /* 0x000000444544723e */ /* 0x000fe200000010ff */
[----:B------:R-:W-:Y:S01]  /*6bc0*/  UISETP.NE.AND UP0, UPT, UR33, -0x1, UPT ;  /* 0xffffffff2100788c */ /* 0x000fe2000bf05270 */
[----:B------:R-:W-:Y:S01]  /*6bd0*/  F2FP.BF16.F32.PACK_AB R70, R71, R70 ;  /* 0x000000464746723e */ /* 0x000fe200000010ff */
[----:B------:R-:W-:Y:S01]  /*6be0*/  USHF.L.U32 UR18, UR32, 0x7, URZ ;  /* 0x0000000720127899 */ /* 0x000fe2000800063f */
[----:B------:R-:W-:Y:S01]  /*6bf0*/  F2FP.BF16.F32.PACK_AB R80, R81, R80 ;  /* 0x000000505150723e */ /* 0x000fe200000010ff */
[----:B------:R-:W-:Y:S01]  /*6c00*/  ULDC UR6, c[0x0][0x390] ;  /* 0x0000e40000067ab9 */ /* 0x000fe20000000800 */
[----:B------:R-:W-:Y:S01]  /*6c10*/  F2FP.BF16.F32.PACK_AB R82, R83, R82 ;  /* 0x000000525352723e */ /* 0x000fe200000010ff */
[----:B------:R-:W-:Y:S01]  /*6c20*/  FMUL.FTZ R84, R84, UR6 ;  /* 0x0000000654547c20 */ /* 0x000fe20008410000 */
[----:B------:R-:W-:Y:S01]  /*6c30*/  FMUL.FTZ R9, R85, UR6 ;  /* 0x0000000655097c20 */ /* 0x000fe20008410000 */
[----:B------:R-:W-:Y:S01]  /*6c40*/  FMUL.FTZ R86, R86, UR6 ;  /* 0x0000000656567c20 */ /* 0x000fe20008410000 */
[----:B------:R-:W-:Y:S01]  /*6c50*/  FMUL.FTZ R8, R87, UR6 ;  /* 0x0000000657087c20 */ /* 0x000fe20008410000 */
[----:B------:R-:W-:Y:S01]  /*6c60*/  FMUL.FTZ R96, R96, UR6 ;  /* 0x0000000660607c20 */ /* 0x000fe20008410000 */
[----:B------:R-:W-:Y:S01]  /*6c70*/  FMUL.FTZ R5, R97, UR6 ;  /* 0x0000000661057c20 */ /* 0x000fe20008410000 */
[----:B------:R-:W-:Y:S01]  /*6c80*/  F2FP.BF16.F32.PACK_AB R9, R9, R84 ;  /* 0x000000540909723e */ /* 0x000fe200000010ff */
[----:B------:R-:W-:Y:S01]  /*6c90*/  FMUL.FTZ R98, R98, UR6 ;  /* 0x0000000662627c20 */ /* 0x000fe20008410000 */
        /* <DEDUP_REMOVED lines=9> */
[----:B------:R1:W-:Y:S01]  /*6d30*/  STS [R248], R9 ;  /* 0x00000009f8007388 */ /* 0x0003e20000000800 */
[----:B------:R-:W-:Y:S01]  /*6d40*/  F2FP.BF16.F32.PACK_AB R8, R8, R86 ;  /* 0x000000560808723e */ /* 0x000fe200000010ff */
[----:B------:R-:W-:Y:S01]  /*6d50*/  @UP0 UIADD3 UR12, UR31, UR33, URZ ;  /* 0x000000211f0c0290 */ /* 0x000fe2000fffe03f */
[----:B------:R-:W-:Y:S01]  /*6d60*/  F2FP.BF16.F32.PACK_AB R5, R5, R96 ;  /* 0x000000600505723e */ /* 0x000fe200000010ff */
[----:B------:R-:W-:Y:S01]  /*6d70*/  @UP0 ULDC.64 UR6, c[0x0][0x450] ;  /* 0x0001140000060ab9 */ /* 0x000fe20000000a00 */
[----:B------:R-:W-:Y:S01]  /*6d80*/  F2FP.BF16.F32.PACK_AB R4, R4, R98 ;  /* 0x000000620404723e */ /* 0x000fe200000010ff */
[----:B------:R-:W-:Y:S01]  /*6d90*/  STS [R248+0x200], R8 ;  /* 0x00020008f8007388 */ /* 0x000fe20000000800 */
[----:B------:R-:W-:Y:S01]  /*6da0*/  F2FP.BF16.F32.PACK_AB R7, R7, R88 ;  /* 0x000000580707723e */ /* 0x000fe200000010ff */
[----:B------:R-:W-:Y:S01]  /*6db0*/  @UP0 UIMAD.WIDE.U32 UR10, UR12, UR6, URZ ;  /* 0x000000060c0a02a5 */ /* 0x000fe2000f8e003f */
[----:B------:R-:W-:Y:S01]  /*6dc0*/  F2FP.BF16.F32.PACK_AB R6, R6, R90 ;  /* 0x0000005a0606723e */ /* 0x000fe200000010ff */
[----:B------:R-:W-:Y:S01]  /*6dd0*/  STS [R249], R5 ;  /* 0x00000005f9007388 */ /* 0x000fe20000000800 */
[----:B------:R-:W-:Y:S01]  /*6de0*/  F2FP.BF16.F32.PACK_AB R3, R3, R92 ;  /* 0x0000005c0303723e */ /* 0x000fe200000010ff */
[----:B------:R-:W-:Y:S01]  /*6df0*/  @UP0 UIMAD UR12, UR12, UR7, URZ ;  /* 0x000000070c0c02a4 */ /* 0x000fe2000f8e023f */
[----:B------:R-:W-:Y:S01]  /*6e00*/  F2FP.BF16.F32.PACK_AB R0, R0, R94 ;  /* 0x0000005e0000723e */ /* 0x000fe200000010ff */
[----:B------:R-:W-:Y:S01]  /*6e10*/  STS [R249+0x200], R4 ;  /* 0x00020004f9007388 */ /* 0x000fe20000000800 */
[----:B------:R-:W-:Y:S01]  /*6e20*/  F2FP.BF16.F32.PACK_AB R72, R73, R72 ;  /* 0x000000484948723e */ /* 0x000fe200000010ff */
[----:B------:R-:W-:Y:S01]  /*6e30*/  @UP0 UIADD3 UR20, UR11, UR12, URZ ;  /* 0x0000000c0b140290 */ /* 0x000fe2000fffe03f */
[----:B------:R-:W-:Y:S01]  /*6e40*/  F2FP.BF16.F32.PACK_AB R74, R75, R74 ;  /* 0x0000004a4b4a723e */ /* 0x000fe200000010ff */
[----:B------:R-:W-:Y:S01]  /*6e50*/  STS [R248+0x1000], R7 ;  /* 0x00100007f8007388 */ /* 0x000fe20000000800 */
[----:B------:R-:W-:Y:S01]  /*6e60*/  F2FP.BF16.F32.PACK_AB R76, R77, R76 ;  /* 0x0000004c4d4c723e */ /* 0x000fe200000010ff */
[----:B------:R-:W-:Y:S01]  /*6e70*/  @UP0 UMOV UR19, UR10 ;  /* 0x0000000a00130c82 */ /* 0x000fe20008000000 */
[----:B------:R-:W-:Y:S01]  /*6e80*/  F2FP.BF16.F32.PACK_AB R78, R79, R78 ;  /* 0x0000004e4f4e723e */ /* 0x000fe200000010ff */
[----:B------:R-:W-:Y:S01]  /*6e90*/  STS [R248+0x1200], R6 ;  /* 0x00120006f8007388 */ /* 0x000fe20000000800 */
[----:B------:R-:W-:Y:S01]  /*6ea0*/  PLOP3.LUT P0, PT, PT, PT, UP0, 0x80, 0x0 ;  /* 0x000000000000781c */ /* 0x000fe20003f0f008 */
[----:B-1----:R-:W1:Y:S02]  /*6eb0*/  S2R R9, SR_TID.X ;  /* 0x0000000000097919 */ /* 0x002e640000002100 */
[----:B------:R1:W-:Y:S04]  /*6ec0*/  STS [R249+0x1000], R3 ;  /* 0x00100003f9007388 */ /* 0x0003e80000000800 */
[----:B------:R2:W-:Y:S04]  /*6ed0*/  STS [R249+0x1200], R0 ;  /* 0x00120000f9007388 */ /* 0x0005e80000000800 */
[----:B------:R2:W-:Y:S04]  /*6ee0*/  STS [R248+0x2000], R68 ;  /* 0x00200044f8007388 */ /* 0x0005e80000000800 */
[----:B------:R2:W-:Y:S04]  /*6ef0*/  STS [R248+0x2200], R70 ;  /* 0x00220046f8007388 */ /* 0x0005e80000000800 */
[----:B------:R2:W-:Y:S04]  /*6f00*/  STS [R249+0x2000], R80 ;  /* 0x00200050f9007388 */ /* 0x0005e80000000800 */
[----:B------:R2:W-:Y:S04]  /*6f10*/  STS [R249+0x2200], R82 ;  /* 0x00220052f9007388 */ /* 0x0005e80000000800 */
[----:B------:R2:W-:Y:S04]  /*6f20*/  STS [R248+0x3000], R72 ;  /* 0x00300048f8007388 */ /* 0x0005e80000000800 */
[----:B------:R2:W-:Y:S01]  /*6f30*/  STS [R248+0x3200], R74 ;  /* 0x0032004af8007388 */ /* 0x0005e20000000800 */
[----:B-1----:R-:W-:-:S03]  /*6f40*/  SHF.R.S32.HI R3, RZ, 0x1f, R9 ;  /* 0x0000001fff037819 */ /* 0x002fc60000011409 */
[----:B------:R2:W-:Y:S04]  /*6f50*/  STS [R249+0x3000], R76 ;  /* 0x0030004cf9007388 */ /* 0x0005e80000000800 */
[----:B------:R2:W-:Y:S01]  /*6f60*/  STS [R249+0x3200], R78 ;  /* 0x0032004ef9007388 */ /* 0x0005e20000000800 */
[----:B------:R-:W-:Y:S05]  /*6f70*/  @P0 BRA `(.L_x_10) ;  /* 0x0000000000340947 */ /* 0x000fea0003800000 */
[----:B------:R-:W-:Y:S01]  /*6f80*/  USHF.R.S32.HI UR10, URZ, 0x1f, UR31 ;  /* 0x0000001f3f0a7899 */ /* 0x000fe2000801141f */
[----:B------:R-:W-:Y:S01]  /*6f90*/  ULDC.64 UR6, c[0x0][0x450] ;  /* 0x0001140000067ab9 */ /* 0x000fe20000000a00 */
[----:B------:R-:W-:Y:S02]  /*6fa0*/  USHF.R.S32.HI UR15, URZ, 0x1f, UR48 ;  /* 0x0000001f3f0f7899 */ /* 0x000fe40008011430 */
        /* <DEDUP_REMOVED lines=10> */
.L_x_10:
[----:B------:R-:W-:Y:S01]  /*7050*/  @UP0 UIADD3 UR14, UR31, UR33, URZ ;  /* 0x000000211f0e0290 */ /* 0x000fe2000fffe03f */
[----:B------:R-:W-:Y:S01]  /*7060*/  LEA.HI R3, R3, R9, RZ, 0x2 ;  /* 0x0000000903037211 */ /* 0x000fe200078f10ff */
[----:B------:R-:W-:Y:S02]  /*7070*/  @UP0 ULDC.64 UR10, c[0x0][0x458] ;  /* 0x00011600000a0ab9 */ /* 0x000fe40000000a00 */
[----:B------:R-:W-:Y:S01]  /*7080*/  @UP0 UIMAD.WIDE.U32 UR12, UR14, UR10, URZ ;  /* 0x0000000a0e0c02a5 */ /* 0x000fe2000f8e003f */
[----:B--2---:R-:W-:Y:S01]  /*7090*/  LOP3.LUT R0, R3, 0xfffffffc, RZ, 0xc0, !PT ;  /* 0xfffffffc03007812 */ /* 0x004fe200078ec0ff */
[----:B------:R-:W-:-:S04]  /*70a0*/  @UP0 UIMAD UR14, UR14, UR11, URZ ;  /* 0x0000000b0e0e02a4 */ /* 0x000fc8000f8e023f */
[----:B------:R-:W-:Y:S01]  /*70b0*/  @UP0 UIADD3 UR17, UR13, UR14, URZ ;  /* 0x0000000e0d110290 */ /* 0x000fe2000fffe03f */
[----:B------:R-:W-:Y:S01]  /*70c0*/  IMAD.IADD R0, R9, 0x1, -R0 ;  /* 0x0000000109007824 */ /* 0x000fe200078e0a00 */
[----:B------:R-:W-:Y:S01]  /*70d0*/  @UP0 UMOV UR16, UR12 ;  /* 0x0000000c00100c82 */ /* 0x000fe20008000000 */
[----:B------:R-:W-:Y:S09]  /*70e0*/  @P0 BRA `(.L_x_11) ;  /* 0x0000000000340947 */ /* 0x000ff20003800000 */
        /* <DEDUP_REMOVED lines=13> */
.L_x_11:
[----:B------:R-:W-:Y:S01]  /*71c0*/  BAR.SYNC.DEFER_BLOCKING 0x0 ;  /* 0x0000000000007b1d */ /* 0x000fe20000010000 */
[----:B------:R-:W-:Y:S01]  /*71d0*/  IMAD.SHL.U32 R4, R0, 0x8, RZ ;  /* 0x0000000800047824 */ /* 0x000fe200078e00ff */
[----:B------:R-:W-:Y:S01]  /*71e0*/  USHF.R.S32.HI UR12, URZ, 0x1f, UR18 ;  /* 0x0000001f3f0c7899 */ /* 0x000fe20008011412 */
[----:B------:R-:W-:Y:S01]  /*71f0*/  IMAD.U32 R0, RZ, RZ, UR6 ;  /* 0x00000006ff007e24 */ /* 0x000fe2000f8e00ff */
[----:B------:R-:W-:Y:S02]  /*7200*/  UIMAD UR5, UR32, -0x80, UR5 ;  /* 0xffffff80200578a4 */ /* 0x000fe4000f8e0205 */
[----:B------:R-:W-:Y:S01]  /*7210*/  UIMAD UR13, UR12, UR6, URZ ;  /* 0x000000060c0d72a4 */ /* 0x000fe2000f8e023f */
[--C-:B------:R-:W-:Y:S01]  /*7220*/  SHF.R.S32.HI R5, RZ, 0x1f, R4.reuse ;  /* 0x0000001fff057819 */ /* 0x100fe20000011404 */
[----:B------:R-:W-:Y:S01]  /*7230*/  USHF.R.S32.HI UR21, URZ, 0x1f, UR59 ;  /* 0x0000001f3f157899 */ /* 0x000fe2000801143b */
[----:B------:R-:W-:Y:S01]  /*7240*/  BSSY B0, `(.L_x_12) ;  /* 0x000001f000007945 */ /* 0x000fe20003800000 */
[----:B------:R-:W-:Y:S01]  /*7250*/  UIMAD UR13, UR18, UR7, UR13 ;  /* 0x00000007120d72a4 */ /* 0x000fe2000f8e020d */
[----:B------:R-:W-:Y:S01]  /*7260*/  IMAD.WIDE.U32 R6, R0, UR18, R4 ;  /* 0x0000001200067c25 */ /* 0x000fe2000f8e0004 */
[----:B------:R-:W-:Y:S01]  /*7270*/  SHF.R.S32.HI R0, RZ, 0x2, R3 ;  /* 0x00000002ff007819 */ /* 0x000fe20000011403 */
[----:B------:R-:W-:-:S03]  /*7280*/  ULDC.64 UR14, c[0x0][0x468] ;  /* 0x00011a00000e7ab9 */ /* 0x000fc60000000a00 */
[----:B------:R-:W-:Y:S01]  /*7290*/  IMAD.U32 R3, RZ, RZ, UR13 ;  /* 0x0000000dff037e24 */ /* 0x000fe2000f8e00ff */
[----:B------:R-:W-:Y:S01]  /*72a0*/  IADD3 R6, P0, R6, UR19, RZ ;  /* 0x0000001306067c10 */ /* 0x000fe2000ff1e0ff */
[----:B------:R-:W-:Y:S01]  /*72b0*/  UIMAD UR13, UR21, UR14, URZ ;  /* 0x0000000e150d72a4 */ /* 0x000fe2000f8e023f */
[C---:B------:R-:W-:Y:S02]  /*72c0*/  ISETP.GE.AND P2, PT, R0.reuse, UR5, PT ;  /* 0x0000000500007c0c */ /* 0x040fe4000bf46270 */
[----:B------:R-:W-:Y:S01]  /*72d0*/  IADD3.X R7, R7, UR20, R3, P0, !PT ;  /* 0x0000001407077c10 */ /* 0x000fe200087fe403 */
[----:B------:R-:W-:Y:S01]  /*72e0*/  IMAD.U32 R3, RZ, RZ, UR14 ;  /* 0x0000000eff037e24 */ /* 0x000fe2000f8e00ff */
[----:B------:R-:W-:Y:S01]  /*72f0*/  UIMAD UR15, UR59, UR15, UR13 ;  /* 0x0000000f3b0f72a4 */ /* 0x000fe2000f8e020d */
[----:B------:R1:W2:Y:S01]  /*7300*/  LDS.128 R20, [R59+0x7000] ;  /* 0x007000003b147984 */ /* 0x0002a20000000c00 */
[----:B------:R-:W-:Y:S01]  /*7310*/  IADD3 R8, R0, 0x40, RZ ;  /* 0x0000004000087810 */ /* 0x000fe20007ffe0ff */
[----:B------:R-:W-:Y:S01]  /*7320*/  IMAD.WIDE.U32 R6, R3, UR59, R6 ;  /* 0x0000003b03067c25 */ /* 0x000fe2000f8e0006 */
[----:B------:R-:W-:Y:S01]  /*7330*/  SHF.R.S32.HI R28, RZ, 0x1f, R0 ;  /* 0x0000001fff1c7819 */ /* 0x000fe20000011400 */
[----:B------:R1:W3:Y:S01]  /*7340*/  LDS.128 R24, [R59+0x9000] ;  /* 0x009000003b187984 */ /* 0x0002e20000000c00 */
[----:B------:R-:W-:-:S02]  /*7350*/  ISETP.GE.AND P1, PT, R8, UR5, PT ;  /* 0x0000000508007c0c */ /* 0x000fc4000bf26270 */
[----:B------:R-:W-:Y:S01]  /*7360*/  IADD3 R12, R7, UR15, RZ ;  /* 0x0000000f070c7c10 */ /* 0x000fe2000fffe0ff */
[----:B------:R-:W-:Y:S10]  /*7370*/  @P2 BRA `(.L_x_13) ;  /* 0x00000000002c2947 */ /* 0x000ff40003800000 */
[----:B------:R-:W4:Y:S01]  /*7380*/  LDS.128 R16, [R59+0x6000] ;  /* 0x006000003b107984 */ /* 0x000f220000000c00 */
[----:B------:R-:W-:Y:S01]  /*7390*/  MOV R8, R6 ;  /* 0x0000000600087202 */ /* 0x000fe20000000f00 */
[----:B------:R-:W-:Y:S01]  /*73a0*/  IMAD R3, R28, UR6, RZ ;  /* 0x000000061c037c24 */ /* 0x000fe2000f8e02ff */
[----:B------:R-:W-:Y:S01]  /*73b0*/  MOV R9, R12 ;  /* 0x0000000c00097202 */ /* 0x000fe20000000f00 */
[----:B------:R-:W-:Y:S02]  /*73c0*/  ULDC.64 UR14, c[0x0][0x3f0] ;  /* 0x0000fc00000e7ab9 */ /* 0x000fe40000000a00 */
[C---:B------:R-:W-:Y:S02]  /*73d0*/  IMAD R3, R0.reuse, UR7, R3 ;  /* 0x0000000700037c24 */ /* 0x040fe4000f8e0203 */
[----:B------:R-:W-:-:S05]  /*73e0*/  IMAD.WIDE.U32 R8, R0, UR6, R8 ;  /* 0x0000000600087c25 */ /* 0x000fca000f8e0008 */
[----:B------:R-:W-:Y:S02]  /*73f0*/  IADD3 R3, R9, R3, RZ ;  /* 0x0000000309037210 */ /* 0x000fe40007ffe0ff */
[----:B------:R-:W-:-:S04]  /*7400*/  LEA R10, P0, R8, UR14, 0x1 ;  /* 0x0000000e080a7c11 */ /* 0x000fc8000f8008ff */
[----:B------:R-:W-:-:S05]  /*7410*/  LEA.HI.X R11, R8, UR15, R3, 0x1, P0 ;  /* 0x0000000f080b7c11 */ /* 0x000fca00080f0c03 */
[----:B----4-:R4:W-:Y:S04]  /*7420*/  STG.E.128 desc[UR8][R10.64], R16 ;  /* 0x000000100a007986 */ /* 0x0109e8000c101d08 */
.L_x_13:
[----:B------:R-:W-:Y:S05]  /*7430*/  BSYNC B0 ;  /* 0x0000000000007941 */ /* 0x000fea0003800000 */
.L_x_12:
[----:B------:R-:W-:Y:S04]  /*7440*/  BSSY B0, `(.L_x_14) ;  /* 0x000000d000007945 */ /* 0x000fe80003800000 */
[----:B------:R-:W-:Y:S05]  /*7450*/  @P1 BRA `(.L_x_15) ;  /* 0x00000000002c1947 */ /* 0x000fea0003800000 */
[----:B------:R-:W-:Y:S01]  /*7460*/  IADD3 R3, P0, R0, 0x40, RZ ;  /* 0x0000004000037810 */ /* 0x000fe20007f1e0ff */
[----:B------:R-:W-:-:S03]  /*7470*/  ULDC.64 UR14, c[0x0][0x3f0] ;  /* 0x0000fc00000e7ab9 */ /* 0x000fc60000000a00 */
[----:B------:R-:W-:-:S05]  /*7480*/  IADD3.X R7, RZ, R28, RZ, P0, !PT ;  /* 0x0000001cff077210 */ /* 0x000fca00007fe4ff */
[----:B----4-:R-:W-:Y:S01]  /*7490*/  IMAD R10, R7, UR6, RZ ;  /* 0x00000006070a7c24 */ /* 0x010fe2000f8e02ff */
[----:B------:R-:W-:-:S03]  /*74a0*/  MOV R7, R12 ;  /* 0x0000000c00077202 */ /* 0x000fc60000000f00 */
[----:B------:R-:W-:-:S04]  /*74b0*/  IMAD.WIDE.U32 R8, R3, UR6, R6 ;  /* 0x0000000603087c25 */ /* 0x000fc8000f8e0006 */
[----:B------:R-:W-:Y:S01]  /*74c0*/  IMAD R3, R3, UR7, R10 ;  /* 0x0000000703037c24 */ /* 0x000fe2000f8e020a */
[----:B------:R-:W-:-:S04]  /*74d0*/  LEA R6, P0, R8, UR14, 0x1 ;  /* 0x0000000e08067c11 */ /* 0x000fc8000f8008ff */
[----:B------:R-:W-:-:S04]  /*74e0*/  IADD3 R3, R9, R3, RZ ;  /* 0x0000000309037210 */ /* 0x000fc80007ffe0ff */
[----:B------:R-:W-:-:S05]  /*74f0*/  LEA.HI.X R7, R8, UR15, R3, 0x1, P0 ;  /* 0x0000000f08077c11 */ /* 0x000fca00080f0c03 */
[----:B--2---:R2:W-:Y:S02]  /*7500*/  STG.E.128 desc[UR8][R6.64], R20 ;  /* 0x0000001406007986 */ /* 0x0045e4000c101d08 */
.L_x_15:
[----:B------:R-:W-:Y:S05]  /*7510*/  BSYNC B0 ;  /* 0x0000000000007941 */ /* 0x000fea0003800000 */
.L_x_14:
[----:B------:R1:W1:Y:S01]  /*7520*/  LDS.128 R12, [R59+0x8000] ;  /* 0x008000003b0c7984 */ /* 0x0002620000000c00 */
[----:B------:R-:W-:Y:S01]  /*7530*/  UIMAD UR5, UR12, UR10, URZ ;  /* 0x0000000a0c0572a4 */ /* 0x000fe2000f8e023f */
[----:B------:R-:W-:Y:S01]  /*7540*/  IMAD.U32 R3, RZ, RZ, UR10 ;  /* 0x0000000aff037e24 */ /* 0x000fe2000f8e00ff */
[----:B------:R-:W-:Y:S01]  /*7550*/  USHF.R.S32.HI UR13, URZ, 0x1f, UR59 ;  /* 0x0000001f3f0d7899 */ /* 0x000fe2000801143b */
[----:B------:R-:W-:Y:S01]  /*7560*/  BSSY B0, `(.L_x_16) ;  /* 0x0000017000007945 */ /* 0x000fe20003800000 */
[----:B------:R-:W-:Y:S01]  /*7570*/  UIMAD UR5, UR18, UR11, UR5 ;  /* 0x0000000b120572a4 */ /* 0x000fe2000f8e0205 */
[----:B------:R-:W-:Y:S01]  /*7580*/  IMAD.WIDE.U32 R4, R3, UR18, R4 ;  /* 0x0000001203047c25 */ /* 0x000fe2000f8e0004 */
[----:B------:R-:W-:-:S04]  /*7590*/  ULDC.64 UR6, c[0x0][0x470] ;  /* 0x00011c0000067ab9 */ /* 0x000fc80000000a00 */
[----:B------:R-:W-:Y:S01]  /*75a0*/  IMAD.U32 R3, RZ, RZ, UR5 ;  /* 0x00000005ff037e24 */ /* 0x000fe2000f8e00ff */
[----:B------:R-:W-:Y:S01]  /*75b0*/  IADD3 R4, P0, R4, UR16, RZ ;  /* 0x0000001004047c10 */ /* 0x000fe2000ff1e0ff */
[----:B------:R-:W-:-:S03]  /*75c0*/  UIMAD UR5, UR13, UR6, URZ ;  /* 0x000000060d0572a4 */ /* 0x000fc6000f8e023f */
[----:B------:R-:W-:Y:S01]  /*75d0*/  IADD3.X R5, R5, UR17, R3, P0, !PT ;  /* 0x0000001105057c10 */ /* 0x000fe200087fe403 */
[----:B------:R-:W-:Y:S01]  /*75e0*/  UIMAD UR7, UR59, UR7, UR5 ;  /* 0x000000073b0772a4 */ /* 0x000fe2000f8e0205 */
[----:B------:R-:W-:-:S05]  /*75f0*/  MOV R3, UR6 ;  /* 0x0000000600037c02 */ /* 0x000fca0008000f00 */
[----:B------:R-:W-:-:S05]  /*7600*/  IMAD.WIDE.U32 R4, R3, UR59, R4 ;  /* 0x0000003b03047c25 */ /* 0x000fca000f8e0004 */
[----:B------:R-:W-:Y:S01]  /*7610*/  IADD3 R3, R5, UR7, RZ ;  /* 0x0000000705037c10 */ /* 0x000fe2000fffe0ff */
[----:B------:R-:W-:Y:S06]  /*7620*/  @P2 BRA `(.L_x_17) ;  /* 0x0000000000282947 */ /* 0x000fec0003800000 */
[----:B--2---:R-:W-:Y:S01]  /*7630*/  MOV R6, R4 ;  /* 0x0000000400067202 */ /* 0x004fe20000000f00 */
        /* <DEDUP_REMOVED lines=8> */
[----:B-1----:R1:W-:Y:S04]  /*76c0*/  STG.E.128 desc[UR8][R8.64], R12 ;  /* 0x0000000c08007986 */ /* 0x0023e8000c101d08 */
.L_x_17:
[----:B------:R-:W-:Y:S05]  /*76d0*/  BSYNC B0 ;  /* 0x0000000000007941 */ /* 0x000fea0003800000 */
.L_x_16:
[----:B------:R-:W-:Y:S05]  /*76e0*/  @P1 BRA `(.L_x_18) ;  /* 0x0000000800501947 */ /* 0x000fea0003800000 */
[----:B------:R-:W-:Y:S01]  /*76f0*/  IADD3 R0, P0, R0, 0x40, RZ ;  /* 0x0000004000007810 */ /* 0x000fe20007f1e0ff */
[----:B--2---:R-:W-:Y:S01]  /*7700*/  IMAD.MOV.U32 R6, RZ, RZ, R4 ;  /* 0x000000ffff067224 */ /* 0x004fe200078e0004 */
[----:B------:R-:W-:Y:S01]  /*7710*/  MOV R7, R3 ;  /* 0x0000000300077202 */ /* 0x000fe20000000f00 */
[----:B------:R-:W-:Y:S02]  /*7720*/  ULDC.64 UR6, c[0x0][0x3f8] ;  /* 0x0000fe0000067ab9 */ /* 0x000fe40000000a00 */
[----:B------:R-:W-:Y:S02]  /*7730*/  IMAD.X R5, RZ, RZ, R28, P0 ;  /* 0x000000ffff057224 */ /* 0x000fe400000e061c */
[----:B------:R-:W-:-:S04]  /*7740*/  IMAD.WIDE.U32 R6, R0, UR10, R6 ;  /* 0x0000000a00067c25 */ /* 0x000fc8000f8e0006 */
[----:B------:R-:W-:Y:S01]  /*7750*/  IMAD R5, R5, UR10, RZ ;  /* 0x0000000a05057c24 */ /* 0x000fe2000f8e02ff */
[----:B------:R-:W-:-:S03]  /*7760*/  LEA R4, P0, R6, UR6, 0x1 ;  /* 0x0000000606047c11 */ /* 0x000fc6000f8008ff */
[----:B------:R-:W-:-:S05]  /*7770*/  IMAD R0, R0, UR11, R5 ;  /* 0x0000000b00007c24 */ /* 0x000fca000f8e0205 */
[----:B------:R-:W-:-:S04]  /*7780*/  IADD3 R0, R7, R0, RZ ;  /* 0x0000000007007210 */ /* 0x000fc80007ffe0ff */
[----:B------:R-:W-:-:S05]  /*7790*/  LEA.HI.X R5, R6, UR7, R0, 0x1, P0 ;  /* 0x0000000706057c11 */ /* 0x000fca00080f0c00 */
[----:B---3--:R2:W-:Y:S01]  /*77a0*/  STG.E.128 desc[UR8][R4.64], R24 ;  /* 0x0000001804007986 */ /* 0x0085e2000c101d08 */
[----:B------:R-:W-:Y:S05]  /*77b0*/  BRA `(.L_x_18) ;  /* 0x00000008001c7947 */ /* 0x000fea0003800000 */
.L_x_6:
[----:B------:R-:W-:Y:S01]  /*77c0*/  UISETP.NE.AND UP0, UPT, UR33, -0x1, UPT ;  /* 0xffffffff2100788c */ /* 0x000fe2000bf05270 */
[----:B------:R-:W1:Y:S01]  /*77d0*/  S2R R3, SR_TID.X ;  /* 0x0000000000037919 */ /* 0x000e620000002100 */
[----:B------:R-:W-:-:S04]  /*77e0*/  USHF.L.U32 UR17, UR32, 0x7, URZ ;  /* 0x0000000720117899 */ /* 0x000fc8000800063f */
[----:B------:R-:W-:-:S05]  /*77f0*/  PLOP3.LUT P0, PT, PT, PT, UP0, 0x80, 0x0 ;  /* 0x000000000000781c */ /* 0x000fca0003f0f008 */
[----:B------:R-:W-:Y:S01]  /*7800*/  @UP0 UIADD3 UR12, UR31, UR33, URZ ;  /* 0x000000211f0c0290 */ /* 0x000fe2000fffe03f */
[----:B------:R-:W-:-:S03]  /*7810*/  @UP0 ULDC.64 UR6, c[0x0][0x450] ;  /* 0x0001140000060ab9 */ /* 0x000fc60000000a00 */
[----:B------:R-:W-:Y:S02]  /*7820*/  @UP0 UIMAD.WIDE.U32 UR10, UR12, UR6, URZ ;  /* 0x000000060c0a02a5 */ /* 0x000fe4000f8e003f */
[----:B------:R-:W-:-:S04]  /*7830*/  @UP0 UIMAD UR12, UR12, UR7, URZ ;  /* 0x000000070c0c02a4 */ /* 0x000fc8000f8e023f */
[----:B------:R-:W-:Y:S01]  /*7840*/  @UP0 UIADD3 UR20, UR11, UR12, URZ ;  /* 0x0000000c0b140290 */ /* 0x000fe2000fffe03f */
[----:B------:R-:W-:Y:S01]  /*7850*/  @UP0 UMOV UR19, UR10 ;  /* 0x0000000a00130c82 */ /* 0x000fe20008000000 */
[----:B------:R-:W-:Y:S10]  /*7860*/  @P0 BRA `(.L_x_19) ;  /* 0x0000000000340947 */ /* 0x000ff40003800000 */
        /* <DEDUP_REMOVED lines=13> */
.L_x_19:
[----:B------:R-:W-:Y:S01]  /*7940*/  @UP0 UIADD3 UR14, UR31, UR33, URZ ;  /* 0x000000211f0e0290 */ /* 0x000fe2000fffe03f */
[----:B-1----:R-:W-:Y:S01]  /*7950*/  SHF.R.S32.HI R0, RZ, 0x1f, R3 ;  /* 0x0000001fff007819 */ /* 0x002fe20000011403 */
[----:B------:R-:W-:Y:S01]  /*7960*/  @UP0 ULDC.64 UR10, c[0x0][0x458] ;  /* 0x00011600000a0ab9 */ /* 0x000fe20000000a00 */
[----:B------:R-:W-:Y:S02]  /*7970*/  USHF.R.S32.HI UR18, URZ, 0x1f, UR17 ;  /* 0x0000001f3f127899 */ /* 0x000fe40008011411 */
        /* <DEDUP_REMOVED lines=16> */
[----:B------:R-:W-:-:S03]  /*7a80*/  UIADD3 UR16, UR13, UR15, URZ ;  /* 0x0000000f0d107290 */ /* 0x000fc6000fffe03f */
[----:B------:R-:W-:-:S09]  /*7a90*/  UMOV UR15, UR12 ;  /* 0x0000000c000f7c82 */ /* 0x000fd20008000000 */
.L_x_20:
[----:B------:R-:W-:Y:S01]  /*7aa0*/  UIMAD UR12, UR18, UR6, URZ ;  /* 0x00000006120c72a4 */ /* 0x000fe2000f8e023f */
[----:B------:R-:W-:Y:S01]  /*7ab0*/  IMAD.U32 R6, RZ, RZ, UR6 ;  /* 0x00000006ff067e24 */ /* 0x000fe2000f8e00ff */
[----:B------:R-:W-:Y:S01]  /*7ac0*/  LEA.HI R0, R0, R3, RZ, 0x2 ;  /* 0x0000000300007211 */ /* 0x000fe200078f10ff */
[----:B------:R-:W-:Y:S01]  /*7ad0*/  UIMAD UR5, UR32, -0x80, UR5 ;  /* 0xffffff80200578a4 */ /* 0x000fe2000f8e0205 */
[----:B------:R-:W-:Y:S01]  /*7ae0*/  BSSY B0, `(.L_x_21) ;  /* 0x000001d000007945 */ /* 0x000fe20003800000 */
[----:B------:R-:W-:Y:S01]  /*7af0*/  UIMAD UR12, UR17, UR7, UR12 ;  /* 0x00000007110c72a4 */ /* 0x000fe2000f8e020c */
[----:B------:R-:W-:Y:S01]  /*7b00*/  IMAD.WIDE.U32 R6, R6, UR17, R4 ;  /* 0x0000001106067c25 */ /* 0x000fe2000f8e0004 */
[----:B------:R-:W-:Y:S01]  /*7b10*/  SHF.R.S32.HI R0, RZ, 0x2, R0 ;  /* 0x00000002ff007819 */ /* 0x000fe20000011400 */
[----:B------:R-:W-:-:S03]  /*7b20*/  USHF.R.S32.HI UR14, URZ, 0x1f, UR59 ;  /* 0x0000001f3f0e7899 */ /* 0x000fc6000801143b */
[----:B------:R-:W-:Y:S01]  /*7b30*/  IMAD.U32 R3, RZ, RZ, UR12 ;  /* 0x0000000cff037e24 */ /* 0x000fe2000f8e00ff */
[----:B------:R-:W-:Y:S01]  /*7b40*/  IADD3 R6, P0, R6, UR19, RZ ;  /* 0x0000001306067c10 */ /* 0x000fe2000ff1e0ff */
[----:B------:R-:W-:Y:S01]  /*7b50*/  ULDC.64 UR12, c[0x0][0x468] ;  /* 0x00011a00000c7ab9 */ /* 0x000fe20000000a00 */
[C---:B------:R-:W-:Y:S01]  /*7b60*/  ISETP.GE.AND P2, PT, R0.reuse, UR5, PT ;  /* 0x0000000500007c0c */ /* 0x040fe2000bf46270 */
[----:B------:R-:W-:Y:S01]  /*7b70*/  UIMAD UR14, UR14, UR12, URZ ;  /* 0x0000000c0e0e72a4 */ /* 0x000fe2000f8e023f */
[----:B------:R-:W-:Y:S01]  /*7b80*/  IADD3.X R7, R7, UR20, R3, P0, !PT ;  /* 0x0000001407077c10 */ /* 0x000fe200087fe403 */
[----:B------:R-:W-:Y:S01]  /*7b90*/  IMAD.U32 R3, RZ, RZ, UR12 ;  /* 0x0000000cff037e24 */ /* 0x000fe2000f8e00ff */
[----:B------:R-:W-:Y:S01]  /*7ba0*/  SHF.R.S32.HI R13, RZ, 0x1f, R0 ;  /* 0x0000001fff0d7819 */ /* 0x000fe20000011400 */
[----:B------:R-:W-:Y:S01]  /*7bb0*/  UIMAD UR13, UR59, UR13, UR14 ;  /* 0x0000000d3b0d72a4 */ /* 0x000fe2000f8e020e */
[----:B------:R-:W-:Y:S02]  /*7bc0*/  VIADD R8, R0, 0x40 ;  /* 0x0000004000087836 */ /* 0x000fe40000000000 */
[----:B------:R-:W-:-:S03]  /*7bd0*/  IMAD.WIDE.U32 R6, R3, UR59, R6 ;  /* 0x0000003b03067c25 */ /* 0x000fc6000f8e0006 */
[----:B------:R-:W-:Y:S01]  /*7be0*/  ISETP.GE.AND P1, PT, R8, UR5, PT ;  /* 0x0000000508007c0c */ /* 0x000fe2000bf26270 */
[----:B------:R-:W-:Y:S01]  /*7bf0*/  VIADD R12, R7, UR13 ;  /* 0x0000000d070c7c36 */ /* 0x000fe20008000000 */
[----:B------:R-:W-:Y:S11]  /*7c00*/  @P2 BRA `(.L_x_22) ;  /* 0x0000000000282947 */ /* 0x000ff60003800000 */
        /* <DEDUP_REMOVED lines=9> */
[----:B------:R1:W-:Y:S04]  /*7ca0*/  STG.E.128 desc[UR8][R10.64], RZ ;  /* 0x000000ff0a007986 */ /* 0x0003e8000c101d08 */
.L_x_22:
[----:B------:R-:W-:Y:S05]  /*7cb0*/  BSYNC B0 ;  /* 0x0000000000007941 */ /* 0x000fea0003800000 */
.L_x_21:
[----:B------:R-:W-:Y:S04]  /*7cc0*/  BSSY B0, `(.L_x_23) ;  /* 0x000000e000007945 */ /* 0x000fe80003800000 */
[----:B------:R-:W-:Y:S05]  /*7cd0*/  @P1 BRA `(.L_x_24) ;  /* 0x0000000000301947 */ /* 0x000fea0003800000 */
[----:B------:R-:W-:Y:S01]  /*7ce0*/  IADD3 R3, P0, R0, 0x40, RZ ;  /* 0x0000004000037810 */ /* 0x000fe20007f1e0ff */
[----:B------:R-:W-:Y:S01]  /*7cf0*/  IMAD.MOV.U32 R8, RZ, RZ, R6 ;  /* 0x000000ffff087224 */ /* 0x000fe200078e0006 */
        /* <DEDUP_REMOVED lines=9> */
[----:B------:R2:W-:Y:S02]  /*7d90*/  STG.E.128 desc[UR8][R6.64], RZ ;  /* 0x000000ff06007986 */ /* 0x0005e4000c101d08 */
.L_x_24:
[----:B------:R-:W-:Y:S05]  /*7da0*/  BSYNC B0 ;  /* 0x0000000000007941 */ /* 0x000fea0003800000 */
.L_x_23:
        /* <DEDUP_REMOVED lines=26> */
.L_x_26:
[----:B------:R-:W-:Y:S05]  /*7f50*/  BSYNC B0 ;  /* 0x0000000000007941 */ /* 0x000fea0003800000 */
.L_x_25:
        /* <DEDUP_REMOVED lines=13> */
.L_x_18:
[----:B------:R-:W-:Y:S05]  /*8030*/  BSYNC B1 ;  /* 0x0000000000017941 */ /* 0x000fea0003800000 */
.L_x_1:
[----:B------:R-:W-:Y:S02]  /*8040*/  ULDC UR6, c[0x0][0x2c8] ;  /* 0x0000b20000067ab9 */ /* 0x000fe40000000800 */
[----:B------:R-:W-:-:S04]  /*8050*/  UIADD3 UR6, UR6, 0x7f, URZ ;  /* 0x0000007f06067890 */ /* 0x000fc8000fffe03f */
[----:B------:R-:W-:-:S04]  /*8060*/  USHF.R.S32.HI UR5, URZ, 0x1f, UR6 ;  /* 0x0000001f3f057899 */ /* 0x000fc80008011406 */
[----:B------:R-:W-:-:S03]  /*8070*/  ULEA.HI UR5, UR5, UR6, URZ, 0x7 ;  /* 0x0000000605057291 */ /* 0x000fc6000f8f383f */
[----:B------:R-:W-:Y:S01]  /*8080*/  ULDC UR6, c[0x0][0xc] ;  /* 0x0000030000067ab9 */ /* 0x000fe20000000800 */
[----:B------:R-:W-:Y:S02]  /*8090*/  USHF.R.S32.HI UR5, URZ, 0x7, UR5 ;  /* 0x000000073f057899 */ /* 0x000fe40008011405 */
[----:B------:R-:W-:-:S04]  /*80a0*/  UIADD3 UR32, UR6, UR32, URZ ;  /* 0x0000002006207290 */ /* 0x000fc8000fffe03f */
[----:B------:R-:W-:-:S06]  /*80b0*/  UISETP.GE.AND UP0, UPT, UR32, UR5, UPT ;  /* 0x000000052000728c */ /* 0x000fcc000bf06270 */
[----:B------:R-:W-:-:S13]  /*80c0*/  PLOP3.LUT P0, PT, PT, PT, UP0, 0x80, 0x0 ;  /* 0x000000000000781c */ /* 0x000fda0003f0f008 */
[----:B------:R-:W-:Y:S05]  /*80d0*/  @P0 BRA `(.L_x_27) ;  /* 0x0000000000040947 */ /* 0x000fea0003800000 */
[----:B------:R-:W-:Y:S05]  /*80e0*/  BRA `(.L_x_28) ;  /* 0xffffff8800b47947 */ /* 0x000fea000383ffff */
.L_x_27:
[----:B------:R-:W-:Y:S05]  /*80f0*/  EXIT ;  /* 0x000000000000794d */ /* 0x000fea0003800000 */
.L_x_29:
[----:B------:R-:W-:-:S00]  /*8100*/  BRA `(.L_x_29) ;  /* 0xfffffffc00fc7947 */ /* 0x000fc0000383ffff */
[----:B------:R-:W-:-:S00]  /*8110*/  NOP ;  /* 0x0000000000007918 */ /* 0x000fc00000000000 */
        /* <DEDUP_REMOVED lines=14> */
.L_x_1328:


//--------------------- .text._ZN5flash44flash_bwd_dq_dk_dv_loop_seqk_parallel_kernelI23Flash_bwd_kernel_traitsILi32ELi128ELi128ELi8ELi4ELi4ELi4ELb1ELb0EN7cutlass10bfloat16_tE19Flash_kernel_traitsILi32ELi128ELi128ELi8ES3_EELb0ELb0ELb0ELb0ELb0ELb0ELb0EEEvNS_16Flash_bwd_paramsE --------------------------
	.section	.text._ZN5flash44flash_bwd_dq_dk_dv_loop_seqk_parallel_kernelI23Flash_bwd_kernel_traitsILi32ELi128ELi128ELi8ELi4ELi4ELi4ELb1ELb0EN7cutlass10bfloat16_tE19Flash_kernel_traitsILi32ELi128ELi128ELi8ES3_EELb0ELb0ELb0ELb0ELb0ELb0ELb0EEEvNS_16Flash_bwd_paramsE,"ax",@progbits
	.align	128
        .global         _ZN5flash44flash_bwd_dq_dk_dv_loop_seqk_parallel_kernelI23Flash_bwd_kernel_traitsILi32ELi128ELi128ELi8ELi4ELi4ELi4ELb1ELb0EN7cutlass10bfloat16_tE19Flash_kernel_traitsILi32ELi128ELi128ELi8ES3_EELb0ELb0ELb0ELb0ELb0ELb0ELb0EEEvNS_16Flash_bwd_paramsE
        .type           _ZN5flash44flash_bwd_dq_dk_dv_loop_seqk_parallel_kernelI23Flash_bwd_kernel_traitsILi32ELi128ELi128ELi8ELi4ELi4ELi4ELb1ELb0EN7cutlass10bfloat16_tE19Flash_kernel_traitsILi32ELi128ELi128ELi8ES3_EELb0ELb0ELb0ELb0ELb0ELb0ELb0EEEvNS_16Flash_bwd_paramsE,@function
        .size           _ZN5flash44flash_bwd_dq_dk_dv_loop_seqk_parallel_kernelI23Flash_bwd_kernel_traitsILi32ELi128ELi128ELi8ELi4ELi4ELi4ELb1ELb0EN7cutlass10bfloat16_tE19Flash_kernel_traitsILi32ELi128ELi128ELi8ES3_EELb0ELb0ELb0ELb0ELb0ELb0ELb0EEEvNS_16Flash_bwd_paramsE,(.L_x_1329 - _ZN5flash44flash_bwd_dq_dk_dv_loop_seqk_parallel_kernelI23Flash_bwd_kernel_traitsILi32ELi128ELi128ELi8ELi4ELi4ELi4ELb1ELb0EN7cutlass10bfloat16_tE19Flash_kernel_traitsILi32ELi128ELi128ELi8ES3_EELb0ELb0ELb0ELb0ELb0ELb0ELb0EEEvNS_16Flash_bwd_paramsE)
        .other          _ZN5flash44flash_bwd_dq_dk_dv_loop_seqk_parallel_kernelI23Flash_bwd_kernel_traitsILi32ELi128ELi128ELi8ELi4ELi4ELi4ELb1ELb0EN7cutlass10bfloat16_tE19Flash_kernel_traitsILi32ELi128ELi128ELi8ES3_EELb0ELb0ELb0ELb0ELb0ELb0ELb0EEEvNS_16Flash_bwd_paramsE,@"STO_CUDA_ENTRY STV_DEFAULT"
_ZN5flash44flash_bwd_dq_dk_dv_loop_seqk_parallel_kernelI23Flash_bwd_kernel_traitsILi32ELi128ELi128ELi8ELi4ELi4ELi4ELb1ELb0EN7cutlass10bfloat16_tE19Flash_kernel_traitsILi32ELi128ELi128ELi8ES3_EELb0ELb0ELb0ELb0ELb0ELb0ELb0EEEvNS_16Flash_bwd_paramsE:
.text._ZN5flash44flash_bwd_dq_dk_dv_loop_seqk_parallel_kernelI23Flash_bwd_kernel_traitsILi32ELi128ELi128ELi8ELi4ELi4ELi4ELb1ELb0EN7cutlass10bfloat16_tE19Flash_kernel_traitsILi32ELi128ELi128ELi8ES3_EELb0ELb0ELb0ELb0ELb0ELb0ELb0EEEvNS_16Flash_bwd_paramsE:
[----:B------:R-:W1:Y:S08]  /*0000*/  LDC R1, c[0x0][0x28] ;  /* 0x00000a00ff017b82 */ /* 0x000e700000000800 */
[----:B------:R-:W2:Y:S01]  /*0010*/  S2UR UR33, SR_CTAID.X ;  /* 0x00000000002179c3 */ /* 0x000ea20000002500 */
[----:B------:R-:W-:Y:S01]  /*0020*/  ULDC UR4, c[0x0][0x2c8] ;  /* 0x0000b20000047ab9 */ /* 0x000fe20000000800 */
[----:B-1----:R-:W-:Y:S01]  /*0030*/  IADD3 R1, R1, -0x8, RZ ;  /* 0xfffffff801017810 */ /* 0x002fe20007ffe0ff */
[----:B------:R-:W-:-:S04]  /*0040*/  UIADD3 UR5, UR4, 0x7f, URZ ;  /* 0x0000007f04057890 */ /* 0x000fc8000fffe03f */
[----:B------:R-:W-:-:S04]  /*0050*/  USHF.R.S32.HI UR4, URZ, 0x1f, UR5 ;  /* 0x0000001f3f047899 */ /* 0x000fc80008011405 */
[----:B------:R-:W-:-:S04]  /*0060*/  ULEA.HI UR4, UR4, UR5, URZ, 0x7 ;  /* 0x0000000504047291 */ /* 0x000fc8000f8f383f */
[----:B------:R-:W-:-:S04]  /*0070*/  USHF.R.S32.HI UR4, URZ, 0x7, UR4 ;  /* 0x000000073f047899 */ /* 0x000fc80008011404 */
[----:B--2---:R-:W-:-:S06]  /*0080*/  UISETP.GE.AND UP0, UPT, UR33, UR4, UPT ;  /* 0x000000042100728c */ /* 0x004fcc000bf06270 */
[----:B------:R-:W-:-:S13]  /*0090*/  PLOP3.LUT P0, PT, PT, PT, UP0, 0x80, 0x0 ;  /* 0x000000000000781c */ /* 0x000fda0003f0f008 */
[----:B------:R-:W-:Y:S05]  /*00a0*/  @P0 EXIT ;  /* 0x000000000000094d */ /* 0x000fea0003800000 */
[----:B------:R-:W1:Y:S01]  /*00b0*/  S2R R18, SR_TID.X ;  /* 0x0000000000127919 */ /* 0x000e620000002100 */
[----:B------:R-:W2:Y:S01]  /*00c0*/  S2UR UR4, SR_CgaCtaId ;  /* 0x00000000000479c3 */ /* 0x000ea20000008800 */
[----:B------:R-:W-:Y:S01]  /*00d0*/  UMOV UR5, 0x400 ;  /* 0x0000040000057882 */ /* 0x000fe20000000000 */
[----:B------:R-:W-:Y:S01]  /*00e0*/  IMAD.MOV.U32 R203, RZ, RZ, -0x10 ;  /* 0xfffffff0ffcb7424 */ /* 0x000fe200078e00ff */
[----:B------:R-:W-:Y:S01]  /*00f0*/  ULDC.64 UR8, c[0x0][0x208] ;  /* 0x0000820000087ab9 */ /* 0x000fe20000000a00 */
[----:B------:R-:W-:Y:S01]  /*0100*/  IMAD.MOV.U32 R155, RZ, RZ, 0x20 ;  /* 0x00000020ff9b7424 */ /* 0x000fe200078e00ff */
[----:B------:R-:W-:Y:S01]  /*0110*/  UMOV UR60, 0xffffe000 ;  /* 0xffffe000003c7882 */ /* 0x000fe20000000000 */
[----:B------:R-:W-:Y:S02]  /*0120*/  IMAD.MOV.U32 R152, RZ, RZ, 0x40 ;  /* 0x00000040ff987424 */ /* 0x000fe400078e00ff */
[----:B------:R-:W3:Y:S08]  /*0130*/  S2UR UR57, SR_CTAID.Z ;  /* 0x00000000003979c3 */ /* 0x000ef00000002700 */
[----:B------:R-:W4:Y:S01]  /*0140*/  S2UR UR47, SR_CTAID.Y ;  /* 0x00000000002f79c3 */ /* 0x000f220000002600 */
[----:B--2---:R-:W-:Y:S01]  /*0150*/  ULEA UR4, UR4, UR5, 0x18 ;  /* 0x0000000504047291 */ /* 0x004fe2000f8ec03f */
[----:B-1----:R-:W-:Y:S01]  /*0160*/  SHF.R.S32.HI R7, RZ, 0x1f, R18 ;  /* 0x0000001fff077819 */ /* 0x002fe20000011412 */
[----:B------:R-:W-:Y:S01]  /*0170*/  IMAD.SHL.U32 R250, R18, 0x2, RZ ;  /* 0x0000000212fa7824 */ /* 0x000fe200078e00ff */
[----:B---3--:R-:W-:-:S02]  /*0180*/  USHF.R.S32.HI UR5, URZ, 0x1f, UR57 ;  /* 0x0000001f3f057899 */ /* 0x008fc40008011439 */
[CC--:B------:R-:W-:Y:S02]  /*0190*/  LEA.HI R16, R7.reuse, R18.reuse, RZ, 0x5 ;  /* 0x0000001207107211 */ /* 0x0c0fe400078f28ff */
[CC--:B------:R-:W-:Y:S02]  /*01a0*/  LEA.HI R3, R7.reuse, R18.reuse, RZ, 0x4 ;  /* 0x0000001207037211 */ /* 0x0c0fe400078f20ff */
[----:B------:R-:W-:Y:S01]  /*01b0*/  LOP3.LUT R0, R16, 0xffffffe0, RZ, 0xc0, !PT ;  /* 0xffffffe010007812 */ /* 0x000fe200078ec0ff */
[----:B----4-:R-:W-:Y:S01]  /*01c0*/  USHF.L.U32 UR6, UR47, 0x7, URZ ;  /* 0x000000072f067899 */ /* 0x010fe2000800063f */
[----:B------:R-:W-:Y:S02]  /*01d0*/  SHF.R.S32.HI R4, RZ, 0x4, R3 ;  /* 0x00000004ff047819 */ /* 0x000fe40000011403 */
[----:B------:R-:W-:Y:S01]  /*01e0*/  LEA.HI R19, R7, R18, RZ, 0x3 ;  /* 0x0000001207137211 */ /* 0x000fe200078f18ff */
[----:B------:R-:W-:Y:S01]  /*01f0*/  IMAD.IADD R0, R18, 0x1, -R0 ;  /* 0x0000000112007824 */ /* 0x000fe200078e0a00 */
[----:B------:R-:W-:-:S02]  /*0200*/  LEA.HI R2, R3, R4, RZ, 0x1 ;  /* 0x0000000403027211 */ /* 0x000fc400078f08ff */
[----:B------:R-:W-:Y:S02]  /*0210*/  LOP3.LUT R5, R19, 0xfffffff8, RZ, 0xc0, !PT ;  /* 0xfffffff813057812 */ /* 0x000fe400078ec0ff */
[----:B------:R-:W-:Y:S02]  /*0220*/  SHF.R.S32.HI R6, RZ, 0x1f, R0 ;  /* 0x0000001fff067819 */ /* 0x000fe40000011400 */
[----:B------:R-:W-:Y:S01]  /*0230*/  LOP3.LUT R2, R2, 0xfffffffe, RZ, 0xc0, !PT ;  /* 0xfffffffe02027812 */ /* 0x000fe200078ec0ff */
[----:B------:R-:W-:Y:S01]  /*0240*/  IMAD.IADD R8, R18, 0x1, -R5 ;  /* 0x0000000112087824 */ /* 0x000fe200078e0a05 */
[----:B------:R-:W-:Y:S02]  /*0250*/  LEA.HI R251, R6, R0, RZ, 0x2 ;  /* 0x0000000006fb7211 */ /* 0x000fe400078f10ff */
[----:B------:R-:W-:Y:S01]  /*0260*/  LEA.HI R0, R7, R18, RZ, 0x7 ;  /* 0x0000001207007211 */ /* 0x000fe200078f38ff */
[----:B------:R-:W-:Y:S01]  /*0270*/  IMAD.IADD R12, R4, 0x1, -R2 ;  /* 0x00000001040c7824 */ /* 0x000fe200078e0a02 */
[----:B------:R-:W-:-:S02]  /*0280*/  LEA.HI R11, R8, R8, RZ, 0x1 ;  /* 0x00000008080b7211 */ /* 0x000fc400078f08ff */
[----:B------:R-:W-:Y:S02]  /*0290*/  LOP3.LUT R2, R3, 0xfffffff0, RZ, 0xc0, !PT ;  /* 0xfffffff003027812 */ /* 0x000fe400078ec0ff */
[----:B------:R-:W-:Y:S02]  /*02a0*/  LEA.HI R13, R7, R18, RZ, 0x2 ;  /* 0x00000012070d7211 */ /* 0x000fe400078f10ff */
[----:B------:R-:W-:Y:S01]  /*02b0*/  SHF.R.S32.HI R9, RZ, 0x7, R0 ;  /* 0x00000007ff097819 */ /* 0x000fe20000011400 */
[----:B------:R-:W-:Y:S01]  /*02c0*/  IMAD.IADD R2, R18, 0x1, -R2 ;  /* 0x0000000112027824 */ /* 0x000fe200078e0a02 */
[----:B------:R-:W-:Y:S02]  /*02d0*/  LOP3.LUT R0, R11, 0x3fffffe, RZ, 0xc0, !PT ;  /* 0x03fffffe0b007812 */ /* 0x000fe400078ec0ff */
[--C-:B------:R-:W-:Y:S01]  /*02e0*/  SHF.R.S32.HI R238, RZ, 0x2, R13.reuse ;  /* 0x00000002ffee7819 */ /* 0x100fe2000001140d */
[----:B------:R-:W-:Y:S01]  /*02f0*/  IMAD R3, R9, 0x8, R12 ;  /* 0x0000000809037824 */ /* 0x000fe200078e020c */
[----:B------:R-:W-:Y:S01]  /*0300*/  SHF.R.S32.HI R4, RZ, 0x1f, R13 ;  /* 0x0000001fff047819 */ /* 0x000fe2000001140d */
[----:B------:R-:W-:Y:S01]  /*0310*/  IMAD.IADD R5, R8, 0x1, -R0 ;  /* 0x0000000108057824 */ /* 0x000fe200078e0a00 */
[----:B------:R-:W-:-:S02]  /*0320*/  SHF.R.S32.HI R10, RZ, 0x1f, R2 ;  /* 0x0000001fff0a7819 */ /* 0x000fc40000011402 */
[----:B------:R-:W-:Y:S01]  /*0330*/  LEA.HI R4, R4, R238, RZ, 0x3 ;  /* 0x000000ee04047211 */ /* 0x000fe200078f18ff */
[----:B------:R-:W-:Y:S01]  /*0340*/  IMAD R17, R3, 0x8, R5 ;  /* 0x0000000803117824 */ /* 0x000fe200078e0205 */
[-C--:B------:R-:W-:Y:S02]  /*0350*/  LEA.HI R0, R2, R2.reuse, RZ, 0x1 ;  /* 0x0000000202007211 */ /* 0x080fe400078f08ff */
[----:B------:R-:W-:Y:S02]  /*0360*/  LEA.HI R10, R10, R2, RZ, 0x3 ;  /* 0x000000020a0a7211 */ /* 0x000fe400078f18ff */
[----:B------:R-:W-:Y:S02]  /*0370*/  LOP3.LUT R3, R4, 0xfffffff8, RZ, 0xc0, !PT ;  /* 0xfffffff804037812 */ /* 0x000fe400078ec0ff */
[----:B------:R-:W-:Y:S02]  /*0380*/  SHF.R.S32.HI R7, RZ, 0x1, R0 ;  /* 0x00000001ff077819 */ /* 0x000fe40000011400 */
[----:B------:R-:W-:-:S02]  /*0390*/  LOP3.LUT R6, R0, 0x7fffffe, RZ, 0xc0, !PT ;  /* 0x07fffffe00067812 */ /* 0x000fc400078ec0ff */
[----:B------:R-:W-:Y:S02]  /*03a0*/  LOP3.LUT R5, R10, 0xfffffff8, RZ, 0xc0, !PT ;  /* 0xfffffff80a057812 */ /* 0x000fe400078ec0ff */
[----:B------:R-:W-:Y:S01]  /*03b0*/  SHF.R.S32.HI R4, RZ, 0x1f, R0 ;  /* 0x0000001fff047819 */ /* 0x000fe20000011400 */
[----:B------:R-:W-:Y:S01]  /*03c0*/  IMAD.IADD R0, R238, 0x1, -R3 ;  /* 0x00000001ee007824 */ /* 0x000fe200078e0a03 */
[----:B------:R-:W-:Y:S01]  /*03d0*/  SHF.R.S32.HI R249, RZ, 0x5, R16 ;  /* 0x00000005fff97819 */ /* 0x000fe20000011410 */
[----:B------:R-:W-:Y:S01]  /*03e0*/  IMAD.IADD R15, R2, 0x1, -R6 ;  /* 0x00000001020f7824 */ /* 0x000fe200078e0a06 */
[----:B------:R-:W-:Y:S01]  /*03f0*/  LEA.HI R3, R4, R7, RZ, 0x2 ;  /* 0x0000000704037211 */ /* 0x000fe200078f10ff */
[----:B------:R-:W-:Y:S01]  /*0400*/  IMAD.IADD R14, R2, 0x1, -R5 ;  /* 0x00000001020e7824 */ /* 0x000fe200078e0a05 */
[----:B------:R-:W-:Y:S02]  /*0410*/  LOP3.LUT R2, R0, 0x1, RZ, 0xc0, !PT ;  /* 0x0000000100027812 */ /* 0x000fe400078ec0ff */
[----:B------:R-:W-:-:S02]  /*0420*/  SHF.R.S32.HI R4, RZ, 0x1f, R16 ;  /* 0x0000001fff047819 */ /* 0x000fc40000011410 */
[----:B------:R-:W-:Y:S02]  /*0430*/  LOP3.LUT R3, R3, 0xfffffffc, RZ, 0xc0, !PT ;  /* 0xfffffffc03037812 */ /* 0x000fe400078ec0ff */
[----:B------:R-:W-:Y:S02]  /*0440*/  ISETP.NE.U32.AND P6, PT, R2, 0x1, PT ;  /* 0x000000010200780c */ /* 0x000fe40003fc5070 */
[----:B------:R-:W-:Y:S01]  /*0450*/  LEA.HI R2, R4, R249, RZ, 0x2 ;  /* 0x000000f904027211 */ /* 0x000fe200078f10ff */
[----:B------:R-:W-:Y:S01]  /*0460*/  IMAD.SHL.U32 R4, R8, 0x40, RZ ;  /* 0x0000004008047824 */ /* 0x000fe200078e00ff */
[----:B------:R-:W-:Y:S01]  /*0470*/  LOP3.LUT R5, R13, 0xfffffffc, RZ, 0xc0, !PT ;  /* 0xfffffffc0d057812 */ /* 0x000fe200078ec0ff */
[----:B------:R-:W-:Y:S01]  /*0480*/  IMAD.IADD R13, R7, 0x1, -R3 ;  /* 0x00000001070d7824 */ /* 0x000fe200078e0a03 */
[----:B------:R-:W-:Y:S02]  /*0490*/  LOP3.LUT R3, R2, 0xfffffffc, RZ, 0xc0, !PT ;  /* 0xfffffffc02037812 */ /* 0x000fe400078ec0ff */
[----:B------:R-:W-:Y:S01]  /*04a0*/  LEA.HI R8, R0, R0, RZ, 0x1 ;  /* 0x0000000000087211 */ /* 0x000fe200078f08ff */
[----:B------:R-:W-:Y:S01]  /*04b0*/  IMAD.IADD R224, R18, 0x1, -R5 ;  /* 0x0000000112e07824 */ /* 0x000fe200078e0a05 */
[----:B------:R-:W-:Y:S01]  /*04c0*/  LOP3.LUT R5, R4, 0x1c0, RZ, 0xc0, !PT ;  /* 0x000001c004057812 */ /* 0x000fe200078ec0ff */
[----:B------:R-:W-:Y:S01]  /*04d0*/  IMAD.IADD R161, R249, 0x1, -R3 ;  /* 0x00000001f9a17824 */ /* 0x000fe200078e0a03 */
[----:B------:R-:W-:Y:S01]  /*04e0*/  LOP3.LUT R3, R8, 0x3fffffe, RZ, 0xc0, !PT ;  /* 0x03fffffe08037812 */ /* 0x000fe200078ec0ff */
[----:B------:R-:W-:Y:S01]  /*04f0*/  IMAD.SHL.U32 R4, R0, 0x40, RZ ;  /* 0x0000004000047824 */ /* 0x000fe200078e00ff */
[----:B------:R-:W-:Y:S01]  /*0500*/  SHF.R.S32.HI R2, RZ, 0x1, R11 ;  /* 0x00000001ff027819 */ /* 0x000fe2000001140b */
[----:B------:R-:W-:Y:S01]  /*0510*/  IMAD.SHL.U32 R7, R224, 0x2, RZ ;  /* 0x00000002e0077824 */ /* 0x000fe200078e00ff */
[C---:B------:R-:W-:Y:S01]  /*0520*/  LOP3.LUT P5, RZ, R0.reuse, 0x2, RZ, 0xc0, !PT ;  /* 0x0000000200ff7812 */ /* 0x040fe200078ac0ff */
[C---:B------:R-:W-:Y:S01]  /*0530*/  IMAD.IADD R6, R0.reuse, 0x1, -R3 ;  /* 0x0000000100067824 */ /* 0x040fe200078e0a03 */
[----:B------:R-:W-:Y:S01]  /*0540*/  LOP3.LUT P4, RZ, R0, 0x4, RZ, 0xc0, !PT ;  /* 0x0000000400ff7812 */ /* 0x000fe2000788c0ff */
[----:B------:R-:W-:Y:S01]  /*0550*/  IMAD.SHL.U32 R0, R161, 0x10, RZ ;  /* 0x00000010a1007824 */ /* 0x000fe200078e00ff */
[----:B------:R-:W-:Y:S01]  /*0560*/  LOP3.LUT R4, R4, 0x1c0, RZ, 0xc0, !PT ;  /* 0x000001c004047812 */ /* 0x000fe200078ec0ff */
[C---:B------:R-:W-:Y:S01]  /*0570*/  IMAD.SHL.U32 R149, R2.reuse, 0x40, RZ ;  /* 0x0000004002957824 */ /* 0x040fe200078e00ff */
[----:B------:R-:W-:Y:S01]  /*0580*/  LOP3.LUT P0, RZ, R2, 0x2, RZ, 0xc0, !PT ;  /* 0x0000000202ff7812 */ /* 0x000fe2000780c0ff */
[----:B------:R-:W-:Y:S01]  /*0590*/  IMAD R16, R9, 0x2000, R7 ;  /* 0x0000200009107824 */ /* 0x000fe200078e0207 */
[----:B------:R-:W-:Y:S01]  /*05a0*/  LEA.HI.SX32 R251, R251, R0, 0x1e ;  /* 0x00000000fbfb7211 */ /* 0x000fe200078ff2ff */
[----:B------:R-:W-:Y:S01]  /*05b0*/  IMAD.SHL.U32 R2, R161, 0x400, RZ ;  /* 0x00000400a1027824 */ /* 0x000fe200078e00ff */
[----:B------:R-:W-:Y:S01]  /*05c0*/  LEA.HI R4, R4, R4, RZ, 0x1d ;  /* 0x0000000404047211 */ /* 0x000fe200078fe8ff */
[----:B------:R-:W-:Y:S01]  /*05d0*/  IMAD.SHL.U32 R224, R224, 0x8, RZ ;  /* 0x00000008e0e07824 */ /* 0x000fe200078e00ff */
[----:B------:R-:W-:-:S02]  /*05e0*/  LOP3.LUT R0, R5, 0x30, R0, 0xf8, !PT ;  /* 0x0000003005007812 */ /* 0x000fc400078ef800 */
[----:B------:R-:W-:Y:S02]  /*05f0*/  IADD3 R16, R4, R16, R2 ;  /* 0x0000001004107210 */ /* 0x000fe40007ffe002 */
[----:B------:R-:W-:Y:S01]  /*0600*/  LOP3.LUT R4, R0, 0x8, R19, 0xf8, !PT ;  /* 0x0000000800047812 */ /* 0x000fe200078ef813 */
[----:B------:R-:W-:Y:S01]  /*0610*/  IMAD R0, R161, 0x200, R7 ;  /* 0x00000200a1007824 */ /* 0x000fe200078e0207 */
[----:B------:R-:W-:Y:S02]  /*0620*/  SHF.R.S32.HI R3, RZ, 0x3, R10 ;  /* 0x00000003ff037819 */ /* 0x000fe4000001140a */
[----:B------:R-:W-:Y:S01]  /*0630*/  LOP3.LUT R149, R149, 0xc0, RZ, 0xc0, !PT ;  /* 0x000000c095957812 */ /* 0x000fe200078ec0ff */
[----:B------:R-:W-:Y:S01]  /*0640*/  IMAD R10, R6, 0x20, R0 ;  /* 0x00000020060a7824 */ /* 0x000fe200078e0200 */
[----:B------:R-:W-:Y:S01]  /*0650*/  LOP3.LUT R250, R250, 0x6, RZ, 0xc0, !PT ;  /* 0x00000006fafa7812 */ /* 0x000fe200078ec0ff */
[C---:B------:R-:W-:Y:S01]  /*0660*/  IMAD R15, R3.reuse, 0x8, R15 ;  /* 0x00000008030f7824 */ /* 0x040fe200078e020f */
[----:B------:R-:W-:Y:S01]  /*0670*/  R2P PR, R14, 0x6 ;  /* 0x000000060e007804 */ /* 0x000fe20000000000 */
[----:B------:R-:W-:Y:S01]  /*0680*/  IMAD R11, R3, 0x200, R2 ;  /* 0x00000200030b7824 */ /* 0x000fe200078e0202 */
[----:B------:R-:W-:Y:S01]  /*0690*/  LOP3.LUT R3, R149, 0x8, R19, 0xf8, !PT ;  /* 0x0000000895037812 */ /* 0x000fe200078ef813 */
[C---:B------:R-:W-:Y:S01]  /*06a0*/  IMAD.SHL.U32 R0, R9.reuse, 0x8, RZ ;  /* 0x0000000809007824 */ /* 0x040fe200078e00ff */
[----:B------:R-:W-:Y:S01]  /*06b0*/  SHF.R.U32.HI R149, RZ, 0x3, R149 ;  /* 0x00000003ff957819 */ /* 0x000fe20000011695 */
[----:B------:R-:W-:Y:S01]  /*06c0*/  IMAD.SHL.U32 R6, R12, 0x8, RZ ;  /* 0x000000080c067824 */ /* 0x000fe200078e00ff */
[----:B------:R-:W-:Y:S01]  /*06d0*/  SHF.R.U32.HI R2, RZ, 0x3, R5 ;  /* 0x00000003ff027819 */ /* 0x000fe20000011605 */
[----:B------:R-:W-:Y:S01]  /*06e0*/  IMAD R250, R9, 0x40, R250 ;  /* 0x0000004009fa7824 */ /* 0x000fe200078e02fa */
[----:B------:R-:W-:Y:S01]  /*06f0*/  LOP3.LUT R7, R0, 0x8, RZ, 0xc0, !PT ;  /* 0x0000000800077812 */ /* 0x000fe200078ec0ff */
[----:B------:R-:W-:Y:S01]  /*0700*/  IMAD.SHL.U32 R9, R12, 0x10, RZ ;  /* 0x000000100c097824 */ /* 0x000fe200078e00ff */
[----:B------:R-:W-:-:S02]  /*0710*/  LOP3.LUT R149, R3, R149, RZ, 0x3c, !PT ;  /* 0x0000009503957212 */ /* 0x000fc400078e3cff */
[----:B------:R-:W-:Y:S02]  /*0720*/  SHF.R.S32.HI R0, RZ, 0x1, R8 ;  /* 0x00000001ff007819 */ /* 0x000fe40000011408 */
[----:B------:R-:W-:Y:S01]  /*0730*/  LOP3.LUT R3, R4, R2, RZ, 0x3c, !PT ;  /* 0x0000000204037212 */ /* 0x000fe200078e3cff */
[----:B------:R-:W-:Y:S01]  /*0740*/  IMAD.SHL.U32 R4, R14, 0x40, RZ ;  /* 0x000000400e047824 */ /* 0x000fe200078e00ff */
[----:B------:R-:W-:Y:S01]  /*0750*/  LOP3.LUT P3, RZ, R0, 0x2, RZ, 0xc0, !PT ;  /* 0x0000000200ff7812 */ /* 0x000fe2000786c0ff */
[----:B------:R-:W-:Y:S01]  /*0760*/  IMAD.SHL.U32 R2, R13, 0x40, RZ ;  /* 0x000000400d027824 */ /* 0x000fe200078e00ff */
[----:B------:R-:W-:Y:S01]  /*0770*/  LOP3.LUT R6, R6, 0x8, RZ, 0xc0, !PT ;  /* 0x0000000806067812 */ /* 0x000fe200078ec0ff */
[----:B------:R-:W-:Y:S01]  /*0780*/  IMAD.SHL.U32 R0, R0, 0x40, RZ ;  /* 0x0000004000007824 */ /* 0x000fe200078e00ff */
[----:B------:R-:W-:Y:S01]  /*0790*/  LOP3.LUT R4, R4, 0x1c0, RZ, 0xc0, !PT ;  /* 0x000001c004047812 */ /* 0x000fe200078ec0ff */
[----:B------:R-:W-:Y:S01]  /*07a0*/  IMAD.U32 R149, R17, 0x20, R149 ;  /* 0x0000002011957824 */ /* 0x000fe200078e0095 */
[----:B------:R-:W-:Y:S01]  /*07b0*/  LOP3.LUT R2, R2, 0xc0, RZ, 0xc0, !PT ;  /* 0x000000c002027812 */ /* 0x000fe200078ec0ff */
[----:B------:R-:W-:Y:S01]  /*07c0*/  IMAD R3, R12, 0x200, R3 ;  /* 0x000002000c037824 */ /* 0x000fe200078e0203 */
[----:B------:R-:W-:-:S02]  /*07d0*/  LOP3.LUT R0, R0, 0xc0, RZ, 0xc0, !PT ;  /* 0x000000c000007812 */ /* 0x000fc400078ec0ff */
[----:B------:R-:W-:Y:S02]  /*07e0*/  SHF.R.U32.HI R151, RZ, 0x3, R4 ;  /* 0x00000003ff977819 */ /* 0x000fe40000011604 */
[----:B------:R-:W-:Y:S02]  /*07f0*/  SHF.R.U32.HI R5, RZ, 0x3, R2 ;  /* 0x00000003ff057819 */ /* 0x000fe40000011602 */
[----:B------:R-:W-:Y:S02]  /*0800*/  SHF.R.U32.HI R8, RZ, 0x3, R0 ;  /* 0x00000003ff087819 */ /* 0x000fe40000011600 */
[----:B------:R-:W-:Y:S02]  /*0810*/  LOP3.LUT R9, R7, 0x10, R9, 0xf8, !PT ;  /* 0x0000001007097812 */ /* 0x000fe400078ef809 */
[--C-:B------:R-:W-:Y:S01]  /*0820*/  LOP3.LUT R151, R151, R4, R6.reuse, 0x1e, !PT ;  /* 0x0000000497977212 */ /* 0x100fe200078e1e06 */
[----:B------:R-:W-:Y:S01]  /*0830*/  IMAD.U32 R4, RZ, RZ, UR5 ;  /* 0x00000005ff047e24 */ /* 0x000fe2000f8e00ff */
[C---:B------:R-:W-:Y:S01]  /*0840*/  LOP3.LUT R6, R5.reuse, R2, R6, 0x1e, !PT ;  /* 0x0000000205067212 */ /* 0x040fe200078e1e06 */
[----:B------:R-:W-:Y:S01]  /*0850*/  IMAD.U32 R4, RZ, RZ, UR6 ;  /* 0x00000006ff047e24 */ /* 0x000fe2000f8e00ff */
[----:B------:R-:W-:Y:S01]  /*0860*/  LOP3.LUT R8, R8, R0, R7, 0x1e, !PT ;  /* 0x0000000008087212 */ /* 0x000fe200078e1e07 */
[----:B------:R-:W-:Y:S01]  /*0870*/  USHF.R.S32.HI UR6, URZ, 0x1f, UR57 ;  /* 0x0000001f3f067899 */ /* 0x000fe20008011439 */
[----:B------:R-:W-:Y:S01]  /*0880*/  LOP3.LUT R2, R5, R9, R2, 0x1e, !PT ;  /* 0x0000000905027212 */ /* 0x000fe200078e1e02 */
[----:B------:R-:W-:Y:S01]  /*0890*/  IMAD.SHL.U32 R0, R15, 0x20, RZ ;  /* 0x000000200f007824 */ /* 0x000fe200078e00ff */
[----:B------:R-:W-:Y:S01]  /*08a0*/  USHF.R.S32.HI UR5, URZ, 0x1f, UR47 ;  /* 0x0000001f3f057899 */ /* 0x000fe2000801142f */
[----:B------:R-:W-:Y:S01]  /*08b0*/  IMAD.IADD R8, R8, 0x1, R10 ;  /* 0x0000000108087824 */ /* 0x000fe200078e020a */
[----:B------:R-:W-:Y:S01]  /*08c0*/  LEA R209, R16, UR4, 0x1 ;  /* 0x0000000410d17c11 */ /* 0x000fe2000f8e08ff */
[----:B------:R-:W-:Y:S01]  /*08d0*/  IMAD R161, R161, 0x200, R0 ;  /* 0x00000200a1a17824 */ /* 0x000fe200078e0200 */
[----:B------:R-:W-:Y:S01]  /*08e0*/  SEL R203, R203, 0x10, !P6 ;  /* 0x00000010cbcb7807 */ /* 0x000fe20007000000 */
[----:B------:R-:W-:Y:S01]  /*08f0*/  IMAD.IADD R156, R0, 0x1, R2 ;  /* 0x00000001009c7824 */ /* 0x000fe200078e0202 */
[----:B------:R-:W-:Y:S01]  /*0900*/  SEL R205, R155, 0xffffffe0, !P5 ;  /* 0xffffffe09bcd7807 */ /* 0x000fe20006800000 */
[----:B------:R-:W-:Y:S01]  /*0910*/  IMAD.U32 R0, RZ, RZ, UR6 ;  /* 0x00000006ff007e24 */ /* 0x000fe2000f8e00ff */
[----:B------:R-:W-:Y:S01]  /*0920*/  UIADD3 UR6, UR4, 0x6000, URZ ;  /* 0x0000600004067890 */ /* 0x000fe2000fffe03f */
[----:B------:R-:W-:Y:S01]  /*0930*/  IMAD.U32 R4, RZ, RZ, UR5 ;  /* 0x00000005ff047e24 */ /* 0x000fe2000f8e00ff */
[----:B------:R-:W-:Y:S01]  /*0940*/  SEL R152, R152, 0xffffffc0, !P2 ;  /* 0xffffffc098987807 */ /* 0x000fe20005000000 */
[----:B------:R-:W-:Y:S01]  /*0950*/  IMAD.U32 R2, RZ, RZ, UR5 ;  /* 0x00000005ff027e24 */ /* 0x000fe2000f8e00ff */
[----:B------:R-:W-:Y:S01]  /*0960*/  UIADD3 UR5, UR4, 0x8000, URZ ;  /* 0x0000800004057890 */ /* 0x000fe2000fffe03f */
[----:B------:R-:W-:Y:S01]  /*0970*/  IMAD.IADD R151, R11, 0x1, R151 ;  /* 0x000000010b977824 */ /* 0x000fe200078e0297 */
[----:B------:R-:W-:Y:S01]  /*0980*/  LEA R252, R8, UR6, 0x1 ;  /* 0x0000000608fc7c11 */ /* 0x000fe2000f8e08ff */
[----:B------:R-:W-:Y:S01]  /*0990*/  VIADD R204, R209, 0x40 ;  /* 0x00000040d1cc7836 */ /* 0x000fe20000000000 */
[----:B------:R-:W-:Y:S01]  /*09a0*/  SEL R150, R155, 0xffffffe0, !P0 ;  /* 0xffffffe09b967807 */ /* 0x000fe20004000000 */
[----:B------:R-:W-:Y:S01]  /*09b0*/  @P4 VIADD R204, R209, 0xffffffc0 ;  /* 0xffffffc0d1cc4836 */ /* 0x000fe20000000000 */
[----:B------:R-:W-:Y:S01]  /*09c0*/  LEA R151, R151, UR5, 0x1 ;  /* 0x0000000597977c11 */ /* 0x000fe2000f8e08ff */
[C---:B------:R-:W-:Y:S01]  /*09d0*/  VIADD R0, R252.reuse, 0x20 ;  /* 0x00000020fc007836 */ /* 0x040fe20000000000 */
[----:B------:R-:W-:Y:S01]  /*09e0*/  LEA R149, R149, UR4, 0x1 ;  /* 0x0000000495957c11 */ /* 0x000fe2000f8e08ff */
[----:B------:R-:W-:Y:S01]  /*09f0*/  @P3 VIADD R0, R252, 0xffffffe0 ;  /* 0xffffffe0fc003836 */ /* 0x000fe20000000000 */
[----:B------:R-:W-:Y:S01]  /*0a00*/  LOP3.LUT P0, RZ, R13, 0x2, RZ, 0xc0, !PT ;  /* 0x000000020dff7812 */ /* 0x000fe2000780c0ff */
[----:B------:R-:W-:Y:S01]  /*0a10*/  IMAD.IADD R208, R209, 0x1, R203 ;  /* 0x00000001d1d07824 */ /* 0x000fe200078e02cb */
[----:B------:R-:W-:Y:S01]  /*0a20*/  LEA R2, R3, UR4, 0x1 ;  /* 0x0000000403027c11 */ /* 0x000fe2000f8e08ff */
[----:B------:R-:W-:Y:S01]  /*0a30*/  VIADD R157, R151, 0x20 ;  /* 0x00000020979d7836 */ /* 0x000fe20000000000 */
[----:B------:R1:W-:Y:S01]  /*0a40*/  STL [R1], R0 ;  /* 0x0000000001007387 */ /* 0x0003e20000100800 */
[----:B------:R-:W-:Y:S01]  /*0a50*/  IMAD.IADD R203, R203, 0x1, R204 ;  /* 0x00000001cbcb7824 */ /* 0x000fe200078e02cc */
[----:B------:R-:W-:Y:S01]  /*0a60*/  SEL R155, R155, 0xffffffe0, !P0 ;  /* 0xffffffe09b9b7807 */ /* 0x000fe20004000000 */
[----:B------:R-:W-:-:S02]  /*0a70*/  @P1 VIADD R157, R151, 0xffffffe0 ;  /* 0xffffffe0979d1836 */ /* 0x000fc40000000000 */
[--C-:B------:R-:W-:Y:S02]  /*0a80*/  IMAD.IADD R210, R209, 0x1, R205.reuse ;  /* 0x00000001d1d27824 */ /* 0x100fe400078e02cd */
[----:B------:R-:W-:Y:S02]  /*0a90*/  IMAD.IADD R207, R208, 0x1, R205 ;  /* 0x00000001d0cf7824 */ /* 0x000fe400078e02cd */
[----:B------:R-:W-:Y:S02]  /*0aa0*/  IMAD.IADD R206, R205, 0x1, R204 ;  /* 0x00000001cdce7824 */ /* 0x000fe400078e02cc */
[----:B------:R-:W-:Y:S02]  /*0ab0*/  IMAD.IADD R153, R151, 0x1, R152 ;  /* 0x0000000197997824 */ /* 0x000fe400078e0298 */
[----:B------:R-:W-:Y:S02]  /*0ac0*/  IMAD.IADD R161, R161, 0x1, R6 ;  /* 0x00000001a1a17824 */ /* 0x000fe400078e0206 */
[----:B------:R-:W-:-:S02]  /*0ad0*/  IMAD.IADD R150, R150, 0x1, R149 ;  /* 0x0000000196967824 */ /* 0x000fc400078e0295 */
[----:B------:R-:W-:Y:S02]  /*0ae0*/  IMAD.IADD R205, R205, 0x1, R203 ;  /* 0x00000001cdcd7824 */ /* 0x000fe400078e02cb */
[----:B------:R-:W-:Y:S02]  /*0af0*/  IMAD.IADD R152, R152, 0x1, R157 ;  /* 0x0000000198987824 */ /* 0x000fe400078e029d */
[C---:B------:R-:W-:Y:S02]  /*0b00*/  VIADD R160, R157.reuse, 0x2000 ;  /* 0x000020009da07836 */ /* 0x040fe40000000000 */
[C---:B------:R-:W-:Y:S02]  /*0b10*/  VIADD R159, R157.reuse, 0x4000 ;  /* 0x000040009d9f7836 */ /* 0x040fe40000000000 */
[----:B-1----:R-:W-:-:S07]  /*0b20*/  VIADD R158, R157, 0x6000 ;  /* 0x000060009d9e7836 */ /* 0x002fce0000000000 */
.L_x_74:
        /* <DEDUP_REMOVED lines=16> */
[----:B--23--:R-:W-:Y:S01]  /*0c30*/  IMAD.U32 R4, RZ, RZ, UR6 ;  /* 0x00000006ff047e24 */ /* 0x00cfe2000f8e00ff */
        /* <DEDUP_REMOVED lines=13> */
[----:B-1----:R-:W2:Y:S01]  /*0d10*/  @P1 LDG.E R8, desc[UR8][R6.64] ;  /* 0x0000000806081981 */ /* 0x002ea2000c1e1900 */
[----:B------:R-:W-:-:S04]  /*0d20*/  UIADD3 UR6, UP0, UR16, UR12, URZ ;  /* 0x0000000c10067290 */ /* 0x000fc8000ff1e03f */
[----:B------:R-:W-:Y:S01]  /*0d30*/  PLOP3.LUT P2, PT, PT, PT, UP4, 0x80, 0x0 ;  /* 0x000000000000781c */ /* 0x000fe20003f4f048 */
[----:B------:R-:W-:Y:S01]  /*0d40*/  UIADD3.X UR5, UR5, UR13, URZ, UP0, !UPT ;  /* 0x0000000d05057290 */ /* 0x000fe200087fe43f */
[----:B------:R1:W3:Y:S02]  /*0d50*/  @P0 LDG.E R6, desc[UR8][R4.64] ;  /* 0x0000000804060981 */ /* 0x0002e4000c1e1900 */
[----:B-1----:R-:W-:Y:S02]  /*0d60*/  IMAD.U32 R4, RZ, RZ, UR15 ;  /* 0x0000000fff047e24 */ /* 0x002fe4000f8e00ff */
[----:B------:R-:W-:-:S05]  /*0d70*/  IMAD.U32 R5, RZ, RZ, UR14 ;  /* 0x0000000eff057e24 */ /* 0x000fca000f8e00ff */
[----:B----4-:R-:W4:Y:S04]  /*0d80*/  @P3 LDG.E R7, desc[UR8][R4.64] ;  /* 0x0000000804073981 */ /* 0x010f28000c1e1900 */
        /* <DEDUP_REMOVED lines=29> */
.L_x_30:
[----:B------:R-:W-:Y:S02]  /*0f60*/  @!UP3 UIADD3 UR5, UR7, UR6, -UR31 ;  /* 0x000000060705b290 */ /* 0x000fe4000fffe81f */
[----:B------:R-:W-:Y:S02]  /*0f70*/  @UP2 UIADD3 UR29, UR11, -UR16, URZ ;  /* 0x800000100b1d2290 */ /* 0x000fe4000fffe03f */
[----:B------:R-:W-:-:S05]  /*0f80*/  UISETP.GT.AND UP0, UPT, UR5, UR24, UPT ;  /* 0x000000180500728c */ /* 0x000fca000bf04270 */
[----:B------:R-:W-:Y:S01]  /*0f90*/  @!UP2 ULDC UR29, c[0x0][0x2c4] ;  /* 0x0000b100001daab9 */ /* 0x000fe20000000800 */
[----:B------:R-:W-:-:S13]  /*0fa0*/  PLOP3.LUT P0, PT, PT, PT, UP0, 0x80, 0x0 ;  /* 0x000000000000781c */ /* 0x000fda0003f0f008 */
[----:B------:R-:W-:Y:S05]  /*0fb0*/  @!P0 BRA `(.L_x_31) ;  /* 0x0000007400848947 */ /* 0x000fea0003800000 */
[----:B------:R-:W1:Y:S01]  /*0fc0*/  LDC R7, c[0x0][0x278] ;  /* 0x00009e00ff077b82 */ /* 0x000e620000000800 */
[----:B------:R-:W-:Y:S01]  /*0fd0*/  IABS R3, UR57 ;  /* 0x0000003900037c13 */ /* 0x000fe20008000000 */
[----:B------:R-:W-:Y:S01]  /*0fe0*/  ULDC.64 UR10, c[0x0][0x488] ;  /* 0x00012200000a7ab9 */ /* 0x000fe20000000a00 */
[----:B------:R-:W-:Y:S01]  /*0ff0*/  UISETP.NE.AND UP1, UPT, UR16, -0x1, UPT ;  /* 0xffffffff1000788c */ /* 0x000fe2000bf25270 */
[----:B------:R-:W-:Y:S01]  /*1000*/  ULDC.64 UR6, c[0x0][0x228] ;  /* 0x00008a0000067ab9 */ /* 0x000fe20000000a00 */
[----:B------:R-:W-:Y:S01]  /*1010*/  ULDC UR59, c[0x0][0x2d4] ;  /* 0x0000b500003b7ab9 */ /* 0x000fe20000000800 */
[----:B------:R-:W-:Y:S02]  /*1020*/  UIMAD.WIDE.U32 UR18, UR47, UR6, URZ ;  /* 0x000000062f1272a5 */ /* 0x000fe4000f8e003f */
[----:B------:R-:W2:Y:S01]  /*1030*/  S2UR UR12, SR_CTAID.X ;  /* 0x00000000000c79c3 */ /* 0x000ea20000002500 */
[----:B------:R-:W-:Y:S02]  /*1040*/  UIMAD UR6, UR58, UR6, URZ ;  /* 0x000000063a0672a4 */ /* 0x000fe4000f8e023f */
[----:B------:R-:W-:-:S02]  /*1050*/  USHF.R.S32.HI UR21, URZ, 0x1f, UR59 ;  /* 0x0000001f3f157899 */ /* 0x000fc4000801143b */
[----:B------:R-:W-:Y:S02]  /*1060*/  UIMAD UR20, UR47, UR7, UR6 ;  /* 0x000000072f1472a4 */ /* 0x000fe4000f8e0206 */
[----:B------:R-:W-:Y:S01]  /*1070*/  USHF.L.U32 UR14, UR47, 0x7, URZ ;  /* 0x000000072f0e7899 */ /* 0x000fe2000800063f */
[----:B------:R-:W-:Y:S01]  /*1080*/  @!UP1 ULDC.64 UR6, c[0x0][0x418] ;  /* 0x0001060000069ab9 */ /* 0x000fe20000000a00 */
[----:B------:R-:W-:Y:S01]  /*1090*/  ULDC.64 UR36, c[0x0][0x240] ;  /* 0x0000900000247ab9 */ /* 0x000fe20000000a00 */
[----:B------:R-:W-:Y:S01]  /*10a0*/  ULDC UR41, c[0x0][0x2dc] ;  /* 0x0000b70000297ab9 */ /* 0x000fe20000000800 */
[----:B------:R-:W-:Y:S01]  /*10b0*/  ULDC UR61, c[0x0][0x270] ;  /* 0x00009c00003d7ab9 */ /* 0x000fe20000000800 */
[----:B------:R-:W-:Y:S02]  /*10c0*/  USEL UR30, UR14, URZ, UP2 ;  /* 0x0000003f0e1e7287 */ /* 0x000fe40009000000 */
[----:B------:R-:W-:Y:S01]  /*10d0*/  @!UP1 UIMAD.WIDE.U32 UR42, UR47, UR6, URZ ;  /* 0x000000062f2a92a5 */ /* 0x000fe2000f8e003f */
[----:B-1----:R-:W-:Y:S01]  /*10e0*/  IABS R6, R7 ;  /* 0x0000000700067213 */ /* 0x002fe20000000000 */
[----:B------:R-:W-:Y:S01]  /*10f0*/  UIMAD.WIDE.U32 UR14, UR16, UR36, URZ ;  /* 0x00000024100e72a5 */ /* 0x000fe2000f8e003f */
[----:B------:R-:W-:Y:S01]  /*1100*/  ISETP.NE.AND P3, PT, R7, RZ, PT ;  /* 0x000000ff0700720c */ /* 0x000fe20003f65270 */
[----:B------:R-:W-:Y:S01]  /*1110*/  ULDC.U8 UR22, c[0x0][0x3d8] ;  /* 0x0000f60000167ab9 */ /* 0x000fe20000000000 */
[----:B------:R-:W1:Y:S01]  /*1120*/  I2F.RP R4, R6 ;  /* 0x0000000600047306 */ /* 0x000e620000209400 */
[----:B------:R-:W-:-:S02]  /*1130*/  USHF.L.U64.HI UR13, UR47, 0x7, UR58 ;  /* 0x000000072f0d7899 */ /* 0x000fc4000801023a */
[----:B------:R-:W-:Y:S02]  /*1140*/  UISETP.NE.AND UP3, UPT, UR22, URZ, UPT ;  /* 0x0000003f1600728c */ /* 0x000fe4000bf65270 */
[----:B--2---:R-:W-:Y:S02]  /*1150*/  UIMAD.WIDE.U32 UR38, UR12, UR10, URZ ;  /* 0x0000000a0c2672a5 */ /* 0x004fe4000f8e003f */
[----:B------:R-:W-:Y:S02]  /*1160*/  USEL UR55, UR18, UR14, !UP1 ;  /* 0x0000000e12377287 */ /* 0x000fe4000c800000 */
[----:B------:R-:W-:Y:S02]  /*1170*/  UIMAD UR50, UR12, UR11, UR39 ;  /* 0x0000000b0c3272a4 */ /* 0x000fe4000f8e0227 */
[----:B------:R-:W-:Y:S01]  /*1180*/  UIADD3 UR12, UR29, 0x7f, URZ ;  /* 0x0000007f1d0c7890 */ /* 0x000fe2000fffe03f */
[----:B------:R-:W-:Y:S01]  /*1190*/  @UP1 ULDC.64 UR10, c[0x0][0x420] ;  /* 0x00010800000a1ab9 */ /* 0x000fe20000000a00 */
[----:B------:R-:W-:Y:S01]  /*11a0*/  UIMAD UR26, UR16, UR37, URZ ;  /* 0x00000025101a72a4 */ /* 0x000fe2000f8e023f */
[----:B-1----:R-:W1:Y:S01]  /*11b0*/  MUFU.RCP R4, R4 ;  /* 0x0000000400047308 */ /* 0x002e620000001000 */
[----:B------:R-:W-:-:S02]  /*11c0*/  USHF.R.S32.HI UR17, URZ, 0x1f, UR12 ;  /* 0x0000001f3f117899 */ /* 0x000fc4000801140c */
[----:B------:R-:W-:Y:S02]  /*11d0*/  @UP1 UIMAD.WIDE.U32 UR44, UR16, UR10, URZ ;  /* 0x0000000a102c12a5 */ /* 0x000fe4000f8e003f */
[----:B------:R-:W-:Y:S02]  /*11e0*/  @!UP1 UIMAD UR10, UR58, UR6, URZ ;  /* 0x000000063a0a92a4 */ /* 0x000fe4000f8e023f */
[----:B------:R-:W-:Y:S02]  /*11f0*/  ULEA.HI UR39, UR17, UR12, URZ, 0x7 ;  /* 0x0000000c11277291 */ /* 0x000fe4000f8f383f */
[----:B------:R-:W-:Y:S02]  /*1200*/  UIMAD UR12, UR21, UR47, URZ ;  /* 0x0000002f150c72a4 */ /* 0x000fe4000f8e023f */
[----:B------:R-:W-:Y:S02]  /*1210*/  @UP1 UIMAD UR49, UR16, UR11, UR45 ;  /* 0x0000000b103112a4 */ /* 0x000fe4000f8e022d */
[----:B------:R-:W-:-:S02]  /*1220*/  @!UP1 UIMAD UR28, UR47, UR7, UR10 ;  /* 0x000000072f1c92a4 */ /* 0x000fc4000f8e020a */
[----:B------:R-:W-:Y:S01]  /*1230*/  UIMAD.WIDE UR6, UR41, UR61, URZ ;  /* 0x0000003d290672a5 */ /* 0x000fe2000f8e023f */
[----:B-1----:R-:W-:Y:S01]  /*1240*/  VIADD R4, R4, 0xffffffe ;  /* 0x0ffffffe04047836 */ /* 0x002fe20000000000 */
[----:B------:R-:W-:Y:S02]  /*1250*/  UIMAD.WIDE.U32 UR10, UR47, UR59, URZ ;  /* 0x0000003b2f0a72a5 */ /* 0x000fe4000f8e003f */
[----:B------:R-:W-:Y:S01]  /*1260*/  UIMAD UR12, UR58, UR59, UR12 ;  /* 0x0000003b3a0c72a4 */ /* 0x000fe2000f8e020c */
[----:B------:R-:W1:Y:S01]  /*1270*/  F2I.FTZ.U32.TRUNC.NTZ R5, R4 ;  /* 0x0000000400057305 */ /* 0x000e62000021f000 */
[----:B------:R-:W-:Y:S02]  /*1280*/  UIMAD UR17, UR7, UR10, URZ ;  /* 0x0000000a071172a4 */ /* 0x000fe4000f8e023f */
[----:B------:R-:W-:Y:S02]  /*1290*/  UIADD3 UR14, UR11, UR12, URZ ;  /* 0x0000000c0b0e7290 */ /* 0x000fe4000fffe03f */
[----:B------:R-:W-:-:S02]  /*12a0*/  USEL UR32, UR13, URZ, UP2 ;  /* 0x0000003f0d207287 */ /* 0x000fc40009000000 */
[----:B------:R-:W-:Y:S02]  /*12b0*/  UIADD3 UR19, UR19, UR20, URZ ;  /* 0x0000001413137290 */ /* 0x000fe4000fffe03f */
[----:B------:R-:W-:Y:S02]  /*12c0*/  UIMAD.WIDE.U32 UR12, UR6, UR10, URZ ;  /* 0x0000000a060c72a5 */ /* 0x000fe4000f8e003f */
[----:B------:R-:W-:Y:S02]  /*12d0*/  @UP1 UIADD3 UR19, UR15, UR26, URZ ;  /* 0x0000001a0f131290 */ /* 0x000fe4000fffe03f */
[----:B------:R-:W-:Y:S01]  /*12e0*/  UIMAD.WIDE.U32 UR10, UR6, UR16, URZ ;  /* 0x00000010060a72a5 */ /* 0x000fe2000f8e003f */
[----:B-1----:R-:W-:Y:S01]  /*12f0*/  IMAD.MOV R0, RZ, RZ, -R5 ;  /* 0x000000ffff007224 */ /* 0x002fe200078e0a05 */
[----:B------:R-:W-:Y:S01]  /*1300*/  UIMAD UR14, UR6, UR14, UR17 ;  /* 0x0000000e060e72a4 */ /* 0x000fe2000f8e0211 */
[----:B------:R-:W-:Y:S01]  /*1310*/  IMAD.MOV.U32 R4, RZ, RZ, RZ ;  /* 0x000000ffff047224 */ /* 0x000fe200078e00ff */
[----:B------:R-:W-:Y:S01]  /*1320*/  UIMAD UR15, UR7, UR16, URZ ;  /* 0x00000010070f72a4 */ /* 0x000fe2000f8e023f */
[----:B------:R-:W-:Y:S01]  /*1330*/  IMAD R0, R0, R6, RZ ;  /* 0x0000000600007224 */ /* 0x000fe200078e02ff */
[----:B------:R-:W-:Y:S01]  /*1340*/  ULDC UR40, c[0x0][0x2c4] ;  /* 0x0000b10000287ab9 */ /* 0x000fe20000000800 */
[----:B------:R-:W-:-:S02]  /*1350*/  USEL UR56, UR12, UR10, !UP1 ;  /* 0x0000000a0c387287 */ /* 0x000fc4000c800000 */
[----:B------:R-:W-:Y:S01]  /*1360*/  IMAD.HI.U32 R0, R5, R0, R4 ;  /* 0x0000000005007227 */ /* 0x000fe200078e0004 */
[----:B------:R-:W-:Y:S02]  /*1370*/  UIADD3 UR48, UR13, UR14, URZ ;  /* 0x0000000e0d307290 */ /* 0x000fe4000fffe03f */
[----:B------:R-:W-:Y:S02]  /*1380*/  @UP1 UIADD3 UR48, UR11, UR15, URZ ;  /* 0x0000000f0b301290 */ /* 0x000fe4000fffe03f */
[----:B------:R-:W-:Y:S01]  /*1390*/  @UP3 UIMAD UR10, UR47, UR40, URZ ;  /* 0x000000282f0a32a4 */ /* 0x000fe2000f8e023f */
[----:B------:R-:W-:Y:S01]  /*13a0*/  IMAD.HI.U32 R0, R0, R3, RZ ;  /* 0x0000000300007227 */ /* 0x000fe200078e00ff */
[----:B------:R-:W-:Y:S02]  /*13b0*/  ULOP3.LUT UR11, UR39, 0xffffff80, URZ, 0xc0, !UPT ;  /* 0xffffff80270b7892 */ /* 0x000fe4000f8ec03f */
[----:B------:R-:W-:Y:S02]  /*13c0*/  UISETP.NE.AND UP0, UPT, UR34, -0x1, UPT ;  /* 0xffffffff2200788c */ /* 0x000fe4000bf05270 */
[----:B------:R-:W-:Y:S01]  /*13d0*/  IADD3 R4, -R0, RZ, RZ ;  /* 0x000000ff00047210 */ /* 0x000fe20007ffe1ff */
[----:B------:R-:W-:-:S02]  /*13e0*/  @UP3 USEL UR10, UR10, UR16, !UP1 ;  /* 0x000000100a0a3287 */ /* 0x000fc4000c800000 */
[----:B------:R-:W-:Y:S02]  /*13f0*/  UIADD3 UR14, UR11, -0x80, URZ ;  /* 0xffffff800b0e7890 */ /* 0x000fe4000fffe03f */
[C---:B------:R-:W-:Y:S01]  /*1400*/  IMAD R3, R6.reuse, R4, R3 ;  /* 0x0000000406037224 */ /* 0x040fe200078e0203 */
[----:B------:R-:W-:Y:S01]  /*1410*/  @UP3 ULDC UR15, c[0x0][0x2e4] ;  /* 0x0000b900000f3ab9 */ /* 0x000fe20000000800 */
[----:B------:R-:W-:Y:S02]  /*1420*/  @!UP3 UIMAD UR11, UR47, UR61, UR57 ;  /* 0x0000003d2f0bb2a4 */ /* 0x000fe4000f8e0239 */
[----:B------:R-:W-:Y:S01]  /*1430*/  @UP3 UIMAD UR18, UR57, UR15, UR10 ;  /* 0x0000000f391232a4 */ /* 0x000fe2000f8e020a */
[----:B------:R-:W-:Y:S01]  /*1440*/  ISETP.GT.U32.AND P1, PT, R6, R3, PT ;  /* 0x000000030600720c */ /* 0x000fe20003f24070 */
[----:B------:R-:W-:Y:S02]  /*1450*/  USHF.R.S32.HI UR17, URZ, 0x1f, UR14 ;  /* 0x0000001f3f117899 */ /* 0x000fe4000801140e */
[----:B------:R-:W-:-:S02]  /*1460*/  UIADD3 UR10, UP2, UR14, UR30, URZ ;  /* 0x0000001e0e0a7290 */ /* 0x000fc4000ff5e03f */
[----:B------:R-:W-:Y:S01]  /*1470*/  @!UP3 UIMAD UR18, UR11, UR40, URZ ;  /* 0x000000280b12b2a4 */ /* 0x000fe2000f8e023f */
[----:B------:R-:W-:Y:S01]  /*1480*/  ULDC.U8 UR23, c[0x0][0x480] ;  /* 0x0001200000177ab9 */ /* 0x000fe20000000000 */
[----:B------:R-:W-:Y:S02]  /*1490*/  UIADD3.X UR11, UR17, UR32, URZ, UP2, !UPT ;  /* 0x00000020110b7290 */ /* 0x000fe400097fe43f */
[----:B------:R-:W-:Y:S02]  /*14a0*/  UIMAD UR7, UR7, UR10, URZ ;  /* 0x0000000a070772a4 */ /* 0x000fe4000f8e023f */
[----:B------:R-:W-:Y:S02]  /*14b0*/  @UP0 UIADD3 UR25, UR31, UR34, URZ ;  /* 0x000000221f190290 */ /* 0x000fe4000fffe03f */
[----:B------:R-:W-:Y:S01]  /*14c0*/  @!P1 IMAD.IADD R3, R3, 0x1, -R6 ;  /* 0x0000000103039824 */ /* 0x000fe200078e0a06 */
[----:B------:R-:W-:Y:S01]  /*14d0*/  @UP0 UIADD3 UR27, UR31, UR34, URZ ;  /* 0x000000221f1b0290 */ /* 0x000fe2000fffe03f */
[----:B------:R-:W-:Y:S01]  /*14e0*/  @!P1 VIADD R0, R0, 0x1 ;  /* 0x0000000100009836 */ /* 0x000fe20000000000 */
[----:B------:R-:W-:Y:S01]  /*14f0*/  PLOP3.LUT P1, PT, PT, PT, UP0, 0x80, 0x0 ;  /* 0x000000000000781c */ /* 0x000fe20003f2f008 */
[----:B------:R-:W-:Y:S01]  /*1500*/  UIMAD UR51, UR57, UR41, URZ ;  /* 0x00000029393372a4 */ /* 0x000fe2000f8e023f */
        /* <DEDUP_REMOVED lines=10> */
[----:B------:R-:W-:Y:S01]  /*15b0*/  @P0 IADD3 R0, R0, 0x1, RZ ;  /* 0x0000000100000810 */ /* 0x000fe20007ffe0ff */
[----:B------:R-:W-:Y:S01]  /*15c0*/  @UP0 UIMAD UR15, UR25, UR23, URZ ;  /* 0x00000017190f02a4 */ /* 0x000fe2000f8e023f */
[----:B------:R-:W-:Y:S01]  /*15d0*/  PLOP3.LUT P0, PT, PT, PT, UP3, 0x80, 0x0 ;  /* 0x000000000000781c */ /* 0x000fe20003f0f038 */
[----:B------:R-:W-:Y:S02]  /*15e0*/  @UP0 UIMAD UR11, UR27, UR21, URZ ;  /* 0x000000151b0b02a4 */ /* 0x000fe4000f8e023f */
[----:B------:R-:W-:Y:S01]  /*15f0*/  IMAD.MOV.U32 R10, RZ, RZ, R0 ;  /* 0x000000ffff0a7224 */ /* 0x000fe200078e0000 */
[----:B------:R-:W-:-:S02]  /*1600*/  @!UP1 UIADD3 UR49, UR43, UR28, URZ ;  /* 0x0000001c2b319290 */ /* 0x000fc4000fffe03f */
[----:B------:R-:W-:Y:S02]  /*1610*/  USEL UR52, UR50, URZ, UP4 ;  /* 0x0000003f32347287 */ /* 0x000fe4000a000000 */
[----:B------:R-:W-:Y:S01]  /*1620*/  USHF.R.S32.HI UR35, URZ, 0x1f, UR24 ;  /* 0x0000001f3f237899 */ /* 0x000fe20008011418 */
[----:B------:R-:W-:Y:S01]  /*1630*/  @!P2 IADD3 R10, -R10, RZ, RZ ;  /* 0x000000ff0a0aa210 */ /* 0x000fe20007ffe1ff */
[----:B------:R-:W-:Y:S01]  /*1640*/  USHF.R.S32.HI UR54, URZ, 0x1f, UR51 ;  /* 0x0000001f3f367899 */ /* 0x000fe20008011433 */
[----:B------:R-:W-:Y:S01]  /*1650*/  @!P3 LOP3.LUT R10, RZ, R7, RZ, 0x33, !PT ;  /* 0x00000007ff0ab212 */ /* 0x000fe200078e33ff */
[----:B------:R-:W-:Y:S02]  /*1660*/  USEL UR53, UR38, URZ, UP4 ;  /* 0x0000003f26357287 */ /* 0x000fe4000a000000 */
[----:B------:R-:W-:Y:S02]  /*1670*/  @UP0 UIADD3 UR46, UR7, UR11, URZ ;  /* 0x0000000b072e0290 */ /* 0x000fe4000fffe03f */
[----:B------:R-:W-:-:S02]  /*1680*/  UIADD3 UR50, UR41, UR10, URZ ;  /* 0x0000000a29327290 */ /* 0x000fc4000fffe03f */
        /* <DEDUP_REMOVED lines=16> */
.L_x_32:
        /* <DEDUP_REMOVED lines=13> */
.L_x_33:
        /* <DEDUP_REMOVED lines=11> */
.L_x_34:
[----:B------:R-:W-:-:S04]  /*1910*/  UIMAD UR6, UR47, UR61, UR57 ;  /* 0x0000003d2f0672a4 */ /* 0x000fc8000f8e0239 */
[----:B------:R-:W-:-:S12]  /*1920*/  UIMAD UR6, UR6, UR59, URZ ;  /* 0x0000003b060672a4 */ /* 0x000fd8000f8e023f */
.L_x_35:
[----:B------:R-:W1:Y:S01]  /*1930*/  LDC.64 R12, c[0x0][0x420] ;  /* 0x00010800ff0c7b82 */ /* 0x000e620000000a00 */
[----:B------:R-:W2:Y:S01]  /*1940*/  S2R R11, SR_TID.X ;  /* 0x00000000000b7919 */ /* 0x000ea20000002100 */
[----:B------:R-:W-:Y:S01]  /*1950*/  SHF.R.S32.HI R16, RZ, 0x1f, R238 ;  /* 0x0000001fff107819 */ /* 0x000fe200000114ee */
[----:B------:R-:W-:Y:S01]  /*1960*/  USHF.R.S32.HI UR58, URZ, 0x1f, UR57 ;  /* 0x0000001f3f3a7899 */ /* 0x000fe20008011439 */
[----:B------:R-:W-:Y:S01]  /*1970*/  IADD3 R6, P0, R238, UR14, RZ ;  /* 0x0000000eee067c10 */ /* 0x000fe2000ff1e0ff */
[----:B------:R-:W-:Y:S01]  /*1980*/  UIADD3 UR15, UR14, UR6, URZ ;  /* 0x000000060e0f7290 */ /* 0x000fe2000fffe03f */
[----:B------:R-:W-:Y:S01]  /*1990*/  SHF.R.S32.HI R225, RZ, 0x1f, R224 ;  /* 0x0000001fffe17819 */ /* 0x000fe200000114e0 */
[----:B------:R-:W-:Y:S01]  /*19a0*/  ULDC UR10, c[0x0][0x2dc] ;  /* 0x0000b700000a7ab9 */ /* 0x000fe20000000800 */
[----:B------:R-:W-:Y:S01]  /*19b0*/  IADD3.X R0, R16, UR17, RZ, P0, !PT ;  /* 0x0000001110007c10 */ /* 0x000fe200087fe4ff */
[----:B------:R-:W-:Y:S01]  /*19c0*/  UIMAD UR16, UR10, UR61, URZ ;  /* 0x0000003d0a1072a4 */ /* 0x000fe2000f8e023f */
[----:B------:R-:W-:Y:S01]  /*19d0*/  IADD3 R4, P0, R224, UR7, RZ ;  /* 0x00000007e0047c10 */ /* 0x000fe2000ff1e0ff */
[----:B------:R-:W-:Y:S01]  /*19e0*/  ULDC.64 UR6, c[0x0][0x428] ;  /* 0x00010a0000067ab9 */ /* 0x000fe20000000a00 */
[----:B------:R-:W-:Y:S01]  /*19f0*/  ULDC.64 UR12, c[0x0][0x210] ;  /* 0x00008400000c7ab9 */ /* 0x000fe20000000a00 */
[----:B------:R-:W-:Y:S01]  /*1a00*/  IMAD R0, R0, UR36, RZ ;  /* 0x0000002400007c24 */ /* 0x000fe2000f8e02ff */
[----:B------:R-:W-:Y:S01]  /*1a10*/  IADD3.X R5, R225, UR49, RZ, P0, !PT ;  /* 0x00000031e1057c10 */ /* 0x000fe200087fe4ff */
[----:B------:R-:W-:Y:S01]  /*1a20*/  UIMAD UR10, UR58, UR6, URZ ;  /* 0x000000063a0a72a4 */ /* 0x000fe2000f8e023f */
[----:B------:R-:W-:Y:S01]  /*1a30*/  BSSY B1, `(.L_x_31) ;  /* 0x00006b9000017945 */ /* 0x000fe20003800000 */
[C---:B------:R-:W-:Y:S01]  /*1a40*/  IMAD R8, R6.reuse, UR37, R0 ;  /* 0x0000002506087c24 */ /* 0x040fe2000f8e0200 */
[----:B------:R-:W-:Y:S01]  /*1a50*/  UISETP.GE.AND UP2, UPT, UR29, 0x1, UPT ;  /* 0x000000011d00788c */ /* 0x000fe2000bf46270 */
[----:B------:R-:W-:Y:S01]  /*1a60*/  IMAD.WIDE.U32 R6, R6, UR36, R224 ;  /* 0x0000002406067c25 */ /* 0x000fe2000f8e00e0 */
[----:B------:R-:W-:-:S02]  /*1a70*/  UIMAD UR11, UR57, UR7, UR10 ;  /* 0x00000007390b72a4 */ /* 0x000fc4000f8e020a */
[----:B------:R-:W-:Y:S01]  /*1a80*/  ULEA.HI.SX32 UR30, UR39, 0xffffffff, 0x19 ;  /* 0xffffffff271e7891 */ /* 0x000fe2000f8fca3f */
[----:B-1----:R-:W-:Y:S01]  /*1a90*/  IMAD R0, R12, UR17, RZ ;  /* 0x000000110c007c24 */ /* 0x002fe2000f8e02ff */
[----:B------:R-:W-:Y:S01]  /*1aa0*/  IADD3 R6, P0, R6, UR55, RZ ;  /* 0x0000003706067c10 */ /* 0x000fe2000ff1e0ff */
[----:B------:R-:W-:Y:S01]  /*1ab0*/  IMAD.WIDE.U32 R4, R12, UR14, R4 ;  /* 0x0000000e0c047c25 */ /* 0x000fe2000f8e0004 */
[----:B------:R-:W-:Y:S02]  /*1ac0*/  USHF.L.U32 UR17, UR16, 0x7, URZ ;  /* 0x0000000710117899 */ /* 0x000fe4000800063f */
[----:B------:R-:W-:Y:S01]  /*1ad0*/  IADD3.X R7, R7, UR19, R8, P0, !PT ;  /* 0x0000001307077c10 */ /* 0x000fe200087fe408 */
[----:B------:R-:W-:Y:S01]  /*1ae0*/  IMAD R3, R13, UR14, R0 ;  /* 0x0000000e0d037c24 */ /* 0x000fe2000f8e0200 */
[----:B------:R-:W-:Y:S01]  /*1af0*/  ULDC.64 UR38, c[0x0][0x3e0] ;  /* 0x0000f80000267ab9 */ /* 0x000fe20000000a00 */
[----:B------:R-:W-:Y:S01]  /*1b00*/  IMAD.U32 R0, RZ, RZ, UR6 ;  /* 0x00000006ff007e24 */ /* 0x000fe2000f8e00ff */
[----:B------:R-:W-:Y:S01]  /*1b10*/  ULDC.64 UR6, c[0x0][0x258] ;  /* 0x0000960000067ab9 */ /* 0x000fe20000000a00 */
[----:B------:R-:W-:Y:S01]  /*1b20*/  IMAD.IADD R5, R5, 0x1, R3 ;  /* 0x0000000105057824 */ /* 0x000fe200078e0203 */
[----:B--2---:R-:W-:Y:S01]  /*1b30*/  SHF.R.S32.HI R9, RZ, 0x1f, R11 ;  /* 0x0000001fff097819 */ /* 0x004fe2000001140b */
[----:B------:R-:W-:Y:S01]  /*1b40*/  UIMAD UR10, UR58, UR6, URZ ;  /* 0x000000063a0a72a4 */ /* 0x000fe2000f8e023f */
[----:B------:R-:W-:-:S02]  /*1b50*/  IMAD.WIDE.U32 R4, R0, UR57, R4 ;  /* 0x0000003900047c25 */ /* 0x000fc4000f8e0004 */
[----:B------:R-:W-:Y:S01]  /*1b60*/  LEA.HI R3, R9, R11, RZ, 0x5 ;  /* 0x0000000b09037211 */ /* 0x000fe200078f28ff */
[----:B------:R-:W-:Y:S01]  /*1b70*/  UIMAD UR10, UR57, UR7, UR10 ;  /* 0x00000007390a72a4 */ /* 0x000fe2000f8e020a */
[----:B------:R-:W-:Y:S02]  /*1b80*/  IMAD.U32 R0, RZ, RZ, UR6 ;  /* 0x00000006ff007e24 */ /* 0x000fe4000f8e00ff */
[----:B------:R-:W-:Y:S01]  /*1b90*/  LOP3.LUT R3, R3, 0xffffffe0, RZ, 0xc0, !PT ;  /* 0xffffffe003037812 */ /* 0x000fe200078ec0ff */
[----:B------:R-:W-:Y:S01]  /*1ba0*/  USHF.R.S32.HI UR6, URZ, 0x1f, UR17 ;  /* 0x0000001f3f067899 */ /* 0x000fe20008011411 */
[----:B------:R-:W-:Y:S01]  /*1bb0*/  VIADD R5, R5, UR11 ;  /* 0x0000000b05057c36 */ /* 0x000fe20008000000 */
[----:B------:R-:W-:Y:S01]  /*1bc0*/  UIADD3 UR7, UP1, UP0, UR40, UR17, UR51 ;  /* 0x0000001128077290 */ /* 0x000fe2000f83e033 */
[----:B------:R-:W-:Y:S01]  /*1bd0*/  IMAD.WIDE.U32 R6, R0, UR57, R6 ;  /* 0x0000003900067c25 */ /* 0x000fe2000f8e0006 */
[----:B------:R-:W-:Y:S01]  /*1be0*/  ULDC.64 UR26, c[0x0][0x400] ;  /* 0x00010000001a7ab9 */ /* 0x000fe20000000a00 */
[----:B------:R-:W-:-:S02]  /*1bf0*/  UIADD3 UR18, UR14, UR18, URZ ;  /* 0x000000120e127290 */ /* 0x000fc4000fffe03f */
[----:B------:R-:W-:Y:S01]  /*1c00*/  VIADD R8, R7, UR10 ;  /* 0x0000000a07087c36 */ /* 0x000fe20008000000 */
[----:B------:R-:W-:Y:S01]  /*1c10*/  LEA R218, P0, R6, UR12, 0x1 ;  /* 0x0000000c06da7c11 */ /* 0x000fe2000f8008ff */
[----:B------:R-:W-:Y:S01]  /*1c20*/  IMAD.IADD R3, R11, 0x1, -R3 ;  /* 0x000000010b037824 */ /* 0x000fe200078e0a03 */
[----:B------:R-:W-:Y:S01]  /*1c30*/  UIADD3.X UR6, UR50, UR6, UR54, UP1, UP0 ;  /* 0x0000000632067290 */ /* 0x000fe20008fe0436 */
[-C--:B------:R-:W-:Y:S01]  /*1c40*/  IMAD R0, R16, R12.reuse, RZ ;  /* 0x0000000c10007224 */ /* 0x080fe200078e02ff */
[----:B------:R-:W-:Y:S01]  /*1c50*/  UIADD3 UR7, UP1, UP0, UR53, UR7, UR56 ;  /* 0x0000000735077290 */ /* 0x000fe2000f83e038 */
[----:B------:R-:W-:Y:S01]  /*1c60*/  IMAD R3, R249, UR16, R3 ;  /* 0x00000010f9037c24 */ /* 0x000fe2000f8e0203 */
[----:B------:R-:W-:Y:S01]  /*1c70*/  LEA.HI.X R219, R6, UR13, R8, 0x1, P0 ;  /* 0x0000000d06db7c11 */ /* 0x000fe200080f0c08 */
[C---:B------:R-:W-:Y:S01]  /*1c80*/  IMAD R7, R238.reuse, R13, R0 ;  /* 0x0000000dee077224 */ /* 0x040fe200078e0200 */
[----:B------:R-:W-:Y:S01]  /*1c90*/  PLOP3.LUT P0, PT, PT, PT, UP2, 0x80, 0x0 ;  /* 0x000000000000781c */ /* 0x000fe20003f0f028 */
[----:B------:R-:W-:Y:S01]  /*1ca0*/  UIADD3.X UR6, UR52, UR6, UR48, UP1, UP0 ;  /* 0x0000000634067290 */ /* 0x000fe20008fe0430 */
[----:B------:R-:W-:Y:S01]  /*1cb0*/  IMAD.WIDE.U32 R4, R238, R12, R4 ;  /* 0x0000000cee047225 */ /* 0x000fe200078e0004 */
[----:B------:R-:W-:Y:S01]  /*1cc0*/  IADD3 R0, P2, R3, UR7, RZ ;  /* 0x0000000703007c10 */ /* 0x000fe2000ff5e0ff */
[----:B------:R-:W-:Y:S01]  /*1cd0*/  ULDC.64 UR42, c[0x0][0x2b0] ;  /* 0x0000ac00002a7ab9 */ /* 0x000fe20000000a00 */
[----:B------:R-:W-:Y:S01]  /*1ce0*/  ULDC.64 UR44, c[0x0][0x478] ;  /* 0x00011e00002c7ab9 */ /* 0x000fe20000000a00 */
[----:B------:R-:W-:Y:S01]  /*1cf0*/  IMAD.IADD R5, R5, 0x1, R7 ;  /* 0x0000000105057824 */ /* 0x000fe200078e0207 */
[----:B------:R-:W-:Y:S01]  /*1d00*/  LEA R216, P3, R4, UR38, 0x1 ;  /* 0x0000002604d87c11 */ /* 0x000fe2000f8608ff */
[----:B------:R-:W-:Y:S01]  /*1d10*/  UIMAD.WIDE UR18, UR18, 0x4, UR42 ;  /* 0x00000004121278a5 */ /* 0x000fe2000f8e022a */
[----:B------:R-:W-:Y:S01]  /*1d20*/  LEA R222, P1, R0, UR26, 0x2 ;  /* 0x0000001a00de7c11 */ /* 0x000fe2000f8210ff */
[----:B------:R-:W-:Y:S01]  /*1d30*/  UIMAD.WIDE UR14, UR15, 0x4, UR44 ;  /* 0x000000040f0e78a5 */ /* 0x000fe2000f8e022c */
[----:B------:R-:W-:-:S02]  /*1d40*/  LEA.HI.X.SX32 R3, R3, UR6, 0x1, P2 ;  /* 0x0000000603037c11 */ /* 0x000fc400090f0eff */
[----:B------:R-:W-:Y:S02]  /*1d50*/  LEA.HI.X R217, R4, UR39, R5, 0x1, P3 ;  /* 0x0000002704d97c11 */ /* 0x000fe400098f0c05 */
[----:B------:R-:W-:Y:S01]  /*1d60*/  LEA.HI.X R221, R0, UR27, R3, 0x2, P1 ;  /* 0x0000001b00dd7c11 */ /* 0x000fe200088f1403 */
[----:B------:R-:W-:Y:S06]  /*1d70*/  @!P0 BRA `(.L_x_36) ;  /* 0x0000005c00fc8947 */ /* 0x000fec0003800000 */
[CC--:B------:R-:W-:Y:S01]  /*1d80*/  LEA.HI R0, R9.reuse, R11.reuse, RZ, 0x3 ;  /* 0x0000000b09007211 */ /* 0x0c0fe200078f18ff */
[----:B------:R-:W-:Y:S01]  /*1d90*/  UMOV UR7, UR30 ;  /* 0x0000001e00077c82 */ /* 0x000fe20008000000 */
[----:B------:R-:W-:Y:S01]  /*1da0*/  UIMAD UR10, UR33, -0x80, UR5 ;  /* 0xffffff80210a78a4 */ /* 0x000fe2000f8e0205 */
[----:B------:R-:W-:Y:S01]  /*1db0*/  VIADD R3, R238, 0x40 ;  /* 0x00000040ee037836 */ /* 0x000fe20000000000 */
[----:B------:R-:W-:Y:S01]  /*1dc0*/  UIMAD UR6, UR7, -0x80, UR29 ;  /* 0xffffff80070678a4 */ /* 0x000fe2000f8e021d */
[----:B------:R-:W-:Y:S01]  /*1dd0*/  SHF.R.S32.HI R0, RZ, 0x3, R0 ;  /* 0x00000003ff007819 */ /* 0x000fe20000011400 */
[----:B------:R-:W-:Y:S01]  /*1de0*/  UIMAD UR11, UR35, UR20, URZ ;  /* 0x00000014230b72a4 */ /* 0x000fe2000f8e023f */
[----:B------:R-:W-:Y:S01]  /*1df0*/  LEA.HI R5, R9, R11, RZ, 0x2 ;  /* 0x0000000b09057211 */ /* 0x000fe200078f10ff */
[----:B------:R-:W-:Y:S01]  /*1e00*/  ULEA.HI UR12, UR7, UR7, URZ, 0x1 ;  /* 0x00000007070c7291 */ /* 0x000fe2000f8f083f */
[----:B------:R-:W-:Y:S01]  /*1e10*/  PLOP3.LUT P3, PT, PT, PT, UP4, 0x80, 0x0 ;  /* 0x000000000000781c */ /* 0x000fe20003f6f048 */
[----:B------:R-:W-:Y:S01]  /*1e20*/  IMAD.SHL.U32 R0, R0, 0x40, RZ ;  /* 0x0000004000007824 */ /* 0x000fe200078e00ff */
[----:B------:R-:W-:Y:S01]  /*1e30*/  ISETP.GE.AND P2, PT, R3, UR10, PT ;  /* 0x0000000a03007c0c */ /* 0x000fe2000bf46270 */
[----:B------:R-:W-:-:S10]  /*1e40*/  UIMAD UR11, UR24, UR21, UR11 ;  /* 0x00000015180b72a4 */ /* 0x000fd4000f8e020b */
[----:B------:R-:W-:Y:S01]  /*1e50*/  @P3 BAR.SYNC.DEFER_BLOCKING 0x0 ;  /* 0x0000000000003b1d */ /* 0x000fe20000010000 */
[----:B------:R-:W-:Y:S01]  /*1e60*/  ISETP.GE.AND P4, PT, R3, UR6, PT ;  /* 0x0000000603007c0c */ /* 0x000fe2000bf86270 */
[----:B------:R-:W-:Y:S01]  /*1e70*/  IMAD.U32 R8, RZ, RZ, UR11 ;  /* 0x0000000bff087e24 */ /* 0x000fe2000f8e00ff */
[----:B------:R-:W-:Y:S01]  /*1e80*/  LEA.HI R3, R5, R238, RZ, 0x1 ;  /* 0x000000ee05037211 */ /* 0x000fe200078f08ff */
[----:B------:R-:W-:Y:S01]  /*1e90*/  IMAD.U32 R4, RZ, RZ, UR20 ;  /* 0x00000014ff047e24 */ /* 0x000fe2000f8e00ff */
[----:B------:R-:W-:Y:S01]  /*1ea0*/  LOP3.LUT R0, R0, 0xc0, RZ, 0xc0, !PT ;  /* 0x000000c000007812 */ /* 0x000fe200078ec0ff */
[----:B------:R-:W-:Y:S01]  /*1eb0*/  ULOP3.LUT UR11, UR12, 0xfffffffe, URZ, 0xc0, !UPT ;  /* 0xfffffffe0c0b7892 */ /* 0x000fe2000f8ec03f */
[----:B------:R-:W-:Y:S01]  /*1ec0*/  LOP3.LUT R3, R3, 0x7fffffe, RZ, 0xc0, !PT ;  /* 0x07fffffe03037812 */ /* 0x000fe200078ec0ff */
[----:B------:R-:W-:Y:S01]  /*1ed0*/  IMAD.WIDE.U32 R4, R4, UR24, R224 ;  /* 0x0000001804047c25 */ /* 0x000fe2000f8e00e0 */
[----:B------:R-:W-:Y:S01]  /*1ee0*/  LOP3.LUT R7, R0, 0x18, R224, 0xf8, !PT ;  /* 0x0000001800077812 */ /* 0x000fe200078ef8e0 */
[----:B------:R-:W-:Y:S01]  /*1ef0*/  UIADD3 UR11, UR7, -UR11, URZ ;  /* 0x8000000b070b7290 */ /* 0x000fe2000fffe03f */
[----:B------:R-:W-:Y:S01]  /*1f00*/  SHF.R.U32.HI R0, RZ, 0x3, R0 ;  /* 0x00000003ff007819 */ /* 0x000fe20000011600 */
[----:B------:R-:W-:Y:S01]  /*1f10*/  IMAD.IADD R3, R238, 0x1, -R3 ;  /* 0x00000001ee037824 */ /* 0x000fe200078e0a03 */
[----:B------:R-:W-:Y:S01]  /*1f20*/  ULDC.64 UR12, c[0x0][0x268] ;  /* 0x00009a00000c7ab9 */ /* 0x000fe20000000a00 */
[----:B------:R-:W-:Y:S01]  /*1f30*/  UISETP.NE.AND UP0, UPT, UR11, 0x1, UPT ;  /* 0x000000010b00788c */ /* 0x000fe2000bf05270 */
[----:B------:R-:W-:Y:S01]  /*1f40*/  LOP3.LUT R0, R7, R0, RZ, 0x3c, !PT ;  /* 0x0000000007007212 */ /* 0x000fe200078e3cff */
[----:B------:R-:W-:Y:S01]  /*1f50*/  IMAD R3, R249, 0x8, R3 ;  /* 0x00000008f9037824 */ /* 0x000fe200078e0203 */
[----:B------:R-:W-:Y:S01]  /*1f60*/  IADD3 R6, P0, R4, UR32, RZ ;  /* 0x0000002004067c10 */ /* 0x000fe2000ff1e0ff */
[----:B------:R-:W-:Y:S01]  /*1f70*/  UMOV UR11, UR19 ;  /* 0x00000013000b7c82 */ /* 0x000fe20008000000 */
[C---:B------:R-:W-:Y:S01]  /*1f80*/  ISETP.GE.AND P1, PT, R238.reuse, UR10, PT ;  /* 0x0000000aee007c0c */ /* 0x040fe2000bf26270 */
[----:B------:R-:W-:Y:S01]  /*1f90*/  IMAD.U32 R0, R3, 0x20, R0 ;  /* 0x0000002003007824 */ /* 0x000fe200078e0000 */
[----:B------:R-:W-:Y:S01]  /*1fa0*/  IADD3.X R7, R5, UR46, R8, P0, !PT ;  /* 0x0000002e05077c10 */ /* 0x000fe200087fe408 */
[----:B------:R-:W-:Y:S01]  /*1fb0*/  IMAD R3, R15, UR12, RZ ;  /* 0x0000000c0f037c24 */ /* 0x000fe2000f8e02ff */
[----:B------:R-:W-:Y:S01]  /*1fc0*/  PLOP3.LUT P0, PT, PT, PT, UP0, 0x80, 0x0 ;  /* 0x000000000000781c */ /* 0x000fe20003f0f008 */
[----:B------:R-:W-:Y:S01]  /*1fd0*/  BSSY B0, `(.L_x_37) ;  /* 0x0000021000007945 */ /* 0x000fe20003800000 */
[----:B------:R-:W-:Y:S01]  /*1fe0*/  ISETP.GE.AND P5, PT, R238, UR6, PT ;  /* 0x00000006ee007c0c */ /* 0x000fe2000bfa6270 */
[----:B------:R-:W-:Y:S01]  /*1ff0*/  IMAD R11, R10, UR13, R3 ;  /* 0x0000000d0a0b7c24 */ /* 0x000fe2000f8e0203 */
[----:B------:R-:W-:Y:S01]  /*2000*/  UMOV UR13, UR15 ;  /* 0x0000000f000d7c82 */ /* 0x000fe20008000000 */
[----:B------:R-:W-:-:S02]  /*2010*/  VIADD R3, R0, 0x1000 ;  /* 0x0000100000037836 */ /* 0x000fc40000000000 */
[----:B------:R-:W-:Y:S01]  /*2020*/  IMAD.WIDE.U32 R6, R10, UR12, R6 ;  /* 0x0000000c0a067c25 */ /* 0x000fe2000f8e0006 */
[----:B------:R-:W-:Y:S02]  /*2030*/  UMOV UR12, UR18 ;  /* 0x00000012000c7c82 */ /* 0x000fe40008000000 */
[----:B------:R-:W-:Y:S01]  /*2040*/  SEL R162, R3, R0, !P0 ;  /* 0x0000000003a27207 */ /* 0x000fe20004000000 */
[----:B------:R-:W-:Y:S01]  /*2050*/  IMAD.IADD R11, R7, 0x1, R11 ;  /* 0x00000001070b7824 */ /* 0x000fe200078e020b */
[----:B------:R-:W-:-:S05]  /*2060*/  LEA R0, R0, UR4, 0x1 ;  /* 0x0000000400007c11 */ /* 0x000fca000f8e08ff */
[----:B------:R1:W-:Y:S04]  /*2070*/  @P1 STS [R0+0x8000], RZ ;  /* 0x008000ff00001388 */ /* 0x0003e80000000800 */
[----:B------:R1:W-:Y:S04]  /*2080*/  @P1 STS [R0+0x8004], RZ ;  /* 0x008004ff00001388 */ /* 0x0003e80000000800 */
[----:B------:R1:W-:Y:S01]  /*2090*/  @P1 STS.64 [R0+0x8008], RZ ;  /* 0x008008ff00001388 */ /* 0x0003e20000000a00 */
[----:B------:R-:W-:Y:S05]  /*20a0*/  @P1 BRA `(.L_x_38) ;  /* 0x00000000004c1947 */ /* 0x000fea0003800000 */
[----:B------:R-:W-:Y:S02]  /*20b0*/  ULDC UR15, c[0x0][0x2d0] ;  /* 0x0000b400000f7ab9 */ /* 0x000fe40000000800 */
[----:B------:R-:W-:-:S13]  /*20c0*/  ISETP.GE.AND P3, PT, R224, UR15, PT ;  /* 0x0000000fe0007c0c */ /* 0x000fda000bf66270 */
[----:B------:R2:W-:Y:S04]  /*20d0*/  @P3 STS [R0+0x8000], RZ ;  /* 0x008000ff00003388 */ /* 0x0005e80000000800 */
[----:B------:R2:W-:Y:S04]  /*20e0*/  @P3 STS [R0+0x8004], RZ ;  /* 0x008004ff00003388 */ /* 0x0005e80000000800 */
[----:B------:R2:W-:Y:S01]  /*20f0*/  @P3 STS.64 [R0+0x8008], RZ ;  /* 0x008008ff00003388 */ /* 0x0005e20000000a00 */
[----:B------:R-:W-:Y:S05]  /*2100*/  @P3 BRA `(.L_x_38) ;  /* 0x0000000000343947 */ /* 0x000fea0003800000 */
        /* <DEDUP_REMOVED lines=9> */
[----:B------:R-:W-:Y:S01]  /*21a0*/  @!PT LDS RZ, [RZ] ;  /* 0x00000000fffff984 */ /* 0x000fe20000000800 */
[----:B------:R-:W-:Y:S01]  /*21b0*/  @!PT LDS RZ, [RZ] ;  /* 0x00000000fffff984 */ /* 0x000fe20000000800 */
[----:B------:R-:W-:Y:S01]  /*21c0*/  @!PT LDS RZ, [RZ] ;  /* 0x00000000fffff984 */ /* 0x000fe20000000800 */
[----:B------:R3:W-:Y:S04]  /*21d0*/  LDGSTS.E.BYPASS.LTC128B.128 [R0+0x8000], desc[UR8][R8.64] ;  /* 0x0800000008007fae */ /* 0x0007e8000b901d48 */
.L_x_38:
[----:B------:R-:W-:Y:S05]  /*21e0*/  BSYNC B0 ;  /* 0x0000000000007941 */ /* 0x000fea0003800000 */
.L_x_37:
[----:B------:R4:W-:Y:S01]  /*21f0*/  @P2 STS.128 [R0+0x9000], RZ ;  /* 0x009000ff00002388 */ /* 0x0009e20000000c00 */
[----:B------:R-:W-:Y:S04]  /*2200*/  BSSY B0, `(.L_x_39) ;  /* 0x0000014000007945 */ /* 0x000fe80003800000 */
[----:B------:R-:W-:Y:S05]  /*2210*/  @P2 BRA `(.L_x_40) ;  /* 0x0000000000482947 */ /* 0x000fea0003800000 */
[----:B------:R-:W-:Y:S02]  /*2220*/  ULDC UR10, c[0x0][0x2d0] ;  /* 0x0000b400000a7ab9 */ /* 0x000fe40000000800 */
[----:B------:R-:W-:-:S13]  /*2230*/  ISETP.GE.AND P3, PT, R224, UR10, PT ;  /* 0x0000000ae0007c0c */ /* 0x000fda000bf66270 */
[----:B------:R1:W-:Y:S01]  /*2240*/  @P3 STS.128 [R0+0x9000], RZ ;  /* 0x009000ff00003388 */ /* 0x0003e20000000c00 */
[----:B------:R-:W-:Y:S05]  /*2250*/  @P3 BRA `(.L_x_40) ;  /* 0x0000000000383947 */ /* 0x000fea0003800000 */
[----:B------:R-:W-:Y:S01]  /*2260*/  IADD3 R3, P3, R238, 0x40, RZ ;  /* 0x00000040ee037810 */ /* 0x000fe20007f7e0ff */
[----:B------:R-:W-:Y:S01]  /*2270*/  ULDC.64 UR18, c[0x0][0x220] ;  /* 0x0000880000127ab9 */ /* 0x000fe20000000a00 */
[----:B------:R-:W-:Y:S02]  /*2280*/  MOV R7, R11 ;  /* 0x0000000b00077202 */ /* 0x000fe40000000f00 */
[----:B------:R-:W-:Y:S01]  /*2290*/  IADD3.X R4, RZ, R16, RZ, P3, !PT ;  /* 0x00000010ff047210 */ /* 0x000fe20001ffe4ff */
[----:B------:R-:W-:-:S04]  /*22a0*/  IMAD.WIDE.U32 R6, R3, UR20, R6 ;  /* 0x0000001403067c25 */ /* 0x000fc8000f8e0006 */
[----:B------:R-:W-:-:S04]  /*22b0*/  IMAD R4, R4, UR20, RZ ;  /* 0x0000001404047c24 */ /* 0x000fc8000f8e02ff */
[----:B------:R-:W-:Y:S01]  /*22c0*/  IMAD R3, R3, UR21, R4 ;  /* 0x0000001503037c24 */ /* 0x000fe2000f8e0204 */
[----:B------:R-:W-:-:S04]  /*22d0*/  LEA R4, P3, R6, UR18, 0x1 ;  /* 0x0000001206047c11 */ /* 0x000fc8000f8608ff */
[----:B------:R-:W-:-:S04]  /*22e0*/  IADD3 R3, R7, R3, RZ ;  /* 0x0000000307037210 */ /* 0x000fc80007ffe0ff */
[----:B------:R-:W-:-:S05]  /*22f0*/  LEA.HI.X R5, R6, UR19, R3, 0x1, P3 ;  /* 0x0000001306057c11 */ /* 0x000fca00098f0c03 */
[----:B------:R-:W-:Y:S01]  /*2300*/  @!PT LDS RZ, [RZ] ;  /* 0x00000000fffff984 */ /* 0x000fe20000000800 */
[----:B------:R-:W-:Y:S01]  /*2310*/  @!PT LDS RZ, [RZ] ;  /* 0x00000000fffff984 */ /* 0x000fe20000000800 */
[----:B------:R-:W-:Y:S01]  /*2320*/  @!PT LDS RZ, [RZ] ;  /* 0x00000000fffff984 */ /* 0x000fe20000000800 */
[----:B------:R1:W-:Y:S02]  /*2330*/  LDGSTS.E.BYPASS.LTC128B.128 [R0+0x9000], desc[UR8][R4.64] ;  /* 0x0900000004007fae */ /* 0x0003e4000b901d48 */
.L_x_40:
[----:B------:R-:W-:Y:S05]  /*2340*/  BSYNC B0 ;  /* 0x0000000000007941 */ /* 0x000fea0003800000 */
.L_x_39:
[----:B------:R-:W0:Y:S01]  /*2350*/  LDGDEPBAR ;  /* 0x00000000000079af */ /* 0x000e220000000000 */
[----:B------:R-:W-:Y:S01]  /*2360*/  BSSY B0, `(.L_x_41) ;  /* 0x0000010000007945 */ /* 0x000fe20003800000 */
[----:B------:R-:W-:Y:S02]  /*2370*/  LEA R162, R162, UR4, 0x1 ;  /* 0x00000004a2a27c11 */ /* 0x000fe4000f8e08ff */
        /* <DEDUP_REMOVED lines=10> */
[----:B------:R-:W-:Y:S01]  /*2420*/  @!PT LDS RZ, [RZ] ;  /* 0x00000000fffff984 */ /* 0x000fe20000000800 */
[----:B------:R-:W-:Y:S01]  /*2430*/  @!PT LDS RZ, [RZ] ;  /* 0x00000000fffff984 */ /* 0x000fe20000000800 */
[----:B------:R-:W-:Y:S01]  /*2440*/  @!PT LDS RZ, [RZ] ;  /* 0x00000000fffff984 */ /* 0x000fe20000000800 */
[----:B------:R1:W-:Y:S02]  /*2450*/  LDGSTS.E.BYPASS.LTC128B.128 [R0+0x4000], desc[UR8][R216.64] ;  /* 0x04000000d8007fae */ /* 0x0003e4000b901d48 */
.L_x_42:
[----:B------:R-:W-:Y:S05]  /*2460*/  BSYNC B0 ;  /* 0x0000000000007941 */ /* 0x000fea0003800000 */
.L_x_41:
[----:B------:R1:W-:Y:S01]  /*2470*/  @P4 STS.128 [R0+0x5000], RZ ;  /* 0x005000ff00004388 */ /* 0x0003e20000000c00 */
[----:B------:R-:W-:Y:S04]  /*2480*/  BSSY B0, `(.L_x_43) ;  /* 0x000000c000007945 */ /* 0x000fe80003800000 */
[----:B------:R-:W-:Y:S05]  /*2490*/  @P4 BRA `(.L_x_44) ;  /* 0x0000000000284947 */ /* 0x000fea0003800000 */
[----:B------:R-:W-:Y:S02]  /*24a0*/  ULDC UR10, c[0x0][0x2d0] ;  /* 0x0000b400000a7ab9 */ /* 0x000fe40000000800 */
[----:B------:R-:W-:-:S13]  /*24b0*/  ISETP.GE.AND P3, PT, R224, UR10, PT ;  /* 0x0000000ae0007c0c */ /* 0x000fda000bf66270 */
[----:B------:R1:W-:Y:S01]  /*24c0*/  @P3 STS.128 [R0+0x5000], RZ ;  /* 0x005000ff00003388 */ /* 0x0003e20000000c00 */
[----:B------:R-:W-:Y:S05]  /*24d0*/  @P3 BRA `(.L_x_44) ;  /* 0x0000000000183947 */ /* 0x000fea0003800000 */
[----:B-1----:R-:W-:-:S04]  /*24e0*/  LEA R4, P3, R12, R216, 0x7 ;  /* 0x000000d80c047211 */ /* 0x002fc800078638ff */
[----:B------:R-:W-:-:S05]  /*24f0*/  LEA.HI.X R5, R12, R217, R13, 0x7, P3 ;  /* 0x000000d90c057211 */ /* 0x000fca00018f3c0d */
[----:B------:R-:W-:Y:S01]  /*2500*/  @!PT LDS RZ, [RZ] ;  /* 0x00000000fffff984 */ /* 0x000fe20000000800 */
[----:B------:R-:W-:Y:S01]  /*2510*/  @!PT LDS RZ, [RZ] ;  /* 0x00000000fffff984 */ /* 0x000fe20000000800 */
[----:B------:R-:W-:Y:S01]  /*2520*/  @!PT LDS RZ, [RZ] ;  /* 0x00000000fffff984 */ /* 0x000fe20000000800 */
[----:B------:R1:W-:Y:S04]  /*2530*/  LDGSTS.E.BYPASS.LTC128B.128 [R0+0x5000], desc[UR8][R4.64] ;  /* 0x0500000004007fae */ /* 0x0003e8000b901d48 */
.L_x_44:
[----:B------:R-:W-:Y:S05]  /*2540*/  BSYNC B0 ;  /* 0x0000000000007941 */ /* 0x000fea0003800000 */
.L_x_43:
[----:B------:R1:W-:Y:S01]  /*2550*/  @P5 STS [R162], RZ ;  /* 0x000000ffa2005388 */ /* 0x0003e20000000800 */
[----:B------:R-:W-:Y:S01]  /*2560*/  BSSY B0, `(.L_x_45) ;  /* 0x0000012000007945 */ /* 0x000fe20003800000 */
[----:B------:R-:W-:Y:S02]  /*2570*/  MOV R6, UR22 ;  /* 0x0000001600067c02 */ /* 0x000fe40008000f00 */
[----:B------:R1:W-:Y:S01]  /*2580*/  @P5 STS [R162+0x4], RZ ;  /* 0x000004ffa2005388 */ /* 0x0003e20000000800 */
[----:B------:R-:W-:-:S03]  /*2590*/  IADD3 R3, R251, 0x48, RZ ;  /* 0x00000048fb037810 */ /* 0x000fc60007ffe0ff */
[----:B------:R1:W-:Y:S04]  /*25a0*/  @P5 STS [R162+0x8], RZ ;  /* 0x000008ffa2005388 */ /* 0x0003e80000000800 */
[----:B------:R1:W-:Y:S01]  /*25b0*/  @P5 STS [R162+0xc], RZ ;  /* 0x00000cffa2005388 */ /* 0x0003e20000000800 */
[----:B------:R-:W-:Y:S05]  /*25c0*/  @P5 BRA `(.L_x_46) ;  /* 0x00000000002c5947 */ /* 0x000fea0003800000 */
[----:B------:R-:W-:Y:S02]  /*25d0*/  ULDC UR10, c[0x0][0x2d0] ;  /* 0x0000b400000a7ab9 */ /* 0x000fe40000000800 */
[----:B------:R-:W-:-:S13]  /*25e0*/  ISETP.GE.AND P3, PT, R224, UR10, PT ;  /* 0x0000000ae0007c0c */ /* 0x000fda000bf66270 */
[----:B------:R1:W-:Y:S04]  /*25f0*/  @P3 STS [R162], RZ ;  /* 0x000000ffa2003388 */ /* 0x0003e80000000800 */
[----:B------:R1:W-:Y:S04]  /*2600*/  @P3 STS [R162+0x4], RZ ;  /* 0x000004ffa2003388 */ /* 0x0003e80000000800 */
[----:B------:R1:W-:Y:S04]  /*2610*/  @P3 STS [R162+0x8], RZ ;  /* 0x000008ffa2003388 */ /* 0x0003e80000000800 */
[----:B------:R1:W-:Y:S01]  /*2620*/  @P3 STS [R162+0xc], RZ ;  /* 0x00000cffa2003388 */ /* 0x0003e20000000800 */
[----:B------:R-:W-:Y:S05]  /*2630*/  @P3 BRA `(.L_x_46) ;  /* 0x0000000000103947 */ /* 0x000fea0003800000 */
[----:B------:R-:W-:Y:S01]  /*2640*/  @!PT LDS RZ, [RZ] ;  /* 0x00000000fffff984 */ /* 0x000fe20000000800 */
[----:B------:R-:W-:Y:S01]  /*2650*/  @!PT LDS RZ, [RZ] ;  /* 0x00000000fffff984 */ /* 0x000fe20000000800 */
[----:B------:R-:W-:Y:S01]  /*2660*/  @!PT LDS RZ, [RZ] ;  /* 0x00000000fffff984 */ /* 0x000fe20000000800 */
[----:B------:R1:W-:Y:S02]  /*2670*/  LDGSTS.E.BYPASS.LTC128B.128 [R162], desc[UR8][R218.64] ;  /* 0x00000000daa27fae */ /* 0x0003e4000b901d48 */
.L_x_46:
[----:B------:R-:W-:Y:S05]  /*2680*/  BSYNC B0 ;  /* 0x0000000000007941 */ /* 0x000fea0003800000 */
.L_x_45:
[----:B------:R1:W-:Y:S01]  /*2690*/  @P4 STS [R162+0x1000], RZ ;  /* 0x001000ffa2004388 */ /* 0x0003e20000000800 */
[----:B------:R-:W-:Y:S03]  /*26a0*/  BSSY B0, `(.L_x_47) ;  /* 0x0000014000007945 */ /* 0x000fe60003800000 */
[----:B------:R1:W-:Y:S04]  /*26b0*/  @P4 STS [R162+0x1004], RZ ;  /* 0x001004ffa2004388 */ /* 0x0003e80000000800 */
[----:B------:R1:W-:Y:S04]  /*26c0*/  @P4 STS [R162+0x1008], RZ ;  /* 0x001008ffa2004388 */ /* 0x0003e80000000800 */
[----:B------:R1:W-:Y:S01]  /*26d0*/  @P4 STS [R162+0x100c], RZ ;  /* 0x00100cffa2004388 */ /* 0x0003e20000000800 */
[----:B------:R-:W-:Y:S05]  /*26e0*/  @P4 BRA `(.L_x_48) ;  /* 0x00000000003c4947 */ /* 0x000fea0003800000 */
[----:B------:R-:W-:Y:S02]  /*26f0*/  ULDC UR10, c[0x0][0x2d0] ;  /* 0x0000b400000a7ab9 */ /* 0x000fe40000000800 */
[----:B------:R-:W-:-:S13]  /*2700*/  ISETP.GE.AND P3, PT, R224, UR10, PT ;  /* 0x0000000ae0007c0c */ /* 0x000fda000bf66270 */
[----:B------:R1:W-:Y:S04]  /*2710*/  @P3 STS [R162+0x1000], RZ ;  /* 0x001000ffa2003388 */ /* 0x0003e80000000800 */
[----:B------:R1:W-:Y:S04]  /*2720*/  @P3 STS [R162+0x1004], RZ ;  /* 0x001004ffa2003388 */ /* 0x0003e80000000800 */
[----:B------:R1:W-:Y:S04]  /*2730*/  @P3 STS [R162+0x1008], RZ ;  /* 0x001008ffa2003388 */ /* 0x0003e80000000800 */
[----:B------:R1:W-:Y:S01]  /*2740*/  @P3 STS [R162+0x100c], RZ ;  /* 0x00100cffa2003388 */ /* 0x0003e20000000800 */
[----:B------:R-:W-:Y:S05]  /*2750*/  @P3 BRA `(.L_x_48) ;  /* 0x0000000000203947 */ /* 0x000fea0003800000 */
[----:B-1----:R-:W-:Y:S02]  /*2760*/  IMAD.U32 R5, RZ, RZ, UR36 ;  /* 0x00000024ff057e24 */ /* 0x002fe4000f8e00ff */
[----:B------:R-:W-:-:S03]  /*2770*/  IMAD.U32 R7, RZ, RZ, UR37 ;  /* 0x00000025ff077e24 */ /* 0x000fc6000f8e00ff */
[----:B------:R-:W-:-:S04]  /*2780*/  LEA R4, P3, R5, R218, 0x7 ;  /* 0x000000da05047211 */ /* 0x000fc800078638ff */
[----:B------:R-:W-:-:S05]  /*2790*/  LEA.HI.X R5, R5, R219, R7, 0x7, P3 ;  /* 0x000000db05057211 */ /* 0x000fca00018f3c07 */
[----:B------:R-:W-:Y:S01]  /*27a0*/  @!PT LDS RZ, [RZ] ;  /* 0x00000000fffff984 */ /* 0x000fe20000000800 */
[----:B------:R-:W-:Y:S01]  /*27b0*/  @!PT LDS RZ, [RZ] ;  /* 0x00000000fffff984 */ /* 0x000fe20000000800 */
[----:B------:R-:W-:Y:S01]  /*27c0*/  @!PT LDS RZ, [RZ] ;  /* 0x00000000fffff984 */ /* 0x000fe20000000800 */
[----:B------:R1:W-:Y:S04]  /*27d0*/  LDGSTS.E.BYPASS.LTC128B.128 [R162+0x1000], desc[UR8][R4.64] ;  /* 0x0100000004a27fae */ /* 0x0003e8000b901d48 */
.L_x_48:
[----:B------:R-:W-:Y:S05]  /*27e0*/  BSYNC B0 ;  /* 0x0000000000007941 */ /* 0x000fea0003800000 */
.L_x_47:
[----:B------:R-:W-:Y:S01]  /*27f0*/  UIMAD UR10, UR35, UR22, URZ ;  /* 0x00000016230a72a4 */ /* 0x000fe2000f8e023f */
[----:B------:R-:W-:Y:S01]  /*2800*/  ISETP.GE.AND P3, PT, R3, UR6, PT ;  /* 0x0000000603007c0c */ /* 0x000fe2000bf66270 */
[----:B-1----:R-:W-:Y:S01]  /*2810*/  IMAD.WIDE.U32 R4, R6, UR24, R224 ;  /* 0x0000001806047c25 */ /* 0x002fe2000f8e00e0 */
[----:B------:R1:W-:Y:S01]  /*2820*/  @P1 STS [R0+0x6000], RZ ;  /* 0x006000ff00001388 */ /* 0x0003e20000000800 */
[----:B------:R-:W-:Y:S01]  /*2830*/  UIMAD UR10, UR24, UR23, UR10 ;  /* 0x00000017180a72a4 */ /* 0x000fe2000f8e020a */
[----:B------:R-:W-:Y:S01]  /*2840*/  SHF.R.S32.HI R13, RZ, 0x1f, R251 ;  /* 0x0000001fff0d7819 */ /* 0x000fe200000114fb */
[----:B------:R-:W-:Y:S01]  /*2850*/  VIADD R7, R251, 0x40 ;  /* 0x00000040fb077836 */ /* 0x000fe20000000000 */
[----:B------:R1:W-:Y:S01]  /*2860*/  @P1 STS [R0+0x6004], RZ ;  /* 0x006004ff00001388 */ /* 0x0003e20000000800 */
[----:B------:R-:W-:Y:S01]  /*2870*/  IADD3 R6, P6, R4, UR25, RZ ;  /* 0x0000001904067c10 */ /* 0x000fe2000ffde0ff */
[----:B------:R-:W-:Y:S01]  /*2880*/  ULDC.64 UR18, c[0x0][0x260] ;  /* 0x0000980000127ab9 */ /* 0x000fe20000000a00 */
[----:B------:R-:W-:Y:S01]  /*2890*/  IMAD.U32 R4, RZ, RZ, UR10 ;  /* 0x0000000aff047e24 */ /* 0x000fe2000f8e00ff */
[----:B------:R1:W-:Y:S01]  /*28a0*/  @P1 STS.64 [R0+0x6008], RZ ;  /* 0x006008ff00001388 */ /* 0x0003e20000000a00 */
[----:B------:R-:W-:Y:S01]  /*28b0*/  ISETP.GE.AND P4, PT, R7, UR6, PT ;  /* 0x0000000607007c0c */ /* 0x000fe2000bf86270 */
[----:B------:R-:W-:Y:S01]  /*28c0*/  IMAD R12, R15, UR18, RZ ;  /* 0x000000120f0c7c24 */ /* 0x000fe2000f8e02ff */
[----:B------:R-:W-:Y:S01]  /*28d0*/  BSSY B0, `(.L_x_49) ;  /* 0x0000023000007945 */ /* 0x000fe20003800000 */
[----:B------:R-:W-:Y:S01]  /*28e0*/  IADD3.X R7, R5, UR28, R4, P6, !PT ;  /* 0x0000001c05077c10 */ /* 0x000fe2000b7fe404 */
[C---:B------:R-:W-:Y:S01]  /*28f0*/  IMAD.SHL.U32 R5, R251.reuse, 0x4, RZ ;  /* 0x00000004fb057824 */ /* 0x040fe200078e00ff */
[----:B------:R-:W-:Y:S01]  /*2900*/  SHF.R.S32.HI R4, RZ, 0x1f, R3 ;  /* 0x0000001fff047819 */ /* 0x000fe20000011403 */
[----:B---3--:R-:W-:Y:S01]  /*2910*/  VIADD R8, R251, 0x8 ;  /* 0x00000008fb087836 */ /* 0x008fe20000000000 */
[----:B------:R-:W-:Y:S01]  /*2920*/  @!P3 LEA R14, P6, R3, UR12, 0x2 ;  /* 0x0000000c030ebc11 */ /* 0x000fe2000f8c10ff */
[----:B------:R-:W-:-:S02]  /*2930*/  IMAD R12, R10, UR19, R12 ;  /* 0x000000130a0c7c24 */ /* 0x000fc4000f8e020c */
[----:B------:R-:W-:Y:S01]  /*2940*/  IMAD.WIDE.U32 R6, R10, UR18, R6 ;  /* 0x000000120a067c25 */ /* 0x000fe2000f8e0006 */
[----:B------:R-:W-:Y:S02]  /*2950*/  @!P3 LEA.HI.X R15, R3, UR11, R4, 0x2, P6 ;  /* 0x0000000b030fbc11 */ /* 0x000fe4000b0f1404 */
[----:B------:R-:W-:Y:S01]  /*2960*/  IADD3 R4, P6, R5, UR12, RZ ;  /* 0x0000000c05047c10 */ /* 0x000fe2000ffde0ff */
[----:B------:R-:W-:Y:S01]  /*2970*/  IMAD.IADD R12, R7, 0x1, R12 ;  /* 0x00000001070c7824 */ /* 0x000fe200078e020c */
[----:B------:R-:W-:Y:S02]  /*2980*/  SHF.L.U64.HI R3, R251, 0x2, R13 ;  /* 0x00000002fb037819 */ /* 0x000fe4000001020d */
[----:B------:R-:W-:Y:S02]  /*2990*/  ISETP.GE.AND P5, PT, R8, UR6, PT ;  /* 0x0000000608007c0c */ /* 0x000fe4000bfa6270 */
[----:B------:R-:W-:Y:S02]  /*29a0*/  IADD3.X R5, R3, UR11, RZ, P6, !PT ;  /* 0x0000000b03057c10 */ /* 0x000fe4000b7fe4ff */
[----:B------:R-:W-:Y:S01]  /*29b0*/  ISETP.GE.AND P6, PT, R251, UR6, PT ;  /* 0x00000006fb007c0c */ /* 0x000fe2000bfc6270 */
[----:B-1----:R-:W-:-:S12]  /*29c0*/  @P1 BRA `(.L_x_50) ;  /* 0x00000000004c1947 */ /* 0x002fd80003800000 */
        /* <DEDUP_REMOVED lines=19> */
.L_x_50:
[----:B------:R-:W-:Y:S05]  /*2b00*/  BSYNC B0 ;  /* 0x0000000000007941 */ /* 0x000fea0003800000 */
.L_x_49:
        /* <DEDUP_REMOVED lines=18> */
[----:B------:R-:W-:Y:S01]  /*2c30*/  @!PT LDS RZ, [RZ] ;  /* 0x00000000fffff984 */ /* 0x000fe20000000800 */
[----:B------:R-:W-:Y:S01]  /*2c40*/  @!PT LDS RZ, [RZ] ;  /* 0x00000000fffff984 */ /* 0x000fe20000000800 */
[----:B------:R-:W-:Y:S01]  /*2c50*/  @!PT LDS RZ, [RZ] ;  /* 0x00000000fffff984 */ /* 0x000fe20000000800 */
[----:B------:R1:W-:Y:S02]  /*2c60*/  LDGSTS.E.BYPASS.LTC128B.128 [R0+0x7000], desc[UR8][R6.64] ;  /* 0x0700000006007fae */ /* 0x0003e4000b901d48 */
.L_x_52:
[----:B------:R-:W-:Y:S05]  /*2c70*/  BSYNC B0 ;  /* 0x0000000000007941 */ /* 0x000fea0003800000 */
.L_x_51:
[----:B------:R-:W0:Y:S01]  /*2c80*/  LDGDEPBAR ;  /* 0x00000000000079af */ /* 0x000e220000000000 */
[----:B------:R-:W-:Y:S02]  /*2c90*/  IMAD.MOV.U32 R242, RZ, RZ, 0x7f800000 ;  /* 0x7f800000fff27424 */ /* 0x000fe400078e00ff */
[----:B------:R-:W-:Y:S02]  /*2ca0*/  IMAD.MOV.U32 R243, RZ, RZ, 0x7f800000 ;  /* 0x7f800000fff37424 */ /* 0x000fe400078e00ff */
[----:B------:R-:W-:Y:S02]  /*2cb0*/  IMAD.MOV.U32 R244, RZ, RZ, 0x7f800000 ;  /* 0x7f800000fff47424 */ /* 0x000fe400078e00ff */
[----:B------:R-:W-:Y:S01]  /*2cc0*/  IMAD.MOV.U32 R241, RZ, RZ, 0x7f800000 ;  /* 0x7f800000fff17424 */ /* 0x000fe200078e00ff */
[----:B------:R-:W5:Y:S01]  /*2cd0*/  @!P3 LDG.E R242, desc[UR8][R14.64] ;  /* 0x000000080ef2b981 */ /* 0x000f62000c1e1900 */
[----:B-1234-:R-:W-:Y:S02]  /*2ce0*/  VIADD R0, R251, 0xffffff80 ;  /* 0xffffff80fb007836 */ /* 0x01efe40000000000 */
[----:B------:R-:W-:Y:S01]  /*2cf0*/  VIADD R148, R161, 0x1000 ;  /* 0x00001000a1947836 */ /* 0x000fe20000000000 */
[----:B------:R-:W5:Y:S01]  /*2d00*/  @!P6 LDG.E R243, desc[UR8][R4.64] ;  /* 0x0000000804f3e981 */ /* 0x000f62000c1e1900 */
[----:B------:R-:W-:Y:S01]  /*2d10*/  UIADD3 UR6, UR24, 0x80, URZ ;  /* 0x0000008018067890 */ /* 0x000fe2000fffe03f */
[----:B------:R-:W-:Y:S01]  /*2d20*/  IMAD.SHL.U32 R248, R251, 0x4, RZ ;  /* 0x00000004fbf87824 */ /* 0x000fe200078e00ff */
[----:B------:R-:W-:Y:S01]  /*2d30*/  CS2R R94, SRZ ;  /* 0x00000000005e7805 */ /* 0x000fe2000001ff00 */
[----:B------:R-:W5:Y:S01]  /*2d40*/  @!P5 LDG.E R244, desc[UR8][R4.64+0x20] ;  /* 0x0000200804f4d981 */ /* 0x000f62000c1e1900 */
[----:B------:R-:W-:Y:S01]  /*2d50*/  IMAD.SHL.U32 R154, R161, 0x2, RZ ;  /* 0x00000002a19a7824 */ /* 0x000fe200078e00ff */
[----:B------:R-:W-:-:S02]  /*2d60*/  CS2R R92, SRZ ;  /* 0x00000000005c7805 */ /* 0x000fc4000001ff00 */
[----:B------:R-:W-:Y:S01]  /*2d70*/  CS2R R98, SRZ ;  /* 0x0000000000627805 */ /* 0x000fe2000001ff00 */
[----:B------:R1:W5:Y:S01]  /*2d80*/  @!P4 LDG.E R241, desc[UR8][R4.64+0x100] ;  /* 0x0001000804f1c981 */ /* 0x000362000c1e1900 */
[----:B------:R-:W-:Y:S02]  /*2d90*/  CS2R R96, SRZ ;  /* 0x0000000000607805 */ /* 0x000fe4000001ff00 */
[----:B------:R-:W-:Y:S02]  /*2da0*/  CS2R R90, SRZ ;  /* 0x00000000005a7805 */ /* 0x000fe4000001ff00 */
[----:B------:R-:W-:Y:S01]  /*2db0*/  CS2R R88, SRZ ;  /* 0x0000000000587805 */ /* 0x000fe2000001ff00 */
[----:B------:R-:W-:-:S04]  /*2dc0*/  DEPBAR.LE SB0, 0x1 ;  /* 0x000080400000791a */ /* 0x000fc80000000000 */
[----:B------:R-:W-:Y:S01]  /*2dd0*/  BAR.SYNC.DEFER_BLOCKING 0x0 ;  /* 0x0000000000007b1d */ /* 0x000fe20000010000 */
        /* <DEDUP_REMOVED lines=10> */
[----:B------:R-:W-:Y:S01]  /*2e80*/  SHF.L.U64.HI R247, R251, 0x2, R13 ;  /* 0x00000002fbf77819 */ /* 0x000fe2000001020d */
[----:B------:R-:W-:Y:S01]  /*2e90*/  IMAD.MOV.U32 R229, RZ, RZ, R162 ;  /* 0x000000ffffe57224 */ /* 0x000fe200078e00a2 */
[----:B------:R-:W-:-:S02]  /*2ea0*/  UIADD3 UR15, -UR17, URZ, URZ ;  /* 0x0000003f110f7290 */ /* 0x000fc4000fffe13f */
[----:B------:R-:W-:Y:S02]  /*2eb0*/  USHF.L.U32 UR30, UR16, 0x3, URZ ;  /* 0x00000003101e7899 */ /* 0x000fe4000800063f */
[----:B------:R-:W-:Y:S02]  /*2ec0*/  USHF.L.U32 UR29, UR16, 0x4, URZ ;  /* 0x00000004101d7899 */ /* 0x000fe4000800063f */
[----:B------:R-:W-:Y:S02]  /*2ed0*/  UIMAD UR28, UR16, 0x18, URZ ;  /* 0x00000018101c78a4 */ /* 0x000fe4000f8e023f */
[----:B------:R-:W-:Y:S02]  /*2ee0*/  USHF.L.U32 UR27, UR16, 0x5, URZ ;  /* 0x00000005101b7899 */ /* 0x000fe4000800063f */
[----:B------:R-:W-:Y:S01]  /*2ef0*/  UIMAD UR26, UR16, 0x28, URZ ;  /* 0x00000028101a78a4 */ /* 0x000fe2000f8e023f */
[----:B------:R2:W3:Y:S01]  /*2f00*/  LDSM.16.M88.4 R116, [R149+0x8000] ;  /* 0x008000009574783b */ /* 0x0004e20000000200 */
[----:B------:R-:W-:-:S02]  /*2f10*/  UIMAD UR25, UR16, 0x30, URZ ;  /* 0x00000030101978a4 */ /* 0x000fc4000f8e023f */
[----:B------:R-:W-:Y:S01]  /*2f20*/  USHF.L.U32 UR23, UR16, 0x6, URZ ;  /* 0x0000000610177899 */ /* 0x000fe2000800063f */
[----:B------:R2:W4:Y:S01]  /*2f30*/  LDSM.16.M88.4 R120, [R149+0x8400] ;  /* 0x008400009578783b */ /* 0x0005220000000200 */
[----:B------:R-:W-:Y:S02]  /*2f40*/  UIMAD UR22, UR16, 0x48, URZ ;  /* 0x00000048101678a4 */ /* 0x000fe4000f8e023f */
[----:B------:R-:W-:Y:S01]  /*2f50*/  UIMAD UR21, UR16, 0x50, URZ ;  /* 0x00000050101578a4 */ /* 0x000fe2000f8e023f */
[----:B------:R2:W2:Y:S01]  /*2f60*/  LDSM.16.M88.4 R124, [R149+0x8800] ;  /* 0x00880000957c783b */ /* 0x0004a20000000200 */
[----:B------:R-:W-:Y:S02]  /*2f70*/  UIMAD UR20, UR16, 0x58, URZ ;  /* 0x00000058101478a4 */ /* 0x000fe4000f8e023f */
[----:B------:R-:W-:Y:S01]  /*2f80*/  UIMAD UR19, UR16, 0x60, URZ ;  /* 0x00000060101378a4 */ /* 0x000fe2000f8e023f */
[----:B------:R2:W2:Y:S01]  /*2f90*/  LDSM.16.M88.4 R128, [R149+0x8c00] ;  /* 0x008c00009580783b */ /* 0x0004a20000000200 */
[----:B------:R-:W-:Y:S01]  /*2fa0*/  UIMAD UR18, UR16, 0x68, URZ ;  /* 0x00000068101278a4 */ /* 0x000fe2000f8e023f */
[----:B------:R-:W-:-:S02]  /*2fb0*/  ULDC UR32, c[0x0][0x2d0] ;  /* 0x0000b40000207ab9 */ /* 0x000fc40000000800 */
[----:B------:R2:W2:Y:S04]  /*2fc0*/  LDSM.16.M88.4 R132, [R150+0x8000] ;  /* 0x008000009684783b */ /* 0x0004a80000000200 */
[----:B------:R2:W2:Y:S04]  /*2fd0*/  LDSM.16.M88.4 R136, [R150+0x8400] ;  /* 0x008400009688783b */ /* 0x0004a80000000200 */
[----:B------:R2:W2:Y:S04]  /*2fe0*/  LDSM.16.M88.4 R140, [R150+0x8800] ;  /* 0x00880000968c783b */ /* 0x0004a80000000200 */
[----:B------:R2:W2:Y:S01]  /*2ff0*/  LDSM.16.M88.4 R144, [R150+0x8c00] ;  /* 0x008c00009690783b */ /* 0x0004a20000000200 */
[----:B-1----:R-:W-:Y:S01]  /*3000*/  VIADD R4, R156, 0x1000 ;  /* 0x000010009c047836 */ /* 0x002fe20000000000 */
[----:B------:R-:W-:-:S02]  /*3010*/  SHF.R.S32.HI R3, RZ, 0x1f, R0 ;  /* 0x0000001fff037819 */ /* 0x000fc40000011400 */
[----:B------:R-:W-:Y:S02]  /*3020*/  SEL R148, R148, R161, !P0 ;  /* 0x000000a194947207 */ /* 0x000fe40004000000 */
[----:B------:R-:W-:Y:S02]  /*3030*/  SHF.L.U64.HI R246, R0, 0x2, R3 ;  /* 0x0000000200f67819 */ /* 0x000fe40000010203 */
[----:B------:R-:W-:Y:S01]  /*3040*/  SEL R3, R4, R156, !P0 ;  /* 0x0000009c04037207 */ /* 0x000fe20004000000 */
[----:B------:R-:W-:Y:S01]  /*3050*/  IMAD.SHL.U32 R245, R0, 0x4, RZ ;  /* 0x0000000400f57824 */ /* 0x000fe200078e00ff */
[----:B------:R-:W-:Y:S02]  /*3060*/  LEA R148, R148, UR4, 0x1 ;  /* 0x0000000494947c11 */ /* 0x000fe4000f8e08ff */
[----:B------:R-:W-:Y:S01]  /*3070*/  LEA R3, R3, UR4, 0x1 ;  /* 0x0000000403037c11 */ /* 0x000fe2000f8e08ff */
[----:B------:R-:W-:Y:S02]  /*3080*/  UIMAD UR24, UR16, 0x38, URZ ;  /* 0x00000038101878a4 */ /* 0x000fe4000f8e023f */
[----:B------:R-:W-:-:S02]  /*3090*/  UIMAD UR17, UR16, 0x70, URZ ;  /* 0x00000070101178a4 */ /* 0x000fc4000f8e023f */
[----:B------:R-:W-:Y:S02]  /*30a0*/  UISETP.GE.AND UP0, UPT, UR6, UR5, UPT ;  /* 0x000000050600728c */ /* 0x000fe4000bf06270 */
[----:B------:R-:W-:Y:S01]  /*30b0*/  UIMAD UR16, UR16, 0x78, URZ ;  /* 0x00000078101078a4 */ /* 0x000fe2000f8e023f */
[----:B---34-:R-:W-:-:S11]  /*30c0*/  ULDC UR6, c[0x0][0x2ec] ;  /* 0x0000bb0000067ab9 */ /* 0x018fd60000000800 */
.L_x_55:
        /* <DEDUP_REMOVED lines=14> */
[----:B------:R-:W3:Y:S08]  /*31b0*/  LDSM.16.M88.4 R60, [R148+0x1000] ;  /* 0x00100000943c783b */ /* 0x000ef00000000200 */
[----:B------:R-:W4:Y:S08]  /*31c0*/  LDSM.16.M88.4 R32, [R149+0x6400] ;  /* 0x006400009520783b */ /* 0x000f300000000200 */
[----:B------:R-:W2:Y:S08]  /*31d0*/  LDSM.16.M88.4 R48, [R149+0x6800] ;  /* 0x006800009530783b */ /* 0x000eb00000000200 */
[----:B------:R-:W2:Y:S01]  /*31e0*/  LDSM.16.M88.4 R100, [R149+0x6c00] ;  /* 0x006c00009564783b */ /* 0x000ea20000000200 */
[-C--:B-1----:R-:W-:Y:S07]  /*31f0*/  HMMA.16816.F32.BF16 R4, R64, R16.reuse, RZ ;  /* 0x000000104004723c */ /* 0x082fee00000418ff */
[----:B------:R-:W-:Y:S01]  /*3200*/  LDSM.16.M88.4 R104, [R112] ;  /* 0x000000007068783b */ /* 0x000fe20000000200 */
[C---:B---3--:R-:W-:Y:S07]  /*3210*/  HMMA.16816.F32.BF16 R8, R60.reuse, R16, RZ ;  /* 0x000000103c08723c */ /* 0x048fee00000418ff */
[----:B------:R-:W1:Y:S01]  /*3220*/  LDSM.16.M88.4 R108, [R150+0x6000] ;  /* 0x00600000966c783b */ /* 0x000e620000000200 */
[-C--:B------:R-:W-:Y:S07]  /*3230*/  HMMA.16816.F32.BF16 R12, R60, R18.reuse, RZ ;  /* 0x000000123c0c723c */ /* 0x080fee00000418ff */
[----:B------:R-:W3:Y:S01]  /*3240*/  LDSM.16.M88.4 R112, [R112+0x1000] ;  /* 0x001000007070783b */ /* 0x000ee20000000200 */
[C---:B------:R-:W-:Y:S06]  /*3250*/  HMMA.16816.F32.BF16 R16, R64.reuse, R18, RZ ;  /* 0x000000124010723c */ /* 0x040fec00000418ff */
[-C--:B----4-:R-:W-:Y:S06]  /*3260*/  HMMA.16816.F32.BF16 R20, R64, R32.reuse, RZ ;  /* 0x000000204014723c */ /* 0x090fec00000418ff */
[C---:B------:R-:W-:Y:S06]  /*3270*/  HMMA.16816.F32.BF16 R24, R60.reuse, R32, RZ ;  /* 0x000000203c18723c */ /* 0x040fec00000418ff */
[-C--:B------:R-:W-:Y:S06]  /*3280*/  HMMA.16816.F32.BF16 R28, R60, R34.reuse, RZ ;  /* 0x000000223c1c723c */ /* 0x080fec00000418ff */
[C---:B------:R-:W-:Y:S06]  /*3290*/  HMMA.16816.F32.BF16 R32, R64.reuse, R34, RZ ;  /* 0x000000224020723c */ /* 0x040fec00000418ff */
[-C--:B--2---:R-:W-:Y:S06]  /*32a0*/  HMMA.16816.F32.BF16 R36, R64, R48.reuse, RZ ;  /* 0x000000304024723c */ /* 0x084fec00000418ff */
        /* <DEDUP_REMOVED lines=14> */
[C---:B---3--:R-:W-:Y:S04]  /*3390*/  HMMA.16816.F32.BF16 R8, R112.reuse, R108, R8 ;  /* 0x0000006c7008723c */ /* 0x048fe80000041808 */
        /* <DEDUP_REMOVED lines=250> */
[C---:B------:R-:W-:Y:S01]  /*4340*/  @P3 VIADD R4, R102.reuse, 0x38 ;  /* 0x0000003866043836 */ /* 0x040fe20000000000 */
        /* <DEDUP_REMOVED lines=195> */
[----:B------:R-:W-:Y:S01]  /*4f80*/  FADD.FTZ R21, -R111, R21 ;  /* 0x000000156f157221 */ /* 0x000fe20000010100 */
[-C--:B------:R-:W-:Y:S05]  /*4f90*/  HMMA.16816.F32.BF16 R44, R104, R142.reuse, R44 ;  /* 0x0000008e682c723c */ /* 0x080fea000004182c */
[----:B------:R-:W-:Y:S01]  /*4fa0*/  FMUL.FTZ R5, R235, R5 ;  /* 0x00000005eb057220 */ /* 0x000fe20000410000 */
[C---:B------:R-:W-:Y:S05]  /*4fb0*/  HMMA.16816.F32.BF16 R48, R100.reuse, R142, R48 ;  /* 0x0000008e6430723c */ /* 0x040fea0000041830 */
[C---:B------:R-:W-:Y:S01]  /*4fc0*/  FADD.FTZ R32, -R111.reuse, R32 ;  /* 0x000000206f207221 */ /* 0x040fe20000010100 */
[-C--:B------:R-:W-:Y:S05]  /*4fd0*/  HMMA.16816.F32.BF16 R52, R100, R144.reuse, R52 ;  /* 0x000000906434723c */ /* 0x080fea0000041834 */
[C---:B------:R-:W-:Y:S01]  /*4fe0*/  FADD.FTZ R37, -R111.reuse, R37 ;  /* 0x000000256f257221 */ /* 0x040fe20000010100 */
        /* <DEDUP_REMOVED lines=13> */
[----:B------:R-:W-:Y:S01]  /*50c0*/  FADD.FTZ R21, -R111, R33 ;  /* 0x000000216f157221 */ /* 0x000fe20000010100 */
        /* <DEDUP_REMOVED lines=24> */
[----:B------:R-:W-:Y:S01]  /*5250*/  ISETP.GE.AND P2, PT, R224, UR32, PT ;  /* 0x00000020e0007c0c */ /* 0x000fe2000bf46270 */
[----:B------:R-:W-:Y:S04]  /*5260*/  ULOP3.LUT UR10, UR7, 0x1, URZ, 0xc0, !UPT ;  /* 0x00000001070a7892 */ /* 0x000fe8000f8ec03f */
[----:B------:R-:W-:Y:S04]  /*5270*/  UISETP.NE.U32.AND UP1, UPT, UR10, 0x1, UPT ;  /* 0x000000010a00788c */ /* 0x000fe8000bf25070 */
[----:B------:R-:W-:Y:S04]  /*5280*/  USEL UR10, UR60, 0x2000, !UP1 ;  /* 0x000020003c0a7887 */ /* 0x000fe8000c800000 */
[----:B------:R-:W2:Y:S02]  /*5290*/  @!P2 LDC R17, c[0x0][0x244] ;  /* 0x00009100ff11ab82 */ /* 0x000ea40000000800 */
[----:B------:R-:W-:Y:S01]  /*52a0*/  VIADD R162, R162, UR10 ;  /* 0x0000000aa2a27c36 */ /* 0x000fe20008000000 */
[----:B------:R-:W-:Y:S01]  /*52b0*/  IADD3 R148, R148, UR10, RZ ;  /* 0x0000000a94947c10 */ /* 0x000fe2000fffe0ff */
[----:B------:R-:W-:Y:S03]  /*52c0*/  VIADD R229, R229, UR10 ;  /* 0x0000000ae5e57c36 */ /* 0x000fe60008000000 */
[----:B------:R3:W-:Y:S04]  /*52d0*/  @P2 STS [R162], RZ ;  /* 0x000000ffa2002388 */ /* 0x0007e80000000800 */
[----:B------:R3:W-:Y:S04]  /*52e0*/  @P2 STS [R162+0x4], RZ ;  /* 0x000004ffa2002388 */ /* 0x0007e80000000800 */
[----:B------:R3:W-:Y:S04]  /*52f0*/  @P2 STS [R162+0x8], RZ ;  /* 0x000008ffa2002388 */ /* 0x0007e80000000800 */
[----:B------:R3:W-:Y:S01]  /*5300*/  @P2 STS [R162+0xc], RZ ;  /* 0x00000cffa2002388 */ /* 0x0007e20000000800 */
[----:B-1----:R-:W-:Y:S05]  /*5310*/  IMAD.U32 R4, R20, -0x80, RZ ;  /* 0xffffff8014047824 */ /* 0x002fea00078e00ff */
[C---:B------:R-:W-:Y:S04]  /*5320*/  LEA R5, P0, R4.reuse, R218, 0x1 ;  /* 0x000000da04057211 */ /* 0x040fe800078008ff */
[----:B------:R-:W-:Y:S02]  /*5330*/  LEA.HI.X.SX32 R4, R4, R219, 0x1, P0 ;  /* 0x000000db04047211 */ /* 0x000fe400000f0eff */
[----:B------:R-:W-:Y:S03]  /*5340*/  MOV R218, R5 ;  /* 0x0000000500da7202 */ /* 0x000fe60000000f00 */
[----:B------:R-:W-:Y:S01]  /*5350*/  IMAD.MOV.U32 R219, RZ, RZ, R4 ;  /* 0x000000ffffdb7224 */ /* 0x000fe200078e0004 */
[C---:B------:R-:W-:Y:S04]  /*5360*/  @!P2 LEA R4, P0, R20.reuse, R218, 0x7 ;  /* 0x000000da1404a211 */ /* 0x040fe800078038ff */
[----:B------:R-:W-:Y:S01]  /*5370*/  @!PT LDS RZ, [RZ] ;  /* 0x00000000fffff984 */ /* 0x000fe20000000800 */
[----:B------:R-:W-:Y:S01]  /*5380*/  @!PT LDS RZ, [RZ] ;  /* 0x00000000fffff984 */ /* 0x000fe20000000800 */
[----:B------:R-:W-:Y:S01]  /*5390*/  @!PT LDS RZ, [RZ] ;  /* 0x00000000fffff984 */ /* 0x000fe20000000800 */
[----:B------:R3:W-:Y:S01]  /*53a0*/  @!P2 LDGSTS.E.BYPASS.LTC128B.128 [R229], desc[UR8][R218.64] ;  /* 0x00000000dae5afae */ /* 0x0007e2000b901d48 */
[----:B--2---:R-:W-:Y:S03]  /*53b0*/  @!P2 LEA.HI.X R5, R20, R219, R17, 0x7, P0 ;  /* 0x000000db1405a211 */ /* 0x004fe600000f3c11 */
[----:B------:R3:W-:Y:S04]  /*53c0*/  @P2 STS [R162+0x1000], RZ ;  /* 0x001000ffa2002388 */ /* 0x0007e80000000800 */
[----:B------:R3:W-:Y:S04]  /*53d0*/  @P2 STS [R162+0x1004], RZ ;  /* 0x001004ffa2002388 */ /* 0x0007e80000000800 */
[----:B------:R3:W-:Y:S04]  /*53e0*/  @P2 STS [R162+0x1008], RZ ;  /* 0x001008ffa2002388 */ /* 0x0007e80000000800 */
[----:B------:R3:W-:Y:S04]  /*53f0*/  @P2 STS [R162+0x100c], RZ ;  /* 0x00100cffa2002388 */ /* 0x0007e80000000800 */
[----:B------:R-:W-:Y:S01]  /*5400*/  @!PT LDS RZ, [RZ] ;  /* 0x00000000fffff984 */ /* 0x000fe20000000800 */
[----:B------:R-:W-:Y:S01]  /*5410*/  @!PT LDS RZ, [RZ] ;  /* 0x00000000fffff984 */ /* 0x000fe20000000800 */
[----:B------:R-:W-:Y:S01]  /*5420*/  @!PT LDS RZ, [RZ] ;  /* 0x00000000fffff984 */ /* 0x000fe20000000800 */
[----:B------:R3:W-:Y:S04]  /*5430*/  @!P2 LDGSTS.E.BYPASS.LTC128B.128 [R229+0x1000], desc[UR8][R4.64] ;  /* 0x0100000004e5afae */ /* 0x0007e8000b901d48 */
[----:B------:R-:W0:Y:S02]  /*5440*/  LDGDEPBAR ;  /* 0x00000000000079af */ /* 0x000e240000000000 */
.L_x_53:
[----:B------:R1:W-:Y:S01]  /*5450*/  STS [R209+0x8000], R0 ;  /* 0x00800000d1007388 */ /* 0x0003e20000000800 */
[----:B------:R-:W-:Y:S01]  /*5460*/  FMUL.FTZ R6, R194, R6 ;  /* 0x00000006c2067220 */ /* 0x000fe20000410000 */
[----:B---3--:R-:W-:Y:S01]  /*5470*/  FMUL.FTZ R4, R193, R7 ;  /* 0x00000007c1047220 */ /* 0x008fe20000410000 */
[C---:B------:R-:W-:Y:S01]  /*5480*/  FADD.FTZ R19, -R110.reuse, R19 ;  /* 0x000000136e137221 */ /* 0x040fe20000010100 */
[----:B------:R-:W-:Y:S01]  /*5490*/  FADD.FTZ R18, -R110, R18 ;  /* 0x000000126e127221 */ /* 0x000fe20000010100 */
[C---:B-----5:R-:W-:Y:S01]  /*54a0*/  FADD.FTZ R12, -R109.reuse, R12 ;  /* 0x0000000c6d0c7221 */ /* 0x060fe20000010100 */
[C---:B------:R-:W-:Y:S01]  /*54b0*/  FADD.FTZ R13, -R109.reuse, R13 ;  /* 0x0000000d6d0d7221 */ /* 0x040fe20000010100 */
[----:B------:R-:W-:Y:S01]  /*54c0*/  F2FP.BF16.F32.PACK_AB R4, R4, R6 ;  /* 0x000000060404723e */ /* 0x000fe200000010ff */
[----:B------:R-:W-:Y:S01]  /*54d0*/  FADD.FTZ R15, -R108, R15 ;  /* 0x0000000f6c0f7221 */ /* 0x000fe20000010100 */
[----:B------:R-:W-:Y:S01]  /*54e0*/  FADD.FTZ R35, -R110, R35 ;  /* 0x000000236e237221 */ /* 0x000fe20000010100 */
[C---:B------:R-:W-:Y:S01]  /*54f0*/  FADD.FTZ R25, -R109.reuse, R25 ;  /* 0x000000196d197221 */ /* 0x040fe20000010100 */
[----:B------:R-:W-:Y:S01]  /*5500*/  FADD.FTZ R27, -R108, R27 ;  /* 0x0000001b6c1b7221 */ /* 0x000fe20000010100 */
[----:B------:R2:W-:Y:S01]  /*5510*/  STS [R209+0x8400], R4 ;  /* 0x00840004d1007388 */ /* 0x0005e20000000800 */
        /* <DEDUP_REMOVED lines=8> */
[----:B------:R-:W-:Y:S01]  /*55a0*/  FMUL.FTZ R8, R202, R8 ;  /* 0x00000008ca087220 */ /* 0x000fe20000410000 */
[----:B------:R-:W-:Y:S01]  /*55b0*/  FMUL.FTZ R9, R201, R9 ;  /* 0x00000009c9097220 */ /* 0x000fe20000410000 */
[----:B------:R-:W-:Y:S01]  /*55c0*/  FMUL.FTZ R10, R214, R10 ;  /* 0x0000000ad60a7220 */ /* 0x000fe20000410000 */
[C---:B------:R-:W-:Y:S01]  /*55d0*/  FADD.FTZ R22, -R110.reuse, R22 ;  /* 0x000000166e167221 */ /* 0x040fe20000010100 */
[----:B-1----:R-:W-:Y:S01]  /*55e0*/  FMUL.FTZ R0, R183, R19 ;  /* 0x00000013b7007220 */ /* 0x002fe20000410000 */
[----:B------:R-:W-:Y:S01]  /*55f0*/  F2FP.BF16.F32.PACK_AB R19, R13, R12 ;  /* 0x0000000c0d13723e */ /* 0x000fe200000010ff */
[C---:B------:R-:W-:Y:S01]  /*5600*/  FADD.FTZ R12, -R109.reuse, R57 ;  /* 0x000000396d0c7221 */ /* 0x040fe20000010100 */
[----:B------:R-:W-:Y:S01]  /*5610*/  FADD.FTZ R23, -R110, R23 ;  /* 0x000000176e177221 */ /* 0x000fe20000010100 */
[----:B------:R-:W-:Y:S01]  /*5620*/  FMUL.FTZ R14, R212, R14 ;  /* 0x0000000ed40e7220 */ /* 0x000fe20000410000 */
[----:B------:R-:W-:Y:S01]  /*5630*/  F2FP.BF16.F32.PACK_AB R0, R0, R18 ;  /* 0x000000120000723e */ /* 0x000fe200000010ff */
[----:B------:R-:W-:Y:S01]  /*5640*/  FADD.FTZ R29, -R109, R29 ;  /* 0x0000001d6d1d7221 */ /* 0x000fe20000010100 */
[----:B------:R-:W-:Y:S01]  /*5650*/  FMUL.FTZ R18, R191, R25 ;  /* 0x00000019bf127220 */ /* 0x000fe20000410000 */
[----:B------:R-:W-:Y:S01]  /*5660*/  FADD.FTZ R31, -R108, R31 ;  /* 0x0000001f6c1f7221 */ /* 0x000fe20000010100 */
[----:B------:R-:W-:Y:S01]  /*5670*/  FMUL.FTZ R12, R168, R12 ;  /* 0x0000000ca80c7220 */ /* 0x000fe20000410000 */
[----:B------:R1:W-:Y:S01]  /*5680*/  STS [R208+0x8400], R0 ;  /* 0x00840000d0007388 */ /* 0x0003e20000000800 */
[----:B------:R-:W-:Y:S01]  /*5690*/  FMUL.FTZ R22, R182, R22 ;  /* 0x00000016b6167220 */ /* 0x000fe20000410000 */
[----:B--2---:R-:W-:Y:S01]  /*56a0*/  FADD.FTZ R4, -R109, R56 ;  /* 0x000000386d047221 */ /* 0x004fe20000010100 */
[----:B------:R-:W-:Y:S01]  /*56b0*/  FMUL.FTZ R23, R181, R23 ;  /* 0x00000017b5177220 */ /* 0x000fe20000410000 */
[C---:B------:R-:W-:Y:S01]  /*56c0*/  FADD.FTZ R34, -R110.reuse, R34 ;  /* 0x000000226e227221 */ /* 0x040fe20000010100 */
[C---:B------:R-:W-:Y:S01]  /*56d0*/  FADD.FTZ R17, -R110.reuse, R54 ;  /* 0x000000366e117221 */ /* 0x040fe20000010100 */
[----:B------:R-:W-:Y:S01]  /*56e0*/  FMUL.FTZ R4, R169, R4 ;  /* 0x00000004a9047220 */ /* 0x000fe20000410000 */
[C---:B------:R-:W-:Y:S01]  /*56f0*/  FADD.FTZ R7, -R110.reuse, R55 ;  /* 0x000000376e077221 */ /* 0x040fe20000010100 */
[C---:B------:R-:W-:Y:S01]  /*5700*/  FADD.FTZ R6, -R110.reuse, R66 ;  /* 0x000000426e067221 */ /* 0x040fe20000010100 */
[----:B------:R-:W-:Y:S01]  /*5710*/  FADD.FTZ R5, -R110, R67 ;  /* 0x000000436e057221 */ /* 0x000fe20000010100 */
[----:B------:R-:W-:Y:S01]  /*5720*/  F2FP.BF16.F32.PACK_AB R23, R23, R22 ;  /* 0x000000161717723e */ /* 0x000fe200000010ff */
[----:B------:R-:W-:Y:S01]  /*5730*/  FMUL.FTZ R34, R176, R34 ;  /* 0x00000022b0227220 */ /* 0x000fe20000410000 */
[----:B------:R-:W-:Y:S01]  /*5740*/  F2FP.BF16.F32.PACK_AB R12, R12, R4 ;  /* 0x000000040c0c723e */ /* 0x000fe200000010ff */
[----:B------:R-:W-:Y:S01]  /*5750*/  FADD.FTZ R4, -R108, R11 ;  /* 0x0000000b6c047221 */ /* 0x000fe20000010100 */
[----:B------:R-:W-:Y:S01]  /*5760*/  FMUL.FTZ R22, R174, R35 ;  /* 0x00000023ae167220 */ /* 0x000fe20000410000 */
[----:B------:R-:W-:Y:S01]  /*5770*/  FADD.FTZ R24, -R109, R24 ;  /* 0x000000186d187221 */ /* 0x000fe20000010100 */
        /* <DEDUP_REMOVED lines=8> */
[----:B------:R-:W-:Y:S01]  /*5800*/  FMUL.FTZ R26, R199, R26 ;  /* 0x0000001ac71a7220 */ /* 0x000fe20000410000 */
[----:B-1----:R-:W-:Y:S01]  /*5810*/  F2FP.BF16.F32.PACK_AB R0, R9, R8 ;  /* 0x000000080900723e */ /* 0x002fe200000010ff */
[----:B------:R-:W-:Y:S01]  /*5820*/  FMUL.FTZ R9, R211, R15 ;  /* 0x0000000fd3097220 */ /* 0x000fe20000410000 */
[----:B------:R-:W-:Y:S01]  /*5830*/  STS [R209+0xa400], R10 ;  /* 0x00a4000ad1007388 */ /* 0x000fe20000000800 */
[----:B------:R-:W-:Y:S01]  /*5840*/  FMUL.FTZ R8, R197, R27 ;  /* 0x0000001bc5087220 */ /* 0x000fe20000410000 */
[----:B------:R-:W-:Y:S01]  /*5850*/  F2FP.BF16.F32.PACK_AB R22, R22, R34 ;  /* 0x000000221616723e */ /* 0x000fe200000010ff */
[----:B------:R-:W-:Y:S01]  /*5860*/  FADD.FTZ R28, -R109, R28 ;  /* 0x0000001c6d1c7221 */ /* 0x000fe20000010100 */
[----:B------:R1:W-:Y:S01]  /*5870*/  STS [R209+0xa000], R0 ;  /* 0x00a00000d1007388 */ /* 0x0003e20000000800 */
[----:B------:R-:W-:Y:S01]  /*5880*/  F2FP.BF16.F32.PACK_AB R9, R9, R14 ;  /* 0x0000000e0909723e */ /* 0x000fe200000010ff */
        /* <DEDUP_REMOVED lines=25> */
[----:B------:R-:W-:Y:S01]  /*5a20*/  FADD.FTZ R41, -R109, R41 ;  /* 0x000000296d297221 */ /* 0x000fe20000010100 */
[----:B------:R-:W-:Y:S01]  /*5a30*/  STS [R210+0xa000], R18 ;  /* 0x00a00012d2007388 */ /* 0x000fe20000000800 */
[----:B------:R-:W-:Y:S01]  /*5a40*/  FMUL.FTZ R50, R166, R50 ;  /* 0x00000032a6327220 */ /* 0x000fe20000410000 */
[----:B------:R-:W-:Y:S01]  /*5a50*/  FMUL.FTZ R51, R165, R51 ;  /* 0x00000033a5337220 */ /* 0x000fe20000410000 */
[C---:B------:R-:W-:Y:S01]  /*5a60*/  FADD.FTZ R42, -R108.reuse, R42 ;  /* 0x0000002a6c2a7221 */ /* 0x040fe20000010100 */
[----:B------:R-:W-:Y:S01]  /*5a70*/  STS [R210+0xa400], R8 ;  /* 0x00a40008d2007388 */ /* 0x000fe20000000800 */
[----:B------:R-:W-:Y:S01]  /*5a80*/  FADD.FTZ R43, -R108, R43 ;  /* 0x0000002b6c2b7221 */ /* 0x000fe20000010100 */
[----:B------:R-:W-:Y:S01]  /*5a90*/  F2FP.BF16.F32.PACK_AB R38, R39, R38 ;  /* 0x000000262726723e */ /* 0x000fe200000010ff */
[----:B------:R-:W-:Y:S01]  /*5aa0*/  FMUL.FTZ R16, R179, R41 ;  /* 0x00000029b3107220 */ /* 0x000fe20000410000 */
[----:B------:R-:W-:Y:S01]  /*5ab0*/  STS [R207+0xa000], R17 ;  /* 0x00a00011cf007388 */ /* 0x000fe20000000800 */
[----:B------:R-:W-:Y:S01]  /*5ac0*/  FMUL.FTZ R42, R190, R42 ;  /* 0x0000002abe2a7220 */ /* 0x000fe20000410000 */
[----:B------:R-:W-:Y:S01]  /*5ad0*/  FMUL.FTZ R5, R187, R43 ;  /* 0x0000002bbb057220 */ /* 0x000fe20000410000 */
[C---:B------:R-:W-:Y:S01]  /*5ae0*/  FADD.FTZ R44, -R109.reuse, R44 ;  /* 0x0000002c6d2c7221 */ /* 0x040fe20000010100 */
[----:B------:R-:W-:Y:S01]  /*5af0*/  STS [R207+0xa400], R6 ;  /* 0x00a40006cf007388 */ /* 0x000fe20000000800 */
        /* <DEDUP_REMOVED lines=36> */
[----:B------:R-:W-:Y:S02]  /*5d40*/  MOV R54, R222 ;  /* 0x000000de00367202 */ /* 0x000fe40000000f00 */
[----:B------:R-:W-:Y:S01]  /*5d50*/  MOV R55, R221 ;  /* 0x000000dd00377202 */ /* 0x000fe20000000f00 */
[----:B------:R-:W-:Y:S04]  /*5d60*/  STS [R206+0x8400], R21 ;  /* 0x00840015ce007388 */ /* 0x000fe80000000800 */
        /* <DEDUP_REMOVED lines=13> */
[----:B------:R-:W4:Y:S04]  /*5e40*/  LDSM.16.MT88.4 R24, [R2+0x14800] ;  /* 0x014800000218783b */ /* 0x000f280000004200 */
[----:B------:R-:W-:Y:S04]  /*5e50*/  LDSM.16.MT88.4 R28, [R0+0x4800] ;  /* 0x00480000001c783b */ /* 0x000fe80000004200 */
[----:B------:R-:W-:Y:S01]  /*5e60*/  LDSM.16.MT88.4 R32, [R2+0x15000] ;  /* 0x015000000220783b */ /* 0x000fe20000004200 */
[-C--:B-1----:R-:W-:Y:S06]  /*5e70*/  HMMA.16816.F32.BF16 R68, R4, R8.reuse, R68 ;  /* 0x000000080444723c */ /* 0x082fec0000041844 */
[C---:B--2---:R-:W-:Y:S06]  /*5e80*/  HMMA.16816.F32.BF16 R72, R12.reuse, R8, R72 ;  /* 0x000000080c48723c */ /* 0x044fec0000041848 */
[-C--:B------:R-:W-:Y:S01]  /*5e90*/  HMMA.16816.F32.BF16 R76, R12, R10.reuse, R76 ;  /* 0x0000000a0c4c723c */ /* 0x080fe2000004184c */
[----:B------:R-:W1:Y:S05]  /*5ea0*/  LDSM.16.MT88.4 R12, [R2+0x11000] ;  /* 0x01100000020c783b */ /* 0x000e6a0000004200 */
[----:B------:R-:W-:Y:S01]  /*5eb0*/  HMMA.16816.F32.BF16 R80, R4, R10, R80 ;  /* 0x0000000a0450723c */ /* 0x000fe20000041850 */
[----:B------:R-:W-:Y:S04]  /*5ec0*/  LDSM.16.MT88.4 R4, [R2+0x11800] ;  /* 0x011800000204783b */ /* 0x000fe80000004200 */
[----:B------:R-:W2:Y:S01]  /*5ed0*/  LDSM.16.MT88.4 R8, [R0+0x4c00] ;  /* 0x004c00000008783b */ /* 0x000ea20000004200 */
[-C--:B---3--:R-:W-:Y:S06]  /*5ee0*/  HMMA.16816.F32.BF16 R68, R16, R20.reuse, R68 ;  /* 0x000000141044723c */ /* 0x088fec0000041844 */
[C---:B----4-:R-:W-:Y:S06]  /*5ef0*/  HMMA.16816.F32.BF16 R72, R24.reuse, R20, R72 ;  /* 0x000000141848723c */ /* 0x050fec0000041848 */
[-C--:B------:R-:W-:Y:S01]  /*5f00*/  HMMA.16816.F32.BF16 R76, R24, R22.reuse, R76 ;  /* 0x00000016184c723c */ /* 0x080fe2000004184c */
[----:B------:R-:W3:Y:S05]  /*5f10*/  LDSM.16.MT88.4 R24, [R2+0x15800] ;  /* 0x015800000218783b */ /* 0x000eea0000004200 */
[----:B------:R-:W-:Y:S01]  /*5f20*/  HMMA.16816.F32.BF16 R80, R16, R22, R80 ;  /* 0x000000161050723c */ /* 0x000fe20000041850 */
[----:B------:R-:W-:Y:S04]  /*5f30*/  LDSM.16.MT88.4 R16, [R2+0x12000] ;  /* 0x012000000210783b */ /* 0x000fe80000004200 */
[----:B------:R-:W4:Y:S01]  /*5f40*/  LDSM.16.MT88.4 R20, [R0+0x5000] ;  /* 0x005000000014783b */ /* 0x000f220000004200 */
[-C--:B-1----:R-:W-:Y:S06]  /*5f50*/  HMMA.16816.F32.BF16 R68, R12, R28.reuse, R68 ;  /* 0x0000001c0c44723c */ /* 0x082fec0000041844 */
[C---:B------:R-:W-:Y:S06]  /*5f60*/  HMMA.16816.F32.BF16 R72, R32.reuse, R28, R72 ;  /* 0x0000001c2048723c */ /* 0x040fec0000041848 */
[-C--:B------:R-:W-:Y:S01]  /*5f70*/  HMMA.16816.F32.BF16 R76, R32, R30.reuse, R76 ;  /* 0x0000001e204c723c */ /* 0x080fe2000004184c */
[----:B------:R-:W1:Y:S05]  /*5f80*/  LDSM.16.MT88.4 R32, [R2+0x16000] ;  /* 0x016000000220783b */ /* 0x000e6a0000004200 */
[----:B------:R-:W-:Y:S01]  /*5f90*/  HMMA.16816.F32.BF16 R80, R12, R30, R80 ;  /* 0x0000001e0c50723c */ /* 0x000fe20000041850 */
[----:B------:R-:W-:Y:S04]  /*5fa0*/  LDSM.16.MT88.4 R12, [R2+0x12800] ;  /* 0x01280000020c783b */ /* 0x000fe80000004200 */
[----:B------:R-:W-:Y:S01]  /*5fb0*/  LDSM.16.MT88.4 R28, [R2+0x16800] ;  /* 0x01680000021c783b */ /* 0x000fe20000004200 */
[-C--:B--2---:R-:W-:Y:S06]  /*5fc0*/  HMMA.16816.F32.BF16 R68, R4, R8.reuse, R68 ;  /* 0x000000080444723c */ /* 0x084fec0000041844 */
[C---:B---3--:R-:W-:Y:S06]  /*5fd0*/  HMMA.16816.F32.BF16 R72, R24.reuse, R8, R72 ;  /* 0x000000081848723c */ /* 0x048fec0000041848 */
[-C--:B------:R-:W-:Y:S01]  /*5fe0*/  HMMA.16816.F32.BF16 R76, R24, R10.reuse, R76 ;  /* 0x0000000a184c723c */ /* 0x080fe2000004184c */
[----:B------:R-:W2:Y:S05]  /*5ff0*/  LDSM.16.MT88.4 R24, [R0+0x5400] ;  /* 0x005400000018783b */ /* 0x000eaa0000004200 */
[----:B------:R-:W-:Y:S01]  /*6000*/  HMMA.16816.F32.BF16 R80, R4, R10, R80 ;  /* 0x0000000a0450723c */ /* 0x000fe20000041850 */
[----:B------:R-:W-:Y:S04]  /*6010*/  LDSM.16.MT88.4 R4, [R2+0x13000] ;  /* 0x013000000204783b */ /* 0x000fe80000004200 */
[----:B------:R-:W3:Y:S01]  /*6020*/  LDSM.16.MT88.4 R8, [R0+0x5800] ;  /* 0x005800000008783b */ /* 0x000ee20000004200 */
[-C--:B----4-:R-:W-:Y:S06]  /*6030*/  HMMA.16816.F32.BF16 R68, R16, R20.reuse, R68 ;  /* 0x000000141044723c */ /* 0x090fec0000041844 */
[C---:B-1----:R-:W-:Y:S06]  /*6040*/  HMMA.16816.F32.BF16 R72, R32.reuse, R20, R72 ;  /* 0x000000142048723c */ /* 0x042fec0000041848 */
[-C--:B------:R-:W-:Y:S01]  /*6050*/  HMMA.16816.F32.BF16 R76, R32, R22.reuse, R76 ;  /* 0x00000016204c723c */ /* 0x080fe2000004184c */
[----:B------:R-:W1:Y:S05]  /*6060*/  LDSM.16.MT88.4 R32, [R2+0x17000] ;  /* 0x017000000220783b */ /* 0x000e6a0000004200 */
[----:B------:R-:W-:Y:S01]  /*6070*/  HMMA.16816.F32.BF16 R80, R16, R22, R80 ;  /* 0x000000161050723c */ /* 0x000fe20000041850 */
[----:B------:R-:W-:Y:S04]  /*6080*/  LDSM.16.MT88.4 R16, [R2+0x13800] ;  /* 0x013800000210783b */ /* 0x000fe80000004200 */
[----:B------:R-:W4:Y:S01]  /*6090*/  LDSM.16.MT88.4 R20, [R0+0x5c00] ;  /* 0x005c00000014783b */ /* 0x000f220000004200 */
[-C--:B--2---:R-:W-:Y:S06]  /*60a0*/  HMMA.16816.F32.BF16 R68, R12, R24.reuse, R68 ;  /* 0x000000180c44723c */ /* 0x084fec0000041844 */
[C---:B------:R-:W-:Y:S01]  /*60b0*/  HMMA.16816.F32.BF16 R72, R28.reuse, R24, R72 ;  /* 0x000000181c48723c */ /* 0x040fe20000041848 */
[----:B------:R-:W2:Y:S05]  /*60c0*/  S2R R24, SR_TID.X ;  /* 0x0000000000187919 */ /* 0x000eaa0000002100 */
[-C--:B------:R-:W-:Y:S01]  /*60d0*/  HMMA.16816.F32.BF16 R76, R28, R26.reuse, R76 ;  /* 0x0000001a1c4c723c */ /* 0x080fe2000004184c */
[----:B------:R-:W2:Y:S01]  /*60e0*/  LDSM.16.MT88.4 R28, [R2+0x17800] ;  /* 0x01780000021c783b */ /* 0x000ea20000004200 */
[----:B------:R-:W-:Y:S04]  /*60f0*/  BAR.SYNC.DEFER_BLOCKING 0x0 ;  /* 0x0000000000007b1d */ /* 0x000fe80000010000 */
[----:B------:R-:W-:Y:S06]  /*6100*/  HMMA.16816.F32.BF16 R80, R12, R26, R80 ;  /* 0x0000001a0c50723c */ /* 0x000fec0000041850 */
[-C--:B---3--:R-:W-:Y:S06]  /*6110*/  HMMA.16816.F32.BF16 R68, R4, R8.reuse, R68 ;  /* 0x000000080444723c */ /* 0x088fec0000041844 */
[C---:B-1----:R-:W-:Y:S06]  /*6120*/  HMMA.16816.F32.BF16 R72, R32.reuse, R8, R72 ;  /* 0x000000082048723c */ /* 0x042fec0000041848 */
[-C--:B------:R-:W-:Y:S06]  /*6130*/  HMMA.16816.F32.BF16 R76, R32, R10.reuse, R76 ;  /* 0x0000000a204c723c */ /* 0x080fec000004184c */
[----:B------:R-:W-:Y:S06]  /*6140*/  HMMA.16816.F32.BF16 R80, R4, R10, R80 ;  /* 0x0000000a0450723c */ /* 0x000fec0000041850 */
[-C--:B----4-:R-:W-:Y:S05]  /*6150*/  HMMA.16816.F32.BF16 R68, R16, R20.reuse, R68 ;  /* 0x000000141044723c */ /* 0x090fea0000041844 */
[----:B--2---:R-:W-:Y:S01]  /*6160*/  SHF.R.S32.HI R5, RZ, 0x1f, R24 ;  /* 0x0000001fff057819 */ /* 0x004fe20000011418 */
[C---:B------:R-:W-:Y:S05]  /*6170*/  HMMA.16816.F32.BF16 R72, R28.reuse, R20, R72 ;  /* 0x000000141c48723c */ /* 0x040fea0000041848 */
[CC--:B------:R-:W-:Y:S01]  /*6180*/  LEA.HI R4, R5.reuse, R24.reuse, RZ, 0x3 ;  /* 0x0000001805047211 */ /* 0x0c0fe200078f18ff */
[-C--:B------:R-:W-:Y:S05]  /*6190*/  HMMA.16816.F32.BF16 R76, R28, R22.reuse, R76 ;  /* 0x000000161c4c723c */ /* 0x080fea000004184c */
[----:B------:R-:W-:Y:S01]  /*61a0*/  SHF.R.S32.HI R4, RZ, 0x3, R4 ;  /* 0x00000003ff047819 */ /* 0x000fe20000011404 */
[----:B------:R-:W-:Y:S05]  /*61b0*/  HMMA.16816.F32.BF16 R80, R16, R22, R80 ;  /* 0x000000161050723c */ /* 0x000fea0000041850 */
[----:B------:R-:W-:Y:S02]  /*61c0*/  LEA.HI R5, R5, R24, RZ, 0x2 ;  /* 0x0000001805057211 */ /* 0x000fe400078f10ff */
[----:B------:R-:W-:Y:S04]  /*61d0*/  SHF.L.U32 R4, R4, 0x6, RZ ;  /* 0x0000000604047819 */ /* 0x000fe800000006ff */
[----:B------:R-:W-:Y:S02]  /*61e0*/  LEA.HI R5, R5, R238, RZ, 0x1 ;  /* 0x000000ee05057211 */ /* 0x000fe400078f08ff */
[----:B------:R-:W-:Y:S02]  /*61f0*/  LOP3.LUT R4, R4, 0xc0, RZ, 0xc0, !PT ;  /* 0x000000c004047812 */ /* 0x000fe400078ec0ff */
[----:B------:R-:W-:Y:S02]  /*6200*/  LOP3.LUT R5, R5, 0x7fffffe, RZ, 0xc0, !PT ;  /* 0x07fffffe05057812 */ /* 0x000fe400078ec0ff */
[----:B------:R-:W-:Y:S02]  /*6210*/  LOP3.LUT R6, R4, 0x18, R224, 0xf8, !PT ;  /* 0x0000001804067812 */ /* 0x000fe400078ef8e0 */
[----:B------:R-:W-:Y:S02]  /*6220*/  SHF.R.U32.HI R4, RZ, 0x3, R4 ;  /* 0x00000003ff047819 */ /* 0x000fe40000011604 */
[----:B------:R-:W-:Y:S02]  /*6230*/  IADD3 R5, R238, -R5, RZ ;  /* 0x80000005ee057210 */ /* 0x000fe40007ffe0ff */
[----:B------:R-:W-:Y:S02]  /*6240*/  LOP3.LUT R4, R6, R4, RZ, 0x3c, !PT ;  /* 0x0000000406047212 */ /* 0x000fe400078e3cff */
[----:B------:R-:W-:Y:S04]  /*6250*/  LEA R5, R249, R5, 0x3 ;  /* 0x00000005f9057211 */ /* 0x000fe800078e18ff */
[----:B------:R-:W-:Y:S04]  /*6260*/  LEA R4, R5, R4, 0x5 ;  /* 0x0000000405047211 */ /* 0x000fe800078e28ff */
[----:B------:R-:W-:Y:S01]  /*6270*/  LEA R52, R4, UR4, 0x1 ;  /* 0x0000000404347c11 */ /* 0x000fe2000f8e08ff */
[----:B------:R-:W-:Y:S06]  /*6280*/  @!P1 BRA `(.L_x_54) ;  /* 0x0000000000609947 */ /* 0x000fec0003800000 */
[----:B------:R-:W1:Y:S01]  /*6290*/  LDC R7, c[0x0][0x420] ;  /* 0x00010800ff077b82 */ /* 0x000e620000000800 */
[----:B------:R-:W-:Y:S11]  /*62a0*/  ISETP.GE.AND P2, PT, R224, UR32, PT ;  /* 0x00000020e0007c0c */ /* 0x000ff6000bf46270 */
[----:B------:R-:W-:Y:S02]  /*62b0*/  @!UPT UIADD3 URZ, URZ, URZ, URZ ;  /* 0x0000003f3f3ff290 */ /* 0x000fe4000fffe03f */
[----:B------:R2:W-:Y:S01]  /*62c0*/  @P2 STS [R52+0x4000], RZ ;  /* 0x004000ff34002388 */ /* 0x0005e20000000800 */
[----:B------:R-:W3:Y:S03]  /*62d0*/  @!P2 LDC R6, c[0x0][0x424] ;  /* 0x00010900ff06ab82 */ /* 0x000ee60000000800 */
[----:B------:R2:W-:Y:S04]  /*62e0*/  @P2 STS [R52+0x4004], RZ ;  /* 0x004004ff34002388 */ /* 0x0005e80000000800 */
[----:B------:R2:W-:Y:S01]  /*62f0*/  @P2 STS.64 [R52+0x4008], RZ ;  /* 0x004008ff34002388 */ /* 0x0005e20000000a00 */
[C---:B-1----:R-:W-:Y:S05]  /*6300*/  IMAD.U32 R4, R7.reuse, -0x80, RZ ;  /* 0xffffff8007047824 */ /* 0x042fea00078e00ff */
[C---:B------:R-:W-:Y:S04]  /*6310*/  LEA R5, P0, R4.reuse, R216, 0x1 ;  /* 0x000000d804057211 */ /* 0x040fe800078008ff */
[----:B------:R-:W-:Y:S01]  /*6320*/  LEA.HI.X.SX32 R4, R4, R217, 0x1, P0 ;  /* 0x000000d904047211 */ /* 0x000fe200000f0eff */
[----:B------:R-:W-:Y:S04]  /*6330*/  IMAD.MOV.U32 R216, RZ, RZ, R5 ;  /* 0x000000ffffd87224 */ /* 0x000fe800078e0005 */
[----:B------:R-:W-:Y:S01]  /*6340*/  IMAD.MOV.U32 R217, RZ, RZ, R4 ;  /* 0x000000ffffd97224 */ /* 0x000fe200078e0004 */
[C---:B------:R-:W-:Y:S04]  /*6350*/  @!P2 LEA R4, P0, R7.reuse, R216, 0x7 ;  /* 0x000000d80704a211 */ /* 0x040fe800078038ff */
[----:B------:R-:W-:Y:S01]  /*6360*/  @!PT LDS RZ, [RZ] ;  /* 0x00000000fffff984 */ /* 0x000fe20000000800 */
[----:B------:R-:W-:Y:S01]  /*6370*/  @!PT LDS RZ, [RZ] ;  /* 0x00000000fffff984 */ /* 0x000fe20000000800 */
[----:B------:R-:W-:Y:S01]  /*6380*/  @!PT LDS RZ, [RZ] ;  /* 0x00000000fffff984 */ /* 0x000fe20000000800 */
[----:B------:R2:W-:Y:S01]  /*6390*/  @!P2 LDGSTS.E.BYPASS.LTC128B.128 [R52+0x4000], desc[UR8][R216.64] ;  /* 0x04000000d834afae */ /* 0x0005e2000b901d48 */
[----:B---3--:R-:W-:Y:S03]  /*63a0*/  @!P2 LEA.HI.X R5, R7, R217, R6, 0x7, P0 ;  /* 0x000000d90705a211 */ /* 0x008fe600000f3c06 */
[----:B------:R2:W-:Y:S04]  /*63b0*/  @P2 STS.128 [R52+0x5000], RZ ;  /* 0x005000ff34002388 */ /* 0x0005e80000000c00 */
[----:B------:R-:W-:Y:S01]  /*63c0*/  @!PT LDS RZ, [RZ] ;  /* 0x00000000fffff984 */ /* 0x000fe20000000800 */
[----:B------:R-:W-:Y:S01]  /*63d0*/  @!PT LDS RZ, [RZ] ;  /* 0x00000000fffff984 */ /* 0x000fe20000000800 */
[----:B------:R-:W-:Y:S01]  /*63e0*/  @!PT LDS RZ, [RZ] ;  /* 0x00000000fffff984 */ /* 0x000fe20000000800 */
[----:B------:R2:W-:Y:S04]  /*63f0*/  @!P2 LDGSTS.E.BYPASS.LTC128B.128 [R52+0x5000], desc[UR8][R4.64] ;  /* 0x050000000434afae */ /* 0x0005e8000b901d48 */
[----:B------:R-:W0:Y:S02]  /*6400*/  LDGDEPBAR ;  /* 0x00000000000079af */ /* 0x000e240000000000 */
.L_x_54:
[----:B------:R-:W-:Y:S01]  /*6410*/  LDSM.16.M88.4 R16, [R151] ;  /* 0x000000009710783b */ /* 0x000fe20000000200 */
[----:B------:R-:W-:Y:S01]  /*6420*/  IMAD.U32 R59, RZ, RZ, UR22 ;  /* 0x00000016ff3b7e24 */ /* 0x000fe2000f8e00ff */
[----:B------:R-:W-:Y:S01]  /*6430*/  MOV R56, UR19 ;  /* 0x0000001300387c02 */ /* 0x000fe20008000f00 */
[----:B------:R-:W-:Y:S01]  /*6440*/  IMAD.U32 R58, RZ, RZ, UR21 ;  /* 0x00000015ff3a7e24 */ /* 0x000fe2000f8e00ff */
[----:B------:R-:W2:Y:S01]  /*6450*/  LDSM.16.MT88.4 R20, [R0+0x6000] ;  /* 0x006000000014783b */ /* 0x000ea20000004200 */
[----:B------:R-:W-:Y:S01]  /*6460*/  IMAD.U32 R57, RZ, RZ, UR20 ;  /* 0x00000014ff397e24 */ /* 0x000fe2000f8e00ff */
[----:B------:R-:W-:Y:S01]  /*6470*/  ULOP3.LUT UR10, UR7, 0x1, URZ, 0xc0, !UPT ;  /* 0x00000001070a7892 */ /* 0x000fe2000f8ec03f */
[----:B------:R-:W-:Y:S01]  /*6480*/  IMAD.U32 R53, RZ, RZ, UR16 ;  /* 0x00000010ff357e24 */ /* 0x000fe2000f8e00ff */
[----:B------:R-:W1:Y:S02]  /*6490*/  LDSM.16.M88.4 R12, [R151+0x2000] ;  /* 0x00200000970c783b */ /* 0x000e640000000200 */
        /* <DEDUP_REMOVED lines=9> */
[-C--:B--2---:R-:W-:Y:S06]  /*6530*/  HMMA.16816.F32.BF16 R4, R16, R20.reuse, RZ ;  /* 0x000000141004723c */ /* 0x084fec00000418ff */
[C---:B-1----:R-:W-:Y:S06]  /*6540*/  HMMA.16816.F32.BF16 R8, R12.reuse, R20, RZ ;  /* 0x000000140c08723c */ /* 0x042fec00000418ff */
        /* <DEDUP_REMOVED lines=197> */
[----:B------:R-:W2:Y:S01]  /*71a0*/  LDL R60, [R1] ;  /* 0x00000000013c7983 */ /* 0x000ea20000100800 */
        /* <DEDUP_REMOVED lines=18> */
[----:B------:R-:W-:Y:S01]  /*72d0*/  F2FP.BF16.F32.PACK_AB R9, R9, R84 ;  /* 0x000000540909723e */ /* 0x000fe200000010ff */
[----:B------:R-:W-:Y:S01]  /*72e0*/  BAR.SYNC.DEFER_BLOCKING 0x0 ;  /* 0x0000000000007b1d */ /* 0x000fe20000010000 */
[----:B------:R-:W-:Y:S01]  /*72f0*/  F2FP.BF16.F32.PACK_AB R8, R8, R86 ;  /* 0x000000560808723e */ /* 0x000fe200000010ff */
[----:B------:R-:W-:Y:S01]  /*7300*/  UISETP.NE.AND UP0, UPT, UR34, -0x1, UPT ;  /* 0xffffffff2200788c */ /* 0x000fe2000bf05270 */
[----:B------:R-:W-:-:S02]  /*7310*/  F2FP.BF16.F32.PACK_AB R5, R5, R96 ;  /* 0x000000600505723e */ /* 0x000fc400000010ff */
[----:B------:R-:W-:Y:S02]  /*7320*/  F2FP.BF16.F32.PACK_AB R4, R4, R98 ;  /* 0x000000620404723e */ /* 0x000fe400000010ff */
[----:B------:R-:W-:Y:S02]  /*7330*/  F2FP.BF16.F32.PACK_AB R7, R7, R88 ;  /* 0x000000580707723e */ /* 0x000fe400000010ff */
[----:B------:R-:W-:Y:S02]  /*7340*/  F2FP.BF16.F32.PACK_AB R6, R6, R90 ;  /* 0x0000005a0606723e */ /* 0x000fe400000010ff */
[----:B------:R-:W-:Y:S02]  /*7350*/  F2FP.BF16.F32.PACK_AB R3, R3, R92 ;  /* 0x0000005c0303723e */ /* 0x000fe400000010ff */
[----:B------:R-:W-:Y:S01]  /*7360*/  F2FP.BF16.F32.PACK_AB R0, R0, R94 ;  /* 0x0000005e0000723e */ /* 0x000fe200000010ff */
[----:B------:R-:W-:Y:S01]  /*7370*/  @UP0 UIADD3 UR12, UR31, UR34, URZ ;  /* 0x000000221f0c0290 */ /* 0x000fe2000fffe03f */
[----:B------:R-:W-:Y:S01]  /*7380*/  F2FP.BF16.F32.PACK_AB R70, R71, R70 ;  /* 0x000000464746723e */ /* 0x000fe200000010ff */
[----:B------:R-:W-:Y:S01]  /*7390*/  @UP0 ULDC.64 UR6, c[0x0][0x450] ;  /* 0x0001140000060ab9 */ /* 0x000fe20000000a00 */
[----:B------:R-:W-:Y:S01]  /*73a0*/  F2FP.BF16.F32.PACK_AB R80, R81, R80 ;  /* 0x000000505150723e */ /* 0x000fe200000010ff */
[----:B------:R-:W-:Y:S01]  /*73b0*/  @UP0 UIMAD.WIDE.U32 UR10, UR12, UR6, URZ ;  /* 0x000000060c0a02a5 */ /* 0x000fe2000f8e003f */
[----:B------:R-:W-:Y:S01]  /*73c0*/  F2FP.BF16.F32.PACK_AB R82, R83, R82 ;  /* 0x000000525352723e */ /* 0x000fe200000010ff */
[----:B------:R-:W-:Y:S01]  /*73d0*/  @UP0 UIMAD UR12, UR12, UR7, URZ ;  /* 0x000000070c0c02a4 */ /* 0x000fe2000f8e023f */
[----:B------:R-:W-:-:S02]  /*73e0*/  F2FP.BF16.F32.PACK_AB R72, R73, R72 ;  /* 0x000000484948723e */ /* 0x000fc400000010ff */
[----:B------:R-:W-:Y:S01]  /*73f0*/  F2FP.BF16.F32.PACK_AB R74, R75, R74 ;  /* 0x0000004a4b4a723e */ /* 0x000fe200000010ff */
[----:B------:R1:W-:Y:S01]  /*7400*/  STS [R252], R9 ;  /* 0x00000009fc007388 */ /* 0x0003e20000000800 */
[----:B------:R-:W-:Y:S01]  /*7410*/  F2FP.BF16.F32.PACK_AB R76, R77, R76 ;  /* 0x0000004c4d4c723e */ /* 0x000fe200000010ff */
[----:B------:R-:W-:Y:S01]  /*7420*/  @UP0 UIADD3 UR20, UR11, UR12, URZ ;  /* 0x0000000c0b140290 */ /* 0x000fe2000fffe03f */
[----:B------:R-:W-:Y:S01]  /*7430*/  F2FP.BF16.F32.PACK_AB R78, R79, R78 ;  /* 0x0000004e4f4e723e */ /* 0x000fe200000010ff */
[----:B------:R1:W-:Y:S01]  /*7440*/  STS [R252+0x200], R8 ;  /* 0x00020008fc007388 */ /* 0x0003e20000000800 */
[----:B------:R-:W-:Y:S01]  /*7450*/  PLOP3.LUT P0, PT, PT, PT, UP0, 0x80, 0x0 ;  /* 0x000000000000781c */ /* 0x000fe20003f0f008 */
[----:B------:R-:W-:Y:S02]  /*7460*/  @UP0 UMOV UR19, UR10 ;  /* 0x0000000a00130c82 */ /* 0x000fe40008000000 */
[----:B--2---:R1:W-:Y:S04]  /*7470*/  STS [R60], R5 ;  /* 0x000000053c007388 */ /* 0x0043e80000000800 */
[----:B------:R1:W-:Y:S04]  /*7480*/  STS [R60+0x200], R4 ;  /* 0x000200043c007388 */ /* 0x0003e80000000800 */
        /* <DEDUP_REMOVED lines=26> */
.L_x_56:
[----:B------:R-:W-:Y:S01]  /*7630*/  @UP0 UIADD3 UR13, UR31, UR34, URZ ;  /* 0x000000221f0d0290 */ /* 0x000fe2000fffe03f */
[----:B------:R-:W-:Y:S01]  /*7640*/  @UP0 ULDC.64 UR10, c[0x0][0x458] ;  /* 0x00011600000a0ab9 */ /* 0x000fe20000000a00 */
[----:B------:R-:W-:Y:S02]  /*7650*/  USHF.L.U32 UR12, UR33, 0x7, URZ ;  /* 0x00000007210c7899 */ /* 0x000fe4000800063f */
[----:B------:R-:W-:Y:S02]  /*7660*/  @UP0 UIMAD.WIDE.U32 UR14, UR13, UR10, URZ ;  /* 0x0000000a0d0e02a5 */ /* 0x000fe4000f8e003f */
[----:B------:R-:W-:-:S04]  /*7670*/  @UP0 UIMAD UR13, UR13, UR11, URZ ;  /* 0x0000000b0d0d02a4 */ /* 0x000fc8000f8e023f */
[----:B------:R-:W-:Y:S01]  /*7680*/  @UP0 UIADD3 UR18, UR15, UR13, URZ ;  /* 0x0000000d0f120290 */ /* 0x000fe2000fffe03f */
[----:B------:R-:W-:Y:S11]  /*7690*/  @P0 BRA `(.L_x_57) ;  /* 0x0000000000300947 */ /* 0x000ff60003800000 */
[----:B------:R-:W-:Y:S01]  /*76a0*/  USHF.R.S32.HI UR13, URZ, 0x1f, UR31 ;  /* 0x0000001f3f0d7899 */ /* 0x000fe2000801141f */
[----:B------:R-:W-:Y:S01]  /*76b0*/  ULDC.64 UR10, c[0x0][0x458] ;  /* 0x00011600000a7ab9 */ /* 0x000fe20000000a00 */
[----:B------:R-:W-:Y:S02]  /*76c0*/  USHF.R.S32.HI UR18, URZ, 0x1f, UR47 ;  /* 0x0000001f3f127899 */ /* 0x000fe4000801142f */
[----:B------:R-:W-:Y:S02]  /*76d0*/  UIMAD UR13, UR13, UR10, URZ ;  /* 0x0000000a0d0d72a4 */ /* 0x000fe4000f8e023f */
[----:B------:R-:W-:Y:S02]  /*76e0*/  UIMAD.WIDE.U32 UR14, UR31, UR10, URZ ;  /* 0x0000000a1f0e72a5 */ /* 0x000fe4000f8e003f */
[----:B------:R-:W-:Y:S01]  /*76f0*/  UIMAD UR13, UR31, UR11, UR13 ;  /* 0x0000000b1f0d72a4 */ /* 0x000fe2000f8e020d */
[----:B------:R-:W-:-:S03]  /*7700*/  ULDC.64 UR16, c[0x0][0x440] ;  /* 0x0001100000107ab9 */ /* 0x000fc60000000a00 */
[----:B------:R-:W-:Y:S02]  /*7710*/  UIADD3 UR15, UR15, UR13, URZ ;  /* 0x0000000d0f0f7290 */ /* 0x000fe4000fffe03f */
[----:B------:R-:W-:Y:S02]  /*7720*/  UIMAD UR13, UR18, UR16, URZ ;  /* 0x00000010120d72a4 */ /* 0x000fe4000f8e023f */
[----:B------:R-:W-:Y:S02]  /*7730*/  UIMAD.WIDE.U32 UR14, UR47, UR16, UR14 ;  /* 0x000000102f0e72a5 */ /* 0x000fe4000f8e000e */
[----:B------:R-:W-:-:S04]  /*7740*/  UIMAD UR13, UR47, UR17, UR13 ;  /* 0x000000112f0d72a4 */ /* 0x000fc8000f8e020d */
[----:B------:R-:W-:-:S12]  /*7750*/  UIADD3 UR18, UR15, UR13, URZ ;  /* 0x0000000d0f127290 */ /* 0x000fd8000fffe03f */
.L_x_57:
[----:B------:R-:W-:Y:S01]  /*7760*/  BAR.SYNC.DEFER_BLOCKING 0x0 ;  /* 0x0000000000007b1d */ /* 0x000fe20000010000 */
[----:B------:R-:W-:Y:S01]  /*7770*/  USHF.R.S32.HI UR13, URZ, 0x1f, UR12 ;  /* 0x0000001f3f0d7899 */ /* 0x000fe2000801140c */
[--C-:B-1----:R-:W-:Y:S01]  /*7780*/  SHF.R.S32.HI R5, RZ, 0x1f, R224.reuse ;  /* 0x0000001fff057819 */ /* 0x102fe200000114e0 */
[----:B------:R-:W-:Y:S01]  /*7790*/  IMAD.U32 R0, RZ, RZ, UR6 ;  /* 0x00000006ff007e24 */ /* 0x000fe2000f8e00ff */
[----:B------:R-:W-:Y:S01]  /*77a0*/  UIMAD UR5, UR33, -0x80, UR5 ;  /* 0xffffff80210578a4 */ /* 0x000fe2000f8e0205 */
[----:B------:R-:W-:Y:S01]  /*77b0*/  IMAD.MOV.U32 R4, RZ, RZ, R224 ;  /* 0x000000ffff047224 */ /* 0x000fe200078e00e0 */
[----:B------:R-:W-:Y:S01]  /*77c0*/  UIMAD UR15, UR13, UR6, URZ ;  /* 0x000000060d0f72a4 */ /* 0x000fe2000f8e023f */
[----:B------:R-:W-:Y:S01]  /*77d0*/  VIADD R3, R238, 0x40 ;  /* 0x00000040ee037836 */ /* 0x000fe20000000000 */
[----:B------:R-:W-:Y:S01]  /*77e0*/  USHF.R.S32.HI UR21, URZ, 0x1f, UR57 ;  /* 0x0000001f3f157899 */ /* 0x000fe20008011439 */
[----:B------:R-:W-:Y:S01]  /*77f0*/  IMAD.WIDE.U32 R6, R0, UR12, R4 ;  /* 0x0000000c00067c25 */ /* 0x000fe2000f8e0004 */
[----:B------:R-:W-:Y:S01]  /*7800*/  UIMAD UR15, UR12, UR7, UR15 ;  /* 0x000000070c0f72a4 */ /* 0x000fe2000f8e020f */
[----:B------:R-:W-:Y:S01]  /*7810*/  BSSY B0, `(.L_x_58) ;  /* 0x000001d000007945 */ /* 0x000fe20003800000 */
[----:B------:R-:W-:Y:S01]  /*7820*/  ULDC.64 UR16, c[0x0][0x468] ;  /* 0x00011a0000107ab9 */ /* 0x000fe20000000a00 */
[----:B------:R-:W-:-:S02]  /*7830*/  SHF.R.S32.HI R24, RZ, 0x1f, R238 ;  /* 0x0000001fff187819 */ /* 0x000fc400000114ee */
[----:B------:R-:W-:Y:S02]  /*7840*/  IADD3 R6, P0, R6, UR19, RZ ;  /* 0x0000001306067c10 */ /* 0x000fe4000ff1e0ff */
[----:B------:R-:W-:Y:S01]  /*7850*/  MOV R0, UR15 ;  /* 0x0000000f00007c02 */ /* 0x000fe20008000f00 */
[----:B------:R-:W-:Y:S02]  /*7860*/  ULDC UR15, c[0x0][0x2d0] ;  /* 0x0000b400000f7ab9 */ /* 0x000fe40000000800 */
[----:B------:R-:W-:Y:S01]  /*7870*/  ISETP.GE.AND P2, PT, R224, UR15, PT ;  /* 0x0000000fe0007c0c */ /* 0x000fe2000bf46270 */
[----:B------:R-:W-:Y:S01]  /*7880*/  UIMAD UR15, UR21, UR16, URZ ;  /* 0x00000010150f72a4 */ /* 0x000fe2000f8e023f */
[----:B------:R-:W-:Y:S01]  /*7890*/  IADD3.X R7, R7, UR20, R0, P0, !PT ;  /* 0x0000001407077c10 */ /* 0x000fe200087fe400 */
[----:B------:R-:W-:Y:S01]  /*78a0*/  IMAD.U32 R0, RZ, RZ, UR16 ;  /* 0x00000010ff007e24 */ /* 0x000fe2000f8e00ff */
[----:B------:R1:W2:Y:S01]  /*78b0*/  LDS.128 R16, [R52+0x7000] ;  /* 0x0070000034107984 */ /* 0x0002a20000000c00 */
[----:B------:R-:W-:Y:S01]  /*78c0*/  ISETP.GE.OR P1, PT, R3, UR5, P2 ;  /* 0x0000000503007c0c */ /* 0x000fe20009726670 */
[----:B------:R-:W-:Y:S01]  /*78d0*/  UIMAD UR17, UR57, UR17, UR15 ;  /* 0x00000011391172a4 */ /* 0x000fe2000f8e020f */
[----:B------:R-:W-:Y:S01]  /*78e0*/  ISETP.GE.OR P2, PT, R238, UR5, P2 ;  /* 0x00000005ee007c0c */ /* 0x000fe20009746670 */
[----:B------:R1:W3:Y:S01]  /*78f0*/  LDS.128 R20, [R52+0x9000] ;  /* 0x0090000034147984 */ /* 0x0002e20000000c00 */
[----:B------:R-:W-:-:S05]  /*7900*/  IMAD.WIDE.U32 R6, R0, UR57, R6 ;  /* 0x0000003900067c25 */ /* 0x000fca000f8e0006 */
[----:B------:R-:W-:-:S06]  /*7910*/  IADD3 R3, R7, UR17, RZ ;  /* 0x0000001107037c10 */ /* 0x000fcc000fffe0ff */
[----:B------:R-:W-:Y:S05]  /*7920*/  @P2 BRA `(.L_x_59) ;  /* 0x00000000002c2947 */ /* 0x000fea0003800000 */
        /* <DEDUP_REMOVED lines=11> */
.L_x_59:
[----:B------:R-:W-:Y:S05]  /*79e0*/  BSYNC B0 ;  /* 0x0000000000007941 */ /* 0x000fea0003800000 */
.L_x_58:
        /* <DEDUP_REMOVED lines=13> */
.L_x_61:
[----:B------:R-:W-:Y:S05]  /*7ac0*/  BSYNC B0 ;  /* 0x0000000000007941 */ /* 0x000fea0003800000 */
.L_x_60:
[----:B-1----:R-:W1:Y:S01]  /*7ad0*/  LDS.128 R52, [R52+0x8000] ;  /* 0x0080000034347984 */ /* 0x002e620000000c00 */
[----:B------:R-:W-:Y:S01]  /*7ae0*/  IMAD.U32 R0, RZ, RZ, UR10 ;  /* 0x0000000aff007e24 */ /* 0x000fe2000f8e00ff */
[----:B------:R-:W-:Y:S01]  /*7af0*/  UIMAD UR13, UR13, UR10, URZ ;  /* 0x0000000a0d0d72a4 */ /* 0x000fe2000f8e023f */
[----:B------:R-:W-:Y:S01]  /*7b00*/  BSSY B0, `(.L_x_62) ;  /* 0x0000018000007945 */ /* 0x000fe20003800000 */
[----:B------:R-:W-:Y:S01]  /*7b10*/  USHF.R.S32.HI UR5, URZ, 0x1f, UR57 ;  /* 0x0000001f3f057899 */ /* 0x000fe20008011439 */
[----:B------:R-:W-:Y:S01]  /*7b20*/  IMAD.WIDE.U32 R4, R0, UR12, R4 ;  /* 0x0000000c00047c25 */ /* 0x000fe2000f8e0004 */
[----:B------:R-:W-:Y:S01]  /*7b30*/  UIMAD UR12, UR12, UR11, UR13 ;  /* 0x0000000b0c0c72a4 */ /* 0x000fe2000f8e020d */
[----:B------:R-:W-:Y:S01]  /*7b40*/  ULDC.64 UR6, c[0x0][0x470] ;  /* 0x00011c0000067ab9 */ /* 0x000fe20000000a00 */
[----:B------:R-:W-:Y:S01]  /*7b50*/  IADD3 R4, P0, R4, UR14, RZ ;  /* 0x0000000e04047c10 */ /* 0x000fe2000ff1e0ff */
[----:B------:R-:W-:-:S03]  /*7b60*/  UIMAD UR5, UR5, UR6, URZ ;  /* 0x00000006050572a4 */ /* 0x000fc6000f8e023f */
[----:B------:R-:W-:Y:S01]  /*7b70*/  IMAD.U32 R0, RZ, RZ, UR12 ;  /* 0x0000000cff007e24 */ /* 0x000fe2000f8e00ff */
[----:B------:R-:W-:-:S04]  /*7b80*/  UIMAD UR7, UR57, UR7, UR5 ;  /* 0x00000007390772a4 */ /* 0x000fc8000f8e0205 */
[----:B------:R-:W-:Y:S02]  /*7b90*/  IADD3.X R5, R5, UR18, R0, P0, !PT ;  /* 0x0000001205057c10 */ /* 0x000fe400087fe400 */
        /* <DEDUP_REMOVED lines=14> */
.L_x_63:
[----:B------:R-:W-:Y:S05]  /*7c80*/  BSYNC B0 ;  /* 0x0000000000007941 */ /* 0x000fea0003800000 */
.L_x_62:
        /* <DEDUP_REMOVED lines=14> */
.L_x_36:
[----:B------:R-:W-:Y:S02]  /*7d70*/  UISETP.NE.AND UP0, UPT, UR34, -0x1, UPT ;  /* 0xffffffff2200788c */ /* 0x000fe4000bf05270 */
        /* <DEDUP_REMOVED lines=22> */
.L_x_65:
[----:B------:R-:W-:Y:S01]  /*7ee0*/  @UP0 UIADD3 UR14, UR31, UR34, URZ ;  /* 0x000000221f0e0290 */ /* 0x000fe2000fffe03f */
        /* <DEDUP_REMOVED lines=20> */
.L_x_66:
[----:B------:R-:W-:Y:S01]  /*8030*/  UIMAD UR12, UR18, UR6, URZ ;  /* 0x00000006120c72a4 */ /* 0x000fe2000f8e023f */
[----:B------:R-:W-:Y:S01]  /*8040*/  IMAD.U32 R4, RZ, RZ, UR6 ;  /* 0x00000006ff047e24 */ /* 0x000fe2000f8e00ff */
[----:B------:R-:W-:Y:S01]  /*8050*/  UIMAD UR5, UR33, -0x80, UR5 ;  /* 0xffffff80210578a4 */ /* 0x000fe2000f8e0205 */
[----:B------:R-:W-:Y:S01]  /*8060*/  VIADD R3, R238, 0x40 ;  /* 0x00000040ee037836 */ /* 0x000fe20000000000 */
[----:B------:R-:W-:Y:S01]  /*8070*/  UIMAD UR12, UR17, UR7, UR12 ;  /* 0x00000007110c72a4 */ /* 0x000fe2000f8e020c */
[----:B------:R-:W-:Y:S01]  /*8080*/  IMAD.WIDE.U32 R4, R4, UR17, R224 ;  /* 0x0000001104047c25 */ /* 0x000fe2000f8e00e0 */
[----:B------:R-:W-:Y:S01]  /*8090*/  ULDC UR14, c[0x0][0x2d0] ;  /* 0x0000b400000e7ab9 */ /* 0x000fe20000000800 */
[----:B------:R-:W-:Y:S01]  /*80a0*/  USHF.R.S32.HI UR21, URZ, 0x1f, UR57 ;  /* 0x0000001f3f157899 */ /* 0x000fe20008011439 */
[----:B------:R-:W-:Y:S01]  /*80b0*/  ISETP.GE.AND P2, PT, R224, UR14, PT ;  /* 0x0000000ee0007c0c */ /* 0x000fe2000bf46270 */
[----:B------:R-:W-:Y:S01]  /*80c0*/  BSSY B0, `(.L_x_67) ;  /* 0x0000018000007945 */ /* 0x000fe20003800000 */
[----:B------:R-:W-:Y:S01]  /*80d0*/  MOV R0, UR12 ;  /* 0x0000000c00007c02 */ /* 0x000fe20008000f00 */
[----:B------:R-:W-:Y:S01]  /*80e0*/  ULDC.64 UR12, c[0x0][0x468] ;  /* 0x00011a00000c7ab9 */ /* 0x000fe20000000a00 */
[----:B------:R-:W-:Y:S01]  /*80f0*/  IADD3 R4, P0, R4, UR19, RZ ;  /* 0x0000001304047c10 */ /* 0x000fe2000ff1e0ff */
[----:B------:R-:W-:Y:S01]  /*8100*/  UIMAD UR14, UR21, UR12, URZ ;  /* 0x0000000c150e72a4 */ /* 0x000fe2000f8e023f */
[----:B------:R-:W-:-:S02]  /*8110*/  ISETP.GE.OR P1, PT, R3, UR5, P2 ;  /* 0x0000000503007c0c */ /* 0x000fc40009726670 */
[----:B------:R-:W-:Y:S01]  /*8120*/  ISETP.GE.OR P2, PT, R238, UR5, P2 ;  /* 0x00000005ee007c0c */ /* 0x000fe20009746670 */
[----:B------:R-:W-:Y:S01]  /*8130*/  UIMAD UR13, UR57, UR13, UR14 ;  /* 0x0000000d390d72a4 */ /* 0x000fe2000f8e020e */
[----:B------:R-:W-:Y:S01]  /*8140*/  IADD3.X R5, R5, UR20, R0, P0, !PT ;  /* 0x0000001405057c10 */ /* 0x000fe200087fe400 */
[----:B------:R-:W-:Y:S01]  /*8150*/  IMAD.U32 R0, RZ, RZ, UR12 ;  /* 0x0000000cff007e24 */ /* 0x000fe2000f8e00ff */
[----:B------:R-:W-:-:S03]  /*8160*/  SHF.R.S32.HI R10, RZ, 0x1f, R238 ;  /* 0x0000001fff0a7819 */ /* 0x000fc600000114ee */
[----:B------:R-:W-:-:S05]  /*8170*/  IMAD.WIDE.U32 R4, R0, UR57, R4 ;  /* 0x0000003900047c25 */ /* 0x000fca000f8e0004 */
[----:B------:R-:W-:Y:S01]  /*8180*/  IADD3 R3, R5, UR13, RZ ;  /* 0x0000000d05037c10 */ /* 0x000fe2000fffe0ff */
[----:B------:R-:W-:Y:S06]  /*8190*/  @P2 BRA `(.L_x_68) ;  /* 0x0000000000282947 */ /* 0x000fec0003800000 */
        /* <DEDUP_REMOVED lines=10> */
.L_x_68:
[----:B------:R-:W-:Y:S05]  /*8240*/  BSYNC B0 ;  /* 0x0000000000007941 */ /* 0x000fea0003800000 */
.L_x_67:
        /* <DEDUP_REMOVED lines=14> */
.L_x_70:
[----:B------:R-:W-:Y:S05]  /*8330*/  BSYNC B0 ;  /* 0x0000000000007941 */ /* 0x000fea0003800000 */
.L_x_69:
[----:B------:R-:W-:Y:S01]  /*8340*/  UIMAD UR5, UR18, UR10, URZ ;  /* 0x0000000a120572a4 */ /* 0x000fe2000f8e023f */
[----:B--2---:R-:W-:Y:S01]  /*8350*/  IMAD.U32 R4, RZ, RZ, UR10 ;  /* 0x0000000aff047e24 */ /* 0x004fe2000f8e00ff */
        /* <DEDUP_REMOVED lines=21> */
[----:B-1----:R-:W-:-:S04]  /*84b0*/  LEA R8, P0, R6, UR6, 0x1 ;  /* 0x0000000606087c11 */ /* 0x002fc8000f8008ff */
[----:B------:R-:W-:-:S05]  /*84c0*/  LEA.HI.X R9, R6, UR7, R0, 0x1, P0 ;  /* 0x0000000706097c11 */ /* 0x000fca00080f0c00 */
[----:B------:R2:W-:Y:S04]  /*84d0*/  STG.E.128 desc[UR8][R8.64], RZ ;  /* 0x000000ff08007986 */ /* 0x0005e8000c101d08 */
.L_x_72:
[----:B------:R-:W-:Y:S05]  /*84e0*/  BSYNC B0 ;  /* 0x0000000000007941 */ /* 0x000fea0003800000 */
.L_x_71:
        /* <DEDUP_REMOVED lines=13> */
.L_x_64:
[----:B------:R-:W-:Y:S05]  /*85c0*/  BSYNC B1 ;  /* 0x0000000000017941 */ /* 0x000fea0003800000 */
.L_x_31:
        /* <DEDUP_REMOVED lines=11> */
.L_x_73:
[----:B------:R-:W-:Y:S05]  /*8680*/  EXIT ;  /* 0x000000000000794d */ /* 0x000fea0003800000 */
.L_x_75:
        /* <DEDUP_REMOVED lines=15> */
.L_x_1329:


//--------------------- .text._ZN5flash44flash_bwd_dq_dk_dv_loop_seqk_parallel_kernelI23Flash_bwd_kernel_traitsILi32ELi128ELi128ELi8ELi4ELi4ELi4ELb1ELb0EN7cutlass10bfloat16_tE19Flash_kernel_traitsILi32ELi128ELi128ELi8ES3_EELb0ELb0ELb1ELb0ELb0ELb0ELb0EEEvNS_16Flash_bwd_paramsE --------------------------
	.section	.text._ZN5flash44flash_bwd_dq_dk_dv_loop_seqk_parallel_kernelI23Flash_bwd_kernel_traitsILi32ELi128ELi128ELi8ELi4ELi4ELi4ELb1ELb0EN7cutlass10bfloat16_tE19Flash_kernel_traitsILi32ELi128ELi128ELi8ES3_EELb0ELb0ELb1ELb0ELb0ELb0ELb0EEEvNS_16Flash_bwd_paramsE,"ax",@progbits
	.align	128
        .global         _ZN5flash44flash_bwd_dq_dk_dv_loop_seqk_parallel_kernelI23Flash_bwd_kernel_traitsILi32ELi128ELi128ELi8ELi4ELi4ELi4ELb1ELb0EN7cutlass10bfloat16_tE19Flash_kernel_traitsILi32ELi128ELi128ELi8ES3_EELb0ELb0ELb1ELb0ELb0ELb0ELb0EEEvNS_16Flash_bwd_paramsE
        .type           _ZN5flash44flash_bwd_dq_dk_dv_loop_seqk_parallel_kernelI23Flash_bwd_kernel_traitsILi32ELi128ELi128ELi8ELi4ELi4ELi4ELb1ELb0EN7cutlass10bfloat16_tE19Flash_kernel_traitsILi32ELi128ELi128ELi8ES3_EELb0ELb0ELb1ELb0ELb0ELb0ELb0EEEvNS_16Flash_bwd_paramsE,@function
        .size           _ZN5flash44flash_bwd_dq_dk_dv_loop_seqk_parallel_kernelI23Flash_bwd_kernel_traitsILi32ELi128ELi128ELi8ELi4ELi4ELi4ELb1ELb0EN7cutlass10bfloat16_tE19Flash_kernel_traitsILi32ELi128ELi128ELi8ES3_EELb0ELb0ELb1ELb0ELb0ELb0ELb0EEEvNS_16Flash_bwd_paramsE,(.L_x_1330 - _ZN5flash44flash_bwd_dq_dk_dv_loop_seqk_parallel_kernelI23Flash_bwd_kernel_traitsILi32ELi128ELi128ELi8ELi4ELi4ELi4ELb1ELb0EN7cutlass10bfloat16_tE19Flash_kernel_traitsILi32ELi128ELi128ELi8ES3_EELb0ELb0ELb1ELb0ELb0ELb0ELb0EEEvNS_16Flash_bwd_paramsE)
        .other          _ZN5flash44flash_bwd_dq_dk_dv_loop_seqk_parallel_kernelI23Flash_bwd_kernel_traitsILi32ELi128ELi128ELi8ELi4ELi4ELi4ELb1ELb0EN7cutlass10bfloat16_tE19Flash_kernel_traitsILi32ELi128ELi128ELi8ES3_EELb0ELb0ELb1ELb0ELb0ELb0ELb0EEEvNS_16Flash_bwd_paramsE,@"STO_CUDA_ENTRY STV_DEFAULT"
_ZN5flash44flash_bwd_dq_dk_dv_loop_seqk_parallel_kernelI23Flash_bwd_kernel_traitsILi32ELi128ELi128ELi8ELi4ELi4ELi4ELb1ELb0EN7cutlass10bfloat16_tE19Flash_kernel_traitsILi32ELi128ELi128ELi8ES3_EELb0ELb0ELb1ELb0ELb0ELb0ELb0EEEvNS_16Flash_bwd_paramsE:
.text._ZN5flash44flash_bwd_dq_dk_dv_loop_seqk_parallel_kernelI23Flash_bwd_kernel_traitsILi32ELi128ELi128ELi8ELi4ELi4ELi4ELb1ELb0EN7cutlass10bfloat16_tE19Flash_kernel_traitsILi32ELi128ELi128ELi8ES3_EELb0ELb0ELb1ELb0ELb0ELb0ELb0EEEvNS_16Flash_bwd_paramsE:
        /* <DEDUP_REMOVED lines=16> */
[----:B------:R-:W-:Y:S01]  /*0100*/  ULDC UR60, c[0x0][0x394] ;  /* 0x0000e500003c7ab9 */ /* 0x000fe20000000800 */
[----:B------:R-:W-:Y:S01]  /*0110*/  IMAD.MOV.U32 R164, RZ, RZ, 0x40 ;  /* 0x00000040ffa47424 */ /* 0x000fe200078e00ff */
[----:B------:R-:W-:Y:S01]  /*0120*/  UMOV UR61, 0xffffe000 ;  /* 0xffffe000003d7882 */ /* 0x000fe20000000000 */
[----:B------:R-:W3:Y:S08]  /*0130*/  S2UR UR57, SR_CTAID.Z ;  /* 0x00000000003979c3 */ /* 0x000ef00000002700 */
[----:B------:R-:W4:Y:S01]  /*0140*/  S2UR UR48, SR_CTAID.Y ;  /* 0x00000000003079c3 */ /* 0x000f220000002600 */
[----:B--2---:R-:W-:Y:S01]  /*0150*/  ULEA UR4, UR4, UR5, 0x18 ;  /* 0x0000000504047291 */ /* 0x004fe2000f8ec03f */
[----:B-1----:R-:W-:Y:S01]  /*0160*/  SHF.R.S32.HI R10, RZ, 0x1f, R20 ;  /* 0x0000001fff0a7819 */ /* 0x002fe20000011414 */
[----:B------:R-:W-:Y:S01]  /*0170*/  IMAD.SHL.U32 R249, R20, 0x2, RZ ;  /* 0x0000000214f97824 */ /* 0x000fe200078e00ff */
[----:B---3--:R-:W-:-:S02]  /*0180*/  USHF.R.S32.HI UR5, URZ, 0x1f, UR57 ;  /* 0x0000001f3f057899 */ /* 0x008fc40008011439 */
[CC--:B------:R-:W-:Y:S02]  /*0190*/  LEA.HI R8, R10.reuse, R20.reuse, RZ, 0x5 ;  /* 0x000000140a087211 */ /* 0x0c0fe400078f28ff */
[-C--:B------:R-:W-:Y:S02]  /*01a0*/  LEA.HI R11, R10, R20.reuse, RZ, 0x4 ;  /* 0x000000140a0b7211 */ /* 0x080fe400078f20ff */
[----:B------:R-:W-:Y:S01]  /*01b0*/  LOP3.LUT R0, R8, 0xffffffe0, RZ, 0xc0, !PT ;  /* 0xffffffe008007812 */ /* 0x000fe200078ec0ff */
[----:B----4-:R-:W-:Y:S01]  /*01c0*/  USHF.L.U32 UR6, UR48, 0x7, URZ ;  /* 0x0000000730067899 */ /* 0x010fe2000800063f */
[----:B------:R-:W-:Y:S02]  /*01d0*/  SHF.R.S32.HI R7, RZ, 0x4, R11 ;  /* 0x00000004ff077819 */ /* 0x000fe4000001140b */
[----:B------:R-:W-:Y:S01]  /*01e0*/  LEA.HI R6, R10, R20, RZ, 0x2 ;  /* 0x000000140a067211 */ /* 0x000fe200078f10ff */
[----:B------:R-:W-:Y:S01]  /*01f0*/  IMAD.IADD R0, R20, 0x1, -R0 ;  /* 0x0000000114007824 */ /* 0x000fe200078e0a00 */
[----:B------:R-:W-:-:S02]  /*0200*/  LEA.HI R5, R11, R7, RZ, 0x1 ;  /* 0x000000070b057211 */ /* 0x000fc400078f08ff */
[----:B------:R-:W-:Y:S02]  /*0210*/  SHF.R.S32.HI R9, RZ, 0x2, R6 ;  /* 0x00000002ff097819 */ /* 0x000fe40000011406 */
[----:B------:R-:W-:Y:S02]  /*0220*/  SHF.R.S32.HI R2, RZ, 0x1f, R0 ;  /* 0x0000001fff027819 */ /* 0x000fe40000011400 */
[----:B------:R-:W-:Y:S02]  /*0230*/  SHF.R.S32.HI R4, RZ, 0x1f, R6 ;  /* 0x0000001fff047819 */ /* 0x000fe40000011406 */
[----:B------:R-:W-:Y:S02]  /*0240*/  LEA.HI R243, R2, R0, RZ, 0x2 ;  /* 0x0000000002f37211 */ /* 0x000fe400078f10ff */
[----:B------:R-:W-:Y:S02]  /*0250*/  LOP3.LUT R0, R5, 0xfffffffe, RZ, 0xc0, !PT ;  /* 0xfffffffe05007812 */ /* 0x000fe400078ec0ff */
[----:B------:R-:W-:-:S02]  /*0260*/  SHF.R.S32.HI R3, RZ, 0x5, R8 ;  /* 0x00000005ff037819 */ /* 0x000fc40000011408 */
[----:B------:R-:W-:Y:S01]  /*0270*/  SHF.R.S32.HI R2, RZ, 0x1f, R8 ;  /* 0x0000001fff027819 */ /* 0x000fe20000011408 */
[----:B------:R-:W-:Y:S01]  /*0280*/  IMAD.IADD R16, R7, 0x1, -R0 ;  /* 0x0000000107107824 */ /* 0x000fe200078e0a00 */
[-C--:B------:R-:W-:Y:S02]  /*0290*/  LEA.HI R5, R6, R9.reuse, RZ, 0x1 ;  /* 0x0000000906057211 */ /* 0x080fe400078f08ff */
[----:B------:R-:W-:Y:S02]  /*02a0*/  LEA.HI R4, R4, R9, RZ, 0x3 ;  /* 0x0000000904047211 */ /* 0x000fe400078f18ff */
[----:B------:R-:W-:Y:S02]  /*02b0*/  LEA.HI R0, R2, R3, RZ, 0x2 ;  /* 0x0000000302007211 */ /* 0x000fe400078f10ff */
[----:B------:R-:W-:Y:S02]  /*02c0*/  LOP3.LUT R2, R5, 0x7fffffe, RZ, 0xc0, !PT ;  /* 0x07fffffe05027812 */ /* 0x000fe400078ec0ff */
[----:B------:R-:W-:-:S02]  /*02d0*/  LOP3.LUT R4, R4, 0xfffffff8, RZ, 0xc0, !PT ;  /* 0xfffffff804047812 */ /* 0x000fc400078ec0ff */
[-C--:B------:R-:W-:Y:S01]  /*02e0*/  LEA.HI R21, R10, R20.reuse, RZ, 0x3 ;  /* 0x000000140a157211 */ /* 0x080fe200078f18ff */
[C---:B------:R-:W-:Y:S01]  /*02f0*/  IMAD.IADD R2, R9.reuse, 0x1, -R2 ;  /* 0x0000000109027824 */ /* 0x040fe200078e0a02 */
[----:B------:R-:W-:Y:S01]  /*0300*/  LOP3.LUT R5, R0, 0xfffffffc, RZ, 0xc0, !PT ;  /* 0xfffffffc00057812 */ /* 0x000fe200078ec0ff */
[----:B------:R-:W-:Y:S01]  /*0310*/  IMAD.IADD R0, R9, 0x1, -R4 ;  /* 0x0000000109007824 */ /* 0x000fe200078e0a04 */
[----:B------:R-:W-:Y:S01]  /*0320*/  LOP3.LUT R4, R6, 0xfffffffc, RZ, 0xc0, !PT ;  /* 0xfffffffc06047812 */ /* 0x000fe200078ec0ff */
[C---:B------:R-:W-:Y:S01]  /*0330*/  IMAD R248, R3.reuse, 0x8, R2 ;  /* 0x0000000803f87824 */ /* 0x040fe200078e0202 */
[----:B------:R-:W-:Y:S01]  /*0340*/  SHF.R.S32.HI R6, RZ, 0x3, R21 ;  /* 0x00000003ff067819 */ /* 0x000fe20000011415 */
[----:B------:R-:W-:Y:S01]  /*0350*/  IMAD.IADD R18, R3, 0x1, -R5 ;  /* 0x0000000103127824 */ /* 0x000fe200078e0a05 */
[----:B------:R-:W-:Y:S01]  /*0360*/  LOP3.LUT R3, R21, 0xfffffff8, RZ, 0xc0, !PT ;  /* 0xfffffff815037812 */ /* 0x000fe200078ec0ff */
[----:B------:R-:W-:Y:S01]  /*0370*/  IMAD.IADD R13, R20, 0x1, -R4 ;  /* 0x00000001140d7824 */ /* 0x000fe200078e0a04 */
[----:B------:R-:W-:Y:S01]  /*0380*/  LEA.HI R10, R10, R20, RZ, 0x7 ;  /* 0x000000140a0a7211 */ /* 0x000fe200078f38ff */
[----:B------:R-:W-:Y:S01]  /*0390*/  IMAD.SHL.U32 R2, R6, 0x40, RZ ;  /* 0x0000004006027824 */ /* 0x000fe200078e00ff */
[----:B------:R-:W-:Y:S01]  /*03a0*/  LOP3.LUT P5, RZ, R0, 0x2, RZ, 0xc0, !PT ;  /* 0x0000000200ff7812 */ /* 0x000fe200078ac0ff */
[----:B------:R-:W-:Y:S01]  /*03b0*/  IMAD.IADD R4, R20, 0x1, -R3 ;  /* 0x0000000114047824 */ /* 0x000fe200078e0a03 */
[----:B------:R-:W-:Y:S01]  /*03c0*/  LOP3.LUT R3, R11, 0xfffffff0, RZ, 0xc0, !PT ;  /* 0xfffffff00b037812 */ /* 0x000fe200078ec0ff */
[----:B------:R-:W-:Y:S01]  /*03d0*/  IMAD.SHL.U32 R238, R13, 0x8, RZ ;  /* 0x000000080dee7824 */ /* 0x000fe200078e00ff */
[----:B------:R-:W-:-:S02]  /*03e0*/  LOP3.LUT R2, R2, 0xc0, RZ, 0xc0, !PT ;  /* 0x000000c002027812 */ /* 0x000fc400078ec0ff */
[----:B------:R-:W-:Y:S02]  /*03f0*/  LEA.HI R12, R4, R4, RZ, 0x1 ;  /* 0x00000004040c7211 */ /* 0x000fe400078f08ff */
[----:B------:R-:W-:Y:S02]  /*0400*/  SHF.R.U32.HI R7, RZ, 0x3, R2 ;  /* 0x00000003ff077819 */ /* 0x000fe40000011602 */
[----:B------:R-:W-:Y:S01]  /*0410*/  LOP3.LUT R6, R2, 0x18, R238, 0xf8, !PT ;  /* 0x0000001802067812 */ /* 0x000fe200078ef8ee */
[----:B------:R-:W-:Y:S01]  /*0420*/  IMAD.IADD R2, R20, 0x1, -R3 ;  /* 0x0000000114027824 */ /* 0x000fe200078e0a03 */
[----:B------:R-:W-:Y:S02]  /*0430*/  LOP3.LUT R5, R12, 0x3fffffe, RZ, 0xc0, !PT ;  /* 0x03fffffe0c057812 */ /* 0x000fe400078ec0ff */
[----:B------:R-:W-:Y:S02]  /*0440*/  SHF.R.S32.HI R10, RZ, 0x7, R10 ;  /* 0x00000007ff0a7819 */ /* 0x000fe4000001140a */
[----:B------:R-:W-:-:S02]  /*0450*/  SHF.R.S32.HI R11, RZ, 0x1f, R2 ;  /* 0x0000001fff0b7819 */ /* 0x000fc40000011402 */
[----:B------:R-:W-:Y:S01]  /*0460*/  LOP3.LUT R9, R6, R7, RZ, 0x3c, !PT ;  /* 0x0000000706097212 */ /* 0x000fe200078e3cff */
[----:B------:R-:W-:Y:S01]  /*0470*/  IMAD.IADD R7, R4, 0x1, -R5 ;  /* 0x0000000104077824 */ /* 0x000fe200078e0a05 */
[-C--:B------:R-:W-:Y:S01]  /*0480*/  LEA.HI R3, R2, R2.reuse, RZ, 0x1 ;  /* 0x0000000202037211 */ /* 0x080fe200078f08ff */
[----:B------:R-:W-:Y:S01]  /*0490*/  IMAD R6, R10, 0x8, R16 ;  /* 0x000000080a067824 */ /* 0x000fe200078e0210 */
[----:B------:R-:W-:Y:S01]  /*04a0*/  LEA.HI R11, R11, R2, RZ, 0x3 ;  /* 0x000000020b0b7211 */ /* 0x000fe200078f18ff */
[----:B------:R-:W-:Y:S01]  /*04b0*/  IMAD.U32 R248, R248, 0x20, R9 ;  /* 0x00000020f8f87824 */ /* 0x000fe200078e0009 */
[----:B------:R-:W-:Y:S01]  /*04c0*/  SHF.R.S32.HI R5, RZ, 0x1, R3 ;  /* 0x00000001ff057819 */ /* 0x000fe20000011403 */
[----:B------:R-:W-:Y:S01]  /*04d0*/  IMAD R19, R6, 0x8, R7 ;  /* 0x0000000806137824 */ /* 0x000fe200078e0207 */
[----:B------:R-:W-:Y:S01]  /*04e0*/  SHF.R.S32.HI R8, RZ, 0x1f, R3 ;  /* 0x0000001fff087819 */ /* 0x000fe20000011403 */
[----:B------:R-:W-:Y:S01]  /*04f0*/  IMAD.SHL.U32 R4, R4, 0x40, RZ ;  /* 0x0000004004047824 */ /* 0x000fe200078e00ff */
[----:B------:R-:W-:-:S02]  /*0500*/  LOP3.LUT R7, R3, 0x7fffffe, RZ, 0xc0, !PT ;  /* 0x07fffffe03077812 */ /* 0x000fc400078ec0ff */
[----:B------:R-:W-:Y:S02]  /*0510*/  LOP3.LUT R3, R11, 0xfffffff8, RZ, 0xc0, !PT ;  /* 0xfffffff80b037812 */ /* 0x000fe400078ec0ff */
[----:B------:R-:W-:Y:S01]  /*0520*/  LEA.HI R9, R0, R0, RZ, 0x1 ;  /* 0x0000000000097211 */ /* 0x000fe200078f08ff */
[----:B------:R-:W-:Y:S01]  /*0530*/  IMAD.IADD R17, R2, 0x1, -R7 ;  /* 0x0000000102117824 */ /* 0x000fe200078e0a07 */
[----:B------:R-:W-:Y:S01]  /*0540*/  LEA.HI R8, R8, R5, RZ, 0x2 ;  /* 0x0000000508087211 */ /* 0x000fe200078f10ff */
[----:B------:R-:W-:Y:S01]  /*0550*/  IMAD.IADD R15, R2, 0x1, -R3 ;  /* 0x00000001020f7824 */ /* 0x000fe200078e0a03 */
[----:B------:R-:W-:Y:S02]  /*0560*/  LOP3.LUT R3, R9, 0x3fffffe, RZ, 0xc0, !PT ;  /* 0x03fffffe09037812 */ /* 0x000fe400078ec0ff */
[----:B------:R-:W-:Y:S02]  /*0570*/  SHF.R.S32.HI R2, RZ, 0x1, R12 ;  /* 0x00000001ff027819 */ /* 0x000fe4000001140c */
[C---:B------:R-:W-:Y:S01]  /*0580*/  LOP3.LUT R6, R0.reuse, 0x1, RZ, 0xc0, !PT ;  /* 0x0000000100067812 */ /* 0x040fe200078ec0ff */
[----:B------:R-:W-:Y:S01]  /*0590*/  IMAD.IADD R12, R0, 0x1, -R3 ;  /* 0x00000001000c7824 */ /* 0x000fe200078e0a03 */
[----:B------:R-:W-:Y:S01]  /*05a0*/  LOP3.LUT R8, R8, 0xfffffffc, RZ, 0xc0, !PT ;  /* 0xfffffffc08087812 */ /* 0x000fe200078ec0ff */
[----:B------:R-:W-:Y:S01]  /*05b0*/  IMAD.SHL.U32 R3, R0, 0x40, RZ ;  /* 0x0000004000037824 */ /* 0x000fe200078e00ff */
[----:B------:R-:W-:Y:S01]  /*05c0*/  ISETP.NE.U32.AND P6, PT, R6, 0x1, PT ;  /* 0x000000010600780c */ /* 0x000fe20003fc5070 */
[----:B------:R-:W-:Y:S01]  /*05d0*/  IMAD.SHL.U32 R6, R13, 0x2, RZ ;  /* 0x000000020d067824 */ /* 0x000fe200078e00ff */
[----:B------:R-:W-:Y:S01]  /*05e0*/  LOP3.LUT P4, RZ, R0, 0x4, RZ, 0xc0, !PT ;  /* 0x0000000400ff7812 */ /* 0x000fe2000788c0ff */
[----:B------:R-:W-:Y:S01]  /*05f0*/  IMAD.IADD R14, R5, 0x1, -R8 ;  /* 0x00000001050e7824 */ /* 0x000fe200078e0a08 */
[----:B------:R-:W-:Y:S01]  /*0600*/  LOP3.LUT R7, R4, 0x1c0, RZ, 0xc0, !PT ;  /* 0x000001c004077812 */ /* 0x000fe200078ec0ff */
[----:B------:R-:W-:Y:S01]  /*0610*/  IMAD.SHL.U32 R0, R18, 0x10, RZ ;  /* 0x0000001012007824 */ /* 0x000fe200078e00ff */
[----:B------:R-:W-:Y:S01]  /*0620*/  LOP3.LUT R3, R3, 0x1c0, RZ, 0xc0, !PT ;  /* 0x000001c003037812 */ /* 0x000fe200078ec0ff */
[C---:B------:R-:W-:Y:S01]  /*0630*/  IMAD.SHL.U32 R8, R2.reuse, 0x40, RZ ;  /* 0x0000004002087824 */ /* 0x040fe200078e00ff */
[----:B------:R-:W-:Y:S01]  /*0640*/  LOP3.LUT P0, RZ, R2, 0x2, RZ, 0xc0, !PT ;  /* 0x0000000202ff7812 */ /* 0x000fe2000780c0ff */
[----:B------:R-:W-:Y:S01]  /*0650*/  IMAD R13, R10, 0x2000, R6 ;  /* 0x000020000a0d7824 */ /* 0x000fe200078e0206 */
[----:B------:R-:W-:Y:S01]  /*0660*/  LEA.HI.SX32 R243, R243, R0, 0x1e ;  /* 0x00000000f3f37211 */ /* 0x000fe200078ff2ff */
[----:B------:R-:W-:Y:S01]  /*0670*/  IMAD.SHL.U32 R2, R18, 0x400, RZ ;  /* 0x0000040012027824 */ /* 0x000fe200078e00ff */
[----:B------:R-:W-:-:S02]  /*0680*/  LOP3.LUT R5, R7, 0x30, R0, 0xf8, !PT ;  /* 0x0000003007057812 */ /* 0x000fc400078ef800 */
[----:B------:R-:W-:Y:S02]  /*0690*/  LEA.HI R3, R3, R3, RZ, 0x1d ;  /* 0x0000000303037211 */ /* 0x000fe400078fe8ff */
[----:B------:R-:W-:Y:S02]  /*06a0*/  LOP3.LUT R0, R8, 0xc0, RZ, 0xc0, !PT ;  /* 0x000000c008007812 */ /* 0x000fe400078ec0ff */
[----:B------:R-:W-:Y:S02]  /*06b0*/  IADD3 R13, R3, R13, R2 ;  /* 0x0000000d030d7210 */ /* 0x000fe40007ffe002 */
[----:B------:R-:W-:Y:S02]  /*06c0*/  LOP3.LUT R3, R0, 0x8, R21, 0xf8, !PT ;  /* 0x0000000800037812 */ /* 0x000fe400078ef815 */
[----:B------:R-:W-:Y:S01]  /*06d0*/  SHF.R.U32.HI R161, RZ, 0x3, R0 ;  /* 0x00000003ffa17819 */ /* 0x000fe20000011600 */
[----:B------:R-:W-:Y:S01]  /*06e0*/  IMAD R0, R18, 0x200, R6 ;  /* 0x0000020012007824 */ /* 0x000fe200078e0206 */
[----:B------:R-:W-:-:S02]  /*06f0*/  SHF.R.S32.HI R4, RZ, 0x3, R11 ;  /* 0x00000003ff047819 */ /* 0x000fc4000001140b */
[----:B------:R-:W-:Y:S01]  /*0700*/  R2P PR, R15, 0x6 ;  /* 0x000000060f007804 */ /* 0x000fe20000000000 */
[----:B------:R-:W-:Y:S01]  /*0710*/  IMAD R12, R12, 0x20, R0 ;  /* 0x000000200c0c7824 */ /* 0x000fe200078e0200 */
[----:B------:R-:W-:Y:S01]  /*0720*/  LOP3.LUT R5, R5, 0x8, R21, 0xf8, !PT ;  /* 0x0000000805057812 */ /* 0x000fe200078ef815 */
[----:B------:R-:W-:Y:S01]  /*0730*/  IMAD.SHL.U32 R0, R10, 0x8, RZ ;  /* 0x000000080a007824 */ /* 0x000fe200078e00ff */
[----:B------:R-:W-:Y:S01]  /*0740*/  LOP3.LUT R161, R3, R161, RZ, 0x3c, !PT ;  /* 0x000000a103a17212 */ /* 0x000fe200078e3cff */
[----:B------:R-:W-:Y:S01]  /*0750*/  IMAD R163, R4, 0x200, R2 ;  /* 0x0000020004a37824 */ /* 0x000fe200078e0202 */
[----:B------:R-:W-:Y:S01]  /*0760*/  SHF.R.U32.HI R2, RZ, 0x3, R7 ;  /* 0x00000003ff027819 */ /* 0x000fe20000011607 */
[----:B------:R-:W-:Y:S01]  /*0770*/  IMAD.SHL.U32 R3, R15, 0x40, RZ ;  /* 0x000000400f037824 */ /* 0x000fe200078e00ff */
[----:B------:R-:W-:Y:S01]  /*0780*/  LOP3.LUT R7, R0, 0x8, RZ, 0xc0, !PT ;  /* 0x0000000800077812 */ /* 0x000fe200078ec0ff */
[----:B------:R-:W-:Y:S01]  /*0790*/  IMAD R17, R4, 0x8, R17 ;  /* 0x0000000804117824 */ /* 0x000fe200078e0211 */
[----:B------:R-:W-:Y:S01]  /*07a0*/  SHF.R.S32.HI R0, RZ, 0x1, R9 ;  /* 0x00000001ff007819 */ /* 0x000fe20000011409 */
[----:B------:R-:W-:Y:S01]  /*07b0*/  IMAD.SHL.U32 R4, R16, 0x8, RZ ;  /* 0x0000000810047824 */ /* 0x000fe200078e00ff */
[----:B------:R-:W-:Y:S01]  /*07c0*/  LOP3.LUT R5, R5, R2, RZ, 0x3c, !PT ;  /* 0x0000000205057212 */ /* 0x000fe200078e3cff */
[----:B------:R-:W-:Y:S01]  /*07d0*/  IMAD.SHL.U32 R2, R14, 0x40, RZ ;  /* 0x000000400e027824 */ /* 0x000fe200078e00ff */
[C---:B------:R-:W-:Y:S01]  /*07e0*/  LOP3.LUT P3, RZ, R0.reuse, 0x2, RZ, 0xc0, !PT ;  /* 0x0000000200ff7812 */ /* 0x040fe2000786c0ff */
[----:B------:R-:W-:Y:S01]  /*07f0*/  IMAD.SHL.U32 R0, R0, 0x40, RZ ;  /* 0x0000004000007824 */ /* 0x000fe200078e00ff */
[----:B------:R-:W-:Y:S01]  /*0800*/  LOP3.LUT R249, R249, 0x6, RZ, 0xc0, !PT ;  /* 0x00000006f9f97812 */ /* 0x000fe200078ec0ff */
[----:B------:R-:W-:Y:S01]  /*0810*/  IMAD.U32 R161, R19, 0x20, R161 ;  /* 0x0000002013a17824 */ /* 0x000fe200078e00a1 */
[----:B------:R-:W-:Y:S01]  /*0820*/  LOP3.LUT R3, R3, 0x1c0, RZ, 0xc0, !PT ;  /* 0x000001c003037812 */ /* 0x000fe200078ec0ff */
[----:B------:R-:W-:Y:S01]  /*0830*/  IMAD R5, R16, 0x200, R5 ;  /* 0x0000020010057824 */ /* 0x000fe200078e0205 */
[----:B------:R-:W-:Y:S01]  /*0840*/  LOP3.LUT R0, R0, 0xc0, RZ, 0xc0, !PT ;  /* 0x000000c000007812 */ /* 0x000fe200078ec0ff */
[----:B------:R-:W-:Y:S01]  /*0850*/  IMAD R249, R10, 0x40, R249 ;  /* 0x000000400af97824 */ /* 0x000fe200078e02f9 */
[----:B------:R-:W-:Y:S01]  /*0860*/  LOP3.LUT R2, R2, 0xc0, RZ, 0xc0, !PT ;  /* 0x000000c002027812 */ /* 0x000fe200078ec0ff */
[----:B------:R-:W-:Y:S01]  /*0870*/  IMAD.SHL.U32 R10, R16, 0x10, RZ ;  /* 0x00000010100a7824 */ /* 0x000fe200078e00ff */
[----:B------:R-:W-:-:S02]  /*0880*/  SHF.R.U32.HI R8, RZ, 0x3, R0 ;  /* 0x00000003ff087819 */ /* 0x000fc40000011600 */
[----:B------:R-:W-:Y:S02]  /*0890*/  LOP3.LUT R4, R4, 0x8, RZ, 0xc0, !PT ;  /* 0x0000000804047812 */ /* 0x000fe400078ec0ff */
[----:B------:R-:W-:Y:S02]  /*08a0*/  SHF.R.U32.HI R9, RZ, 0x3, R3 ;  /* 0x00000003ff097819 */ /* 0x000fe40000011603 */
[----:B------:R-:W-:Y:S02]  /*08b0*/  SHF.R.U32.HI R6, RZ, 0x3, R2 ;  /* 0x00000003ff067819 */ /* 0x000fe40000011602 */
[----:B------:R-:W-:Y:S01]  /*08c0*/  LOP3.LUT R8, R8, R0, R7, 0x1e, !PT ;  /* 0x0000000008087212 */ /* 0x000fe200078e1e07 */
[----:B------:R-:W-:Y:S01]  /*08d0*/  IMAD.SHL.U32 R0, R17, 0x20, RZ ;  /* 0x0000002011007824 */ /* 0x000fe200078e00ff */
[----:B------:R-:W-:Y:S02]  /*08e0*/  LOP3.LUT R9, R9, R3, R4, 0x1e, !PT ;  /* 0x0000000309097212 */ /* 0x000fe400078e1e04 */
[----:B------:R-:W-:Y:S01]  /*08f0*/  LOP3.LUT R10, R7, 0x10, R10, 0xf8, !PT ;  /* 0x00000010070a7812 */ /* 0x000fe200078ef80a */
[----:B------:R-:W-:Y:S01]  /*0900*/  IMAD.IADD R8, R8, 0x1, R12 ;  /* 0x0000000108087824 */ /* 0x000fe200078e020c */
[----:B------:R-:W-:Y:S01]  /*0910*/  LOP3.LUT R3, R6, R2, R4, 0x1e, !PT ;  /* 0x0000000206037212 */ /* 0x000fe200078e1e04 */
[----:B------:R-:W-:Y:S01]  /*0920*/  IMAD R4, R18, 0x200, R0 ;  /* 0x0000020012047824 */ /* 0x000fe200078e0200 */
[----:B------:R-:W-:Y:S01]  /*0930*/  LOP3.LUT R2, R6, R10, R2, 0x1e, !PT ;  /* 0x0000000a06027212 */ /* 0x000fe200078e1e02 */
[----:B------:R-:W-:Y:S01]  /*0940*/  IMAD.IADD R163, R163, 0x1, R9 ;  /* 0x00000001a3a37824 */ /* 0x000fe200078e0209 */
[----:B------:R-:W-:Y:S01]  /*0950*/  LEA R186, R13, UR4, 0x1 ;  /* 0x000000040dba7c11 */ /* 0x000fe2000f8e08ff */
[----:B------:R-:W-:Y:S01]  /*0960*/  IMAD.IADD R168, R4, 0x1, R3 ;  /* 0x0000000104a87824 */ /* 0x000fe200078e0203 */
[----:B------:R-:W-:Y:S01]  /*0970*/  SEL R180, R180, 0x10, !P6 ;  /* 0x00000010b4b47807 */ /* 0x000fe20007000000 */
[----:B------:R-:W-:Y:S01]  /*0980*/  IMAD.U32 R3, RZ, RZ, UR5 ;  /* 0x00000005ff037e24 */ /* 0x000fe2000f8e00ff */
[----:B------:R-:W-:Y:S01]  /*0990*/  USHF.R.S32.HI UR5, URZ, 0x1f, UR48 ;  /* 0x0000001f3f057899 */ /* 0x000fe20008011430 */
[----:B------:R-:W-:Y:S01]  /*09a0*/  IMAD.IADD R167, R0, 0x1, R2 ;  /* 0x0000000100a77824 */ /* 0x000fe200078e0202 */
[----:B------:R-:W-:Y:S01]  /*09b0*/  SEL R182, R166, 0xffffffe0, !P5 ;  /* 0xffffffe0a6b67807 */ /* 0x000fe20006800000 */
[----:B------:R-:W-:Y:S01]  /*09c0*/  IMAD.U32 R0, RZ, RZ, UR6 ;  /* 0x00000006ff007e24 */ /* 0x000fe2000f8e00ff */
[----:B------:R-:W-:Y:S01]  /*09d0*/  USHF.R.S32.HI UR6, URZ, 0x1f, UR57 ;  /* 0x0000001f3f067899 */ /* 0x000fe20008011439 */
[----:B------:R-:W-:Y:S01]  /*09e0*/  VIADD R181, R186, 0x40 ;  /* 0x00000040bab57836 */ /* 0x000fe20000000000 */
[----:B------:R-:W-:Y:S01]  /*09f0*/  SEL R164, R164, 0xffffffc0, !P2 ;  /* 0xffffffc0a4a47807 */ /* 0x000fe20005000000 */
[----:B------:R-:W-:Y:S01]  /*0a00*/  IMAD.U32 R0, RZ, RZ, UR5 ;  /* 0x00000005ff007e24 */ /* 0x000fe2000f8e00ff */
[----:B------:R-:W-:Y:S01]  /*0a10*/  UIADD3 UR5, UR4, 0x8000, URZ ;  /* 0x0000800004057890 */ /* 0x000fe2000fffe03f */
[----:B------:R-:W-:Y:S01]  /*0a20*/  @P4 VIADD R181, R186, 0xffffffc0 ;  /* 0xffffffc0bab54836 */ /* 0x000fe20000000000 */
[----:B------:R-:W-:Y:S01]  /*0a30*/  SEL R162, R166, 0xffffffe0, !P0 ;  /* 0xffffffe0a6a27807 */ /* 0x000fe20004000000 */
[----:B------:R-:W-:Y:S01]  /*0a40*/  IMAD.U32 R252, RZ, RZ, UR6 ;  /* 0x00000006fffc7e24 */ /* 0x000fe2000f8e00ff */
[----:B------:R-:W-:Y:S01]  /*0a50*/  UIADD3 UR6, UR4, 0x6000, URZ ;  /* 0x0000600004067890 */ /* 0x000fe2000fffe03f */
[----:B------:R-:W-:Y:S01]  /*0a60*/  LEA R161, R161, UR4, 0x1 ;  /* 0x00000004a1a17c11 */ /* 0x000fe2000f8e08ff */
[----:B------:R-:W-:Y:S01]  /*0a70*/  IMAD.IADD R185, R186, 0x1, R180 ;  /* 0x00000001bab97824 */ /* 0x000fe200078e02b4 */
[----:B------:R-:W-:Y:S01]  /*0a80*/  LEA R163, R163, UR5, 0x1 ;  /* 0x00000005a3a37c11 */ /* 0x000fe2000f8e08ff */
[----:B------:R-:W-:Y:S01]  /*0a90*/  IMAD.IADD R180, R180, 0x1, R181 ;  /* 0x00000001b4b47824 */ /* 0x000fe200078e02b5 */
[----:B------:R-:W-:Y:S01]  /*0aa0*/  LOP3.LUT P0, RZ, R14, 0x2, RZ, 0xc0, !PT ;  /* 0x000000020eff7812 */ /* 0x000fe2000780c0ff */
[--C-:B------:R-:W-:Y:S01]  /*0ab0*/  IMAD.IADD R187, R186, 0x1, R182.reuse ;  /* 0x00000001babb7824 */ /* 0x100fe200078e02b6 */
[----:B------:R-:W-:Y:S01]  /*0ac0*/  LEA R250, R8, UR6, 0x1 ;  /* 0x0000000608fa7c11 */ /* 0x000fe2000f8e08ff */
[C---:B------:R-:W-:Y:S01]  /*0ad0*/  VIADD R169, R163.reuse, 0x20 ;  /* 0x00000020a3a97836 */ /* 0x040fe20000000000 */
[----:B------:R-:W-:Y:S01]  /*0ae0*/  SEL R166, R166, 0xffffffe0, !P0 ;  /* 0xffffffe0a6a67807 */ /* 0x000fe20004000000 */
[----:B------:R-:W-:Y:S01]  /*0af0*/  @P1 VIADD R169, R163, 0xffffffe0 ;  /* 0xffffffe0a3a91836 */ /* 0x000fe20000000000 */
[----:B------:R-:W-:Y:S01]  /*0b00*/  LEA R2, R5, UR4, 0x1 ;  /* 0x0000000405027c11 */ /* 0x000fe2000f8e08ff */
[----:B------:R-:W-:-:S02]  /*0b10*/  IMAD.IADD R184, R185, 0x1, R182 ;  /* 0x00000001b9b87824 */ /* 0x000fc400078e02b6 */
[----:B------:R-:W-:Y:S02]  /*0b20*/  IMAD.IADD R183, R182, 0x1, R181 ;  /* 0x00000001b6b77824 */ /* 0x000fe400078e02b5 */
[----:B------:R-:W-:Y:S02]  /*0b30*/  VIADD R251, R250, 0x20 ;  /* 0x00000020fafb7836 */ /* 0x000fe40000000000 */
[----:B------:R-:W-:Y:S02]  /*0b40*/  IMAD.IADD R165, R163, 0x1, R164 ;  /* 0x00000001a3a57824 */ /* 0x000fe400078e02a4 */
[----:B------:R-:W-:Y:S02]  /*0b50*/  IMAD.IADD R162, R162, 0x1, R161 ;  /* 0x00000001a2a27824 */ /* 0x000fe400078e02a1 */
[----:B------:R-:W-:Y:S02]  /*0b60*/  IMAD.IADD R182, R182, 0x1, R180 ;  /* 0x00000001b6b67824 */ /* 0x000fe400078e02b4 */
[----:B------:R-:W-:-:S02]  /*0b70*/  @P3 VIADD R251, R250, 0xffffffe0 ;  /* 0xffffffe0fafb3836 */ /* 0x000fc40000000000 */
[----:B------:R-:W-:Y:S02]  /*0b80*/  IMAD.IADD R164, R164, 0x1, R169 ;  /* 0x00000001a4a47824 */ /* 0x000fe400078e02a9 */
[C---:B------:R-:W-:Y:S02]  /*0b90*/  VIADD R172, R169.reuse, 0x2000 ;  /* 0x00002000a9ac7836 */ /* 0x040fe40000000000 */
[C---:B------:R-:W-:Y:S02]  /*0ba0*/  VIADD R171, R169.reuse, 0x4000 ;  /* 0x00004000a9ab7836 */ /* 0x040fe40000000000 */
[----:B------:R-:W-:-:S07]  /*0bb0*/  VIADD R170, R169, 0x6000 ;  /* 0x00006000a9aa7836 */ /* 0x000fce0000000000 */
.L_x_122:
        /* <DEDUP_REMOVED lines=14> */
[----:B------:R-:W-:Y:S02]  /*0ca0*/  @UP3 UIADD3.X UR9, UR5, UR9, URZ, UP0, !UPT ;  /* 0x0000000905093290 */ /* 0x000fe400087fe43f */
[----:B------:R-:W-:Y:S01]  /*0cb0*/  UIADD3 UR16, UP2, UR17, UR14, URZ ;  /* 0x0000000e11107290 */ /* 0x000fe2000ff5e03f */
[----:B--23--:R-:W-:Y:S01]  /*0cc0*/  IMAD.U32 R4, RZ, RZ, UR8 ;  /* 0x00000008ff047e24 */ /* 0x00cfe2000f8e00ff */
[----:B------:R-:W-:Y:S01]  /*0cd0*/  UISETP.NE.U32.AND UP0, UPT, UR14, URZ, UPT ;  /* 0x0000003f0e00728c */ /* 0x000fe2000bf05070 */
[----:B------:R-:W-:Y:S01]  /*0ce0*/  IMAD.U32 R6, RZ, RZ, UR10 ;  /* 0x0000000aff067e24 */ /* 0x000fe2000f8e00ff */
[----:B------:R-:W-:Y:S01]  /*0cf0*/  @UP4 UIADD3.X UR11, UR5, UR7, URZ, UP1, !UPT ;  /* 0x00000007050b4290 */ /* 0x000fe20008ffe43f */
[----:B------:R-:W-:Y:S01]  /*0d00*/  IMAD.U32 R5, RZ, RZ, UR9 ;  /* 0x00000009ff057e24 */ /* 0x000fe2000f8e00ff */
[----:B------:R-:W-:-:S02]  /*0d10*/  UIADD3.X UR14, UR5, UR15, URZ, UP2, !UPT ;  /* 0x0000000f050e7290 */ /* 0x000fc400097fe43f */
[----:B------:R-:W-:Y:S01]  /*0d20*/  UISETP.NE.AND.EX UP0, UPT, UR15, URZ, UPT, UP0 ;  /* 0x0000003f0f00728c */ /* 0x000fe2000bf05300 */
[----:B------:R-:W-:Y:S02]  /*0d30*/  ULDC.64 UR6, c[0x0][0x2f8] ;  /* 0x0000be0000067ab9 */ /* 0x000fe40000000a00 */
[----:B------:R-:W-:Y:S01]  /*0d40*/  ULDC.U8 UR15, c[0x0][0x3c2] ;  /* 0x0000f080000f7ab9 */ /* 0x000fe20000000000 */
[----:B------:R-:W-:Y:S01]  /*0d50*/  IMAD.U32 R7, RZ, RZ, UR11 ;  /* 0x0000000bff077e24 */ /* 0x000fe2000f8e00ff */
[----:B------:R-:W-:Y:S01]  /*0d60*/  UISETP.NE.AND UP2, UPT, UR15, URZ, UPT ;  /* 0x0000003f0f00728c */ /* 0x000fe2000bf45270 */
[----:B------:R-:W-:Y:S01]  /*0d70*/  PLOP3.LUT P3, PT, PT, PT, UP0, 0x80, 0x0 ;  /* 0x000000000000781c */ /* 0x000fe20003f6f008 */
[----:B------:R-:W-:Y:S02]  /*0d80*/  UISETP.EQ.U32.AND UP4, UPT, UR6, URZ, UPT ;  /* 0x0000003f0600728c */ /* 0x000fe4000bf82070 */
[----:B-1----:R-:W2:Y:S02]  /*0d90*/  @P1 LDG.E R8, desc[UR12][R6.64] ;  /* 0x0000000c06081981 */ /* 0x002ea4000c1e1900 */
[----:B------:R-:W-:-:S02]  /*0da0*/  UISETP.EQ.OR.EX UP4, UPT, UR7, URZ, !UP2, UP4 ;  /* 0x0000003f0700728c */ /* 0x000fc4000d782740 */
        /* <DEDUP_REMOVED lines=11> */
[----:B------:R-:W-:-:S04]  /*0e60*/  @!UP3 ULDC.64 UR8, c[0x0][0x318] ;  /* 0x0000c6000008bab9 */ /* 0x000fc80000000a00 */
[----:B------:R-:W5:Y:S01]  /*0e70*/  @!P2 LDG.E R3, desc[UR12][R4.64] ;  /* 0x0000000c0403a981 */ /* 0x000f62000c1e1900 */
[----:B------:R-:W-:Y:S01]  /*0e80*/  @!UP3 UISETP.NE.U32.AND UP1, UPT, UR8, URZ, UPT ;  /* 0x0000003f0800b28c */ /* 0x000fe2000bf25070 */
[----:B------:R-:W-:Y:S01]  /*0e90*/  UMOV UR5, 0xffffffff ;  /* 0xffffffff00057882 */ /* 0x000fe20000000000 */
[----:B------:R-:W-:Y:S02]  /*0ea0*/  UMOV UR43, 0xffffffff ;  /* 0xffffffff002b7882 */ /* 0x000fe40000000000 */
[----:B------:R-:W-:Y:S02]  /*0eb0*/  @!UP3 UISETP.NE.AND.EX UP1, UPT, UR9, URZ, UPT, UP1 ;  /* 0x0000003f0900b28c */ /* 0x000fe4000bf25310 */
[----:B------:R-:W-:Y:S01]  /*0ec0*/  USHF.L.U32 UR25, UR21, 0x7, URZ ;  /* 0x0000000715197899 */ /* 0x000fe2000800063f */
[----:B--2---:R-:W-:Y:S02]  /*0ed0*/  @P1 R2UR UR40, R8 ;  /* 0x00000000082812ca */ /* 0x004fe400000e0000 */
[----:B---3--:R-:W-:-:S02]  /*0ee0*/  @P0 R2UR UR10, R6 ;  /* 0x00000000060a02ca */ /* 0x008fc400000e0000 */
[----:B------:R-:W-:Y:S01]  /*0ef0*/  ISETP.NE.U32.AND P0, PT, RZ, UR6, PT ;  /* 0x00000006ff007c0c */ /* 0x000fe2000bf05070 */
[----:B------:R-:W-:Y:S02]  /*0f00*/  @!UP3 ULDC UR6, c[0x0][0x2cc] ;  /* 0x0000b3000006bab9 */ /* 0x000fe40000000800 */
[----:B------:R-:W-:Y:S01]  /*0f10*/  @!UP3 USEL UR8, UR6, URZ, UP1 ;  /* 0x0000003f0608b287 */ /* 0x000fe20008800000 */
[----:B------:R-:W-:Y:S01]  /*0f20*/  ISETP.NE.AND.EX P0, PT, RZ, UR7, PT, P0 ;  /* 0x00000007ff007c0c */ /* 0x000fe2000bf05300 */
[----:B------:R-:W-:-:S06]  /*0f30*/  ULDC UR7, c[0x0][0x2c8] ;  /* 0x0000b20000077ab9 */ /* 0x000fcc0000000800 */
        /* <DEDUP_REMOVED lines=11> */
.L_x_76:
[----:B------:R-:W-:Y:S02]  /*0ff0*/  @!UP3 UIADD3 UR6, UR8, UR7, -UR40 ;  /* 0x000000070806b290 */ /* 0x000fe4000fffe828 */
[----:B------:R-:W-:Y:S02]  /*1000*/  @UP0 UIADD3 UR11, UR11, -UR5, URZ ;  /* 0x800000050b0b0290 */ /* 0x000fe4000fffe03f */
[----:B------:R-:W-:-:S05]  /*1010*/  UISETP.GT.AND UP1, UPT, UR6, UR25, UPT ;  /* 0x000000190600728c */ /* 0x000fca000bf24270 */
[----:B------:R-:W-:Y:S01]  /*1020*/  @!UP0 ULDC UR11, c[0x0][0x2c4] ;  /* 0x0000b100000b8ab9 */ /* 0x000fe20000000800 */
[----:B------:R-:W-:-:S13]  /*1030*/  PLOP3.LUT P0, PT, PT, PT, UP1, 0x80, 0x0 ;  /* 0x000000000000781c */ /* 0x000fda0003f0f018 */
[----:B------:R-:W-:Y:S05]  /*1040*/  @!P0 BRA `(.L_x_77) ;  /* 0x0000007800608947 */ /* 0x000fea0003800000 */
[----:B------:R-:W1:Y:S01]  /*1050*/  LDC R7, c[0x0][0x278] ;  /* 0x00009e00ff077b82 */ /* 0x000e620000000800 */
[----:B------:R-:W-:Y:S01]  /*1060*/  UISETP.NE.AND UP2, UPT, UR5, -0x1, UPT ;  /* 0xffffffff0500788c */ /* 0x000fe2000bf45270 */
[----:B------:R-:W-:Y:S01]  /*1070*/  IABS R3, UR57 ;  /* 0x0000003900037c13 */ /* 0x000fe20008000000 */
[----:B------:R-:W-:Y:S01]  /*1080*/  ULDC.64 UR8, c[0x0][0x228] ;  /* 0x00008a0000087ab9 */ /* 0x000fe20000000a00 */
[----:B------:R-:W-:Y:S01]  /*1090*/  ULDC.64 UR14, c[0x0][0x488] ;  /* 0x00012200000e7ab9 */ /* 0x000fe20000000a00 */
[----:B------:R-:W-:Y:S02]  /*10a0*/  UIMAD UR7, UR58, UR8, URZ ;  /* 0x000000083a0772a4 */ /* 0x000fe4000f8e023f */
[----:B------:R-:W-:Y:S01]  /*10b0*/  UIMAD.WIDE.U32 UR18, UR48, UR8, URZ ;  /* 0x00000008301272a5 */ /* 0x000fe2000f8e003f */
[----:B------:R-:W2:Y:S01]  /*10c0*/  S2UR UR10, SR_CTAID.X ;  /* 0x00000000000a79c3 */ /* 0x000ea20000002500 */
[----:B------:R-:W-:Y:S01]  /*10d0*/  UIMAD UR24, UR48, UR9, UR7 ;  /* 0x00000009301872a4 */ /* 0x000fe2000f8e0207 */
[----:B------:R-:W-:-:S02]  /*10e0*/  ULDC UR59, c[0x0][0x2d4] ;  /* 0x0000b500003b7ab9 */ /* 0x000fc40000000800 */
[----:B------:R-:W-:Y:S01]  /*10f0*/  @!UP2 ULDC.64 UR8, c[0x0][0x418] ;  /* 0x000106000008aab9 */ /* 0x000fe20000000a00 */
[----:B------:R-:W-:Y:S02]  /*1100*/  USHF.R.S32.HI UR26, URZ, 0x1f, UR59 ;  /* 0x0000001f3f1a7899 */ /* 0x000fe4000801143b */
[----:B------:R-:W-:Y:S02]  /*1110*/  @!UP2 UIMAD UR7, UR58, UR8, URZ ;  /* 0x000000083a07a2a4 */ /* 0x000fe4000f8e023f */
[----:B------:R-:W-:Y:S02]  /*1120*/  @!UP2 UIMAD.WIDE.U32 UR44, UR48, UR8, URZ ;  /* 0x00000008302ca2a5 */ /* 0x000fe4000f8e003f */
[----:B------:R-:W-:Y:S02]  /*1130*/  @!UP2 UIMAD UR34, UR48, UR9, UR7 ;  /* 0x000000093022a2a4 */ /* 0x000fe4000f8e0207 */
[----:B------:R-:W-:Y:S02]  /*1140*/  UIADD3 UR7, UR11, 0x80, UR25 ;  /* 0x000000800b077890 */ /* 0x000fe4000fffe019 */
[----:B------:R-:W-:Y:S01]  /*1150*/  USHF.L.U32 UR16, UR48, 0x7, URZ ;  /* 0x0000000730107899 */ /* 0x000fe2000800063f */
[----:B-1----:R-:W-:Y:S01]  /*1160*/  IABS R6, R7 ;  /* 0x0000000700067213 */ /* 0x002fe20000000000 */
[----:B------:R-:W-:Y:S01]  /*1170*/  ULDC UR8, c[0x0][0x394] ;  /* 0x0000e50000087ab9 */ /* 0x000fe20000000800 */
[----:B------:R-:W-:Y:S01]  /*1180*/  ULDC.64 UR32, c[0x0][0x240] ;  /* 0x0000900000207ab9 */ /* 0x000fe20000000a00 */
[----:B------:R-:W-:Y:S01]  /*1190*/  UIADD3 UR7, UR7, UR8, -UR6 ;  /* 0x0000000807077290 */ /* 0x000fe2000fffe806 */
[----:B------:R-:W1:Y:S01]  /*11a0*/  I2F.RP R4, R6 ;  /* 0x0000000600047306 */ /* 0x000e620000209400 */
[----:B------:R-:W-:Y:S01]  /*11b0*/  ULDC UR29, c[0x0][0x2dc] ;  /* 0x0000b700001d7ab9 */ /* 0x000fe20000000800 */
[----:B------:R-:W-:Y:S01]  /*11c0*/  ULDC UR41, c[0x0][0x270] ;  /* 0x00009c0000297ab9 */ /* 0x000fe20000000800 */
[----:B------:R-:W-:Y:S01]  /*11d0*/  USEL UR35, UR16, URZ, UP0 ;  /* 0x0000003f10237287 */ /* 0x000fe20008000000 */
[----:B------:R-:W-:Y:S01]  /*11e0*/  ISETP.NE.AND P3, PT, R7, RZ, PT ;  /* 0x000000ff0700720c */ /* 0x000fe20003f65270 */
[----:B--2---:R-:W-:-:S02]  /*11f0*/  UIMAD.WIDE.U32 UR36, UR10, UR14, URZ ;  /* 0x0000000e0a2472a5 */ /* 0x004fc4000f8e003f */
[----:B------:R-:W-:Y:S02]  /*1200*/  UIMAD.WIDE.U32 UR16, UR5, UR32, URZ ;  /* 0x00000020051072a5 */ /* 0x000fe4000f8e003f */
[----:B------:R-:W-:Y:S02]  /*1210*/  UIMAD UR51, UR10, UR15, UR37 ;  /* 0x0000000f0a3372a4 */ /* 0x000fe4000f8e0225 */
[----:B------:R-:W-:Y:S01]  /*1220*/  UIADD3 UR10, UR11, 0x7f, URZ ;  /* 0x0000007f0b0a7890 */ /* 0x000fe2000fffe03f */
[----:B------:R-:W-:Y:S01]  /*1230*/  @UP2 ULDC.64 UR14, c[0x0][0x420] ;  /* 0x00010800000e2ab9 */ /* 0x000fe20000000a00 */
[----:B------:R-:W-:Y:S01]  /*1240*/  UIMAD UR23, UR5, UR33, URZ ;  /* 0x00000021051772a4 */ /* 0x000fe2000f8e023f */
[----:B-1----:R-:W1:Y:S01]  /*1250*/  MUFU.RCP R4, R4 ;  /* 0x0000000400047308 */ /* 0x002e620000001000 */
[----:B------:R-:W-:Y:S02]  /*1260*/  USHF.R.S32.HI UR22, URZ, 0x1f, UR10 ;  /* 0x0000001f3f167899 */ /* 0x000fe4000801140a */
[----:B------:R-:W-:-:S02]  /*1270*/  @UP2 UIMAD.WIDE.U32 UR46, UR5, UR14, URZ ;  /* 0x0000000e052e22a5 */ /* 0x000fc4000f8e003f */
[----:B------:R-:W-:Y:S02]  /*1280*/  ULEA.HI UR22, UR22, UR10, URZ, 0x7 ;  /* 0x0000000a16167291 */ /* 0x000fe4000f8f383f */
[----:B------:R-:W-:Y:S02]  /*1290*/  UIMAD UR10, UR26, UR48, URZ ;  /* 0x000000301a0a72a4 */ /* 0x000fe4000f8e023f */
[----:B------:R-:W-:Y:S02]  /*12a0*/  @UP2 UIMAD UR53, UR5, UR15, UR47 ;  /* 0x0000000f053522a4 */ /* 0x000fe4000f8e022f */
[----:B------:R-:W-:Y:S02]  /*12b0*/  UIMAD.WIDE UR8, UR29, UR41, URZ ;  /* 0x000000291d0872a5 */ /* 0x000fe4000f8e023f */
[----:B------:R-:W-:Y:S02]  /*12c0*/  UIMAD.WIDE.U32 UR14, UR48, UR59, URZ ;  /* 0x0000003b300e72a5 */ /* 0x000fe4000f8e003f */
[----:B------:R-:W-:Y:S01]  /*12d0*/  UIMAD UR10, UR58, UR59, UR10 ;  /* 0x0000003b3a0a72a4 */ /* 0x000fe2000f8e020a */
[----:B-1----:R-:W-:Y:S01]  /*12e0*/  VIADD R4, R4, 0xffffffe ;  /* 0x0ffffffe04047836 */ /* 0x002fe20000000000 */
[----:B------:R-:W-:-:S02]  /*12f0*/  UIADD3 UR7, UR7, 0x7f, URZ ;  /* 0x0000007f07077890 */ /* 0x000fc4000fffe03f */
[----:B------:R-:W-:Y:S01]  /*1300*/  UIADD3 UR50, UR19, UR24, URZ ;  /* 0x0000001813327290 */ /* 0x000fe2000fffe03f */
[----:B------:R-:W1:Y:S01]  /*1310*/  F2I.FTZ.U32.TRUNC.NTZ R5, R4 ;  /* 0x0000000400057305 */ /* 0x000e62000021f000 */
[----:B------:R-:W-:Y:S02]  /*1320*/  @UP2 UIADD3 UR50, UR17, UR23, URZ ;  /* 0x0000001711322290 */ /* 0x000fe4000fffe03f */
[----:B------:R-:W-:Y:S02]  /*1330*/  USEL UR56, UR18, UR16, !UP2 ;  /* 0x0000001012387287 */ /* 0x000fe4000d000000 */
[----:B------:R-:W-:Y:S02]  /*1340*/  UIMAD UR17, UR9, UR14, URZ ;  /* 0x0000000e091172a4 */ /* 0x000fe4000f8e023f */
[----:B------:R-:W-:Y:S02]  /*1350*/  UIADD3 UR10, UR15, UR10, URZ ;  /* 0x0000000a0f0a7290 */ /* 0x000fe4000fffe03f */
[----:B------:R-:W-:Y:S01]  /*1360*/  USHF.R.S32.HI UR16, URZ, 0x1f, UR7 ;  /* 0x0000001f3f107899 */ /* 0x000fe20008011407 */
[----:B------:R-:W-:Y:S01]  /*1370*/  ULDC.U8 UR27, c[0x0][0x3d8] ;  /* 0x0000f600001b7ab9 */ /* 0x000fe20000000000 */
[----:B------:R-:W-:-:S02]  /*1380*/  UIMAD.WIDE.U32 UR18, UR8, UR14, URZ ;  /* 0x0000000e081272a5 */ /* 0x000fc4000f8e003f */
[----:B------:R-:W-:Y:S01]  /*1390*/  UIMAD UR10, UR8, UR10, UR17 ;  /* 0x0000000a080a72a4 */ /* 0x000fe2000f8e0211 */
[--C-:B-1----:R-:W-:Y:S01]  /*13a0*/  IMAD.MOV R0, RZ, RZ, -R5.reuse ;  /* 0x000000ffff007224 */ /* 0x102fe200078e0a05 */
[----:B------:R-:W-:Y:S01]  /*13b0*/  UISETP.NE.AND UP3, UPT, UR27, URZ, UPT ;  /* 0x0000003f1b00728c */ /* 0x000fe2000bf65270 */
[----:B------:R-:W-:Y:S01]  /*13c0*/  IMAD.MOV.U32 R4, RZ, RZ, RZ ;  /* 0x000000ffff047224 */ /* 0x000fe200078e00ff */
[----:B------:R-:W-:Y:S01]  /*13d0*/  ULEA.HI UR7, UR16, UR7, URZ, 0x7 ;  /* 0x0000000710077291 */ /* 0x000fe2000f8f383f */
[----:B------:R-:W-:Y:S01]  /*13e0*/  IMAD R0, R0, R6, RZ ;  /* 0x0000000600007224 */ /* 0x000fe200078e02ff */
[----:B------:R-:W-:Y:S02]  /*13f0*/  USHF.L.U64.HI UR20, UR48, 0x7, UR58 ;  /* 0x0000000730147899 */ /* 0x000fe4000801023a */
[----:B------:R-:W-:Y:S01]  /*1400*/  UIADD3 UR42, UR19, UR10, URZ ;  /* 0x0000000a132a7290 */ /* 0x000fe2000fffe03f */
[----:B------:R-:W-:Y:S01]  /*1410*/  IMAD.HI.U32 R0, R5, R0, R4 ;  /* 0x0000000005007227 */ /* 0x000fe200078e0004 */
[----:B------:R-:W-:-:S02]  /*1420*/  USHF.R.S32.HI UR10, URZ, 0x7, UR22 ;  /* 0x000000073f0a7899 */ /* 0x000fc40008011416 */
[----:B------:R-:W-:Y:S02]  /*1430*/  USHF.R.S32.HI UR7, URZ, 0x7, UR7 ;  /* 0x000000073f077899 */ /* 0x000fe40008011407 */
[----:B------:R-:W-:Y:S01]  /*1440*/  USEL UR20, UR20, URZ, UP0 ;  /* 0x0000003f14147287 */ /* 0x000fe20008000000 */
[----:B------:R-:W-:Y:S01]  /*1450*/  IMAD.HI.U32 R0, R0, R3, RZ ;  /* 0x0000000300007227 */ /* 0x000fe200078e00ff */
[----:B------:R-:W-:Y:S01]  /*1460*/  UISETP.LT.AND UP0, UPT, UR10, UR7, UPT ;  /* 0x000000070a00728c */ /* 0x000fe2000bf01270 */
[----:B------:R-:W-:Y:S01]  /*1470*/  ULDC UR39, c[0x0][0x2c4] ;  /* 0x0000b10000277ab9 */ /* 0x000fe20000000800 */
[----:B------:R-:W-:Y:S02]  /*1480*/  UISETP.NE.AND UP1, UPT, UR43, -0x1, UPT ;  /* 0xffffffff2b00788c */ /* 0x000fe4000bf25270 */
[----:B------:R-:W-:Y:S01]  /*1490*/  IADD3 R4, -R0, RZ, RZ ;  /* 0x000000ff00047210 */ /* 0x000fe20007ffe1ff */
[----:B------:R-:W-:Y:S02]  /*14a0*/  @UP3 UIMAD UR16, UR48, UR39, URZ ;  /* 0x00000027301032a4 */ /* 0x000fe4000f8e023f */
[----:B------:R-:W-:-:S02]  /*14b0*/  USEL UR38, UR10, UR7, UP0 ;  /* 0x000000070a267287 */ /* 0x000fc40008000000 */
[C---:B------:R-:W-:Y:S01]  /*14c0*/  IMAD R3, R6.reuse, R4, R3 ;  /* 0x0000000406037224 */ /* 0x040fe200078e0203 */
[----:B------:R-:W-:Y:S02]  /*14d0*/  @UP3 USEL UR10, UR16, UR5, !UP2 ;  /* 0x00000005100a3287 */ /* 0x000fe4000d000000 */
[----:B------:R-:W-:Y:S02]  /*14e0*/  ULEA UR16, UR38, 0xffffff80, 0x7 ;  /* 0xffffff8026107891 */ /* 0x000fe4000f8e383f */
[----:B------:R-:W-:Y:S01]  /*14f0*/  ISETP.GT.U32.AND P1, PT, R6, R3, PT ;  /* 0x000000030600720c */ /* 0x000fe20003f24070 */
[----:B------:R-:W-:Y:S01]  /*1500*/  @UP3 ULDC UR7, c[0x0][0x2e4] ;  /* 0x0000b90000073ab9 */ /* 0x000fe20000000800 */
[----:B------:R-:W-:Y:S02]  /*1510*/  UIMAD.WIDE.U32 UR14, UR8, UR5, URZ ;  /* 0x00000005080e72a5 */ /* 0x000fe4000f8e003f */
[----:B------:R-:W-:Y:S02]  /*1520*/  @!UP3 UIMAD UR17, UR48, UR41, UR57 ;  /* 0x000000293011b2a4 */ /* 0x000fe4000f8e0239 */
[----:B------:R-:W-:-:S02]  /*1530*/  @UP3 UIMAD UR41, UR57, UR7, UR10 ;  /* 0x00000007392932a4 */ /* 0x000fc4000f8e020a */
[----:B------:R-:W-:Y:S02]  /*1540*/  USHF.R.S32.HI UR22, URZ, 0x1f, UR16 ;  /* 0x0000001f3f167899 */ /* 0x000fe40008011410 */
[----:B------:R-:W-:Y:S02]  /*1550*/  UIADD3 UR7, UP0, UR16, UR35, URZ ;  /* 0x0000002310077290 */ /* 0x000fe4000ff1e03f */
[----:B------:R-:W-:Y:S01]  /*1560*/  USEL UR55, UR18, UR14, !UP2 ;  /* 0x0000000e12377287 */ /* 0x000fe2000d000000 */
[----:B------:R-:W-:Y:S01]  /*1570*/  @!P1 IMAD.IADD R3, R3, 0x1, -R6 ;  /* 0x0000000103039824 */ /* 0x000fe200078e0a06 */
[----:B------:R-:W-:Y:S01]  /*1580*/  UIMAD UR14, UR9, UR5, URZ ;  /* 0x00000005090e72a4 */ /* 0x000fe2000f8e023f */
[----:B------:R-:W-:Y:S01]  /*1590*/  @!P1 VIADD R0, R0, 0x1 ;  /* 0x0000000100009836 */ /* 0x000fe20000000000 */
[----:B------:R-:W-:Y:S01]  /*15a0*/  ULDC.U8 UR28, c[0x0][0x480] ;  /* 0x00012000001c7ab9 */ /* 0x000fe20000000000 */
[----:B------:R-:W-:Y:S01]  /*15b0*/  UIADD3.X UR10, UR22, UR20, URZ, UP0, !UPT ;  /* 0x00000014160a7290 */ /* 0x000fe200087fe43f */
[----:B------:R-:W-:Y:S01]  /*15c0*/  ISETP.GE.U32.AND P0, PT, R3, R6, PT ;  /* 0x000000060300720c */ /* 0x000fe20003f06070 */
[----:B------:R-:W-:Y:S01]  /*15d0*/  UIMAD UR9, UR9, UR7, URZ ;  /* 0x00000007090972a4 */ /* 0x000fe2000f8e023f */
[----:B------:R-:W-:Y:S01]  /*15e0*/  LOP3.LUT R3, R7, UR57, RZ, 0x3c, !PT ;  /* 0x0000003907037c12 */ /* 0x000fe2000f8e3cff */
[----:B------:R-:W-:Y:S01]  /*15f0*/  @UP1 UIADD3 UR30, UR40, UR43, URZ ;  /* 0x0000002b281e1290 */ /* 0x000fe2000fffe03f */
[----:B------:R-:W-:Y:S01]  /*1600*/  PLOP3.LUT P1, PT, PT, PT, UP1, 0x80, 0x0 ;  /* 0x000000000000781c */ /* 0x000fe20003f2f018 */
[----:B------:R-:W-:Y:S01]  /*1610*/  @UP1 UIADD3 UR31, UR40, UR43, URZ ;  /* 0x0000002b281f1290 */ /* 0x000fe2000fffe03f */
[----:B------:R-:W-:Y:S01]  /*1620*/  ISETP.GE.AND P2, PT, R3, RZ, PT ;  /* 0x000000ff0300720c */ /* 0x000fe20003f46270 */
[----:B------:R-:W-:-:S02]  /*1630*/  UIMAD UR49, UR57, UR29, URZ ;  /* 0x0000001d393172a4 */ /* 0x000fc4000f8e023f */
[----:B------:R-:W-:Y:S02]  /*1640*/  UISETP.NE.AND UP4, UPT, UR28, URZ, UPT ;  /* 0x0000003f1c00728c */ /* 0x000fe4000bf85270 */
[----:B------:R-:W-:Y:S01]  /*1650*/  @!UP2 UIADD3 UR53, UR45, UR34, URZ ;  /* 0x000000222d35a290 */ /* 0x000fe2000fffe03f */
[----:B------:R-:W-:Y:S01]  /*1660*/  @UP1 ULDC.64 UR28, c[0x0][0x248] ;  /* 0x00009200001c1ab9 */ /* 0x000fe20000000a00 */
[----:B------:R-:W-:Y:S01]  /*1670*/  @UP1 ULDC.64 UR26, c[0x0][0x250] ;  /* 0x00009400001a1ab9 */ /* 0x000fe20000000a00 */
[----:B------:R-:W-:Y:S01]  /*1680*/  UIMAD.WIDE.U32 UR34, UR8, UR7, URZ ;  /* 0x00000007082272a5 */ /* 0x000fe2000f8e003f */
[----:B------:R-:W-:Y:S01]  /*1690*/  @P0 IADD3 R0, R0, 0x1, RZ ;  /* 0x0000000100000810 */ /* 0x000fe20007ffe0ff */
[----:B------:R-:W-:Y:S01]  /*16a0*/  @UP2 UIADD3 UR42, UR15, UR14, URZ ;  /* 0x0000000e0f2a2290 */ /* 0x000fe2000fffe03f */
[----:B------:R-:W-:Y:S01]  /*16b0*/  PLOP3.LUT P0, PT, PT, PT, UP3, 0x80, 0x0 ;  /* 0x000000000000781c */ /* 0x000fe20003f0f038 */
[----:B------:R-:W-:Y:S02]  /*16c0*/  UIMAD UR7, UR8, UR10, UR9 ;  /* 0x0000000a080772a4 */ /* 0x000fe4000f8e0209 */
[----:B------:R-:W-:Y:S01]  /*16d0*/  @UP1 UIMAD.WIDE.U32 UR14, UR30, UR28, URZ ;  /* 0x0000001c1e0e12a5 */ /* 0x000fe2000f8e003f */
[----:B------:R-:W-:Y:S01]  /*16e0*/  IMAD.MOV.U32 R10, RZ, RZ, R0 ;  /* 0x000000ffff0a7224 */ /* 0x000fe200078e0000 */
[----:B------:R-:W-:-:S02]  /*16f0*/  @UP1 UIMAD.WIDE.U32 UR8, UR31, UR26, URZ ;  /* 0x0000001a1f0812a5 */ /* 0x000fc4000f8e003f */
[----:B------:R-:W-:Y:S02]  /*1700*/  @UP1 UIMAD UR10, UR31, UR27, URZ ;  /* 0x0000001b1f0a12a4 */ /* 0x000fe4000f8e023f */
[----:B------:R-:W-:Y:S01]  /*1710*/  @UP1 UIMAD UR18, UR30, UR29, URZ ;  /* 0x0000001d1e1212a4 */ /* 0x000fe2000f8e023f */
[----:B------:R-:W-:Y:S01]  /*1720*/  @!P2 IADD3 R10, -R10, RZ, RZ ;  /* 0x000000ff0a0aa210 */ /* 0x000fe20007ffe1ff */
[----:B------:R-:W-:Y:S01]  /*1730*/  @!UP3 UIMAD UR41, UR17, UR39, URZ ;  /* 0x000000271129b2a4 */ /* 0x000fe2000f8e023f */
[----:B------:R-:W-:Y:S01]  /*1740*/  @!P3 LOP3.LUT R10, RZ, R7, RZ, 0x33, !PT ;  /* 0x00000007ff0ab212 */ /* 0x000fe200078e33ff */
[----:B------:R-:W-:Y:S02]  /*1750*/  USEL UR52, UR36, URZ, UP4 ;  /* 0x0000003f24347287 */ /* 0x000fe4000a000000 */
[----:B------:R-:W-:Y:S02]  /*1760*/  @UP1 UIADD3 UR39, UR9, UR10, URZ ;  /* 0x0000000a09271290 */ /* 0x000fe4000fffe03f */
[----:B------:R-:W-:-:S02]  /*1770*/  USHF.R.S32.HI UR37, URZ, 0x1f, UR25 ;  /* 0x0000001f3f257899 */ /* 0x000fc40008011419 */
[----:B------:R-:W-:Y:S02]  /*1780*/  USHF.R.S32.HI UR54, URZ, 0x1f, UR49 ;  /* 0x0000001f3f367899 */ /* 0x000fe40008011431 */
[----:B------:R-:W-:Y:S02]  /*1790*/  USEL UR51, UR51, URZ, UP4 ;  /* 0x0000003f33337287 */ /* 0x000fe4000a000000 */
[----:B------:R-:W-:Y:S02]  /*17a0*/  UIADD3 UR17, UR35, UR7, URZ ;  /* 0x0000000723117290 */ /* 0x000fe4000fffe03f */
[----:B------:R-:W-:Y:S01]  /*17b0*/  @UP1 UIADD3 UR20, UR15, UR18, URZ ;  /* 0x000000120f141290 */ /* 0x000fe2000fffe03f */
[----:B------:R-:W-:Y:S01]  /*17c0*/  @UP1 UMOV UR10, UR14 ;  /* 0x0000000e000a1c82 */ /* 0x000fe20008000000 */
[----:B------:R-:W-:Y:S01]  /*17d0*/  @UP1 UMOV UR36, UR8 ;  /* 0x0000000800241c82 */ /* 0x000fe20008000000 */
[----:B------:R-:W-:Y:S09]  /*17e0*/  @P1 BRA `(.L_x_78) ;  /* 0x0000000000301947 */ /* 0x000ff20003800000 */
[----:B------:R-:W-:Y:S01]  /*17f0*/  USHF.R.S32.HI UR7, URZ, 0x1f, UR40 ;  /* 0x0000001f3f077899 */ /* 0x000fe20008011428 */
[----:B------:R-:W-:Y:S01]  /*1800*/  ULDC.64 UR28, c[0x0][0x248] ;  /* 0x00009200001c7ab9 */ /* 0x000fe20000000a00 */
[----:B------:R-:W-:Y:S02]  /*1810*/  ULDC.64 UR14, c[0x0][0x230] ;  /* 0x00008c00000e7ab9 */ /* 0x000fe40000000a00 */
[----:B------:R-:W-:Y:S02]  /*1820*/  UIMAD UR7, UR7, UR28, URZ ;  /* 0x0000001c070772a4 */ /* 0x000fe4000f8e023f */
[----:B------:R-:W-:Y:S02]  /*1830*/  UIMAD.WIDE.U32 UR8, UR40, UR28, URZ ;  /* 0x0000001c280872a5 */ /* 0x000fe4000f8e003f */
[----:B------:R-:W-:-:S04]  /*1840*/  UIMAD UR7, UR40, UR29, UR7 ;  /* 0x0000001d280772a4 */ /* 0x000fc8000f8e0207 */
[----:B------:R-:W-:Y:S02]  /*1850*/  UIADD3 UR9, UR9, UR7, URZ ;  /* 0x0000000709097290 */ /* 0x000fe4000fffe03f */
[----:B------:R-:W-:Y:S02]  /*1860*/  UIMAD UR7, UR58, UR14, URZ ;  /* 0x0000000e3a0772a4 */ /* 0x000fe4000f8e023f */
[----:B------:R-:W-:Y:S02]  /*1870*/  UIMAD.WIDE.U32 UR8, UR48, UR14, UR8 ;  /* 0x0000000e300872a5 */ /* 0x000fe4000f8e0008 */
[----:B------:R-:W-:-:S04]  /*1880*/  UIMAD UR7, UR48, UR15, UR7 ;  /* 0x0000000f300772a4 */ /* 0x000fc8000f8e0207 */
[----:B------:R-:W-:Y:S01]  /*1890*/  UIADD3 UR20, UR9, UR7, URZ ;  /* 0x0000000709147290 */ /* 0x000fe2000fffe03f */
[----:B------:R-:W-:-:S11]  /*18a0*/  UMOV UR10, UR8 ;  /* 0x00000008000a7c82 */ /* 0x000fd60008000000 */
.L_x_78:
[----:B------:R-:W-:Y:S05]  /*18b0*/  @P1 BRA `(.L_x_79) ;  /* 0x0000000000301947 */ /* 0x000fea0003800000 */
        /* <DEDUP_REMOVED lines=12> */
.L_x_79:
        /* <DEDUP_REMOVED lines=11> */
.L_x_80:
[----:B------:R-:W-:Y:S02]  /*1a30*/  ULDC UR5, c[0x0][0x270] ;  /* 0x00009c0000057ab9 */ /* 0x000fe40000000800 */
[----:B------:R-:W-:-:S04]  /*1a40*/  UIMAD UR5, UR48, UR5, UR57 ;  /* 0x00000005300572a4 */ /* 0x000fc8000f8e0239 */
[----:B------:R-:W-:-:S12]  /*1a50*/  UIMAD UR5, UR5, UR59, URZ ;  /* 0x0000003b050572a4 */ /* 0x000fd8000f8e023f */
.L_x_81:
[----:B------:R-:W1:Y:S01]  /*1a60*/  S2R R4, SR_TID.X ;  /* 0x0000000000047919 */ /* 0x000e620000002100 */
[----:B------:R-:W2:Y:S01]  /*1a70*/  LDC.64 R12, c[0x0][0x420] ;  /* 0x00010800ff0c7b82 */ /* 0x000ea20000000a00 */
[----:B------:R-:W-:Y:S01]  /*1a80*/  ULDC UR8, c[0x0][0x2dc] ;  /* 0x0000b70000087ab9 */ /* 0x000fe20000000800 */
[----:B------:R-:W-:Y:S01]  /*1a90*/  ULDC UR9, c[0x0][0x270] ;  /* 0x00009c0000097ab9 */ /* 0x000fe20000000800 */
[----:B------:R-:W-:Y:S01]  /*1aa0*/  UIADD3 UR35, UR16, UR5, URZ ;  /* 0x0000000510237290 */ /* 0x000fe2000fffe03f */
[----:B------:R-:W-:Y:S01]  /*1ab0*/  SHF.R.S32.HI R239, RZ, 0x1f, R238 ;  /* 0x0000001fffef7819 */ /* 0x000fe200000114ee */
[----:B------:R-:W-:Y:S01]  /*1ac0*/  UIMAD UR24, UR8, UR9, URZ ;  /* 0x00000009081872a4 */ /* 0x000fe2000f8e023f */
[----:B------:R-:W-:Y:S01]  /*1ad0*/  BSSY B1, `(.L_x_77) ;  /* 0x00006ef000017945 */ /* 0x000fe20003800000 */
[----:B------:R-:W-:Y:S02]  /*1ae0*/  UIADD3 UR5, -UR6, UR11, UR25 ;  /* 0x0000000b06057290 */ /* 0x000fe4000fffe119 */
[----:B------:R-:W-:Y:S01]  /*1af0*/  USHF.L.U32 UR23, UR24, 0x7, URZ ;  /* 0x0000000718177899 */ /* 0x000fe2000800063f */
[----:B------:R-:W-:Y:S01]  /*1b00*/  ULDC UR44, c[0x0][0x398] ;  /* 0x0000e600002c7ab9 */ /* 0x000fe20000000800 */
[----:B------:R-:W-:-:S02]  /*1b10*/  ULDC.64 UR30, c[0x0][0x400] ;  /* 0x00010000001e7ab9 */ /* 0x000fc40000000a00 */
[----:B------:R-:W-:Y:S02]  /*1b20*/  UIADD3 UR8, UP2, UP0, UR34, UR23, UR49 ;  /* 0x0000001722087290 */ /* 0x000fe4000f85e031 */
[----:B------:R-:W-:Y:S02]  /*1b30*/  UIADD3 UR5, UR5, -UR44, URZ ;  /* 0x8000002c05057290 */ /* 0x000fe4000fffe03f */
[----:B------:R-:W-:Y:S01]  /*1b40*/  USHF.R.S32.HI UR45, URZ, 0x1f, UR57 ;  /* 0x0000001f3f2d7899 */ /* 0x000fe20008011439 */
[----:B------:R-:W-:Y:S01]  /*1b50*/  ULDC.64 UR18, c[0x0][0x258] ;  /* 0x0000960000127ab9 */ /* 0x000fe20000000a00 */
[----:B------:R-:W-:Y:S01]  /*1b60*/  ULDC.64 UR14, c[0x0][0x428] ;  /* 0x00010a00000e7ab9 */ /* 0x000fe20000000a00 */
[----:B------:R-:W-:Y:S01]  /*1b70*/  ULDC.64 UR46, c[0x0][0x2b0] ;  /* 0x0000ac00002e7ab9 */ /* 0x000fe20000000a00 */
[----:B------:R-:W-:Y:S01]  /*1b80*/  UIMAD UR9, UR45, UR14, URZ ;  /* 0x0000000e2d0972a4 */ /* 0x000fe2000f8e023f */
[----:B--2---:R-:W-:-:S03]  /*1b90*/  IMAD R9, R12, UR22, RZ ;  /* 0x000000160c097c24 */ /* 0x004fc6000f8e02ff */
[----:B------:R-:W-:Y:S01]  /*1ba0*/  UIMAD UR15, UR57, UR15, UR9 ;  /* 0x0000000f390f72a4 */ /* 0x000fe2000f8e0209 */
[----:B------:R-:W-:Y:S01]  /*1bb0*/  IMAD R9, R13, UR16, R9 ;  /* 0x000000100d097c24 */ /* 0x000fe2000f8e0209 */
[----:B-1----:R-:W-:-:S04]  /*1bc0*/  SHF.R.S32.HI R3, RZ, 0x1f, R4 ;  /* 0x0000001fff037819 */ /* 0x002fc80000011404 */
[CC--:B------:R-:W-:Y:S02]  /*1bd0*/  LEA.HI R0, R3.reuse, R4.reuse, RZ, 0x5 ;  /* 0x0000000403007211 */ /* 0x0c0fe400078f28ff */
[----:B------:R-:W-:Y:S02]  /*1be0*/  LEA.HI R3, R3, R4, RZ, 0x2 ;  /* 0x0000000403037211 */ /* 0x000fe400078f10ff */
[----:B------:R-:W-:Y:S02]  /*1bf0*/  LOP3.LUT R5, R0, 0xffffffe0, RZ, 0xc0, !PT ;  /* 0xffffffe000057812 */ /* 0x000fe400078ec0ff */
[----:B------:R-:W-:Y:S02]  /*1c00*/  SHF.R.S32.HI R3, RZ, 0x2, R3 ;  /* 0x00000002ff037819 */ /* 0x000fe40000011403 */
[----:B------:R-:W-:Y:S01]  /*1c10*/  SHF.R.S32.HI R8, RZ, 0x5, R0 ;  /* 0x00000005ff087819 */ /* 0x000fe20000011400 */
[----:B------:R-:W-:Y:S01]  /*1c20*/  IMAD.IADD R5, R4, 0x1, -R5 ;  /* 0x0000000104057824 */ /* 0x000fe200078e0a05 */
[----:B------:R-:W-:-:S02]  /*1c30*/  SHF.R.S32.HI R16, RZ, 0x1f, R3 ;  /* 0x0000001fff107819 */ /* 0x000fc40000011403 */
[----:B------:R-:W-:Y:S01]  /*1c40*/  IADD3 R0, P2, R3, UR16, RZ ;  /* 0x0000001003007c10 */ /* 0x000fe2000ff5e0ff */
[----:B------:R-:W-:Y:S01]  /*1c50*/  IMAD R8, R8, UR24, R5 ;  /* 0x0000001808087c24 */ /* 0x000fe2000f8e0205 */
[----:B------:R-:W-:Y:S01]  /*1c60*/  IADD3 R4, P0, R238, UR7, RZ ;  /* 0x00000007ee047c10 */ /* 0x000fe2000ff1e0ff */
[----:B------:R-:W-:Y:S01]  /*1c70*/  USHF.R.S32.HI UR7, URZ, 0x1f, UR23 ;  /* 0x0000001f3f077899 */ /* 0x000fe20008011417 */
[----:B------:R-:W-:Y:S01]  /*1c80*/  IADD3.X R6, R16, UR22, RZ, P2, !PT ;  /* 0x0000001610067c10 */ /* 0x000fe200097fe4ff */
[----:B------:R-:W-:Y:S01]  /*1c90*/  USHF.R.S32.HI UR22, URZ, 0x1f, UR5 ;  /* 0x0000001f3f167899 */ /* 0x000fe20008011405 */
[----:B------:R-:W-:Y:S01]  /*1ca0*/  IADD3.X R5, R239, UR53, RZ, P0, !PT ;  /* 0x00000035ef057c10 */ /* 0x000fe200087fe4ff */
[----:B------:R-:W-:Y:S02]  /*1cb0*/  UIADD3.X UR7, UR17, UR7, UR54, UP2, UP0 ;  /* 0x0000000711077290 */ /* 0x000fe400097e0436 */
[----:B------:R-:W-:Y:S01]  /*1cc0*/  UIADD3 UR8, UP2, UP0, UR52, UR8, UR55 ;  /* 0x0000000834087290 */ /* 0x000fe2000f85e037 */
[----:B------:R-:W-:Y:S01]  /*1cd0*/  IMAD R6, R6, UR32, RZ ;  /* 0x0000002006067c24 */ /* 0x000fe2000f8e02ff */
[----:B------:R-:W-:Y:S01]  /*1ce0*/  ULEA.HI UR22, UR22, UR5, URZ, 0x7 ;  /* 0x0000000516167291 */ /* 0x000fe2000f8f383f */
[----:B------:R-:W-:Y:S01]  /*1cf0*/  IMAD.WIDE.U32 R4, R12, UR16, R4 ;  /* 0x000000100c047c25 */ /* 0x000fe2000f8e0004 */
[----:B------:R-:W-:-:S02]  /*1d00*/  UIADD3.X UR7, UR51, UR7, UR42, UP2, UP0 ;  /* 0x0000000733077290 */ /* 0x000fc400097e042a */
[----:B------:R-:W-:Y:S01]  /*1d10*/  USHF.R.S32.HI UR22, URZ, 0x7, UR22 ;  /* 0x000000073f167899 */ /* 0x000fe20008011416 */
[C---:B------:R-:W-:Y:S02]  /*1d20*/  IMAD R11, R0.reuse, UR33, R6 ;  /* 0x00000021000b7c24 */ /* 0x040fe4000f8e0206 */
[----:B------:R-:W-:Y:S01]  /*1d30*/  IMAD.WIDE.U32 R6, R0, UR32, R238 ;  /* 0x0000002000067c25 */ /* 0x000fe2000f8e00ee */
[C---:B------:R-:W-:Y:S01]  /*1d40*/  IADD3 R0, P0, R8.reuse, UR8, RZ ;  /* 0x0000000808007c10 */ /* 0x040fe2000ff1e0ff */
[----:B------:R-:W-:Y:S02]  /*1d50*/  UIMAD UR8, UR45, UR18, URZ ;  /* 0x000000122d0872a4 */ /* 0x000fe4000f8e023f */
[----:B------:R-:W-:Y:S01]  /*1d60*/  UISETP.LT.AND UP0, UPT, URZ, UR22, UPT ;  /* 0x000000163f00728c */ /* 0x000fe2000bf01270 */
[----:B------:R-:W-:Y:S01]  /*1d70*/  LEA.HI.X.SX32 R8, R8, UR7, 0x1, P0 ;  /* 0x0000000708087c11 */ /* 0x000fe200080f0eff */
[----:B------:R-:W-:Y:S01]  /*1d80*/  UIMAD UR7, UR57, UR19, UR8 ;  /* 0x00000013390772a4 */ /* 0x000fe2000f8e0208 */
[----:B------:R-:W-:Y:S01]  /*1d90*/  IADD3 R6, P2, R6, UR56, RZ ;  /* 0x0000003806067c10 */ /* 0x000fe2000ff5e0ff */
[----:B------:R-:W-:Y:S01]  /*1da0*/  IMAD.IADD R5, R5, 0x1, R9 ;  /* 0x0000000105057824 */ /* 0x000fe200078e0209 */
[C---:B------:R-:W-:Y:S01]  /*1db0*/  LEA R179, P0, R0.reuse, UR30, 0x2 ;  /* 0x0000001e00b37c11 */ /* 0x040fe2000f8010ff */
[----:B------:R-:W-:Y:S01]  /*1dc0*/  USEL UR22, URZ, UR22, !UP0 ;  /* 0x000000163f167287 */ /* 0x000fe2000c000000 */
[----:B------:R-:W-:Y:S01]  /*1dd0*/  IADD3.X R7, R7, UR50, R11, P2, !PT ;  /* 0x0000003207077c10 */ /* 0x000fe200097fe40b */
[----:B------:R-:W-:Y:S01]  /*1de0*/  UIADD3 UR8, UR16, UR41, URZ ;  /* 0x0000002910087290 */ /* 0x000fe2000fffe03f */
[----:B------:R-:W-:Y:S01]  /*1df0*/  LEA.HI.X R178, R0, UR31, R8, 0x2, P0 ;  /* 0x0000001f00b27c11 */ /* 0x000fe200080f1408 */
[----:B------:R-:W-:Y:S01]  /*1e00*/  IMAD.U32 R8, RZ, RZ, UR18 ;  /* 0x00000012ff087e24 */ /* 0x000fe2000f8e00ff */
[----:B------:R-:W-:Y:S01]  /*1e10*/  ULDC.64 UR16, c[0x0][0x210] ;  /* 0x0000840000107ab9 */ /* 0x000fe20000000a00 */
[----:B------:R-:W-:Y:S01]  /*1e20*/  IMAD.U32 R0, RZ, RZ, UR14 ;  /* 0x0000000eff007e24 */ /* 0x000fe2000f8e00ff */
[----:B------:R-:W-:Y:S01]  /*1e30*/  UISETP.GT.AND UP0, UPT, UR38, UR22, UPT ;  /* 0x000000162600728c */ /* 0x000fe2000bf04270 */
[----:B------:R-:W-:Y:S01]  /*1e40*/  IMAD.WIDE.U32 R6, R8, UR57, R6 ;  /* 0x0000003908067c25 */ /* 0x000fe2000f8e0006 */
[----:B------:R-:W-:Y:S01]  /*1e50*/  ULDC.64 UR30, c[0x0][0x478] ;  /* 0x00011e00001e7ab9 */ /* 0x000fe20000000a00 */
[----:B------:R-:W-:Y:S01]  /*1e60*/  ULDC.64 UR18, c[0x0][0x3e0] ;  /* 0x0000f80000127ab9 */ /* 0x000fe20000000a00 */
[----:B------:R-:W-:Y:S01]  /*1e70*/  UIMAD.WIDE UR8, UR8, 0x4, UR46 ;  /* 0x00000004080878a5 */ /* 0x000fe2000f8e022e */
[----:B------:R-:W-:Y:S01]  /*1e80*/  IMAD.WIDE.U32 R4, R0, UR57, R4 ;  /* 0x0000003900047c25 */ /* 0x000fe2000f8e0004 */
[----:B------:R-:W-:-:S03]  /*1e90*/  LEA R190, P0, R6, UR16, 0x1 ;  /* 0x0000001006be7c11 */ /* 0x000fc6000f8008ff */
[----:B------:R-:W-:Y:S01]  /*1ea0*/  VIADD R7, R7, UR7 ;  /* 0x0000000707077c36 */ /* 0x000fe20008000000 */
[----:B------:R-:W-:Y:S01]  /*1eb0*/  UIADD3 UR7, UR38, -0x1, URZ ;  /* 0xffffffff26077890 */ /* 0x000fe2000fffe03f */
[----:B------:R-:W-:Y:S01]  /*1ec0*/  VIADD R5, R5, UR15 ;  /* 0x0000000f05057c36 */ /* 0x000fe20008000000 */
[----:B------:R-:W-:Y:S01]  /*1ed0*/  UIMAD.WIDE UR14, UR35, 0x4, UR30 ;  /* 0x00000004230e78a5 */ /* 0x000fe2000f8e021e */
[-C--:B------:R-:W-:Y:S01]  /*1ee0*/  IMAD R0, R16, R12.reuse, RZ ;  /* 0x0000000c10007224 */ /* 0x080fe200078e02ff */
[----:B------:R-:W-:Y:S01]  /*1ef0*/  LEA.HI.X R191, R6, UR17, R7, 0x1, P0 ;  /* 0x0000001106bf7c11 */ /* 0x000fe200080f0c07 */
[C---:B------:R-:W-:Y:S01]  /*1f00*/  IMAD.WIDE.U32 R4, R3.reuse, R12, R4 ;  /* 0x0000000c03047225 */ /* 0x040fe200078e0004 */
[----:B------:R-:W-:Y:S01]  /*1f10*/  PLOP3.LUT P0, PT, PT, PT, UP0, 0x80, 0x0 ;  /* 0x000000000000781c */ /* 0x000fe20003f0f008 */
[----:B------:R-:W-:Y:S01]  /*1f20*/  UMOV UR17, UR8 ;  /* 0x0000000800117c82 */ /* 0x000fe20008000000 */
[----:B------:R-:W-:Y:S01]  /*1f30*/  UMOV UR16, UR9 ;  /* 0x0000000900107c82 */ /* 0x000fe20008000000 */
[----:B------:R-:W-:Y:S01]  /*1f40*/  IMAD R0, R3, R13, R0 ;  /* 0x0000000d03007224 */ /* 0x000fe200078e0200 */
[----:B------:R-:W-:Y:S01]  /*1f50*/  LEA R188, P2, R4, UR18, 0x1 ;  /* 0x0000001204bc7c11 */ /* 0x000fe2000f8408ff */
[----:B------:R-:W-:-:S02]  /*1f60*/  UMOV UR18, UR15 ;  /* 0x0000000f00127c82 */ /* 0x000fc40008000000 */
[----:B------:R-:W-:-:S05]  /*1f70*/  IMAD.IADD R0, R5, 0x1, R0 ;  /* 0x0000000105007824 */ /* 0x000fca00078e0200 */
[----:B------:R-:W-:Y:S01]  /*1f80*/  LEA.HI.X R189, R4, UR19, R0, 0x1, P2 ;  /* 0x0000001304bd7c11 */ /* 0x000fe200090f0c00 */
[----:B------:R-:W-:Y:S01]  /*1f90*/  UMOV UR19, UR14 ;  /* 0x0000000e00137c82 */ /* 0x000fe20008000000 */
[----:B------:R-:W-:Y:S05]  /*1fa0*/  @P0 BRA `(.L_x_82) ;  /* 0x0000000400fc0947 */ /* 0x000fea0003800000 */
        /* <DEDUP_REMOVED lines=19> */
.L_x_83:
        /* <DEDUP_REMOVED lines=19> */
.L_x_84:
[----:B------:R-:W-:Y:S01]  /*2210*/  UIMAD UR5, UR37, UR8, URZ ;  /* 0x00000008250572a4 */ /* 0x000fe2000f8e023f */
[----:B------:R-:W-:Y:S01]  /*2220*/  IMAD.U32 R4, RZ, RZ, UR8 ;  /* 0x00000008ff047e24 */ /* 0x000fe2000f8e00ff */
[----:B------:R-:W-:Y:S01]  /*2230*/  UIMAD UR6, UR21, -0x80, UR6 ;  /* 0xffffff80150678a4 */ /* 0x000fe2000f8e0206 */
[----:B------:R-:W-:Y:S01]  /*2240*/  VIADD R6, R3, 0x40 ;  /* 0x0000004003067836 */ /* 0x000fe20000000000 */
[----:B------:R-:W-:Y:S01]  /*2250*/  UIMAD UR5, UR25, UR9, UR5 ;  /* 0x00000009190572a4 */ /* 0x000fe2000f8e0205 */
[----:B------:R-:W-:Y:S01]  /*2260*/  IMAD.WIDE.U32 R4, R4, UR25, R238 ;  /* 0x0000001904047c25 */ /* 0x000fe2000f8e00ee */
[----:B------:R-:W-:Y:S01]  /*2270*/  USHF.R.S32.HI UR19, URZ, 0x1f, UR57 ;  /* 0x0000001f3f137899 */ /* 0x000fe20008011439 */
[----:B------:R-:W-:Y:S01]  /*2280*/  BSSY B0, `(.L_x_85) ;  /* 0x0000019000007945 */ /* 0x000fe20003800000 */
[----:B------:R-:W-:Y:S02]  /*2290*/  ULDC.64 UR14, c[0x0][0x468] ;  /* 0x00011a00000e7ab9 */ /* 0x000fe40000000a00 */
[----:B------:R-:W-:Y:S01]  /*22a0*/  MOV R0, UR5 ;  /* 0x0000000500007c02 */ /* 0x000fe20008000f00 */
[----:B------:R-:W-:Y:S01]  /*22b0*/  ULDC UR5, c[0x0][0x2d0] ;  /* 0x0000b40000057ab9 */ /* 0x000fe20000000800 */
[----:B------:R-:W-:-:S02]  /*22c0*/  IADD3 R4, P0, R4, UR7, RZ ;  /* 0x0000000704047c10 */ /* 0x000fc4000ff1e0ff */
[----:B------:R-:W-:Y:S01]  /*22d0*/  ISETP.GE.AND P1, PT, R238, UR5, PT ;  /* 0x00000005ee007c0c */ /* 0x000fe2000bf26270 */
[----:B------:R-:W-:Y:S01]  /*22e0*/  UIMAD UR5, UR19, UR14, URZ ;  /* 0x0000000e130572a4 */ /* 0x000fe2000f8e023f */
[----:B------:R-:W-:Y:S01]  /*22f0*/  IADD3.X R5, R5, UR18, R0, P0, !PT ;  /* 0x0000001205057c10 */ /* 0x000fe200087fe400 */
[----:B------:R-:W-:Y:S01]  /*2300*/  IMAD.U32 R0, RZ, RZ, UR14 ;  /* 0x0000000eff007e24 */ /* 0x000fe2000f8e00ff */
[----:B------:R-:W-:Y:S01]  /*2310*/  ISETP.GE.OR P0, PT, R6, UR6, P1 ;  /* 0x0000000606007c0c */ /* 0x000fe20008f06670 */
[----:B------:R-:W-:Y:S01]  /*2320*/  UIMAD UR15, UR57, UR15, UR5 ;  /* 0x0000000f390f72a4 */ /* 0x000fe2000f8e0205 */
[----:B------:R-:W-:Y:S01]  /*2330*/  ISETP.GE.OR P1, PT, R3, UR6, P1 ;  /* 0x0000000603007c0c */ /* 0x000fe20008f26670 */
[----:B------:R-:W-:-:S05]  /*2340*/  IMAD.WIDE.U32 R4, R0, UR57, R4 ;  /* 0x0000003900047c25 */ /* 0x000fca000f8e0004 */
[----:B------:R-:W-:-:S07]  /*2350*/  IADD3 R10, R5, UR15, RZ ;  /* 0x0000000f050a7c10 */ /* 0x000fce000fffe0ff */
        /* <DEDUP_REMOVED lines=11> */
.L_x_86:
[----:B------:R-:W-:Y:S05]  /*2410*/  BSYNC B0 ;  /* 0x0000000000007941 */ /* 0x000fea0003800000 */
.L_x_85:
        /* <DEDUP_REMOVED lines=14> */
.L_x_88:
[----:B------:R-:W-:Y:S05]  /*2500*/  BSYNC B0 ;  /* 0x0000000000007941 */ /* 0x000fea0003800000 */
.L_x_87:
        /* <DEDUP_REMOVED lines=17> */
[----:B-1----:R-:W-:Y:S01]  /*2620*/  IMAD R8, R16, UR10, RZ ;  /* 0x0000000a10087c24 */ /* 0x002fe2000f8e02ff */
        /* <DEDUP_REMOVED lines=8> */
.L_x_90:
[----:B------:R-:W-:Y:S05]  /*26b0*/  BSYNC B0 ;  /* 0x0000000000007941 */ /* 0x000fea0003800000 */
.L_x_89:
        /* <DEDUP_REMOVED lines=12> */
[----:B------:R3:W-:Y:S01]  /*2780*/  STG.E.128 desc[UR12][R4.64], RZ ;  /* 0x000000ff04007986 */ /* 0x0007e2000c101d0c */
[----:B------:R-:W-:Y:S05]  /*2790*/  BRA `(.L_x_91) ;  /* 0x0000006000887947 */ /* 0x000fea0003800000 */
.L_x_82:
[----:B------:R-:W-:Y:S01]  /*27a0*/  UIMAD UR5, UR37, UR26, URZ ;  /* 0x0000001a250572a4 */ /* 0x000fe2000f8e023f */
[----:B------:R-:W-:Y:S01]  /*27b0*/  IMAD.U32 R4, RZ, RZ, UR26 ;  /* 0x0000001aff047e24 */ /* 0x000fe2000f8e00ff */
[----:B------:R-:W-:Y:S01]  /*27c0*/  UIMAD UR8, UR21, -0x80, UR6 ;  /* 0xffffff80150878a4 */ /* 0x000fe2000f8e0206 */
[C---:B------:R-:W-:Y:S01]  /*27d0*/  VIADD R6, R3.reuse, 0x40 ;  /* 0x0000004003067836 */ /* 0x040fe20000000000 */
[----:B------:R-:W-:Y:S01]  /*27e0*/  UIMAD UR5, UR25, UR27, UR5 ;  /* 0x0000001b190572a4 */ /* 0x000fe2000f8e0205 */
[----:B------:R-:W-:Y:S01]  /*27f0*/  IMAD.WIDE.U32 R4, R4, UR25, R238 ;  /* 0x0000001904047c25 */ /* 0x000fe2000f8e00ee */
[----:B------:R-:W-:Y:S01]  /*2800*/  ULDC.64 UR14, c[0x0][0x268] ;  /* 0x00009a00000e7ab9 */ /* 0x000fe20000000a00 */
[----:B------:R-:W-:Y:S01]  /*2810*/  ULEA.HI UR9, UR7, UR7, URZ, 0x1 ;  /* 0x0000000707097291 */ /* 0x000fe2000f8f083f */
[----:B------:R-:W-:Y:S01]  /*2820*/  ISETP.GE.AND P1, PT, R3, UR8, PT ;  /* 0x0000000803007c0c */ /* 0x000fe2000bf26270 */
[----:B------:R-:W-:Y:S01]  /*2830*/  BSSY B0, `(.L_x_92) ;  /* 0x000002c000007945 */ /* 0x000fe20003800000 */
[----:B------:R-:W-:Y:S01]  /*2840*/  IMAD.U32 R0, RZ, RZ, UR5 ;  /* 0x00000005ff007e24 */ /* 0x000fe2000f8e00ff */
[----:B------:R-:W-:Y:S01]  /*2850*/  IADD3 R4, P0, R4, UR36, RZ ;  /* 0x0000002404047c10 */ /* 0x000fe2000ff1e0ff */
[----:B------:R-:W-:Y:S01]  /*2860*/  ULOP3.LUT UR9, UR9, 0xfffffffe, URZ, 0xc0, !UPT ;  /* 0xfffffffe09097892 */ /* 0x000fe2000f8ec03f */
[----:B------:R-:W-:Y:S01]  /*2870*/  ISETP.GE.AND P2, PT, R6, UR8, PT ;  /* 0x0000000806007c0c */ /* 0x000fe2000bf46270 */
[----:B------:R-:W-:Y:S01]  /*2880*/  UIMAD UR5, UR7, -0x80, UR11 ;  /* 0xffffff80070578a4 */ /* 0x000fe2000f8e020b */
[----:B------:R-:W-:Y:S01]  /*2890*/  IADD3.X R5, R5, UR39, R0, P0, !PT ;  /* 0x0000002705057c10 */ /* 0x000fe200087fe400 */
[----:B------:R-:W-:Y:S01]  /*28a0*/  IMAD R0, R15, UR14, RZ ;  /* 0x0000000e0f007c24 */ /* 0x000fe2000f8e02ff */
[----:B------:R-:W-:Y:S01]  /*28b0*/  PLOP3.LUT P0, PT, PT, PT, UP4, 0x80, 0x0 ;  /* 0x000000000000781c */ /* 0x000fe20003f0f048 */
[----:B------:R-:W-:-:S02]  /*28c0*/  UIADD3 UR9, UR7, -UR9, URZ ;  /* 0x8000000907097290 */ /* 0x000fc4000fffe03f */
[----:B------:R-:W-:Y:S01]  /*28d0*/  IMAD R11, R10, UR15, R0 ;  /* 0x0000000f0a0b7c24 */ /* 0x000fe2000f8e0200 */
[----:B------:R-:W-:Y:S01]  /*28e0*/  LEA R0, R248, UR4, 0x1 ;  /* 0x00000004f8007c11 */ /* 0x000fe2000f8e08ff */
[----:B------:R-:W-:-:S08]  /*28f0*/  UISETP.NE.AND UP0, UPT, UR9, 0x1, UPT ;  /* 0x000000010900788c */ /* 0x000fd0000bf05270 */
[----:B------:R-:W-:Y:S01]  /*2900*/  @P0 BAR.SYNC.DEFER_BLOCKING 0x0 ;  /* 0x0000000000000b1d */ /* 0x000fe20000010000 */
[----:B------:R-:W-:Y:S01]  /*2910*/  ISETP.GE.AND P4, PT, R6, UR5, PT ;  /* 0x0000000506007c0c */ /* 0x000fe2000bf86270 */
[----:B------:R-:W-:Y:S01]  /*2920*/  VIADD R6, R248, 0x1000 ;  /* 0x00001000f8067836 */ /* 0x000fe20000000000 */
[----:B------:R-:W-:Y:S01]  /*2930*/  PLOP3.LUT P0, PT, PT, PT, UP0, 0x80, 0x0 ;  /* 0x000000000000781c */ /* 0x000fe20003f0f008 */
[----:B------:R-:W-:Y:S01]  /*2940*/  IMAD.WIDE.U32 R4, R10, UR14, R4 ;  /* 0x0000000e0a047c25 */ /* 0x000fe2000f8e0004 */
[----:B------:R-:W-:Y:S02]  /*2950*/  ISETP.GE.AND P5, PT, R3, UR5, PT ;  /* 0x0000000503007c0c */ /* 0x000fe4000bfa6270 */
[----:B------:R-:W-:Y:S01]  /*2960*/  SEL R177, R6, R248, !P0 ;  /* 0x000000f806b17207 */ /* 0x000fe20004000000 */
[----:B------:R-:W-:Y:S01]  /*2970*/  IMAD.IADD R11, R5, 0x1, R11 ;  /* 0x00000001050b7824 */ /* 0x000fe200078e020b */
        /* <DEDUP_REMOVED lines=23> */
.L_x_93:
[----:B------:R-:W-:Y:S05]  /*2af0*/  BSYNC B0 ;  /* 0x0000000000007941 */ /* 0x000fea0003800000 */
.L_x_92:
        /* <DEDUP_REMOVED lines=9> */
[----:B------:R-:W-:-:S03]  /*2b90*/  MOV R7, R11 ;  /* 0x0000000b00077202 */ /* 0x000fc60000000f00 */
[----:B------:R-:W-:-:S04]  /*2ba0*/  IMAD.X R6, RZ, RZ, R16, P3 ;  /* 0x000000ffff067224 */ /* 0x000fc800018e0610 */
[----:B---3--:R-:W-:Y:S02]  /*2bb0*/  IMAD R8, R6, UR26, RZ ;  /* 0x0000001a06087c24 */ /* 0x008fe4000f8e02ff */
[----:B------:R-:W-:-:S04]  /*2bc0*/  IMAD.MOV.U32 R6, RZ, RZ, R4 ;  /* 0x000000ffff067224 */ /* 0x000fc800078e0004 */
[----:B------:R-:W-:-:S04]  /*2bd0*/  IMAD.WIDE.U32 R6, R5, UR26, R6 ;  /* 0x0000001a05067c25 */ /* 0x000fc8000f8e0006 */
        /* <DEDUP_REMOVED lines=8> */
.L_x_95:
[----:B------:R-:W-:Y:S05]  /*2c60*/  BSYNC B0 ;  /* 0x0000000000007941 */ /* 0x000fea0003800000 */
.L_x_94:
[----:B------:R-:W0:Y:S01]  /*2c70*/  LDGDEPBAR ;  /* 0x00000000000079af */ /* 0x000e220000000000 */
[----:B------:R-:W-:Y:S01]  /*2c80*/  BSSY B0, `(.L_x_96) ;  /* 0x0000011000007945 */ /* 0x000fe20003800000 */
[----:B---3--:R-:W-:Y:S02]  /*2c90*/  MOV R8, UR28 ;  /* 0x0000001c00087c02 */ /* 0x008fe40008000f00 */
[----:B------:R3:W-:Y:S01]  /*2ca0*/  @P5 STS [R0+0x4000], RZ ;  /* 0x004000ff00005388 */ /* 0x0007e20000000800 */
[----:B------:R-:W-:-:S03]  /*2cb0*/  LEA R177, R177, UR4, 0x1 ;  /* 0x00000004b1b17c11 */ /* 0x000fc6000f8e08ff */
        /* <DEDUP_REMOVED lines=13> */
.L_x_97:
[----:B------:R-:W-:Y:S05]  /*2d90*/  BSYNC B0 ;  /* 0x0000000000007941 */ /* 0x000fea0003800000 */
.L_x_96:
[----:B------:R1:W-:Y:S01]  /*2da0*/  @P4 STS.128 [R0+0x5000], RZ ;  /* 0x005000ff00004388 */ /* 0x0003e20000000c00 */
[----:B------:R-:W-:Y:S04]  /*2db0*/  BSSY B0, `(.L_x_98) ;  /* 0x000000c000007945 */ /* 0x000fe80003800000 */
[----:B------:R-:W-:Y:S05]  /*2dc0*/  @P4 BRA `(.L_x_99) ;  /* 0x0000000000284947 */ /* 0x000fea0003800000 */
[----:B------:R-:W-:Y:S02]  /*2dd0*/  ULDC UR8, c[0x0][0x2d0] ;  /* 0x0000b40000087ab9 */ /* 0x000fe40000000800 */
[----:B------:R-:W-:-:S13]  /*2de0*/  ISETP.GE.AND P3, PT, R238, UR8, PT ;  /* 0x00000008ee007c0c */ /* 0x000fda000bf66270 */
[----:B------:R1:W-:Y:S01]  /*2df0*/  @P3 STS.128 [R0+0x5000], RZ ;  /* 0x005000ff00003388 */ /* 0x0003e20000000c00 */
[----:B------:R-:W-:Y:S05]  /*2e00*/  @P3 BRA `(.L_x_99) ;  /* 0x0000000000183947 */ /* 0x000fea0003800000 */
[----:B------:R-:W-:-:S04]  /*2e10*/  LEA R4, P3, R12, R188, 0x7 ;  /* 0x000000bc0c047211 */ /* 0x000fc800078638ff */
[----:B------:R-:W-:-:S05]  /*2e20*/  LEA.HI.X R5, R12, R189, R13, 0x7, P3 ;  /* 0x000000bd0c057211 */ /* 0x000fca00018f3c0d */
[----:B------:R-:W-:Y:S01]  /*2e30*/  @!PT LDS RZ, [RZ] ;  /* 0x00000000fffff984 */ /* 0x000fe20000000800 */
[----:B------:R-:W-:Y:S01]  /*2e40*/  @!PT LDS RZ, [RZ] ;  /* 0x00000000fffff984 */ /* 0x000fe20000000800 */
[----:B------:R-:W-:Y:S01]  /*2e50*/  @!PT LDS RZ, [RZ] ;  /* 0x00000000fffff984 */ /* 0x000fe20000000800 */
[----:B------:R1:W-:Y:S04]  /*2e60*/  LDGSTS.E.BYPASS.LTC128B.128 [R0+0x5000], desc[UR12][R4.64] ;  /* 0x0500000004007fae */ /* 0x0003e8000b901d4c */
.L_x_99:
[----:B------:R-:W-:Y:S05]  /*2e70*/  BSYNC B0 ;  /* 0x0000000000007941 */ /* 0x000fea0003800000 */
.L_x_98:
[----:B------:R2:W-:Y:S01]  /*2e80*/  @P5 STS [R177], RZ ;  /* 0x000000ffb1005388 */ /* 0x0005e20000000800 */
[----:B------:R-:W-:Y:S01]  /*2e90*/  BSSY B0, `(.L_x_100) ;  /* 0x0000011000007945 */ /* 0x000fe20003800000 */
[----:B-1----:R-:W-:Y:S02]  /*2ea0*/  IADD3 R4, R243, 0x48, RZ ;  /* 0x00000048f3047810 */ /* 0x002fe40007ffe0ff */
[----:B------:R2:W-:Y:S04]  /*2eb0*/  @P5 STS [R177+0x4], RZ ;  /* 0x000004ffb1005388 */ /* 0x0005e80000000800 */
        /* <DEDUP_REMOVED lines=14> */
.L_x_101:
[----:B------:R-:W-:Y:S05]  /*2fa0*/  BSYNC B0 ;  /* 0x0000000000007941 */ /* 0x000fea0003800000 */
.L_x_100:
        /* <DEDUP_REMOVED lines=13> */
[----:B------:R-:W-:Y:S02]  /*3080*/  IMAD.U32 R5, RZ, RZ, UR32 ;  /* 0x00000020ff057e24 */ /* 0x000fe4000f8e00ff */
[----:B------:R-:W-:-:S03]  /*3090*/  IMAD.U32 R7, RZ, RZ, UR33 ;  /* 0x00000021ff077e24 */ /* 0x000fc6000f8e00ff */
[----:B------:R-:W-:-:S04]  /*30a0*/  LEA R6, P3, R5, R190, 0x7 ;  /* 0x000000be05067211 */ /* 0x000fc800078638ff */
[----:B------:R-:W-:-:S05]  /*30b0*/  LEA.HI.X R7, R5, R191, R7, 0x7, P3 ;  /* 0x000000bf05077211 */ /* 0x000fca00018f3c07 */
[----:B------:R-:W-:Y:S01]  /*30c0*/  @!PT LDS RZ, [RZ] ;  /* 0x00000000fffff984 */ /* 0x000fe20000000800 */
[----:B------:R-:W-:Y:S01]  /*30d0*/  @!PT LDS RZ, [RZ] ;  /* 0x00000000fffff984 */ /* 0x000fe20000000800 */
[----:B------:R-:W-:Y:S01]  /*30e0*/  @!PT LDS RZ, [RZ] ;  /* 0x00000000fffff984 */ /* 0x000fe20000000800 */
[----:B------:R1:W-:Y:S04]  /*30f0*/  LDGSTS.E.BYPASS.LTC128B.128 [R177+0x1000], desc[UR12][R6.64] ;  /* 0x0100000006b17fae */ /* 0x0003e8000b901d4c */
.L_x_103:
[----:B------:R-:W-:Y:S05]  /*3100*/  BSYNC B0 ;  /* 0x0000000000007941 */ /* 0x000fea0003800000 */
.L_x_102:
[----:B------:R-:W-:Y:S01]  /*3110*/  UIMAD UR8, UR37, UR28, URZ ;  /* 0x0000001c250872a4 */ /* 0x000fe2000f8e023f */
[----:B------:R-:W-:Y:S01]  /*3120*/  ISETP.GE.AND P3, PT, R4, UR5, PT ;  /* 0x0000000504007c0c */ /* 0x000fe2000bf66270 */
[----:B-1----:R-:W-:Y:S01]  /*3130*/  IMAD.WIDE.U32 R6, R8, UR25, R238 ;  /* 0x0000001908067c25 */ /* 0x002fe2000f8e00ee */
[----:B------:R1:W-:Y:S01]  /*3140*/  @P1 STS [R0+0x6000], RZ ;  /* 0x006000ff00001388 */ /* 0x0003e20000000800 */
[----:B------:R-:W-:Y:S01]  /*3150*/  UIMAD UR8, UR25, UR29, UR8 ;  /* 0x0000001d190872a4 */ /* 0x000fe2000f8e0208 */
[----:B------:R-:W-:Y:S01]  /*3160*/  SHF.R.S32.HI R13, RZ, 0x1f, R243 ;  /* 0x0000001fff0d7819 */ /* 0x000fe200000114f3 */
[C---:B------:R-:W-:Y:S01]  /*3170*/  VIADD R8, R243.reuse, 0x8 ;  /* 0x00000008f3087836 */ /* 0x040fe20000000000 */
[----:B------:R1:W-:Y:S01]  /*3180*/  @P1 STS [R0+0x6004], RZ ;  /* 0x006004ff00001388 */ /* 0x0003e20000000800 */
[C---:B------:R-:W-:Y:S01]  /*3190*/  VIADD R5, R243.reuse, 0x40 ;  /* 0x00000040f3057836 */ /* 0x040fe20000000000 */
[----:B------:R-:W-:Y:S01]  /*31a0*/  IADD3 R6, P6, R6, UR10, RZ ;  /* 0x0000000a06067c10 */ /* 0x000fe2000ffde0ff */
[----:B------:R-:W-:Y:S01]  /*31b0*/  IMAD.U32 R9, RZ, RZ, UR8 ;  /* 0x00000008ff097e24 */ /* 0x000fe2000f8e00ff */
[----:B------:R1:W-:Y:S01]  /*31c0*/  @P1 STS.64 [R0+0x6008], RZ ;  /* 0x006008ff00001388 */ /* 0x0003e20000000a00 */
[----:B------:R-:W-:Y:S01]  /*31d0*/  ISETP.GE.AND P5, PT, R8, UR5, PT ;  /* 0x0000000508007c0c */ /* 0x000fe2000bfa6270 */
[----:B------:R-:W-:Y:S01]  /*31e0*/  IMAD.SHL.U32 R8, R243, 0x4, RZ ;  /* 0x00000004f3087824 */ /* 0x000fe200078e00ff */
[----:B------:R-:W-:Y:S01]  /*31f0*/  ISETP.GE.AND P4, PT, R5, UR5, PT ;  /* 0x0000000505007c0c */ /* 0x000fe2000bf86270 */
[----:B------:R-:W-:Y:S01]  /*3200*/  ULDC.64 UR8, c[0x0][0x260] ;  /* 0x0000980000087ab9 */ /* 0x000fe20000000a00 */
[----:B------:R-:W-:Y:S01]  /*3210*/  IADD3.X R7, R7, UR20, R9, P6, !PT ;  /* 0x0000001407077c10 */ /* 0x000fe2000b7fe409 */
[----:B------:R-:W-:Y:S01]  /*3220*/  IMAD R12, R15, UR8, RZ ;  /* 0x000000080f0c7c24 */ /* 0x000fe2000f8e02ff */
[----:B------:R-:W-:Y:S01]  /*3230*/  SHF.R.S32.HI R5, RZ, 0x1f, R4 ;  /* 0x0000001fff057819 */ /* 0x000fe20000011404 */
[----:B------:R-:W-:Y:S01]  /*3240*/  BSSY B0, `(.L_x_104) ;  /* 0x000001e000007945 */ /* 0x000fe20003800000 */
[----:B------:R-:W-:Y:S01]  /*3250*/  @!P3 LEA R14, P6, R4, UR17, 0x2 ;  /* 0x00000011040ebc11 */ /* 0x000fe2000f8c10ff */
[----:B------:R-:W-:-:S02]  /*3260*/  IMAD R12, R10, UR9, R12 ;  /* 0x000000090a0c7c24 */ /* 0x000fc4000f8e020c */
[----:B------:R-:W-:Y:S01]  /*3270*/  IMAD.WIDE.U32 R6, R10, UR8, R6 ;  /* 0x000000080a067c25 */ /* 0x000fe2000f8e0006 */
[----:B------:R-:W-:Y:S02]  /*3280*/  @!P3 LEA.HI.X R15, R4, UR16, R5, 0x2, P6 ;  /* 0x00000010040fbc11 */ /* 0x000fe4000b0f1405 */
[----:B------:R-:W-:Y:S01]  /*3290*/  IADD3 R4, P6, R8, UR17, RZ ;  /* 0x0000001108047c10 */ /* 0x000fe2000ffde0ff */
[----:B------:R-:W-:Y:S01]  /*32a0*/  IMAD.IADD R12, R7, 0x1, R12 ;  /* 0x00000001070c7824 */ /* 0x000fe200078e020c */
[----:B------:R-:W-:-:S04]  /*32b0*/  SHF.L.U64.HI R5, R243, 0x2, R13 ;  /* 0x00000002f3057819 */ /* 0x000fc8000001020d */
        /* <DEDUP_REMOVED lines=22> */
.L_x_105:
[----:B------:R-:W-:Y:S05]  /*3420*/  BSYNC B0 ;  /* 0x0000000000007941 */ /* 0x000fea0003800000 */
.L_x_104:
        /* <DEDUP_REMOVED lines=22> */
.L_x_107:
[----:B------:R-:W-:Y:S05]  /*3590*/  BSYNC B0 ;  /* 0x0000000000007941 */ /* 0x000fea0003800000 */
.L_x_106:
[----:B------:R-:W0:Y:S01]  /*35a0*/  LDGDEPBAR ;  /* 0x00000000000079af */ /* 0x000e220000000000 */
[----:B------:R-:W-:Y:S01]  /*35b0*/  IMAD.MOV.U32 R240, RZ, RZ, 0x7f800000 ;  /* 0x7f800000fff07424 */ /* 0x000fe200078e00ff */
[----:B------:R-:W-:Y:S01]  /*35c0*/  ULDC UR41, c[0x0][0x2d0] ;  /* 0x0000b40000297ab9 */ /* 0x000fe20000000800 */
[----:B------:R-:W-:Y:S02]  /*35d0*/  IMAD.MOV.U32 R241, RZ, RZ, 0x7f800000 ;  /* 0x7f800000fff17424 */ /* 0x000fe400078e00ff */
[----:B------:R-:W-:Y:S02]  /*35e0*/  IMAD.MOV.U32 R242, RZ, RZ, 0x7f800000 ;  /* 0x7f800000fff27424 */ /* 0x000fe400078e00ff */
[----:B------:R-:W-:Y:S01]  /*35f0*/  IMAD.MOV.U32 R237, RZ, RZ, 0x7f800000 ;  /* 0x7f800000ffed7424 */ /* 0x000fe200078e00ff */
[----:B------:R-:W5:Y:S01]  /*3600*/  @!P3 LDG.E R240, desc[UR12][R14.64] ;  /* 0x0000000c0ef0b981 */ /* 0x000f62000c1e1900 */
[----:B-1234-:R-:W-:Y:S01]  /*3610*/  VIADD R0, R243, 0xffffff80 ;  /* 0xffffff80f3007836 */ /* 0x01efe20000000000 */
[----:B------:R-:W-:-:S02]  /*3620*/  UIADD3 UR5, UR25, UR11, URZ ;  /* 0x0000000b19057290 */ /* 0x000fc4000fffe03f */
[----:B------:R-:W5:Y:S01]  /*3630*/  @!P6 LDG.E R241, desc[UR12][R4.64] ;  /* 0x0000000c04f1e981 */ /* 0x000f62000c1e1900 */
[----:B------:R-:W-:Y:S01]  /*3640*/  VIADD R160, R168, 0x1000 ;  /* 0x00001000a8a07836 */ /* 0x000fe20000000000 */
[----:B------:R-:W-:Y:S01]  /*3650*/  CS2R R94, SRZ ;  /* 0x00000000005e7805 */ /* 0x000fe2000001ff00 */
[----:B------:R-:W-:Y:S01]  /*3660*/  IMAD.SHL.U32 R247, R243, 0x4, RZ ;  /* 0x00000004f3f77824 */ /* 0x000fe200078e00ff */
[----:B------:R-:W5:Y:S01]  /*3670*/  @!P5 LDG.E R242, desc[UR12][R4.64+0x20] ;  /* 0x0000200c04f2d981 */ /* 0x000f62000c1e1900 */
[----:B------:R-:W-:Y:S02]  /*3680*/  CS2R R92, SRZ ;  /* 0x00000000005c7805 */ /* 0x000fe4000001ff00 */
[----:B------:R-:W-:Y:S02]  /*3690*/  CS2R R98, SRZ ;  /* 0x0000000000627805 */ /* 0x000fe4000001ff00 */
[----:B------:R-:W-:Y:S01]  /*36a0*/  CS2R R96, SRZ ;  /* 0x0000000000607805 */ /* 0x000fe2000001ff00 */
[----:B------:R1:W5:Y:S01]  /*36b0*/  @!P4 LDG.E R237, desc[UR12][R4.64+0x100] ;  /* 0x0001000c04edc981 */ /* 0x000362000c1e1900 */
[----:B------:R-:W-:-:S02]  /*36c0*/  CS2R R90, SRZ ;  /* 0x00000000005a7805 */ /* 0x000fc4000001ff00 */
        /* <DEDUP_REMOVED lines=13> */
[----:B------:R-:W-:Y:S01]  /*37a0*/  SHF.L.U64.HI R246, R243, 0x2, R13 ;  /* 0x00000002f3f67819 */ /* 0x000fe2000001020d */
[----:B------:R-:W-:Y:S01]  /*37b0*/  IMAD.MOV.U32 R220, RZ, RZ, R177 ;  /* 0x000000ffffdc7224 */ /* 0x000fe200078e00b1 */
[----:B------:R-:W-:Y:S01]  /*37c0*/  ULDC UR8, c[0x0][0x394] ;  /* 0x0000e50000087ab9 */ /* 0x000fe20000000800 */
[----:B------:R-:W-:Y:S02]  /*37d0*/  USHF.L.U32 UR38, UR24, 0x3, URZ ;  /* 0x0000000318267899 */ /* 0x000fe4000800063f */
[----:B------:R-:W-:-:S02]  /*37e0*/  USHF.L.U32 UR37, UR24, 0x4, URZ ;  /* 0x0000000418257899 */ /* 0x000fc4000800063f */
[----:B------:R-:W-:Y:S02]  /*37f0*/  UIMAD UR36, UR24, 0x18, URZ ;  /* 0x00000018182478a4 */ /* 0x000fe4000f8e023f */
[----:B------:R-:W-:Y:S02]  /*3800*/  USHF.L.U32 UR35, UR24, 0x5, URZ ;  /* 0x0000000518237899 */ /* 0x000fe4000800063f */
[----:B------:R-:W-:Y:S02]  /*3810*/  UIMAD UR34, UR24, 0x28, URZ ;  /* 0x00000028182278a4 */ /* 0x000fe4000f8e023f */
[----:B------:R-:W-:Y:S01]  /*3820*/  UIMAD UR33, UR24, 0x30, URZ ;  /* 0x00000030182178a4 */ /* 0x000fe2000f8e023f */
[----:B------:R2:W3:Y:S01]  /*3830*/  LDSM.16.M88.4 R128, [R161+0x8000] ;  /* 0x00800000a180783b */ /* 0x0004e20000000200 */
[----:B------:R-:W-:Y:S02]  /*3840*/  UIMAD UR32, UR24, 0x38, URZ ;  /* 0x00000038182078a4 */ /* 0x000fe4000f8e023f */
[----:B------:R-:W-:Y:S01]  /*3850*/  USHF.L.U32 UR31, UR24, 0x6, URZ ;  /* 0x00000006181f7899 */ /* 0x000fe2000800063f */
[----:B------:R2:W4:Y:S01]  /*3860*/  LDSM.16.M88.4 R132, [R161+0x8400] ;  /* 0x00840000a184783b */ /* 0x0005220000000200 */
[----:B------:R-:W-:-:S02]  /*3870*/  UIMAD UR30, UR24, 0x48, URZ ;  /* 0x00000048181e78a4 */ /* 0x000fc4000f8e023f */
[----:B------:R-:W-:Y:S01]  /*3880*/  UIMAD UR29, UR24, 0x50, URZ ;  /* 0x00000050181d78a4 */ /* 0x000fe2000f8e023f */
[----:B------:R2:W2:Y:S01]  /*3890*/  LDSM.16.M88.4 R136, [R161+0x8800] ;  /* 0x00880000a188783b */ /* 0x0004a20000000200 */
[----:B------:R-:W-:Y:S02]  /*38a0*/  UIMAD UR28, UR24, 0x58, URZ ;  /* 0x00000058181c78a4 */ /* 0x000fe4000f8e023f */
[----:B------:R-:W-:Y:S01]  /*38b0*/  UIMAD UR27, UR24, 0x60, URZ ;  /* 0x00000060181b78a4 */ /* 0x000fe2000f8e023f */
[----:B------:R2:W2:Y:S01]  /*38c0*/  LDSM.16.M88.4 R140, [R161+0x8c00] ;  /* 0x008c0000a18c783b */ /* 0x0004a20000000200 */
[----:B------:R-:W-:Y:S02]  /*38d0*/  UIMAD UR26, UR24, 0x68, URZ ;  /* 0x00000068181a78a4 */ /* 0x000fe4000f8e023f */
[----:B------:R-:W-:Y:S01]  /*38e0*/  UIADD3 UR23, -UR23, URZ, URZ ;  /* 0x0000003f17177290 */ /* 0x000fe2000fffe13f */
[----:B------:R2:W2:Y:S01]  /*38f0*/  LDSM.16.M88.4 R144, [R162+0x8000] ;  /* 0x00800000a290783b */ /* 0x0004a20000000200 */
[----:B------:R-:W-:-:S03]  /*3900*/  ULDC UR42, c[0x0][0x398] ;  /* 0x0000e600002a7ab9 */ /* 0x000fc60000000800 */
[----:B------:R2:W2:Y:S04]  /*3910*/  LDSM.16.M88.4 R148, [R162+0x8400] ;  /* 0x00840000a294783b */ /* 0x0004a80000000200 */
[----:B------:R2:W2:Y:S04]  /*3920*/  LDSM.16.M88.4 R152, [R162+0x8800] ;  /* 0x00880000a298783b */ /* 0x0004a80000000200 */
[----:B------:R2:W2:Y:S01]  /*3930*/  LDSM.16.M88.4 R156, [R162+0x8c00] ;  /* 0x008c0000a29c783b */ /* 0x0004a20000000200 */
[----:B-1----:R-:W-:Y:S01]  /*3940*/  VIADD R4, R167, 0x1000 ;  /* 0x00001000a7047836 */ /* 0x002fe20000000000 */
[----:B------:R-:W-:Y:S01]  /*3950*/  SHF.R.S32.HI R3, RZ, 0x1f, R0 ;  /* 0x0000001fff037819 */ /* 0x000fe20000011400 */
[----:B------:R-:W-:Y:S01]  /*3960*/  UIADD3 UR5, -UR6, 0x80, UR5 ;  /* 0x0000008006057890 */ /* 0x000fe2000fffe105 */
[----:B------:R-:W-:-:S02]  /*3970*/  SEL R160, R160, R168, !P0 ;  /* 0x000000a8a0a07207 */ /* 0x000fc40004000000 */
[----:B------:R-:W-:Y:S02]  /*3980*/  SHF.L.U64.HI R245, R0, 0x2, R3 ;  /* 0x0000000200f57819 */ /* 0x000fe40000010203 */
[----:B------:R-:W-:Y:S01]  /*3990*/  SEL R3, R4, R167, !P0 ;  /* 0x000000a704037207 */ /* 0x000fe20004000000 */
[----:B------:R-:W-:Y:S01]  /*39a0*/  IMAD.SHL.U32 R244, R0, 0x4, RZ ;  /* 0x0000000400f47824 */ /* 0x000fe200078e00ff */
[----:B------:R-:W-:Y:S02]  /*39b0*/  LEA R160, R160, UR4, 0x1 ;  /* 0x00000004a0a07c11 */ /* 0x000fe4000f8e08ff */
[----:B------:R-:W-:Y:S01]  /*39c0*/  LEA R3, R3, UR4, 0x1 ;  /* 0x0000000403037c11 */ /* 0x000fe2000f8e08ff */
[----:B------:R-:W-:Y:S02]  /*39d0*/  UIMAD UR25, UR24, 0x70, URZ ;  /* 0x00000070181978a4 */ /* 0x000fe4000f8e023f */
[----:B------:R-:W-:Y:S02]  /*39e0*/  UIADD3 UR39, UR5, -UR44, URZ ;  /* 0x8000002c05277290 */ /* 0x000fe4000fffe03f */
[----:B------:R-:W-:Y:S01]  /*39f0*/  UIMAD UR24, UR24, 0x78, URZ ;  /* 0x00000078181878a4 */ /* 0x000fe2000f8e023f */
[----:B------:R-:W-:Y:S01]  /*3a00*/  UMOV UR15, UR8 ;  /* 0x00000008000f7c82 */ /* 0x000fe20008000000 */
[----:B---34-:R-:W-:-:S10]  /*3a10*/  ULDC UR5, c[0x0][0x2ec] ;  /* 0x0000bb0000057ab9 */ /* 0x018fd40000000800 */
.L_x_112:
[----:B------:R-:W0:Y:S01]  /*3a20*/  LDGDEPBAR ;  /* 0x00000000000079af */ /* 0x000e220000000000 */
[----:B------:R-:W-:Y:S01]  /*3a30*/  IADD3 R4, P0, R247, UR19, RZ ;  /* 0x00000013f7047c10 */ /* 0x000fe2000ff1e0ff */
[----:B------:R-:W-:Y:S01]  /*3a40*/  IMAD.IADD R112, R166, 0x1, R160 ;  /* 0x00000001a6707824 */ /* 0x000fe200078e02a0 */
[----:B------:R-:W-:Y:S01]  /*3a50*/  USHF.L.U32 UR8, UR7, 0x7, URZ ;  /* 0x0000000707087899 */ /* 0x000fe2000800063f */
[----:B------:R-:W-:Y:S01]  /*3a60*/  IMAD.MOV.U32 R216, RZ, RZ, R179 ;  /* 0x000000ffffd87224 */ /* 0x000fe200078e00b3 */
[----:B------:R-:W-:Y:S01]  /*3a70*/  IADD3.X R5, R246, UR18, RZ, P0, !PT ;  /* 0x00000012f6057c10 */ /* 0x000fe200087fe4ff */
[----:B------:R-:W-:Y:S01]  /*3a80*/  UMOV UR10, UR60 ;  /* 0x0000003c000a7c82 */ /* 0x000fe20008000000 */
[----:B------:R-:W-:Y:S01]  /*3a90*/  UISETP.GE.AND UP0, UPT, UR8, UR39, UPT ;  /* 0x000000270800728c */ /* 0x000fe2000bf06270 */
[----:B------:R-:W-:Y:S05]  /*3aa0*/  IMAD.MOV.U32 R217, RZ, RZ, R178 ;  /* 0x000000ffffd97224 */ /* 0x000fea00078e00b2 */
[----:B------:R-:W-:Y:S01]  /*3ab0*/  PLOP3.LUT P0, PT, PT, PT, UP0, 0x80, 0x0 ;  /* 0x000000000000781c */ /* 0x000fe20003f0f008 */
[----:B------:R-:W-:Y:S04]  /*3ac0*/  DEPBAR.LE SB0, 0x0 ;  /* 0x000080000000791a */ /* 0x000fe80000000000 */
[----:B------:R-:W-:Y:S06]  /*3ad0*/  BAR.SYNC.DEFER_BLOCKING 0x0 ;  /* 0x0000000000007b1d */ /* 0x000fec0000010000 */
[----:B-----5:R-:W5:Y:S04]  /*3ae0*/  LDG.E R176, desc[UR12][R4.64] ;  /* 0x0000000c04b07981 */ /* 0x020f68000c1e1900 */
[----:B------:R-:W5:Y:S04]  /*3af0*/  LDG.E R175, desc[UR12][R4.64+0x20] ;  /* 0x0000200c04af7981 */ /* 0x000f68000c1e1900 */
[----:B------:R-:W5:Y:S04]  /*3b00*/  LDG.E R174, desc[UR12][R4.64+0x100] ;  /* 0x0001000c04ae7981 */ /* 0x000f68000c1e1900 */
[----:B------:R1:W5:Y:S04]  /*3b10*/  LDG.E R173, desc[UR12][R4.64+0x120] ;  /* 0x0001200c04ad7981 */ /* 0x000368000c1e1900 */
[----:B------:R-:W-:Y:S04]  /*3b20*/  LDSM.16.M88.4 R64, [R160] ;  /* 0x00000000a040783b */ /* 0x000fe80000000200 */
[----:B------:R-:W1:Y:S04]  /*3b30*/  LDSM.16.M88.4 R16, [R161+0x6000] ;  /* 0x00600000a110783b */ /* 0x000e680000000200 */
[----:B------:R-:W3:Y:S04]  /*3b40*/  LDSM.16.M88.4 R60, [R160+0x1000] ;  /* 0x00100000a03c783b */ /* 0x000ee80000000200 */
[----:B------:R-:W4:Y:S04]  /*3b50*/  LDSM.16.M88.4 R32, [R161+0x6400] ;  /* 0x00640000a120783b */ /* 0x000f280000000200 */
[----:B------:R-:W2:Y:S04]  /*3b60*/  LDSM.16.M88.4 R48, [R161+0x6800] ;  /* 0x00680000a130783b */ /* 0x000ea80000000200 */
[----:B------:R-:W2:Y:S04]  /*3b70*/  LDSM.16.M88.4 R100, [R161+0x6c00] ;  /* 0x006c0000a164783b */ /* 0x000ea80000000200 */
[----:B------:R-:W-:Y:S04]  /*3b80*/  LDSM.16.M88.4 R104, [R112] ;  /* 0x000000007068783b */ /* 0x000fe80000000200 */
[----:B------:R-:W2:Y:S04]  /*3b90*/  LDSM.16.M88.4 R108, [R162+0x6000] ;  /* 0x00600000a26c783b */ /* 0x000ea80000000200 */
[----:B------:R-:W2:Y:S04]  /*3ba0*/  LDSM.16.M88.4 R112, [R112+0x1000] ;  /* 0x001000007070783b */ /* 0x000ea80000000200 */
[----:B------:R-:W2:Y:S04]  /*3bb0*/  LDSM.16.M88.4 R116, [R162+0x6400] ;  /* 0x00640000a274783b */ /* 0x000ea80000000200 */
[----:B------:R-:W2:Y:S01]  /*3bc0*/  LDSM.16.M88.4 R120, [R162+0x6800] ;  /* 0x00680000a278783b */ /* 0x000ea20000000200 */
[-C--:B-1----:R-:W-:Y:S03]  /*3bd0*/  HMMA.16816.F32.BF16 R4, R64, R16.reuse, RZ ;  /* 0x000000104004723c */ /* 0x082fe600000418ff */
[----:B------:R-:W1:Y:S03]  /*3be0*/  LDSM.16.M88.4 R124, [R162+0x6c00] ;  /* 0x006c0000a27c783b */ /* 0x000e660000000200 */
[C---:B---3--:R-:W-:Y:S06]  /*3bf0*/  HMMA.16816.F32.BF16 R8, R60.reuse, R16, RZ ;  /* 0x000000103c08723c */ /* 0x048fec00000418ff */
[-C--:B------:R-:W-:Y:S06]  /*3c00*/  HMMA.16816.F32.BF16 R12, R60, R18.reuse, RZ ;  /* 0x000000123c0c723c */ /* 0x080fec00000418ff */
        /* <DEDUP_REMOVED lines=11> */
[-C--:B------:R-:W-:Y:S06]  /*3cc0*/  HMMA.16816.F32.BF16 R60, R60, R102.reuse, RZ ;  /* 0x000000663c3c723c */ /* 0x080fec00000418ff */
[----:B------:R-:W-:Y:S06]  /*3cd0*/  HMMA.16816.F32.BF16 R64, R64, R102, RZ ;  /* 0x000000664040723c */ /* 0x000fec00000418ff */
[-C--:B------:R-:W-:Y:S06]  /*3ce0*/  HMMA.16816.F32.BF16 R4, R104, R108.reuse, R4 ;  /* 0x0000006c6804723c */ /* 0x080fec0000041804 */
[C---:B------:R-:W-:Y:S06]  /*3cf0*/  HMMA.16816.F32.BF16 R8, R112.reuse, R108, R8 ;  /* 0x0000006c7008723c */ /* 0x040fec0000041808 */
        /* <DEDUP_REMOVED lines=10> */
[-C--:B-1----:R-:W-:Y:S06]  /*3da0*/  HMMA.16816.F32.BF16 R52, R104, R124.reuse, R52 ;  /* 0x0000007c6834723c */ /* 0x082fec0000041834 */
[C---:B------:R-:W-:Y:S06]  /*3db0*/  HMMA.16816.F32.BF16 R56, R112.reuse, R124, R56 ;  /* 0x0000007c7038723c */ /* 0x040fec0000041838 */
[-C--:B------:R-:W-:Y:S06]  /*3dc0*/  HMMA.16816.F32.BF16 R60, R112, R126.reuse, R60 ;  /* 0x0000007e703c723c */ /* 0x080fec000004183c */
[----:B------:R-:W-:Y:S01]  /*3dd0*/  HMMA.16816.F32.BF16 R64, R104, R126, R64 ;  /* 0x0000007e6840723c */ /* 0x000fe20000041840 */
[----:B------:R-:W-:Y:S11]  /*3de0*/  @!UPT UIADD3 URZ, URZ, URZ, URZ ;  /* 0x0000003f3f3ff290 */ /* 0x000ff6000fffe03f */
[----:B------:R-:W-:Y:S01]  /*3df0*/  @!UPT UIADD3 URZ, URZ, URZ, URZ ;  /* 0x0000003f3f3ff290 */ /* 0x000fe2000fffe03f */
[----:B------:R-:W-:Y:S11]  /*3e00*/  @!P0 BRA `(.L_x_108) ;  /* 0x0000000000308947 */ /* 0x000ff60003800000 */
[----:B------:R-:W-:Y:S02]  /*3e10*/  USHF.L.U32 UR9, UR21, 0x7, URZ ;  /* 0x0000000715097899 */ /* 0x000fe4000800063f */
[----:B------:R-:W-:Y:S02]  /*3e20*/  UIADD3 UR20, UR8, 0x80, URZ ;  /* 0x0000008008147890 */ /* 0x000fe4000fffe03f */
[----:B------:R-:W-:Y:S02]  /*3e30*/  UIADD3 UR10, UR9, UR11, URZ ;  /* 0x0000000b090a7290 */ /* 0x000fe4000fffe03f */
[----:B------:R-:W-:Y:S02]  /*3e40*/  UIADD3 UR14, UR9, 0x80, URZ ;  /* 0x00000080090e7890 */ /* 0x000fe4000fffe03f */
[----:B------:R-:W-:Y:S03]  /*3e50*/  UIADD3 UR9, UR15, UR10, -UR6 ;  /* 0x0000000a0f097290 */ /* 0x000fe6000fffe806 */
[----:B------:R-:W-:Y:S01]  /*3e60*/  UMOV UR10, UR15 ;  /* 0x0000000f000a7c82 */ /* 0x000fe20008000000 */
[----:B------:R-:W-:Y:S01]  /*3e70*/  UISETP.GE.AND UP0, UPT, UR20, UR9, UPT ;  /* 0x000000091400728c */ /* 0x000fe2000bf06270 */
[----:B------:R-:W-:Y:S05]  /*3e80*/  IMAD.U32 R0, RZ, RZ, UR14 ;  /* 0x0000000eff007e24 */ /* 0x000fea000f8e00ff */
[----:B------:R-:W-:Y:S02]  /*3e90*/  ISETP.LT.AND P0, PT, R0, UR6, PT ;  /* 0x0000000600007c0c */ /* 0x000fe4000bf01270 */
[----:B------:R-:W-:Y:S11]  /*3ea0*/  PLOP3.LUT P1, PT, PT, PT, UP0, 0x80, 0x0 ;  /* 0x000000000000781c */ /* 0x000ff60003f2f008 */
[----:B------:R-:W-:Y:S02]  /*3eb0*/  @!UPT UIADD3 URZ, URZ, URZ, URZ ;  /* 0x0000003f3f3ff290 */ /* 0x000fe4000fffe03f */
[----:B------:R-:W-:Y:S05]  /*3ec0*/  @!P1 BRA P0, `(.L_x_109) ;  /* 0x0000000c00a09947 */ /* 0x000fea0000000000 */
.L_x_108:
[----:B------:R-:W-:Y:S01]  /*3ed0*/  UIADD3 UR14, UR6, 0x1, -UR11 ;  /* 0x00000001060e7890 */ /* 0x000fe2000fffe80b */
[----:B------:R-:W-:Y:S01]  /*3ee0*/  IMAD.U32 R0, RZ, RZ, UR21 ;  /* 0x00000015ff007e24 */ /* 0x000fe2000f8e00ff */
[----:B------:R-:W-:Y:S01]  /*3ef0*/  UIADD3 UR9, -UR10, UR6, -UR11 ;  /* 0x000000060a097290 */ /* 0x000fe2000fffe90b */
[----:B------:R-:W-:Y:S01]  /*3f00*/  VIADD R102, R243, UR8 ;  /* 0x00000008f3667c36 */ /* 0x000fe20008000000 */
[----:B------:R-:W-:Y:S01]  /*3f10*/  UIADD3 UR8, UR14, UR42, URZ ;  /* 0x0000002a0e087290 */ /* 0x000fe2000fffe03f */
[----:B------:R-:W-:Y:S01]  /*3f20*/  IMAD R0, R0, 0x80, R249 ;  /* 0x0000008000007824 */ /* 0x000fe200078e02f9 */
[----:B------:R-:W-:Y:S01]  /*3f30*/  UMOV UR15, UR10 ;  /* 0x0000000a000f7c82 */ /* 0x000fe20008000000 */
[C---:B------:R-:W-:Y:S01]  /*3f40*/  VIADD R103, R102.reuse, 0x40 ;  /* 0x0000004066677836 */ /* 0x040fe20000000000 */
[----:B------:R-:W-:Y:S01]  /*3f50*/  VIADDMNMX R101, R102, UR9, RZ, !PT ;  /* 0x0000000966657c46 */ /* 0x000fe2000f8001ff */
[C---:B------:R-:W-:Y:S02]  /*3f60*/  VIADD R118, R0.reuse, 0x1 ;  /* 0x0000000100767836 */ /* 0x040fe40000000000 */
[----:B------:R-:W-:Y:S01]  /*3f70*/  IMAD.U32 R100, RZ, RZ, UR8 ;  /* 0x00000008ff647e24 */ /* 0x000fe2000f8e00ff */
[CC--:B------:R-:W-:Y:S01]  /*3f80*/  ISETP.GE.AND P0, PT, R0.reuse, R101.reuse, PT ;  /* 0x000000650000720c */ /* 0x0c0fe20003f06270 */
[----:B------:R-:W-:Y:S01]  /*3f90*/  VIADD R117, R0, 0x8 ;  /* 0x0000000800757836 */ /* 0x000fe20000000000 */
[-C--:B------:R-:W-:Y:S01]  /*3fa0*/  ISETP.GE.AND P6, PT, R118, R101.reuse, PT ;  /* 0x000000657600720c */ /* 0x080fe20003fc6270 */
[----:B------:R-:W-:Y:S01]  /*3fb0*/  VIADD R116, R0, 0x9 ;  /* 0x0000000900747836 */ /* 0x000fe20000000000 */
[----:B------:R-:W-:Y:S01]  /*3fc0*/  VIADDMNMX R100, R102, R100, UR6, PT ;  /* 0x0000000666647e46 */ /* 0x000fe2000b800164 */
[C---:B------:R-:W-:Y:S01]  /*3fd0*/  VIADD R115, R0.reuse, 0x10 ;  /* 0x0000001000737836 */ /* 0x040fe20000000000 */
[-C--:B------:R-:W-:Y:S01]  /*3fe0*/  ISETP.GE.AND P5, PT, R117, R101.reuse, PT ;  /* 0x000000657500720c */ /* 0x080fe20003fa6270 */
[C---:B------:R-:W-:Y:S01]  /*3ff0*/  VIADD R114, R0.reuse, 0x11 ;  /* 0x0000001100727836 */ /* 0x040fe20000000000 */
[CC--:B------:R-:W-:Y:S01]  /*4000*/  ISETP.GE.OR P0, PT, R0.reuse, R100.reuse, !P0 ;  /* 0x000000640000720c */ /* 0x0c0fe20004706670 */
[----:B------:R-:W-:Y:S01]  /*4010*/  VIADD R113, R0, 0x18 ;  /* 0x0000001800717836 */ /* 0x000fe20000000000 */
[-C--:B------:R-:W-:Y:S01]  /*4020*/  ISETP.GE.OR P6, PT, R118, R100.reuse, !P6 ;  /* 0x000000647600720c */ /* 0x080fe200077c6670 */
[----:B------:R-:W-:Y:S01]  /*4030*/  VIADD R112, R0, 0x19 ;  /* 0x0000001900707836 */ /* 0x000fe20000000000 */
[----:B------:R-:W-:Y:S01]  /*4040*/  FSEL R4, R4, -INF , !P0 ;  /* 0xff80000004047808 */ /* 0x000fe20004000000 */
[C---:B------:R-:W-:Y:S01]  /*4050*/  VIADD R111, R0.reuse, 0x20 ;  /* 0x00000020006f7836 */ /* 0x040fe20000000000 */
[----:B------:R-:W-:Y:S01]  /*4060*/  FSEL R5, R5, -INF , !P6 ;  /* 0xff80000005057808 */ /* 0x000fe20007000000 */
[----:B------:R-:W-:Y:S01]  /*4070*/  VIADD R110, R0, 0x21 ;  /* 0x00000021006e7836 */ /* 0x000fe20000000000 */
[-C--:B------:R-:W-:Y:S01]  /*4080*/  ISETP.GE.AND P4, PT, R116, R101.reuse, PT ;  /* 0x000000657400720c */ /* 0x080fe20003f86270 */
[C---:B------:R-:W-:Y:S01]  /*4090*/  VIADD R109, R0.reuse, 0x28 ;  /* 0x00000028006d7836 */ /* 0x040fe20000000000 */
[-C--:B------:R-:W-:Y:S01]  /*40a0*/  ISETP.GE.AND P3, PT, R115, R101.reuse, PT ;  /* 0x000000657300720c */ /* 0x080fe20003f66270 */
        /* <DEDUP_REMOVED lines=9> */
[-C--:B------:R-:W-:Y:S01]  /*4140*/  ISETP.GE.OR P5, PT, R117, R100.reuse, !P5 ;  /* 0x000000647500720c */ /* 0x080fe20006fa6670 */
[----:B------:R-:W-:Y:S01]  /*4150*/  IMAD.U32 R120, RZ, RZ, UR8 ;  /* 0x00000008ff787e24 */ /* 0x000fe2000f8e00ff */
[-C--:B------:R-:W-:Y:S01]  /*4160*/  ISETP.GE.OR P4, PT, R116, R100.reuse, !P4 ;  /* 0x000000647400720c */ /* 0x080fe20006786670 */
[----:B------:R-:W-:Y:S01]  /*4170*/  IMAD.U32 R119, RZ, RZ, UR8 ;  /* 0x00000008ff777e24 */ /* 0x000fe2000f8e00ff */
[-C--:B------:R-:W-:Y:S02]  /*4180*/  ISETP.GE.OR P3, PT, R115, R100.reuse, !P3 ;  /* 0x000000647300720c */ /* 0x080fe40005f66670 */
[-C--:B------:R-:W-:Y:S02]  /*4190*/  ISETP.GE.OR P2, PT, R114, R100.reuse, !P2 ;  /* 0x000000647200720c */ /* 0x080fe40005746670 */
[-C--:B------:R-:W-:Y:S02]  /*41a0*/  ISETP.GE.OR P1, PT, R113, R100.reuse, !P1 ;  /* 0x000000647100720c */ /* 0x080fe40004f26670 */
[-C--:B------:R-:W-:Y:S02]  /*41b0*/  ISETP.GE.OR P0, PT, R112, R100.reuse, !P0 ;  /* 0x000000647000720c */ /* 0x080fe40004706670 */
[-C--:B------:R-:W-:Y:S02]  /*41c0*/  ISETP.GE.OR P6, PT, R111, R100.reuse, !P6 ;  /* 0x000000646f00720c */ /* 0x080fe400077c6670 */
[----:B------:R-:W-:Y:S02]  /*41d0*/  FSEL R16, R16, -INF , !P5 ;  /* 0xff80000010107808 */ /* 0x000fe40006800000 */
[----:B------:R-:W-:Y:S02]  /*41e0*/  FSEL R17, R17, -INF , !P4 ;  /* 0xff80000011117808 */ /* 0x000fe40006000000 */
[----:B------:R-:W-:Y:S02]  /*41f0*/  FSEL R20, R20, -INF , !P3 ;  /* 0xff80000014147808 */ /* 0x000fe40005800000 */
[----:B------:R-:W-:Y:S02]  /*4200*/  FSEL R21, R21, -INF , !P2 ;  /* 0xff80000015157808 */ /* 0x000fe40005000000 */
[----:B------:R-:W-:Y:S02]  /*4210*/  FSEL R32, R32, -INF , !P1 ;  /* 0xff80000020207808 */ /* 0x000fe40004800000 */
[----:B------:R-:W-:Y:S02]  /*4220*/  FSEL R33, R33, -INF , !P0 ;  /* 0xff80000021217808 */ /* 0x000fe40004000000 */
[----:B------:R-:W-:Y:S02]  /*4230*/  FSEL R36, R36, -INF , !P6 ;  /* 0xff80000024247808 */ /* 0x000fe40007000000 */
[-C--:B------:R-:W-:Y:S02]  /*4240*/  ISETP.GE.AND P5, PT, R110, R101.reuse, PT ;  /* 0x000000656e00720c */ /* 0x080fe40003fa6270 */
[-C--:B------:R-:W-:Y:S02]  /*4250*/  ISETP.GE.AND P4, PT, R109, R101.reuse, PT ;  /* 0x000000656d00720c */ /* 0x080fe40003f86270 */
[-C--:B------:R-:W-:Y:S02]  /*4260*/  ISETP.GE.AND P3, PT, R108, R101.reuse, PT ;  /* 0x000000656c00720c */ /* 0x080fe40003f66270 */
[-C--:B------:R-:W-:Y:S02]  /*4270*/  ISETP.GE.AND P2, PT, R107, R101.reuse, PT ;  /* 0x000000656b00720c */ /* 0x080fe40003f46270 */
[-C--:B------:R-:W-:Y:S02]  /*4280*/  ISETP.GE.AND P1, PT, R106, R101.reuse, PT ;  /* 0x000000656a00720c */ /* 0x080fe40003f26270 */
[-C--:B------:R-:W-:Y:S02]  /*4290*/  ISETP.GE.AND P0, PT, R105, R101.reuse, PT ;  /* 0x000000656900720c */ /* 0x080fe40003f06270 */
[----:B------:R-:W-:Y:S01]  /*42a0*/  ISETP.GE.AND P6, PT, R104, R101, PT ;  /* 0x000000656800720c */ /* 0x000fe20003fc6270 */
[----:B------:R-:W-:Y:S01]  /*42b0*/  VIADD R101, R102, 0x8 ;  /* 0x0000000866657836 */ /* 0x000fe20000000000 */
[-C--:B------:R-:W-:Y:S02]  /*42c0*/  ISETP.GE.OR P5, PT, R110, R100.reuse, !P5 ;  /* 0x000000646e00720c */ /* 0x080fe40006fa6670 */
[-C--:B------:R-:W-:Y:S02]  /*42d0*/  ISETP.GE.OR P4, PT, R109, R100.reuse, !P4 ;  /* 0x000000646d00720c */ /* 0x080fe40006786670 */
[-C--:B------:R-:W-:Y:S02]  /*42e0*/  ISETP.GE.OR P3, PT, R108, R100.reuse, !P3 ;  /* 0x000000646c00720c */ /* 0x080fe40005f66670 */
[-C--:B------:R-:W-:Y:S02]  /*42f0*/  ISETP.GE.OR P2, PT, R107, R100.reuse, !P2 ;  /* 0x000000646b00720c */ /* 0x080fe40005746670 */
[-C--:B------:R-:W-:Y:S02]  /*4300*/  ISETP.GE.OR P1, PT, R106, R100.reuse, !P1 ;  /* 0x000000646a00720c */ /* 0x080fe40004f26670 */
[-C--:B------:R-:W-:Y:S02]  /*4310*/  ISETP.GE.OR P0, PT, R105, R100.reuse, !P0 ;  /* 0x000000646900720c */ /* 0x080fe40004706670 */
[----:B------:R-:W-:Y:S01]  /*4320*/  ISETP.GE.OR P6, PT, R104, R100, !P6 ;  /* 0x000000646800720c */ /* 0x000fe200077c6670 */
[----:B------:R-:W-:Y:S01]  /*4330*/  IMAD.U32 R100, RZ, RZ, UR8 ;  /* 0x00000008ff647e24 */ /* 0x000fe2000f8e00ff */
[----:B------:R-:W-:Y:S02]  /*4340*/  VIADDMNMX R101, R101, UR9, RZ, !PT ;  /* 0x0000000965657c46 */ /* 0x000fe4000f8001ff */
[----:B------:R-:W-:Y:S02]  /*4350*/  FSEL R37, R37, -INF , !P5 ;  /* 0xff80000025257808 */ /* 0x000fe40006800000 */
[--C-:B------:R-:W-:Y:S02]  /*4360*/  IADD3 R100, R100, 0x8, R102.reuse ;  /* 0x0000000864647810 */ /* 0x100fe40007ffe066 */
[----:B------:R-:W-:Y:S02]  /*4370*/  FSEL R48, R48, -INF , !P4 ;  /* 0xff80000030307808 */ /* 0x000fe40006000000 */
[-C--:B------:R-:W-:Y:S02]  /*4380*/  ISETP.GE.AND P5, PT, R0, R101.reuse, PT ;  /* 0x000000650000720c */ /* 0x080fe40003fa6270 */
[-C--:B------:R-:W-:Y:S02]  /*4390*/  ISETP.GE.AND P4, PT, R118, R101.reuse, PT ;  /* 0x000000657600720c */ /* 0x080fe40003f86270 */
[----:B------:R-:W-:Y:S02]  /*43a0*/  VIMNMX R100, R100, UR6, PT ;  /* 0x0000000664647c48 */ /* 0x000fe4000bfe0100 */
        /* <DEDUP_REMOVED lines=8> */
[-C--:B------:R-:W-:Y:S02]  /*4430*/  ISETP.GE.OR P5, PT, R0, R100.reuse, !P5 ;  /* 0x000000640000720c */ /* 0x080fe40006fa6670 */
        /* <DEDUP_REMOVED lines=8> */
[-C--:B------:R-:W-:Y:S02]  /*44c0*/  ISETP.GE.AND P6, PT, R113, R101.reuse, PT ;  /* 0x000000657100720c */ /* 0x080fe40003fc6270 */
[-C--:B------:R-:W-:Y:S02]  /*44d0*/  ISETP.GE.AND P5, PT, R112, R101.reuse, PT ;  /* 0x000000657000720c */ /* 0x080fe40003fa6270 */
[-C--:B------:R-:W-:Y:S02]  /*44e0*/  ISETP.GE.AND P4, PT, R111, R101.reuse, PT ;  /* 0x000000656f00720c */ /* 0x080fe40003f86270 */
        /* <DEDUP_REMOVED lines=14> */
[-C--:B------:R-:W-:Y:S02]  /*45d0*/  ISETP.GE.OR P0, PT, R107, R100.reuse, !P0 ;  /* 0x000000646b00720c */ /* 0x080fe40004706670 */
[--C-:B------:R-:W-:Y:S02]  /*45e0*/  IADD3 R120, R120, 0x40, R102.reuse ;  /* 0x0000004078787810 */ /* 0x100fe40007ffe066 */
[----:B------:R-:W-:Y:S02]  /*45f0*/  VIADDMNMX R103, R103, UR9, RZ, !PT ;  /* 0x0000000967677c46 */ /* 0x000fe4000f8001ff */
[----:B------:R-:W-:Y:S02]  /*4600*/  FSEL R34, R34, -INF , !P6 ;  /* 0xff80000022227808 */ /* 0x000fe40007000000 */
[----:B------:R-:W-:Y:S02]  /*4610*/  FSEL R35, R35, -INF , !P5 ;  /* 0xff80000023237808 */ /* 0x000fe40006800000 */
[----:B------:R-:W-:Y:S02]  /*4620*/  FSEL R38, R38, -INF , !P4 ;  /* 0xff80000026267808 */ /* 0x000fe40006000000 */
[-C--:B------:R-:W-:Y:S02]  /*4630*/  ISETP.GE.AND P6, PT, R106, R101.reuse, PT ;  /* 0x000000656a00720c */ /* 0x080fe40003fc6270 */
[-C--:B------:R-:W-:Y:S02]  /*4640*/  ISETP.GE.AND P5, PT, R105, R101.reuse, PT ;  /* 0x000000656900720c */ /* 0x080fe40003fa6270 */
[----:B------:R-:W-:Y:S01]  /*4650*/  ISETP.GE.AND P4, PT, R104, R101, PT ;  /* 0x000000656800720c */ /* 0x000fe20003f86270 */
[----:B------:R-:W-:Y:S01]  /*4660*/  VIADD R101, R102, 0x48 ;  /* 0x0000004866657836 */ /* 0x000fe20000000000 */
[----:B------:R-:W-:Y:S02]  /*4670*/  IADD3 R119, R119, 0x48, R102 ;  /* 0x0000004877777810 */ /* 0x000fe40007ffe066 */
        /* <DEDUP_REMOVED lines=8> */
[----:B------:R-:W-:Y:S02]  /*4700*/  VIMNMX R102, R120, UR6, PT ;  /* 0x0000000678667c48 */ /* 0x000fe4000bfe0100 */
[-C--:B------:R-:W-:Y:S02]  /*4710*/  ISETP.GE.OR P6, PT, R106, R100.reuse, !P6 ;  /* 0x000000646a00720c */ /* 0x080fe400077c6670 */
[-C--:B------:R-:W-:Y:S02]  /*4720*/  ISETP.GE.OR P5, PT, R105, R100.reuse, !P5 ;  /* 0x000000646900720c */ /* 0x080fe40006fa6670 */
[----:B------:R-:W-:Y:S02]  /*4730*/  ISETP.GE.OR P4, PT, R104, R100, !P4 ;  /* 0x000000646800720c */ /* 0x000fe40006786670 */
        /* <DEDUP_REMOVED lines=25> */
[----:B------:R-:W-:Y:S02]  /*48d0*/  VIADDMNMX R101, R101, UR9, RZ, !PT ;  /* 0x0000000965657c46 */ /* 0x000fe4000f8001ff */
        /* <DEDUP_REMOVED lines=11> */
[----:B------:R-:W-:Y:S02]  /*4990*/  ISETP.GE.AND P2, PT, R104, R103, PT ;  /* 0x000000676800720c */ /* 0x000fe40003f46270 */
[-C--:B------:R-:W-:Y:S02]  /*49a0*/  ISETP.GE.AND P1, PT, R0, R101.reuse, PT ;  /* 0x000000650000720c */ /* 0x080fe40003f26270 */
[----:B------:R-:W-:Y:S02]  /*49b0*/  VIMNMX R100, R119, UR6, PT ;  /* 0x0000000677647c48 */ /* 0x000fe4000bfe0100 */
[-C--:B------:R-:W-:Y:S02]  /*49c0*/  ISETP.GE.AND P0, PT, R118, R101.reuse, PT ;  /* 0x000000657600720c */ /* 0x080fe40003f06270 */
[-C--:B------:R-:W-:Y:S02]  /*49d0*/  ISETP.GE.OR P6, PT, R108, R102.reuse, !P6 ;  /* 0x000000666c00720c */ /* 0x080fe400077c6670 */
[-C--:B------:R-:W-:Y:S02]  /*49e0*/  ISETP.GE.OR P5, PT, R107, R102.reuse, !P5 ;  /* 0x000000666b00720c */ /* 0x080fe40006fa6670 */
[-C--:B------:R-:W-:Y:S02]  /*49f0*/  ISETP.GE.OR P4, PT, R106, R102.reuse, !P4 ;  /* 0x000000666a00720c */ /* 0x080fe40006786670 */
[-C--:B------:R-:W-:Y:S02]  /*4a00*/  ISETP.GE.OR P3, PT, R105, R102.reuse, !P3 ;  /* 0x000000666900720c */ /* 0x080fe40005f66670 */
[----:B------:R-:W-:Y:S02]  /*4a10*/  ISETP.GE.OR P2, PT, R104, R102, !P2 ;  /* 0x000000666800720c */ /* 0x000fe40005746670 */
        /* <DEDUP_REMOVED lines=36> */
[----:B------:R-:W-:Y:S02]  /*4c60*/  ISETP.GE.AND P0, PT, R104, R101, PT ;  /* 0x000000656800720c */ /* 0x000fe40003f06270 */
[-C--:B------:R-:W-:Y:S02]  /*4c70*/  ISETP.GE.OR P6, PT, R110, R100.reuse, !P6 ;  /* 0x000000646e00720c */ /* 0x080fe400077c6670 */
[-C--:B------:R-:W-:Y:S02]  /*4c80*/  ISETP.GE.OR P5, PT, R109, R100.reuse, !P5 ;  /* 0x000000646d00720c */ /* 0x080fe40006fa6670 */
[-C--:B------:R-:W-:Y:S02]  /*4c90*/  ISETP.GE.OR P4, PT, R108, R100.reuse, !P4 ;  /* 0x000000646c00720c */ /* 0x080fe40006786670 */
[-C--:B------:R-:W-:Y:S02]  /*4ca0*/  ISETP.GE.OR P3, PT, R107, R100.reuse, !P3 ;  /* 0x000000646b00720c */ /* 0x080fe40005f66670 */
[-C--:B------:R-:W-:Y:S02]  /*4cb0*/  ISETP.GE.OR P2, PT, R106, R100.reuse, !P2 ;  /* 0x000000646a00720c */ /* 0x080fe40005746670 */
[-C--:B------:R-:W-:Y:S02]  /*4cc0*/  ISETP.GE.OR P1, PT, R105, R100.reuse, !P1 ;  /* 0x000000646900720c */ /* 0x080fe40004f26670 */
[----:B------:R-:W-:Y:S02]  /*4cd0*/  ISETP.GE.OR P0, PT, R104, R100, !P0 ;  /* 0x000000646800720c */ /* 0x000fe40004706670 */
[----:B------:R-:W-:Y:S02]  /*4ce0*/  FSEL R43, R43, -INF , !P6 ;  /* 0xff8000002b2b7808 */ /* 0x000fe40007000000 */
[----:B------:R-:W-:Y:S02]  /*4cf0*/  FSEL R46, R46, -INF , !P5 ;  /* 0xff8000002e2e7808 */ /* 0x000fe40006800000 */
[----:B------:R-:W-:Y:S02]  /*4d00*/  FSEL R47, R47, -INF , !P4 ;  /* 0xff8000002f2f7808 */ /* 0x000fe40006000000 */
[----:B------:R-:W-:Y:S02]  /*4d10*/  FSEL R58, R58, -INF , !P3 ;  /* 0xff8000003a3a7808 */ /* 0x000fe40005800000 */
[----:B------:R-:W-:Y:S02]  /*4d20*/  FSEL R59, R59, -INF , !P2 ;  /* 0xff8000003b3b7808 */ /* 0x000fe40005000000 */
[----:B------:R-:W-:Y:S02]  /*4d30*/  FSEL R62, R62, -INF , !P1 ;  /* 0xff8000003e3e7808 */ /* 0x000fe40004800000 */
[----:B------:R-:W-:Y:S07]  /*4d40*/  FSEL R63, R63, -INF , !P0 ;  /* 0xff8000003f3f7808 */ /* 0x000fee0004000000 */
.L_x_109:
[C---:B------:R-:W-:Y:S01]  /*4d50*/  FMUL.FTZ R101, R241.reuse, 1.4426950216293334961 ;  /* 0x3fb8aa3bf1657820 */ /* 0x040fe20000410000 */
[----:B------:R-:W-:Y:S01]  /*4d60*/  FSETP.NEU.FTZ.AND P0, PT, R241, -INF , PT ;  /* 0xff800000f100780b */ /* 0x000fe20003f1d000 */
[----:B------:R-:W-:Y:S01]  /*4d70*/  FMUL.FTZ R100, R242, 1.4426950216293334961 ;  /* 0x3fb8aa3bf2647820 */ /* 0x000fe20000410000 */
[----:B------:R-:W-:Y:S01]  /*4d80*/  FMUL.FTZ R0, R240, 1.4426950216293334961 ;  /* 0x3fb8aa3bf0007820 */ /* 0x000fe20000410000 */
[----:B------:R-:W-:Y:S01]  /*4d90*/  MOV R104, UR4 ;  /* 0x0000000400687c02 */ /* 0x000fe20008000f00 */
[----:B------:R-:W-:Y:S01]  /*4da0*/  UISETP.GT.AND UP3, UPT, UR7, UR22, UPT ;  /* 0x000000160700728c */ /* 0x000fe2000bf64270 */
[----:B------:R-:W-:Y:S02]  /*4db0*/  FSEL R101, R101, RZ, P0 ;  /* 0x000000ff65657208 */ /* 0x000fe40000000000 */
[----:B------:R-:W-:Y:S03]  /*4dc0*/  FSETP.NEU.FTZ.AND P0, PT, R242, -INF , PT ;  /* 0xff800000f200780b */ /* 0x000fe60003f1d000 */
[--C-:B------:R-:W-:Y:S01]  /*4dd0*/  FFMA.FTZ R4, R4, UR5, -R101.reuse ;  /* 0x0000000504047c23 */ /* 0x100fe20008010865 */
[--C-:B------:R-:W-:Y:S01]  /*4de0*/  FFMA.FTZ R64, R64, UR5, -R101.reuse ;  /* 0x0000000540407c23 */ /* 0x100fe20008010865 */
[--C-:B------:R-:W-:Y:S01]  /*4df0*/  FFMA.FTZ R5, R5, UR5, -R101.reuse ;  /* 0x0000000505057c23 */ /* 0x100fe20008010865 */
[----:B------:R-:W-:Y:S01]  /*4e00*/  FSEL R100, R100, RZ, P0 ;  /* 0x000000ff64647208 */ /* 0x000fe20000000000 */
[----:B------:R1:W-:Y:S01]  /*4e10*/  MUFU.EX2 R119, R4 ;  /* 0x0000000400777308 */ /* 0x0003e20000000800 */
[--C-:B------:R-:W-:Y:S01]  /*4e20*/  FFMA.FTZ R16, R16, UR5, -R101.reuse ;  /* 0x0000000510107c23 */ /* 0x100fe20008010865 */
[--C-:B------:R-:W-:Y:S01]  /*4e30*/  FFMA.FTZ R17, R17, UR5, -R101.reuse ;  /* 0x0000000511117c23 */ /* 0x100fe20008010865 */
[--C-:B------:R-:W-:Y:S01]  /*4e40*/  FFMA.FTZ R20, R20, UR5, -R101.reuse ;  /* 0x0000000514147c23 */ /* 0x100fe20008010865 */
[--C-:B------:R-:W-:Y:S01]  /*4e50*/  FFMA.FTZ R66, R66, UR5, -R100.reuse ;  /* 0x0000000542427c23 */ /* 0x100fe20008010864 */
[--C-:B------:R-:W-:Y:S01]  /*4e60*/  FFMA.FTZ R6, R6, UR5, -R100.reuse ;  /* 0x0000000506067c23 */ /* 0x100fe20008010864 */
[--C-:B------:R-:W-:Y:S01]  /*4e70*/  FFMA.FTZ R7, R7, UR5, -R100.reuse ;  /* 0x0000000507077c23 */ /* 0x100fe20008010864 */
[--C-:B------:R-:W-:Y:S03]  /*4e80*/  FFMA.FTZ R18, R18, UR5, -R100.reuse ;  /* 0x0000000512127c23 */ /* 0x100fe60008010864 */
[----:B------:R-:W-:Y:S01]  /*4e90*/  MUFU.EX2 R236, R64 ;  /* 0x0000004000ec7308 */ /* 0x000fe20000000800 */
        /* <DEDUP_REMOVED lines=15> */
[----:B------:R-:W2:Y:S01]  /*4f90*/  MUFU.EX2 R115, R5 ;  /* 0x0000000500737308 */ /* 0x000ea20000000800 */
[C---:B-1----:R-:W-:Y:S01]  /*4fa0*/  FMUL.FTZ R4, R237.reuse, 1.4426950216293334961 ;  /* 0x3fb8aa3bed047820 */ /* 0x042fe20000410000 */
[----:B------:R-:W-:Y:S01]  /*4fb0*/  FSETP.NEU.FTZ.AND P0, PT, R237, -INF , PT ;  /* 0xff800000ed00780b */ /* 0x000fe20003f1d000 */
[--C-:B------:R-:W-:Y:S01]  /*4fc0*/  FFMA.FTZ R50, R50, UR5, -R100.reuse ;  /* 0x0000000532327c23 */ /* 0x100fe20008010864 */
[--C-:B------:R-:W-:Y:S01]  /*4fd0*/  FFMA.FTZ R51, R51, UR5, -R100.reuse ;  /* 0x0000000533337c23 */ /* 0x100fe20008010864 */
[--C-:B------:R-:W-:Y:S01]  /*4fe0*/  FFMA.FTZ R52, R52, UR5, -R101.reuse ;  /* 0x0000000534347c23 */ /* 0x100fe20008010865 */
[----:B------:R-:W-:Y:S01]  /*4ff0*/  FSEL R4, R4, RZ, P0 ;  /* 0x000000ff04047208 */ /* 0x000fe20000000000 */
[--C-:B------:R-:W-:Y:S03]  /*5000*/  FFMA.FTZ R53, R53, UR5, -R101.reuse ;  /* 0x0000000535357c23 */ /* 0x100fe60008010865 */
[----:B------:R-:W-:Y:S01]  /*5010*/  MUFU.EX2 R114, R6 ;  /* 0x0000000600727308 */ /* 0x000fe20000000800 */
[----:B------:R-:W-:Y:S01]  /*5020*/  FFMA.FTZ R101, R65, UR5, -R101 ;  /* 0x0000000541657c23 */ /* 0x000fe20008010865 */
[----:B------:R-:W-:Y:S01]  /*5030*/  FFMA.FTZ R54, R54, UR5, -R100 ;  /* 0x0000000536367c23 */ /* 0x000fe20008010864 */
        /* <DEDUP_REMOVED lines=17> */
[----:B------:R-:W-:Y:S01]  /*5150*/  FFMA.FTZ R4, R61, UR5, -R4 ;  /* 0x000000053d047c23 */ /* 0x000fe20008010804 */
[--C-:B------:R-:W-:Y:S01]  /*5160*/  FFMA.FTZ R55, R55, UR5, -R100.reuse ;  /* 0x0000000537377c23 */ /* 0x100fe20008010864 */
[----:B------:R-:W-:Y:S01]  /*5170*/  FFMA.FTZ R100, R67, UR5, -R100 ;  /* 0x0000000543647c23 */ /* 0x000fe20008010864 */
[----:B------:R-:W-:Y:S03]  /*5180*/  FSETP.NEU.FTZ.AND P0, PT, R240, -INF , PT ;  /* 0xff800000f000780b */ /* 0x000fe60003f1d000 */
[----:B------:R-:W1:Y:S01]  /*5190*/  MUFU.EX2 R116, R7 ;  /* 0x0000000700747308 */ /* 0x000e620000000800 */
[----:B------:R-:W-:Y:S02]  /*51a0*/  PLOP3.LUT P1, PT, PT, PT, UP3, 0x80, 0x0 ;  /* 0x000000000000781c */ /* 0x000fe40003f2f038 */
[----:B------:R-:W-:Y:S07]  /*51b0*/  FSEL R0, R0, RZ, P0 ;  /* 0x000000ff00007208 */ /* 0x000fee0000000000 */
        /* <DEDUP_REMOVED lines=16> */
[----:B------:R1:W-:Y:S01]  /*52c0*/  MUFU.EX2 R111, R8 ;  /* 0x00000008006f7308 */ /* 0x0003e20000000800 */
[--C-:B------:R-:W-:Y:S01]  /*52d0*/  FFMA.FTZ R59, R59, UR5, -R0.reuse ;  /* 0x000000053b3b7c23 */ /* 0x100fe20008010800 */
[----:B------:R-:W-:Y:S08]  /*52e0*/  FFMA.FTZ R0, R63, UR5, -R0 ;  /* 0x000000053f007c23 */ /* 0x000ff00008010800 */
[----:B------:R-:W-:Y:S10]  /*52f0*/  MUFU.EX2 R206, R0 ;  /* 0x0000000000ce7308 */ /* 0x000ff40000000800 */
[----:B------:R-:W-:Y:S10]  /*5300*/  MUFU.EX2 R197, R16 ;  /* 0x0000001000c57308 */ /* 0x000ff40000000800 */
[----:B------:R-:W3:Y:S10]  /*5310*/  MUFU.EX2 R196, R17 ;  /* 0x0000001100c47308 */ /* 0x000ef40000000800 */
[----:B------:R-:W-:Y:S10]  /*5320*/  MUFU.EX2 R195, R18 ;  /* 0x0000001200c37308 */ /* 0x000ff40000000800 */
[----:B------:R-:W-:Y:S10]  /*5330*/  MUFU.EX2 R194, R19 ;  /* 0x0000001300c27308 */ /* 0x000ff40000000800 */
[----:B------:R-:W4:Y:S10]  /*5340*/  MUFU.EX2 R110, R9 ;  /* 0x00000009006e7308 */ /* 0x000f340000000800 */
[----:B------:R-:W-:Y:S10]  /*5350*/  MUFU.EX2 R109, R10 ;  /* 0x0000000a006d7308 */ /* 0x000ff40000000800 */
        /* <DEDUP_REMOVED lines=20> */
[----:B------:R-:W4:Y:S10]  /*54a0*/  MUFU.EX2 R178, R31 ;  /* 0x0000001f00b27308 */ /* 0x000f340000000800 */
[----:B------:R4:W-:Y:S10]  /*54b0*/  MUFU.EX2 R213, R4 ;  /* 0x0000000400d57308 */ /* 0x0009f40000000800 */
        /* <DEDUP_REMOVED lines=23> */
[----:B------:R-:W4:Y:S01]  /*5630*/  MUFU.EX2 R218, R59 ;  /* 0x0000003b00da7308 */ /* 0x000f220000000800 */
[----:B--2---:R-:W-:Y:S02]  /*5640*/  F2FP.BF16.F32.PACK_AB R5, R115, R119 ;  /* 0x000000777305723e */ /* 0x004fe400000010ff */
[----:B-1----:R-:W-:Y:S02]  /*5650*/  F2FP.BF16.F32.PACK_AB R8, R116, R114 ;  /* 0x000000727408723e */ /* 0x002fe400000010ff */
[----:B---3--:R-:W-:Y:S01]  /*5660*/  F2FP.BF16.F32.PACK_AB R6, R196, R197 ;  /* 0x000000c5c406723e */ /* 0x008fe200000010ff */
[----:B------:R1:W-:Y:S01]  /*5670*/  STS [R186+0x10000], R5 ;  /* 0x01000005ba007388 */ /* 0x0003e20000000800 */
[----:B----4-:R-:W-:Y:S02]  /*5680*/  F2FP.BF16.F32.PACK_AB R7, R110, R111 ;  /* 0x0000006f6e07723e */ /* 0x010fe400000010ff */
[----:B------:R-:W-:Y:S01]  /*5690*/  F2FP.BF16.F32.PACK_AB R4, R178, R179 ;  /* 0x000000b3b204723e */ /* 0x000fe200000010ff */
[----:B------:R2:W-:Y:S01]  /*56a0*/  STS [R186+0x10400], R8 ;  /* 0x01040008ba007388 */ /* 0x0005e20000000800 */
[----:B------:R-:W-:Y:S03]  /*56b0*/  F2FP.BF16.F32.PACK_AB R0, R233, R234 ;  /* 0x000000eae900723e */ /* 0x000fe600000010ff */
[----:B------:R3:W-:Y:S01]  /*56c0*/  STS [R185+0x10000], R6 ;  /* 0x01000006b9007388 */ /* 0x0007e20000000800 */
[----:B-1----:R-:W-:Y:S02]  /*56d0*/  F2FP.BF16.F32.PACK_AB R5, R194, R195 ;  /* 0x000000c3c205723e */ /* 0x002fe400000010ff */
[----:B--2---:R-:W-:Y:S03]  /*56e0*/  F2FP.BF16.F32.PACK_AB R8, R108, R109 ;  /* 0x0000006d6c08723e */ /* 0x004fe600000010ff */
[----:B------:R1:W-:Y:S01]  /*56f0*/  STS [R185+0x10400], R5 ;  /* 0x01040005b9007388 */ /* 0x0003e20000000800 */
[----:B---3--:R-:W-:Y:S03]  /*5700*/  F2FP.BF16.F32.PACK_AB R6, R112, R113 ;  /* 0x000000717006723e */ /* 0x008fe600000010ff */
[----:B------:R2:W-:Y:S04]  /*5710*/  STS [R186+0x12000], R7 ;  /* 0x01200007ba007388 */ /* 0x0005e80000000800 */
[----:B------:R3:W-:Y:S04]  /*5720*/  STS [R186+0x12400], R8 ;  /* 0x01240008ba007388 */ /* 0x0007e80000000800 */
[----:B------:R4:W-:Y:S01]  /*5730*/  STS [R185+0x12400], R6 ;  /* 0x01240006b9007388 */ /* 0x0009e20000000800 */
[----:B-1----:R-:W-:Y:S02]  /*5740*/  F2FP.BF16.F32.PACK_AB R5, R126, R127 ;  /* 0x0000007f7e05723e */ /* 0x002fe400000010ff */
[----:B--2---:R-:W-:Y:S02]  /*5750*/  F2FP.BF16.F32.PACK_AB R7, R117, R118 ;  /* 0x000000767507723e */ /* 0x004fe400000010ff */
[----:B---3--:R-:W-:Y:S03]  /*5760*/  F2FP.BF16.F32.PACK_AB R8, R122, R124 ;  /* 0x0000007c7a08723e */ /* 0x008fe600000010ff */
[----:B------:R1:W-:Y:S01]  /*5770*/  STS [R185+0x12000], R7 ;  /* 0x01200007b9007388 */ /* 0x0003e20000000800 */
[----:B----4-:R-:W-:Y:S03]  /*5780*/  F2FP.BF16.F32.PACK_AB R6, R215, R219 ;  /* 0x000000dbd706723e */ /* 0x010fe600000010ff */
[----:B------:R2:W-:Y:S01]  /*5790*/  STS [R187+0x10000], R5 ;  /* 0x01000005bb007388 */ /* 0x0005e20000000800 */
[----:B-1----:R-:W-:Y:S02]  /*57a0*/  F2FP.BF16.F32.PACK_AB R7, R123, R125 ;  /* 0x0000007d7b07723e */ /* 0x002fe400000010ff */
[----:B--2---:R-:W-:Y:S03]  /*57b0*/  F2FP.BF16.F32.PACK_AB R5, R212, R214 ;  /* 0x000000d6d405723e */ /* 0x004fe600000010ff */
[----:B------:R1:W-:Y:S04]  /*57c0*/  STS [R187+0x10400], R7 ;  /* 0x01040007bb007388 */ /* 0x0003e80000000800 */
[----:B------:R2:W-:Y:S04]  /*57d0*/  STS [R184+0x10000], R6 ;  /* 0x01000006b8007388 */ /* 0x0005e80000000800 */
[----:B------:R3:W-:Y:S04]  /*57e0*/  STS [R184+0x10400], R5 ;  /* 0x01040005b8007388 */ /* 0x0007e80000000800 */
[----:B------:R-:W-:Y:S01]  /*57f0*/  STS [R187+0x12000], R8 ;  /* 0x01200008bb007388 */ /* 0x000fe20000000800 */
[----:B-1----:R-:W-:Y:S02]  /*5800*/  F2FP.BF16.F32.PACK_AB R7, R229, R230 ;  /* 0x000000e6e507723e */ /* 0x002fe400000010ff */
[----:B--2---:R-:W-:Y:S02]  /*5810*/  F2FP.BF16.F32.PACK_AB R6, R120, R121 ;  /* 0x000000797806723e */ /* 0x004fe400000010ff */
[----:B---3--:R-:W-:Y:S03]  /*5820*/  F2FP.BF16.F32.PACK_AB R5, R192, R193 ;  /* 0x000000c1c005723e */ /* 0x008fe600000010ff */
[----:B------:R1:W-:Y:S04]  /*5830*/  STS [R187+0x12400], R6 ;  /* 0x01240006bb007388 */ /* 0x0003e80000000800 */
[----:B------:R2:W-:Y:S04]  /*5840*/  STS [R184+0x12000], R5 ;  /* 0x01200005b8007388 */ /* 0x0005e80000000800 */
        /* <DEDUP_REMOVED lines=12> */
[----:B------:R2:W-:Y:S01]  /*5910*/  STS [R181+0x12400], R5 ;  /* 0x01240005b5007388 */ /* 0x0005e20000000800 */
[----:B----4-:R-:W-:Y:S03]  /*5920*/  F2FP.BF16.F32.PACK_AB R7, R209, R210 ;  /* 0x000000d2d107723e */ /* 0x010fe600000010ff */
        /* <DEDUP_REMOVED lines=9> */
[----:B------:R4:W-:Y:S04]  /*59c0*/  STS [R182+0x10400], R0 ;  /* 0x01040000b6007388 */ /* 0x0009e80000000800 */
[----:B------:R-:W-:Y:S01]  /*59d0*/  STS [R183+0x12000], R7 ;  /* 0x01200007b7007388 */ /* 0x000fe20000000800 */
[----:B-1----:R-:W-:Y:S02]  /*59e0*/  F2FP.BF16.F32.PACK_AB R6, R218, R222 ;  /* 0x000000deda06723e */ /* 0x002fe400000010ff */
[----:B--2---:R-:W-:Y:S03]  /*59f0*/  F2FP.BF16.F32.PACK_AB R5, R213, R221 ;  /* 0x000000ddd505723e */ /* 0x004fe600000010ff */
[----:B------:R-:W-:Y:S01]  /*5a00*/  STS [R183+0x12400], R6 ;  /* 0x01240006b7007388 */ /* 0x000fe20000000800 */
[----:B---3--:R-:W-:Y:S03]  /*5a10*/  F2FP.BF16.F32.PACK_AB R4, R206, R207 ;  /* 0x000000cfce04723e */ /* 0x008fe600000010ff */
[----:B------:R-:W-:Y:S01]  /*5a20*/  STS [R182+0x12000], R5 ;  /* 0x01200005b6007388 */ /* 0x000fe20000000800 */
[----:B----4-:R-:W-:Y:S03]  /*5a30*/  SHF.L.U32 R0, R168, 0x1, RZ ;  /* 0x00000001a8007819 */ /* 0x010fe600000006ff */
[----:B------:R-:W-:Y:S01]  /*5a40*/  STS [R182+0x12400], R4 ;  /* 0x01240004b6007388 */ /* 0x000fe20000000800 */
[----:B------:R-:W-:Y:S03]  /*5a50*/  IADD3 R104, R0, 0x4000, R104 ;  /* 0x0000400000687810 */ /* 0x000fe60007ffe068 */
[----:B------:R-:W1:Y:S01]  /*5a60*/  LDSM.16.M88.4 R64, [R0+UR4+0x4000] ;  /* 0x004000040040783b */ /* 0x000e620008000200 */
[----:B------:R-:W-:Y:S07]  /*5a70*/  IADD3 R104, R104, R166, RZ ;  /* 0x000000a668687210 */ /* 0x000fee0007ffe0ff */
        /* <DEDUP_REMOVED lines=23> */
[C---:B-----5:R-:W-:Y:S01]  /*5bf0*/  FADD.FTZ R4, -R176.reuse, R4 ;  /* 0x00000004b0047221 */ /* 0x060fe20000010100 */
[-C--:B------:R-:W-:Y:S04]  /*5c00*/  HMMA.16816.F32.BF16 R20, R100, R148.reuse, R20 ;  /* 0x000000946414723c */ /* 0x080fe80000041814 */
[----:B------:R-:W-:Y:S01]  /*5c10*/  FADD.FTZ R5, -R176, R5 ;  /* 0x00000005b0057221 */ /* 0x000fe20000010100 */
[C---:B------:R-:W-:Y:S01]  /*5c20*/  FADD.FTZ R6, -R175.reuse, R6 ;  /* 0x00000006af067221 */ /* 0x040fe20000010100 */
[C---:B------:R-:W-:Y:S05]  /*5c30*/  HMMA.16816.F32.BF16 R24, R104.reuse, R148, R24 ;  /* 0x000000946818723c */ /* 0x040fea0000041818 */
[----:B------:R-:W-:Y:S01]  /*5c40*/  FADD.FTZ R7, -R175, R7 ;  /* 0x00000007af077221 */ /* 0x000fe20000010100 */
[-C--:B------:R-:W-:Y:S05]  /*5c50*/  HMMA.16816.F32.BF16 R28, R104, R150.reuse, R28 ;  /* 0x00000096681c723c */ /* 0x080fea000004181c */
[C---:B------:R-:W-:Y:S01]  /*5c60*/  FADD.FTZ R8, -R174.reuse, R8 ;  /* 0x00000008ae087221 */ /* 0x040fe20000010100 */
[C---:B------:R-:W-:Y:S05]  /*5c70*/  HMMA.16816.F32.BF16 R32, R100.reuse, R150, R32 ;  /* 0x000000966420723c */ /* 0x040fea0000041820 */
[C---:B------:R-:W-:Y:S01]  /*5c80*/  FADD.FTZ R9, -R174.reuse, R9 ;  /* 0x00000009ae097221 */ /* 0x040fe20000010100 */
[-C--:B------:R-:W-:Y:S05]  /*5c90*/  HMMA.16816.F32.BF16 R36, R100, R152.reuse, R36 ;  /* 0x000000986424723c */ /* 0x080fea0000041824 */
[C---:B------:R-:W-:Y:S01]  /*5ca0*/  FADD.FTZ R10, -R173.reuse, R10 ;  /* 0x0000000aad0a7221 */ /* 0x040fe20000010100 */
[C---:B------:R-:W-:Y:S05]  /*5cb0*/  HMMA.16816.F32.BF16 R40, R104.reuse, R152, R40 ;  /* 0x000000986828723c */ /* 0x040fea0000041828 */
[C---:B------:R-:W-:Y:S01]  /*5cc0*/  FADD.FTZ R11, -R173.reuse, R11 ;  /* 0x0000000bad0b7221 */ /* 0x040fe20000010100 */
[-C--:B------:R-:W-:Y:S05]  /*5cd0*/  HMMA.16816.F32.BF16 R44, R104, R154.reuse, R44 ;  /* 0x0000009a682c723c */ /* 0x080fea000004182c */
[C---:B------:R-:W-:Y:S01]  /*5ce0*/  FADD.FTZ R12, -R174.reuse, R12 ;  /* 0x0000000cae0c7221 */ /* 0x040fe20000010100 */
[C---:B------:R-:W-:Y:S05]  /*5cf0*/  HMMA.16816.F32.BF16 R48, R100.reuse, R154, R48 ;  /* 0x0000009a6430723c */ /* 0x040fea0000041830 */
[----:B------:R-:W-:Y:S01]  /*5d00*/  FADD.FTZ R13, -R174, R13 ;  /* 0x0000000dae0d7221 */ /* 0x000fe20000010100 */
[-C--:B------:R-:W-:Y:S05]  /*5d10*/  HMMA.16816.F32.BF16 R52, R100, R156.reuse, R52 ;  /* 0x0000009c6434723c */ /* 0x080fea0000041834 */
[C---:B------:R-:W-:Y:S01]  /*5d20*/  FADD.FTZ R14, -R173.reuse, R14 ;  /* 0x0000000ead0e7221 */ /* 0x040fe20000010100 */
[C---:B------:R-:W-:Y:S05]  /*5d30*/  HMMA.16816.F32.BF16 R56, R104.reuse, R156, R56 ;  /* 0x0000009c6838723c */ /* 0x040fea0000041838 */
[----:B------:R-:W-:Y:S01]  /*5d40*/  FADD.FTZ R15, -R173, R15 ;  /* 0x0000000fad0f7221 */ /* 0x000fe20000010100 */
[-C--:B------:R-:W-:Y:S05]  /*5d50*/  HMMA.16816.F32.BF16 R60, R104, R158.reuse, R60 ;  /* 0x0000009e683c723c */ /* 0x080fea000004183c */
[C---:B------:R-:W-:Y:S01]  /*5d60*/  FADD.FTZ R16, -R176.reuse, R16 ;  /* 0x00000010b0107221 */ /* 0x040fe20000010100 */
[----:B------:R-:W-:Y:S05]  /*5d70*/  HMMA.16816.F32.BF16 R64, R100, R158, R64 ;  /* 0x0000009e6440723c */ /* 0x000fea0000041840 */
[C---:B------:R-:W-:Y:S01]  /*5d80*/  FADD.FTZ R17, -R176.reuse, R17 ;  /* 0x00000011b0117221 */ /* 0x040fe20000010100 */
[C---:B------:R-:W-:Y:S01]  /*5d90*/  FADD.FTZ R18, -R175.reuse, R18 ;  /* 0x00000012af127221 */ /* 0x040fe20000010100 */
[C---:B------:R-:W-:Y:S01]  /*5da0*/  FADD.FTZ R19, -R175.reuse, R19 ;  /* 0x00000013af137221 */ /* 0x040fe20000010100 */
[C---:B------:R-:W-:Y:S03]  /*5db0*/  FADD.FTZ R20, -R176.reuse, R20 ;  /* 0x00000014b0147221 */ /* 0x040fe60000010100 */
[----:B------:R-:W-:Y:S01]  /*5dc0*/  FADD.FTZ R21, -R176, R21 ;  /* 0x00000015b0157221 */ /* 0x000fe20000010100 */
[C---:B------:R-:W-:Y:S01]  /*5dd0*/  FADD.FTZ R22, -R175.reuse, R22 ;  /* 0x00000016af167221 */ /* 0x040fe20000010100 */
[----:B------:R-:W-:Y:S01]  /*5de0*/  FADD.FTZ R23, -R175, R23 ;  /* 0x00000017af177221 */ /* 0x000fe20000010100 */
[C---:B------:R-:W-:Y:S01]  /*5df0*/  FADD.FTZ R24, -R174.reuse, R24 ;  /* 0x00000018ae187221 */ /* 0x040fe20000010100 */
        /* <DEDUP_REMOVED lines=22> */
[C---:B------:R-:W-:Y:S01]  /*5f60*/  FADD.FTZ R26, -R173.reuse, R26 ;  /* 0x0000001aad1a7221 */ /* 0x040fe20000010100 */
[C---:B------:R-:W-:Y:S01]  /*5f70*/  FADD.FTZ R27, -R173.reuse, R27 ;  /* 0x0000001bad1b7221 */ /* 0x040fe20000010100 */
[----:B------:R-:W-:Y:S01]  /*5f80*/  FMUL.FTZ R0, R124, R24 ;  /* 0x000000187c007220 */ /* 0x000fe20000410000 */
[----:B------:R-:W-:Y:S01]  /*5f90*/  FMUL.FTZ R25, R122, R25 ;  /* 0x000000197a197220 */ /* 0x000fe20000410000 */
[C---:B------:R-:W-:Y:S01]  /*5fa0*/  FADD.FTZ R28, -R174.reuse, R28 ;  /* 0x0000001cae1c7221 */ /* 0x040fe20000010100 */
[----:B------:R-:W-:Y:S01]  /*5fb0*/  FADD.FTZ R29, -R174, R29 ;  /* 0x0000001dae1d7221 */ /* 0x000fe20000010100 */
[C---:B------:R-:W-:Y:S01]  /*5fc0*/  FADD.FTZ R30, -R173.reuse, R30 ;  /* 0x0000001ead1e7221 */ /* 0x040fe20000010100 */
[----:B------:R-:W-:Y:S01]  /*5fd0*/  FADD.FTZ R31, -R173, R31 ;  /* 0x0000001fad1f7221 */ /* 0x000fe20000010100 */
[C---:B------:R-:W-:Y:S01]  /*5fe0*/  FADD.FTZ R32, -R176.reuse, R32 ;  /* 0x00000020b0207221 */ /* 0x040fe20000010100 */
[C---:B------:R-:W-:Y:S01]  /*5ff0*/  FADD.FTZ R33, -R176.reuse, R33 ;  /* 0x00000021b0217221 */ /* 0x040fe20000010100 */
[C---:B------:R-:W-:Y:S01]  /*6000*/  FADD.FTZ R34, -R175.reuse, R34 ;  /* 0x00000022af227221 */ /* 0x040fe20000010100 */
[C---:B------:R-:W-:Y:S01]  /*6010*/  FADD.FTZ R35, -R175.reuse, R35 ;  /* 0x00000023af237221 */ /* 0x040fe20000010100 */
        /* <DEDUP_REMOVED lines=13> */
[----:B------:R-:W-:Y:S01]  /*60f0*/  F2FP.BF16.F32.PACK_AB R115, R7, R6 ;  /* 0x000000060773723e */ /* 0x000fe200000010ff */
[C---:B------:R-:W-:Y:S01]  /*6100*/  FADD.FTZ R49, -R176.reuse, R49 ;  /* 0x00000031b0317221 */ /* 0x040fe20000010100 */
[----:B------:R-:W-:Y:S01]  /*6110*/  FADD.FTZ R50, -R175, R50 ;  /* 0x00000032af327221 */ /* 0x000fe20000010100 */
[----:B------:R-:W-:Y:S01]  /*6120*/  F2FP.BF16.F32.PACK_AB R114, R9, R8 ;  /* 0x000000080972723e */ /* 0x000fe200000010ff */
[----:B------:R-:W-:Y:S01]  /*6130*/  FADD.FTZ R51, -R175, R51 ;  /* 0x00000033af337221 */ /* 0x000fe20000010100 */
[C---:B------:R-:W-:Y:S01]  /*6140*/  FADD.FTZ R52, -R176.reuse, R52 ;  /* 0x00000034b0347221 */ /* 0x040fe20000010100 */
[----:B------:R-:W-:Y:S01]  /*6150*/  F2FP.BF16.F32.PACK_AB R113, R11, R10 ;  /* 0x0000000a0b71723e */ /* 0x000fe200000010ff */
[----:B------:R-:W-:Y:S01]  /*6160*/  FADD.FTZ R53, -R176, R53 ;  /* 0x00000035b0357221 */ /* 0x000fe20000010100 */
[----:B------:R-:W-:Y:S01]  /*6170*/  FADD.FTZ R54, -R175, R54 ;  /* 0x00000036af367221 */ /* 0x000fe20000010100 */
[----:B------:R-:W-:Y:S01]  /*6180*/  F2FP.BF16.F32.PACK_AB R112, R13, R12 ;  /* 0x0000000c0d70723e */ /* 0x000fe200000010ff */
        /* <DEDUP_REMOVED lines=14> */
[----:B------:R-:W-:Y:S01]  /*6270*/  FADD.FTZ R65, -R176, R65 ;  /* 0x00000041b0417221 */ /* 0x000fe20000010100 */
[C---:B------:R-:W-:Y:S01]  /*6280*/  FADD.FTZ R66, -R175.reuse, R66 ;  /* 0x00000042af427221 */ /* 0x040fe20000010100 */
[----:B------:R-:W-:Y:S01]  /*6290*/  FADD.FTZ R67, -R175, R67 ;  /* 0x00000043af437221 */ /* 0x000fe20000010100 */
[----:B------:R-:W-:Y:S01]  /*62a0*/  FMUL.FTZ R5, R121, R26 ;  /* 0x0000001a79057220 */ /* 0x000fe20000410000 */
[----:B------:R-:W-:Y:S01]  /*62b0*/  F2FP.BF16.F32.PACK_AB R26, R25, R0 ;  /* 0x00000000191a723e */ /* 0x000fe200000010ff */
[----:B------:R-:W-:Y:S01]  /*62c0*/  FMUL.FTZ R4, R120, R27 ;  /* 0x0000001b78047220 */ /* 0x000fe20000410000 */
[----:B------:R-:W-:Y:S01]  /*62d0*/  F2FP.BF16.F32.PACK_AB R27, R23, R22 ;  /* 0x00000016171b723e */ /* 0x000fe200000010ff */
[----:B------:R-:W-:Y:S01]  /*62e0*/  FMUL.FTZ R28, R193, R28 ;  /* 0x0000001cc11c7220 */ /* 0x000fe20000410000 */
[----:B------:R-:W-:Y:S01]  /*62f0*/  FMUL.FTZ R24, R192, R29 ;  /* 0x0000001dc0187220 */ /* 0x000fe20000410000 */
[----:B------:R-:W-:Y:S01]  /*6300*/  FMUL.FTZ R30, R179, R30 ;  /* 0x0000001eb31e7220 */ /* 0x000fe20000410000 */
[----:B------:R-:W-:Y:S01]  /*6310*/  F2FP.BF16.F32.PACK_AB R25, R4, R5 ;  /* 0x000000050419723e */ /* 0x000fe200000010ff */
        /* <DEDUP_REMOVED lines=54> */
[----:B------:R-:W-:Y:S02]  /*6680*/  FMUL.FTZ R0, R233, R67 ;  /* 0x00000043e9007220 */ /* 0x000fe40000410000 */
[----:B------:R-:W-:Y:S03]  /*6690*/  F2FP.BF16.F32.PACK_AB R6, R6, R64 ;  /* 0x000000400606723e */ /* 0x000fe600000010ff */
        /* <DEDUP_REMOVED lines=15> */
[C---:B-1----:R-:W-:Y:S05]  /*6790*/  IMAD.U32 R4, R29.reuse, -0x80, RZ ;  /* 0xffffff801d047824 */ /* 0x042fea00078e00ff */
        /* <DEDUP_REMOVED lines=19> */
.L_x_110:
[----:B------:R-:W-:Y:S01]  /*68d0*/  STS [R186+0x8000], R116 ;  /* 0x00800074ba007388 */ /* 0x000fe20000000800 */
[----:B------:R-:W-:Y:S03]  /*68e0*/  LEA R59, R248, UR4, 0x1 ;  /* 0x00000004f83b7c11 */ /* 0x000fe6000f8e08ff */
[----:B------:R-:W-:Y:S04]  /*68f0*/  STS [R186+0x8400], R115 ;  /* 0x00840073ba007388 */ /* 0x000fe80000000800 */
        /* <DEDUP_REMOVED lines=25> */
[----:B------:R1:W-:Y:S04]  /*6a90*/  STS [R182+0x8400], R0 ;  /* 0x00840000b6007388 */ /* 0x0003e80000000800 */
[----:B------:R-:W-:Y:S04]  /*6aa0*/  STS [R183+0xa000], R8 ;  /* 0x00a00008b7007388 */ /* 0x000fe80000000800 */
[----:B------:R-:W-:Y:S04]  /*6ab0*/  STS [R183+0xa400], R7 ;  /* 0x00a40007b7007388 */ /* 0x000fe80000000800 */
[----:B------:R-:W-:Y:S04]  /*6ac0*/  STS [R182+0xa000], R10 ;  /* 0x00a0000ab6007388 */ /* 0x000fe80000000800 */
[----:B------:R-:W-:Y:S01]  /*6ad0*/  STS [R182+0xa400], R9 ;  /* 0x00a40009b6007388 */ /* 0x000fe20000000800 */
[----:B------:R-:W-:Y:S01]  /*6ae0*/  BAR.SYNC.DEFER_BLOCKING 0x0 ;  /* 0x0000000000007b1d */ /* 0x000fe20000010000 */
[----:B-1----:R-:W-:Y:S05]  /*6af0*/  LEA R0, R167, UR4, 0x1 ;  /* 0x00000004a7007c11 */ /* 0x002fea000f8e08ff */
[----:B---3--:R-:W-:Y:S04]  /*6b00*/  LDSM.16.MT88.4 R4, [R2+0x10000] ;  /* 0x010000000204783b */ /* 0x008fe80000004200 */
        /* <DEDUP_REMOVED lines=83> */
.L_x_111:
        /* <DEDUP_REMOVED lines=8> */
[----:B------:R-:W1:Y:S01]  /*70c0*/  LDSM.16.M88.4 R12, [R163+0x2000] ;  /* 0x00200000a30c783b */ /* 0x000e620000000200 */
[----:B------:R-:W-:Y:S01]  /*70d0*/  IMAD.U32 R53, RZ, RZ, UR25 ;  /* 0x00000019ff357e24 */ /* 0x000fe2000f8e00ff */
[----:B------:R-:W-:Y:S01]  /*70e0*/  UISETP.NE.U32.AND UP0, UPT, UR8, 0x1, UPT ;  /* 0x000000010800788c */ /* 0x000fe2000bf05070 */
[----:B------:R-:W-:Y:S01]  /*70f0*/  IMAD.U32 R52, RZ, RZ, UR24 ;  /* 0x00000018ff347e24 */ /* 0x000fe2000f8e00ff */
[----:B------:R-:W-:Y:S01]  /*7100*/  LDSM.16.M88.4 R24, [R169] ;  /* 0x00000000a918783b */ /* 0x000fe20000000200 */
[----:B------:R-:W-:Y:S02]  /*7110*/  UISETP.GT.AND UP2, UPT, UR7, UR22, UPT ;  /* 0x000000160700728c */ /* 0x000fe4000bf44270 */
[----:B------:R-:W-:Y:S01]  /*7120*/  UIADD3 UR7, UR7, -0x1, URZ ;  /* 0xffffffff07077890 */ /* 0x000fe2000fffe03f */
        /* <DEDUP_REMOVED lines=136> */
[----:B------:R-:W-:Y:S01]  /*79b0*/  PLOP3.LUT P0, PT, PT, PT, UP2, 0x80, 0x0 ;  /* 0x000000000000781c */ /* 0x000fe20003f0f028 */
[----:B------:R-:W-:Y:S02]  /*79c0*/  @UP3 UIADD3 UR19, UP0, UR19, -0x200, URZ ;  /* 0xfffffe0013133890 */ /* 0x000fe4000ff1e03f */
[----:B------:R-:W-:Y:S02]  /*79d0*/  REDG.E.ADD.F32.FTZ.RN.STRONG.GPU desc[UR12][R24.64], R14 ;  /* 0x0000000e180079a6 */ /* 0x000fe4000c10f38c */
        /* <DEDUP_REMOVED lines=66> */
[----:B------:R-:W-:Y:S02]  /*7e00*/  F2FP.BF16.F32.PACK_AB R70, R71, R70 ;  /* 0x000000464746723e */ /* 0x000fe400000010ff */
        /* <DEDUP_REMOVED lines=20> */
[----:B------:R-:W-:Y:S01]  /*7f50*/  @UP0 UIADD3 UR5, UR40, UR43, URZ ;  /* 0x0000002b28050290 */ /* 0x000fe2000fffe03f */
[----:B------:R-:W-:Y:S01]  /*7f60*/  F2FP.BF16.F32.PACK_AB R8, R8, R86 ;  /* 0x000000560808723e */ /* 0x000fe200000010ff */
[----:B------:R-:W-:Y:S01]  /*7f70*/  @UP0 ULDC.64 UR8, c[0x0][0x450] ;  /* 0x0001140000080ab9 */ /* 0x000fe20000000a00 */
[----:B------:R-:W-:Y:S01]  /*7f80*/  F2FP.BF16.F32.PACK_AB R5, R5, R96 ;  /* 0x000000600505723e */ /* 0x000fe200000010ff */
[----:B------:R-:W-:Y:S01]  /*7f90*/  STS [R250], R9 ;  /* 0x00000009fa007388 */ /* 0x000fe20000000800 */
[----:B------:R-:W-:Y:S01]  /*7fa0*/  F2FP.BF16.F32.PACK_AB R4, R4, R98 ;  /* 0x000000620404723e */ /* 0x000fe200000010ff */
[----:B------:R-:W-:Y:S01]  /*7fb0*/  @UP0 UIMAD.WIDE.U32 UR10, UR5, UR8, URZ ;  /* 0x00000008050a02a5 */ /* 0x000fe2000f8e003f */
[----:B------:R-:W-:Y:S01]  /*7fc0*/  F2FP.BF16.F32.PACK_AB R7, R7, R88 ;  /* 0x000000580707723e */ /* 0x000fe200000010ff */
[----:B------:R-:W-:Y:S01]  /*7fd0*/  STS [R250+0x200], R8 ;  /* 0x00020008fa007388 */ /* 0x000fe20000000800 */
[----:B------:R-:W-:Y:S01]  /*7fe0*/  F2FP.BF16.F32.PACK_AB R6, R6, R90 ;  /* 0x0000005a0606723e */ /* 0x000fe200000010ff */
[----:B------:R-:W-:Y:S01]  /*7ff0*/  @UP0 UIMAD UR5, UR5, UR9, URZ ;  /* 0x00000009050502a4 */ /* 0x000fe2000f8e023f */
[----:B------:R-:W-:Y:S01]  /*8000*/  F2FP.BF16.F32.PACK_AB R3, R3, R92 ;  /* 0x0000005c0303723e */ /* 0x000fe200000010ff */
[----:B------:R-:W-:Y:S01]  /*8010*/  STS [R251], R5 ;  /* 0x00000005fb007388 */ /* 0x000fe20000000800 */
        /* <DEDUP_REMOVED lines=8> */
[----:B------:R-:W-:-:S02]  /*80a0*/  F2FP.BF16.F32.PACK_AB R78, R79, R78 ;  /* 0x0000004e4f4e723e */ /* 0x000fc400000010ff */
[----:B------:R-:W-:Y:S01]  /*80b0*/  PLOP3.LUT P0, PT, PT, PT, UP0, 0x80, 0x0 ;  /* 0x000000000000781c */ /* 0x000fe20003f0f008 */
[----:B------:R-:W-:Y:S04]  /*80c0*/  STS [R250+0x1200], R6 ;  /* 0x00120006fa007388 */ /* 0x000fe80000000800 */
[----:B------:R-:W-:Y:S04]  /*80d0*/  STS [R251+0x1000], R3 ;  /* 0x00100003fb007388 */ /* 0x000fe80000000800 */
[----:B------:R1:W-:Y:S04]  /*80e0*/  STS [R251+0x1200], R0 ;  /* 0x00120000fb007388 */ /* 0x0003e80000000800 */
[----:B------:R2:W-:Y:S04]  /*80f0*/  STS [R250+0x2000], R68 ;  /* 0x00200044fa007388 */ /* 0x0005e80000000800 */
[----:B------:R2:W-:Y:S04]  /*8100*/  STS [R250+0x2200], R70 ;  /* 0x00220046fa007388 */ /* 0x0005e80000000800 */
[----:B------:R2:W-:Y:S04]  /*8110*/  STS [R251+0x2000], R80 ;  /* 0x00200050fb007388 */ /* 0x0005e80000000800 */
[----:B------:R2:W-:Y:S04]  /*8120*/  STS [R251+0x2200], R82 ;  /* 0x00220052fb007388 */ /* 0x0005e80000000800 */
[----:B------:R2:W-:Y:S04]  /*8130*/  STS [R250+0x3000], R72 ;  /* 0x00300048fa007388 */ /* 0x0005e80000000800 */
[----:B------:R2:W-:Y:S01]  /*8140*/  STS [R250+0x3200], R74 ;  /* 0x0032004afa007388 */ /* 0x0005e20000000800 */
[----:B-1----:R-:W1:Y:S03]  /*8150*/  S2R R0, SR_TID.X ;  /* 0x0000000000007919 */ /* 0x002e660000002100 */
        /* <DEDUP_REMOVED lines=14> */
[----:B------:R-:W-:Y:S01]  /*8240*/  UIADD3 UR20, UR11, UR5, URZ ;  /* 0x000000050b147290 */ /* 0x000fe2000fffe03f */
[----:B------:R-:W-:-:S11]  /*8250*/  UMOV UR19, UR10 ;  /* 0x0000000a00137c82 */ /* 0x000fd60008000000 */
.L_x_113:
        /* <DEDUP_REMOVED lines=19> */
.L_x_114:
[----:B------:R-:W-:Y:S01]  /*8390*/  BAR.SYNC.DEFER_BLOCKING 0x0 ;  /* 0x0000000000007b1d */ /* 0x000fe20000010000 */
[----:B------:R-:W-:Y:S01]  /*83a0*/  USHF.R.S32.HI UR7, URZ, 0x1f, UR5 ;  /* 0x0000001f3f077899 */ /* 0x000fe20008011405 */
[----:B-1----:R-:W-:Y:S01]  /*83b0*/  SHF.R.S32.HI R3, RZ, 0x1f, R0 ;  /* 0x0000001fff037819 */ /* 0x002fe20000011400 */
[--C-:B------:R-:W-:Y:S01]  /*83c0*/  IMAD.MOV.U32 R4, RZ, RZ, R238.reuse ;  /* 0x000000ffff047224 */ /* 0x100fe200078e00ee */
[----:B------:R-:W-:Y:S01]  /*83d0*/  SHF.R.S32.HI R5, RZ, 0x1f, R238 ;  /* 0x0000001fff057819 */ /* 0x000fe200000114ee */
[----:B------:R-:W-:Y:S01]  /*83e0*/  UIMAD UR15, UR7, UR8, URZ ;  /* 0x00000008070f72a4 */ /* 0x000fe2000f8e023f */
[----:B------:R-:W-:Y:S01]  /*83f0*/  LEA.HI R0, R3, R0, RZ, 0x2 ;  /* 0x0000000003007211 */ /* 0x000fe200078f10ff */
[----:B------:R-:W-:Y:S01]  /*8400*/  IMAD.U32 R3, RZ, RZ, UR8 ;  /* 0x00000008ff037e24 */ /* 0x000fe2000f8e00ff */
[----:B------:R-:W-:Y:S01]  /*8410*/  UIMAD UR6, UR21, -0x80, UR6 ;  /* 0xffffff80150678a4 */ /* 0x000fe2000f8e0206 */
[----:B------:R-:W-:Y:S01]  /*8420*/  BSSY B0, `(.L_x_115) ;  /* 0x0000022000007945 */ /* 0x000fe20003800000 */
[----:B------:R-:W-:Y:S01]  /*8430*/  UIMAD UR15, UR5, UR9, UR15 ;  /* 0x00000009050f72a4 */ /* 0x000fe2000f8e020f */
[----:B------:R-:W-:Y:S01]  /*8440*/  SHF.R.S32.HI R0, RZ, 0x2, R0 ;  /* 0x00000002ff007819 */ /* 0x000fe20000011400 */
[----:B------:R-:W-:Y:S01]  /*8450*/  IMAD.WIDE.U32 R6, R3, UR5, R4 ;  /* 0x0000000503067c25 */ /* 0x000fe2000f8e0004 */
[----:B------:R-:W-:Y:S01]  /*8460*/  USHF.R.S32.HI UR22, URZ, 0x1f, UR57 ;  /* 0x0000001f3f167899 */ /* 0x000fe20008011439 */
[----:B------:R-:W-:-:S02]  /*8470*/  ULDC.64 UR16, c[0x0][0x468] ;  /* 0x00011a0000107ab9 */ /* 0x000fc40000000a00 */
[----:B------:R-:W-:Y:S01]  /*8480*/  IMAD.U32 R3, RZ, RZ, UR15 ;  /* 0x0000000fff037e24 */ /* 0x000fe2000f8e00ff */
[----:B------:R-:W-:Y:S01]  /*8490*/  ULDC UR15, c[0x0][0x2d0] ;  /* 0x0000b400000f7ab9 */ /* 0x000fe20000000800 */
[----:B------:R-:W-:Y:S01]  /*84a0*/  VIADD R8, R0, 0x40 ;  /* 0x0000004000087836 */ /* 0x000fe20000000000 */
[----:B------:R-:W-:Y:S01]  /*84b0*/  ISETP.GE.AND P2, PT, R238, UR15, PT ;  /* 0x0000000fee007c0c */ /* 0x000fe2000bf46270 */
[----:B------:R-:W-:Y:S01]  /*84c0*/  UIMAD UR15, UR22, UR16, URZ ;  /* 0x00000010160f72a4 */ /* 0x000fe2000f8e023f */
[----:B------:R-:W-:Y:S02]  /*84d0*/  IADD3 R6, P0, R6, UR19, RZ ;  /* 0x0000001306067c10 */ /* 0x000fe4000ff1e0ff */
[----:B------:R-:W-:Y:S01]  /*84e0*/  ISETP.GE.OR P1, PT, R8, UR6, P2 ;  /* 0x0000000608007c0c */ /* 0x000fe20009726670 */
[----:B------:R1:W3:Y:S01]  /*84f0*/  LDS.128 R20, [R59+0x7000] ;  /* 0x007000003b147984 */ /* 0x0002e20000000c00 */
[----:B------:R-:W-:Y:S01]  /*8500*/  ISETP.GE.OR P2, PT, R0, UR6, P2 ;  /* 0x0000000600007c0c */ /* 0x000fe20009746670 */
[----:B------:R-:W-:Y:S01]  /*8510*/  UIMAD UR17, UR57, UR17, UR15 ;  /* 0x00000011391172a4 */ /* 0x000fe2000f8e020f */
[----:B------:R-:W-:Y:S01]  /*8520*/  IADD3.X R7, R7, UR20, R3, P0, !PT ;  /* 0x0000001407077c10 */ /* 0x000fe200087fe403 */
[----:B------:R1:W4:Y:S01]  /*8530*/  LDS.128 R24, [R59+0x9000] ;  /* 0x009000003b187984 */ /* 0x0003220000000c00 */
[----:B------:R-:W-:Y:S01]  /*8540*/  IMAD.U32 R3, RZ, RZ, UR16 ;  /* 0x00000010ff037e24 */ /* 0x000fe2000f8e00ff */
[----:B------:R-:W-:-:S03]  /*8550*/  SHF.R.S32.HI R28, RZ, 0x1f, R0 ;  /* 0x0000001fff1c7819 */ /* 0x000fc60000011400 */
[----:B------:R-:W-:-:S04]  /*8560*/  IMAD.WIDE.U32 R6, R3, UR57, R6 ;  /* 0x0000003903067c25 */ /* 0x000fc8000f8e0006 */
[----:B------:R-:W-:Y:S01]  /*8570*/  VIADD R12, R7, UR17 ;  /* 0x00000011070c7c36 */ /* 0x000fe20008000000 */
[----:B------:R-:W-:Y:S06]  /*8580*/  @P2 BRA `(.L_x_116) ;  /* 0x00000000002c2947 */ /* 0x000fec0003800000 */
[----:B------:R-:W2:Y:S01]  /*8590*/  LDS.128 R16, [R59+0x6000] ;  /* 0x006000003b107984 */ /* 0x000ea20000000c00 */
        /* <DEDUP_REMOVED lines=9> */
[----:B--2---:R2:W-:Y:S04]  /*8630*/  STG.E.128 desc[UR12][R10.64], R16 ;  /* 0x000000100a007986 */ /* 0x0045e8000c101d0c */
.L_x_116:
[----:B------:R-:W-:Y:S05]  /*8640*/  BSYNC B0 ;  /* 0x0000000000007941 */ /* 0x000fea0003800000 */
.L_x_115:
[----:B------:R-:W-:Y:S04]  /*8650*/  BSSY B0, `(.L_x_117) ;  /* 0x000000d000007945 */ /* 0x000fe80003800000 */
[----:B------:R-:W-:Y:S05]  /*8660*/  @P1 BRA `(.L_x_118) ;  /* 0x00000000002c1947 */ /* 0x000fea0003800000 */
[----:B------:R-:W-:Y:S01]  /*8670*/  IADD3 R3, P0, R0, 0x40, RZ ;  /* 0x0000004000037810 */ /* 0x000fe20007f1e0ff */
[----:B------:R-:W-:-:S03]  /*8680*/  ULDC.64 UR16, c[0x0][0x3f0] ;  /* 0x0000fc0000107ab9 */ /* 0x000fc60000000a00 */
[----:B------:R-:W-:-:S05]  /*8690*/  IADD3.X R7, RZ, R28, RZ, P0, !PT ;  /* 0x0000001cff077210 */ /* 0x000fca00007fe4ff */
[----:B--2---:R-:W-:Y:S01]  /*86a0*/  IMAD R10, R7, UR8, RZ ;  /* 0x00000008070a7c24 */ /* 0x004fe2000f8e02ff */
[----:B------:R-:W-:-:S03]  /*86b0*/  MOV R7, R12 ;  /* 0x0000000c00077202 */ /* 0x000fc60000000f00 */
[----:B------:R-:W-:-:S04]  /*86c0*/  IMAD.WIDE.U32 R8, R3, UR8, R6 ;  /* 0x0000000803087c25 */ /* 0x000fc8000f8e0006 */
[----:B------:R-:W-:Y:S01]  /*86d0*/  IMAD R3, R3, UR9, R10 ;  /* 0x0000000903037c24 */ /* 0x000fe2000f8e020a */
[----:B------:R-:W-:-:S04]  /*86e0*/  LEA R6, P0, R8, UR16, 0x1 ;  /* 0x0000001008067c11 */ /* 0x000fc8000f8008ff */
[----:B------:R-:W-:-:S04]  /*86f0*/  IADD3 R3, R3, R9, RZ ;  /* 0x0000000903037210 */ /* 0x000fc80007ffe0ff */
[----:B------:R-:W-:-:S05]  /*8700*/  LEA.HI.X R7, R8, UR17, R3, 0x1, P0 ;  /* 0x0000001108077c11 */ /* 0x000fca00080f0c03 */
[----:B---3--:R2:W-:Y:S02]  /*8710*/  STG.E.128 desc[UR12][R6.64], R20 ;  /* 0x0000001406007986 */ /* 0x0085e4000c101d0c */
.L_x_118:
[----:B------:R-:W-:Y:S05]  /*8720*/  BSYNC B0 ;  /* 0x0000000000007941 */ /* 0x000fea0003800000 */
.L_x_117:
[----:B------:R1:W1:Y:S01]  /*8730*/  LDS.128 R12, [R59+0x8000] ;  /* 0x008000003b0c7984 */ /* 0x0002620000000c00 */
[----:B------:R-:W-:Y:S01]  /*8740*/  IMAD.U32 R3, RZ, RZ, UR10 ;  /* 0x0000000aff037e24 */ /* 0x000fe2000f8e00ff */
[----:B------:R-:W-:Y:S01]  /*8750*/  UIMAD UR7, UR7, UR10, URZ ;  /* 0x0000000a070772a4 */ /* 0x000fe2000f8e023f */
[----:B------:R-:W-:Y:S01]  /*8760*/  BSSY B0, `(.L_x_119) ;  /* 0x0000018000007945 */ /* 0x000fe20003800000 */
[----:B------:R-:W-:Y:S01]  /*8770*/  USHF.R.S32.HI UR8, URZ, 0x1f, UR57 ;  /* 0x0000001f3f087899 */ /* 0x000fe20008011439 */
[----:B------:R-:W-:Y:S01]  /*8780*/  IMAD.WIDE.U32 R4, R3, UR5, R4 ;  /* 0x0000000503047c25 */ /* 0x000fe2000f8e0004 */
[----:B------:R-:W-:-:S03]  /*8790*/  UIMAD UR5, UR5, UR11, UR7 ;  /* 0x0000000b050572a4 */ /* 0x000fc6000f8e0207 */
[----:B------:R-:W-:Y:S01]  /*87a0*/  ULDC.64 UR6, c[0x0][0x470] ;  /* 0x00011c0000067ab9 */ /* 0x000fe20000000a00 */
[----:B------:R-:W-:Y:S02]  /*87b0*/  IADD3 R4, P0, R4, UR14, RZ ;  /* 0x0000000e04047c10 */ /* 0x000fe4000ff1e0ff */
[----:B------:R-:W-:Y:S01]  /*87c0*/  IMAD.U32 R3, RZ, RZ, UR5 ;  /* 0x00000005ff037e24 */ /* 0x000fe2000f8e00ff */
[----:B------:R-:W-:-:S04]  /*87d0*/  UIMAD UR5, UR8, UR6, URZ ;  /* 0x00000006080572a4 */ /* 0x000fc8000f8e023f */
        /* <DEDUP_REMOVED lines=16> */
.L_x_120:
[----:B------:R-:W-:Y:S05]  /*88e0*/  BSYNC B0 ;  /* 0x0000000000007941 */ /* 0x000fea0003800000 */
.L_x_119:
        /* <DEDUP_REMOVED lines=12> */
[----:B----4-:R2:W-:Y:S02]  /*89b0*/  STG.E.128 desc[UR12][R4.64], R24 ;  /* 0x0000001804007986 */ /* 0x0105e4000c101d0c */
.L_x_91:
[----:B------:R-:W-:Y:S05]  /*89c0*/  BSYNC B1 ;  /* 0x0000000000017941 */ /* 0x000fea0003800000 */
.L_x_77:
        /* <DEDUP_REMOVED lines=11> */
.L_x_121:
[----:B------:R-:W-:Y:S05]  /*8a80*/  EXIT ;  /* 0x000000000000794d */ /* 0x000fea0003800000 */
.L_x_123:
        /* <DEDUP_REMOVED lines=15> */
.L_x_1330:


//--------------------- .text._ZN5flash44flash_bwd_dq_dk_dv_loop_seqk_parallel_kernelI23Flash_bwd_kernel_traitsILi32ELi128ELi128ELi8ELi4ELi4ELi4ELb1ELb0EN7cutlass10bfloat16_tE19Flash_kernel_traitsILi32ELi128ELi128ELi8ES3_EELb0ELb0ELb0ELb0ELb1ELb1ELb0EEEvNS_16Flash_bwd_paramsE --------------------------
	.section	.text._ZN5flash44flash_bwd_dq_dk_dv_loop_seqk_parallel_kernelI23Flash_bwd_kernel_traitsILi32ELi128ELi128ELi8ELi4ELi4ELi4ELb1ELb0EN7cutlass10bfloat16_tE19Flash_kernel_traitsILi32ELi128ELi128ELi8ES3_EELb0ELb0ELb0ELb0ELb1ELb1ELb0EEEvNS_16Flash_bwd_paramsE,"ax",@progbits
	.align	128
        .global         _ZN5flash44flash_bwd_dq_dk_dv_loop_seqk_parallel_kernelI23Flash_bwd_kernel_traitsILi32ELi128ELi128ELi8ELi4ELi4ELi4ELb1ELb0EN7cutlass10bfloat16_tE19Flash_kernel_traitsILi32ELi128ELi128ELi8ES3_EELb0ELb0ELb0ELb0ELb1ELb1ELb0EEEvNS_16Flash_bwd_paramsE
        .type           _ZN5flash44flash_bwd_dq_dk_dv_loop_seqk_parallel_kernelI23Flash_bwd_kernel_traitsILi32ELi128ELi128ELi8ELi4ELi4ELi4ELb1ELb0EN7cutlass10bfloat16_tE19Flash_kernel_traitsILi32ELi128ELi128ELi8ES3_EELb0ELb0ELb0ELb0ELb1ELb1ELb0EEEvNS_16Flash_bwd_paramsE,@function
        .size           _ZN5flash44flash_bwd_dq_dk_dv_loop_seqk_parallel_kernelI23Flash_bwd_kernel_traitsILi32ELi128ELi128ELi8ELi4ELi4ELi4ELb1ELb0EN7cutlass10bfloat16_tE19Flash_kernel_traitsILi32ELi128ELi128ELi8ES3_EELb0ELb0ELb0ELb0ELb1ELb1ELb0EEEvNS_16Flash_bwd_paramsE,(.L_x_1331 - _ZN5flash44flash_bwd_dq_dk_dv_loop_seqk_parallel_kernelI23Flash_bwd_kernel_traitsILi32ELi128ELi128ELi8ELi4ELi4ELi4ELb1ELb0EN7cutlass10bfloat16_tE19Flash_kernel_traitsILi32ELi128ELi128ELi8ES3_EELb0ELb0ELb0ELb0ELb1ELb1ELb0EEEvNS_16Flash_bwd_paramsE)
        .other          _ZN5flash44flash_bwd_dq_dk_dv_loop_seqk_parallel_kernelI23Flash_bwd_kernel_traitsILi32ELi128ELi128ELi8ELi4ELi4ELi4ELb1ELb0EN7cutlass10bfloat16_tE19Flash_kernel_traitsILi32ELi128ELi128ELi8ES3_EELb0ELb0ELb0ELb0ELb1ELb1ELb0EEEvNS_16Flash_bwd_paramsE,@"STO_CUDA_ENTRY STV_DEFAULT"
_ZN5flash44flash_bwd_dq_dk_dv_loop_seqk_parallel_kernelI23Flash_bwd_kernel_traitsILi32ELi128ELi128ELi8ELi4ELi4ELi4ELb1ELb0EN7cutlass10bfloat16_tE19Flash_kernel_traitsILi32ELi128ELi128ELi8ES3_EELb0ELb0ELb0ELb0ELb1ELb1ELb0EEEvNS_16Flash_bwd_paramsE:
.text._ZN5flash44flash_bwd_dq_dk_dv_loop_seqk_parallel_kernelI23Flash_bwd_kernel_traitsILi32ELi128ELi128ELi8ELi4ELi4ELi4ELb1ELb0EN7cutlass10bfloat16_tE19Flash_kernel_traitsILi32ELi128ELi128ELi8ES3_EELb0ELb0ELb0ELb0ELb1ELb1ELb0EEEvNS_16Flash_bwd_paramsE:
        /* <DEDUP_REMOVED lines=12> */
[----:B------:R-:W-:Y:S01]  /*00c0*/  IMAD.MOV.U32 R182, RZ, RZ, 0x20 ;  /* 0x00000020ffb67424 */ /* 0x000fe200078e00ff */
[----:B------:R-:W-:Y:S01]  /*00d0*/  UMOV UR4, 0x400 ;  /* 0x0000040000047882 */ /* 0x000fe20000000000 */
[----:B------:R-:W-:Y:S01]  /*00e0*/  IMAD.MOV.U32 R196, RZ, RZ, -0x10 ;  /* 0xfffffff0ffc47424 */ /* 0x000fe200078e00ff */
[----:B------:R-:W-:Y:S01]  /*00f0*/  ULDC.64 UR20, c[0x0][0x208] ;  /* 0x0000820000147ab9 */ /* 0x000fe20000000a00 */
[----:B------:R-:W-:Y:S01]  /*0100*/  UMOV UR17, 0xffffe000 ;  /* 0xffffe00000117882 */ /* 0x000fe20000000000 */
[----:B------:R-:W-:Y:S01]  /*0110*/  ULDC.64 UR12, c[0x0][0x300] ;  /* 0x0000c000000c7ab9 */ /* 0x000fe20000000a00 */
[----:B------:R-:W-:Y:S01]  /*0120*/  ULDC.64 UR10, c[0x0][0x308] ;  /* 0x0000c200000a7ab9 */ /* 0x000fe20000000a00 */
[----:B------:R-:W3:Y:S08]  /*0130*/  S2UR UR16, SR_CTAID.Y ;  /* 0x00000000001079c3 */ /* 0x000ef00000002600 */
[----:B------:R-:W4:Y:S08]  /*0140*/  S2UR UR18, SR_CTAID.Z ;  /* 0x00000000001279c3 */ /* 0x000f300000002700 */
[----:B------:R-:W5:Y:S01]  /*0150*/  S2UR UR15, SR_CTAID.Z ;  /* 0x00000000000f79c3 */ /* 0x000f620000002700 */
[----:B--2---:R-:W-:-:S04]  /*0160*/  ULEA UR5, UR5, UR4, 0x18 ;  /* 0x0000000405057291 */ /* 0x004fc8000f8ec03f */
[----:B------:R-:W-:Y:S01]  /*0170*/  UIADD3 UR4, UR5, 0x8000, URZ ;  /* 0x0000800005047890 */ /* 0x000fe2000fffe03f */
[----:B-1----:R-:W-:Y:S02]  /*0180*/  SHF.R.S32.HI R9, RZ, 0x1f, R190 ;  /* 0x0000001fff097819 */ /* 0x002fe400000114be */
[----:B------:R-:W1:Y:S01]  /*0190*/  S2UR UR14, SR_CTAID.Y ;  /* 0x00000000000e79c3 */ /* 0x000e620000002600 */
[----:B------:R-:W-:Y:S01]  /*01a0*/  UIADD3 UR6, UR5, 0x6000, URZ ;  /* 0x0000600005067890 */ /* 0x000fe2000fffe03f */
[CC--:B------:R-:W-:Y:S01]  /*01b0*/  LEA.HI R2, R9.reuse, R190.reuse, RZ, 0x3 ;  /* 0x000000be09027211 */ /* 0x0c0fe200078f18ff */
[----:B---3--:R-:W-:Y:S01]  /*01c0*/  USHF.R.S32.HI UR25, URZ, 0x1f, UR16 ;  /* 0x0000001f3f197899 */ /* 0x008fe20008011410 */
[CC--:B------:R-:W-:Y:S01]  /*01d0*/  LEA.HI R10, R9.reuse, R190.reuse, RZ, 0x4 ;  /* 0x000000be090a7211 */ /* 0x0c0fe200078f20ff */
[----:B------:R-:W-:Y:S01]  /*01e0*/  UIMAD.WIDE UR30, UR16, 0x80, URZ ;  /* 0x00000080101e78a5 */ /* 0x000fe2000f8e023f */
[----:B------:R-:W-:Y:S01]  /*01f0*/  LEA.HI R5, R9, R190, RZ, 0x5 ;  /* 0x000000be09057211 */ /* 0x000fe200078f28ff */
[----:B----4-:R-:W-:Y:S01]  /*0200*/  USHF.R.S32.HI UR24, URZ, 0x1f, UR18 ;  /* 0x0000001f3f187899 */ /* 0x010fe20008011412 */
[----:B------:R-:W-:-:S02]  /*0210*/  LOP3.LUT R3, R2, 0xfffffff8, RZ, 0xc0, !PT ;  /* 0xfffffff802037812 */ /* 0x000fc400078ec0ff */
[----:B------:R-:W-:Y:S02]  /*0220*/  SHF.R.S32.HI R7, RZ, 0x4, R10 ;  /* 0x00000004ff077819 */ /* 0x000fe4000001140a */
[----:B------:R-:W-:Y:S01]  /*0230*/  LOP3.LUT R11, R5, 0xffffffe0, RZ, 0xc0, !PT ;  /* 0xffffffe0050b7812 */ /* 0x000fe200078ec0ff */
[----:B------:R-:W-:Y:S01]  /*0240*/  IMAD.IADD R3, R190, 0x1, -R3 ;  /* 0x00000001be037824 */ /* 0x000fe200078e0a03 */
[C---:B------:R-:W-:Y:S01]  /*0250*/  LOP3.LUT R15, R10.reuse, 0xfffffff0, RZ, 0xc0, !PT ;  /* 0xfffffff00a0f7812 */ /* 0x040fe200078ec0ff */
[----:B-----5:R-:W-:Y:S01]  /*0260*/  USHF.R.S32.HI UR23, URZ, 0x1f, UR15 ;  /* 0x0000001f3f177899 */ /* 0x020fe2000801140f */
[----:B------:R-:W-:Y:S01]  /*0270*/  LEA.HI R10, R10, R7, RZ, 0x1 ;  /* 0x000000070a0a7211 */ /* 0x000fe200078f08ff */
[C---:B------:R-:W-:Y:S01]  /*0280*/  IMAD.IADD R4, R190.reuse, 0x1, -R11 ;  /* 0x00000001be047824 */ /* 0x040fe200078e0a0b */
[CC--:B------:R-:W-:Y:S01]  /*0290*/  LEA.HI R8, R9.reuse, R190.reuse, RZ, 0x2 ;  /* 0x000000be09087211 */ /* 0x0c0fe200078f10ff */
[----:B------:R-:W-:Y:S01]  /*02a0*/  IMAD.IADD R12, R190, 0x1, -R15 ;  /* 0x00000001be0c7824 */ /* 0x000fe200078e0a0f */
[----:B------:R-:W-:-:S02]  /*02b0*/  LEA.HI R9, R9, R190, RZ, 0x7 ;  /* 0x000000be09097211 */ /* 0x000fc400078f38ff */
[----:B------:R-:W-:Y:S01]  /*02c0*/  LOP3.LUT R10, R10, 0xfffffffe, RZ, 0xc0, !PT ;  /* 0xfffffffe0a0a7812 */ /* 0x000fe200078ec0ff */
[----:B-1----:R-:W-:Y:S01]  /*02d0*/  USHF.R.S32.HI UR22, URZ, 0x1f, UR14 ;  /* 0x0000001f3f167899 */ /* 0x002fe2000801140e */
[----:B------:R-:W-:Y:S02]  /*02e0*/  LEA.HI R11, R3, R3, RZ, 0x1 ;  /* 0x00000003030b7211 */ /* 0x000fe400078f08ff */
[----:B------:R-:W-:Y:S01]  /*02f0*/  LOP3.LUT R13, R8, 0xfffffffc, RZ, 0xc0, !PT ;  /* 0xfffffffc080d7812 */ /* 0x000fe200078ec0ff */
[----:B------:R-:W-:Y:S01]  /*0300*/  IMAD.IADD R10, R7, 0x1, -R10 ;  /* 0x00000001070a7824 */ /* 0x000fe200078e0a0a */
[----:B------:R-:W-:Y:S02]  /*0310*/  LOP3.LUT R0, R11, 0x3fffffe, RZ, 0xc0, !PT ;  /* 0x03fffffe0b007812 */ /* 0x000fe400078ec0ff */
[----:B------:R-:W-:Y:S01]  /*0320*/  SHF.R.S32.HI R9, RZ, 0x7, R9 ;  /* 0x00000007ff097819 */ /* 0x000fe20000011409 */
[----:B------:R-:W-:Y:S01]  /*0330*/  IMAD.IADD R190, R190, 0x1, -R13 ;  /* 0x00000001bebe7824 */ /* 0x000fe200078e0a0d */
[--C-:B------:R-:W-:Y:S01]  /*0340*/  SHF.R.S32.HI R186, RZ, 0x5, R5.reuse ;  /* 0x00000005ffba7819 */ /* 0x100fe20000011405 */
[----:B------:R-:W-:Y:S01]  /*0350*/  IMAD.IADD R7, R3, 0x1, -R0 ;  /* 0x0000000103077824 */ /* 0x000fe200078e0a00 */
[----:B------:R-:W-:Y:S01]  /*0360*/  LEA.HI R13, R12, R12, RZ, 0x1 ;  /* 0x0000000c0c0d7211 */ /* 0x000fe200078f08ff */
[----:B------:R-:W-:Y:S01]  /*0370*/  IMAD R174, R9, 0x8, R10 ;  /* 0x0000000809ae7824 */ /* 0x000fe200078e020a */
[----:B------:R-:W-:Y:S01]  /*0380*/  SHF.R.S32.HI R5, RZ, 0x1f, R5 ;  /* 0x0000001fff057819 */ /* 0x000fe20000011405 */
[----:B------:R-:W-:Y:S01]  /*0390*/  IMAD.SHL.U32 R3, R3, 0x40, RZ ;  /* 0x0000004003037824 */ /* 0x000fe200078e00ff */
[--C-:B------:R-:W-:Y:S01]  /*03a0*/  SHF.R.S32.HI R187, RZ, 0x2, R8.reuse ;  /* 0x00000002ffbb7819 */ /* 0x100fe20000011408 */
[----:B------:R-:W-:Y:S01]  /*03b0*/  IMAD R174, R174, 0x8, R7 ;  /* 0x00000008aeae7824 */ /* 0x000fe200078e0207 */
[----:B------:R-:W-:Y:S01]  /*03c0*/  SHF.R.S32.HI R8, RZ, 0x1f, R8 ;  /* 0x0000001fff087819 */ /* 0x000fe20000011408 */
[----:B------:R-:W-:Y:S01]  /*03d0*/  IMAD.SHL.U32 R198, R190, 0x2, RZ ;  /* 0x00000002bec67824 */ /* 0x000fe200078e00ff */
[--C-:B------:R-:W-:Y:S01]  /*03e0*/  SHF.R.S32.HI R6, RZ, 0x1, R13.reuse ;  /* 0x00000001ff067819 */ /* 0x100fe2000001140d */
[----:B------:R-:W-:Y:S01]  /*03f0*/  IMAD.SHL.U32 R183, R10, 0x8, RZ ;  /* 0x000000080ab77824 */ /* 0x000fe200078e00ff */
[----:B------:R-:W-:Y:S01]  /*0400*/  SHF.R.S32.HI R7, RZ, 0x1f, R13 ;  /* 0x0000001fff077819 */ /* 0x000fe2000001140d */
[----:B------:R-:W-:Y:S01]  /*0410*/  IMAD R188, R9, 0x2000, R198 ;  /* 0x0000200009bc7824 */ /* 0x000fe200078e02c6 */
[----:B------:R-:W-:Y:S01]  /*0420*/  LEA.HI R5, R5, R186, RZ, 0x2 ;  /* 0x000000ba05057211 */ /* 0x000fe200078f10ff */
[----:B------:R-:W-:Y:S01]  /*0430*/  IMAD.SHL.U32 R9, R9, 0x8, RZ ;  /* 0x0000000809097824 */ /* 0x000fe200078e00ff */
[----:B------:R-:W-:Y:S01]  /*0440*/  LEA.HI R8, R8, R187, RZ, 0x3 ;  /* 0x000000bb08087211 */ /* 0x000fe200078f18ff */
[----:B------:R-:W-:Y:S01]  /*0450*/  IMAD.SHL.U32 R190, R190, 0x8, RZ ;  /* 0x00000008bebe7824 */ /* 0x000fe200078e00ff */
[----:B------:R-:W-:-:S02]  /*0460*/  LEA.HI R7, R7, R6, RZ, 0x2 ;  /* 0x0000000607077211 */ /* 0x000fc400078f10ff */
[----:B------:R-:W-:Y:S02]  /*0470*/  LOP3.LUT R5, R5, 0xfffffffc, RZ, 0xc0, !PT ;  /* 0xfffffffc05057812 */ /* 0x000fe400078ec0ff */
[----:B------:R-:W-:Y:S02]  /*0480*/  LOP3.LUT R8, R8, 0xfffffff8, RZ, 0xc0, !PT ;  /* 0xfffffff808087812 */ /* 0x000fe400078ec0ff */
[----:B------:R-:W-:Y:S01]  /*0490*/  LOP3.LUT R7, R7, 0xfffffffc, RZ, 0xc0, !PT ;  /* 0xfffffffc07077812 */ /* 0x000fe200078ec0ff */
[----:B------:R-:W-:Y:S01]  /*04a0*/  IMAD.IADD R5, R186, 0x1, -R5 ;  /* 0x00000001ba057824 */ /* 0x000fe200078e0a05 */
[----:B------:R-:W-:Y:S01]  /*04b0*/  SHF.R.S32.HI R185, RZ, 0x1f, R4 ;  /* 0x0000001fffb97819 */ /* 0x000fe20000011404 */
[----:B------:R-:W-:Y:S01]  /*04c0*/  IMAD.IADD R8, R187, 0x1, -R8 ;  /* 0x00000001bb087824 */ /* 0x000fe200078e0a08 */
[----:B------:R-:W-:Y:S01]  /*04d0*/  LOP3.LUT R3, R3, 0x1c0, RZ, 0xc0, !PT ;  /* 0x000001c003037812 */ /* 0x000fe200078ec0ff */
[----:B------:R-:W-:Y:S01]  /*04e0*/  IMAD.IADD R7, R6, 0x1, -R7 ;  /* 0x0000000106077824 */ /* 0x000fe200078e0a07 */
[----:B------:R-:W-:Y:S01]  /*04f0*/  LEA.HI R185, R185, R4, RZ, 0x2 ;  /* 0x00000004b9b97211 */ /* 0x000fe200078f10ff */
[C---:B------:R-:W-:Y:S01]  /*0500*/  IMAD.SHL.U32 R6, R5.reuse, 0x10, RZ ;  /* 0x0000001005067824 */ /* 0x040fe200078e00ff */
[----:B------:R-:W-:Y:S01]  /*0510*/  SHF.R.S32.HI R17, RZ, 0x1f, R12 ;  /* 0x0000001fff117819 */ /* 0x000fe2000001140c */
[----:B------:R-:W-:Y:S01]  /*0520*/  IMAD R198, R5, 0x200, R198 ;  /* 0x0000020005c67824 */ /* 0x000fe200078e02c6 */
[----:B------:R-:W-:-:S02]  /*0530*/  LOP3.LUT R4, R8, 0x1, RZ, 0xc0, !PT ;  /* 0x0000000108047812 */ /* 0x000fc400078ec0ff */
[----:B------:R-:W-:Y:S02]  /*0540*/  SHF.R.S32.HI R11, RZ, 0x1, R11 ;  /* 0x00000001ff0b7819 */ /* 0x000fe4000001140b */
[----:B------:R-:W-:Y:S02]  /*0550*/  LOP3.LUT R15, R3, 0x30, R6, 0xf8, !PT ;  /* 0x00000030030f7812 */ /* 0x000fe400078ef806 */
[----:B------:R-:W-:Y:S02]  /*0560*/  LEA.HI R17, R17, R12, RZ, 0x3 ;  /* 0x0000000c11117211 */ /* 0x000fe400078f18ff */
[----:B------:R-:W-:Y:S02]  /*0570*/  LOP3.LUT R13, R13, 0x7fffffe, RZ, 0xc0, !PT ;  /* 0x07fffffe0d0d7812 */ /* 0x000fe400078ec0ff */
[----:B------:R-:W-:Y:S02]  /*0580*/  ISETP.NE.U32.AND P6, PT, R4, 0x1, PT ;  /* 0x000000010400780c */ /* 0x000fe40003fc5070 */
[C---:B------:R-:W-:Y:S01]  /*0590*/  LOP3.LUT P0, RZ, R11.reuse, 0x2, RZ, 0xc0, !PT ;  /* 0x000000020bff7812 */ /* 0x040fe2000780c0ff */
[----:B------:R-:W-:Y:S01]  /*05a0*/  IMAD.SHL.U32 R11, R11, 0x40, RZ ;  /* 0x000000400b0b7824 */ /* 0x000fe200078e00ff */
[----:B------:R-:W-:Y:S01]  /*05b0*/  LEA.HI R4, R8, R8, RZ, 0x1 ;  /* 0x0000000808047211 */ /* 0x000fe200078f08ff */
[----:B------:R-:W-:Y:S01]  /*05c0*/  IMAD.IADD R0, R12, 0x1, -R13 ;  /* 0x000000010c007824 */ /* 0x000fe200078e0a0d */
[----:B------:R-:W-:-:S02]  /*05d0*/  LEA.HI.SX32 R185, R185, R6, 0x1e ;  /* 0x00000006b9b97211 */ /* 0x000fc400078ff2ff */
[----:B------:R-:W-:Y:S01]  /*05e0*/  LOP3.LUT R6, R15, 0x8, R2, 0xf8, !PT ;  /* 0x000000080f067812 */ /* 0x000fe200078ef802 */
[----:B------:R-:W-:Y:S01]  /*05f0*/  IMAD.SHL.U32 R15, R8, 0x40, RZ ;  /* 0x00000040080f7824 */ /* 0x000fe200078e00ff */
[----:B------:R-:W-:Y:S02]  /*0600*/  LOP3.LUT R179, R17, 0xfffffff8, RZ, 0xc0, !PT ;  /* 0xfffffff811b37812 */ /* 0x000fe400078ec0ff */
[----:B------:R-:W-:Y:S02]  /*0610*/  LOP3.LUT R13, R4, 0x3fffffe, RZ, 0xc0, !PT ;  /* 0x03fffffe040d7812 */ /* 0x000fe400078ec0ff */
[----:B------:R-:W-:Y:S01]  /*0620*/  LOP3.LUT R11, R11, 0xc0, RZ, 0xc0, !PT ;  /* 0x000000c00b0b7812 */ /* 0x000fe200078ec0ff */
[----:B------:R-:W-:Y:S01]  /*0630*/  IMAD.IADD R179, R12, 0x1, -R179 ;  /* 0x000000010cb37824 */ /* 0x000fe200078e0ab3 */
[----:B------:R-:W-:Y:S01]  /*0640*/  LOP3.LUT R15, R15, 0x1c0, RZ, 0xc0, !PT ;  /* 0x000001c00f0f7812 */ /* 0x000fe200078ec0ff */
[C---:B------:R-:W-:Y:S01]  /*0650*/  IMAD.IADD R13, R8.reuse, 0x1, -R13 ;  /* 0x00000001080d7824 */ /* 0x040fe200078e0a0d */
[----:B------:R-:W-:-:S02]  /*0660*/  LOP3.LUT P5, RZ, R8, 0x2, RZ, 0xc0, !PT ;  /* 0x0000000208ff7812 */ /* 0x000fc400078ac0ff */
[----:B------:R-:W-:Y:S01]  /*0670*/  LOP3.LUT P4, RZ, R8, 0x4, RZ, 0xc0, !PT ;  /* 0x0000000408ff7812 */ /* 0x000fe2000788c0ff */
[----:B------:R-:W-:Y:S01]  /*0680*/  IMAD.SHL.U32 R8, R5, 0x400, RZ ;  /* 0x0000040005087824 */ /* 0x000fe200078e00ff */
[----:B------:R-:W-:Y:S01]  /*0690*/  LOP3.LUT R2, R11, 0x8, R2, 0xf8, !PT ;  /* 0x000000080b027812 */ /* 0x000fe200078ef802 */
[----:B------:R-:W-:Y:S01]  /*06a0*/  IMAD R198, R13, 0x20, R198 ;  /* 0x000000200dc67824 */ /* 0x000fe200078e02c6 */
[----:B------:R-:W-:Y:S02]  /*06b0*/  SHF.R.U32.HI R11, RZ, 0x3, R11 ;  /* 0x00000003ff0b7819 */ /* 0x000fe4000001160b */
[----:B------:R-:W-:Y:S02]  /*06c0*/  SHF.R.S32.HI R17, RZ, 0x3, R17 ;  /* 0x00000003ff117819 */ /* 0x000fe40000011411 */
[----:B------:R-:W-:Y:S02]  /*06d0*/  LEA.HI R15, R15, R15, RZ, 0x1d ;  /* 0x0000000f0f0f7211 */ /* 0x000fe400078fe8ff */
[----:B------:R-:W-:Y:S01]  /*06e0*/  SHF.R.S32.HI R4, RZ, 0x1, R4 ;  /* 0x00000001ff047819 */ /* 0x000fe20000011404 */
[----:B------:R-:W-:Y:S01]  /*06f0*/  IMAD R0, R17, 0x8, R0 ;  /* 0x0000000811007824 */ /* 0x000fe200078e0200 */
[C---:B------:R-:W-:Y:S01]  /*0700*/  R2P PR, R179.reuse, 0x6 ;  /* 0x00000006b3007804 */ /* 0x040fe20000000000 */
[----:B------:R-:W-:Y:S01]  /*0710*/  IMAD.SHL.U32 R179, R179, 0x40, RZ ;  /* 0x00000040b3b37824 */ /* 0x000fe200078e00ff */
[----:B------:R-:W-:Y:S01]  /*0720*/  LOP3.LUT R11, R2, R11, RZ, 0x3c, !PT ;  /* 0x0000000b020b7212 */ /* 0x000fe200078e3cff */
[--C-:B------:R-:W-:Y:S01]  /*0730*/  IMAD R2, R17, 0x200, R8.reuse ;  /* 0x0000020011027824 */ /* 0x100fe200078e0208 */
[----:B------:R-:W-:Y:S01]  /*0740*/  SHF.R.U32.HI R3, RZ, 0x3, R3 ;  /* 0x00000003ff037819 */ /* 0x000fe20000011603 */
[----:B------:R-:W-:Y:S01]  /*0750*/  IMAD.SHL.U32 R0, R0, 0x20, RZ ;  /* 0x0000002000007824 */ /* 0x000fe200078e00ff */
[----:B------:R-:W-:Y:S01]  /*0760*/  IADD3 R188, R15, R188, R8 ;  /* 0x000000bc0fbc7210 */ /* 0x000fe20007ffe008 */
[----:B------:R-:W-:Y:S01]  /*0770*/  IMAD.SHL.U32 R8, R4, 0x40, RZ ;  /* 0x0000004004087824 */ /* 0x000fe200078e00ff */
[----:B------:R-:W-:Y:S01]  /*0780*/  LOP3.LUT R179, R179, 0x1c0, RZ, 0xc0, !PT ;  /* 0x000001c0b3b37812 */ /* 0x000fe200078ec0ff */
[----:B------:R-:W-:Y:S01]  /*0790*/  IMAD.U32 R174, R174, 0x20, R11 ;  /* 0x00000020aeae7824 */ /* 0x000fe200078e000b */
[----:B------:R-:W-:-:S02]  /*07a0*/  LOP3.LUT R3, R6, R3, RZ, 0x3c, !PT ;  /* 0x0000000306037212 */ /* 0x000fc400078e3cff */
[----:B------:R-:W-:Y:S02]  /*07b0*/  LOP3.LUT R8, R8, 0xc0, RZ, 0xc0, !PT ;  /* 0x000000c008087812 */ /* 0x000fe400078ec0ff */
[----:B------:R-:W-:Y:S01]  /*07c0*/  LOP3.LUT R183, R183, 0x8, RZ, 0xc0, !PT ;  /* 0x00000008b7b77812 */ /* 0x000fe200078ec0ff */
[C---:B------:R-:W-:Y:S01]  /*07d0*/  IMAD R180, R10.reuse, 0x200, R3 ;  /* 0x000002000ab47824 */ /* 0x040fe200078e0203 */
[----:B------:R-:W-:Y:S01]  /*07e0*/  SHF.R.U32.HI R6, RZ, 0x3, R179 ;  /* 0x00000003ff067819 */ /* 0x000fe200000116b3 */
[----:B------:R-:W-:Y:S01]  /*07f0*/  IMAD.SHL.U32 R10, R10, 0x10, RZ ;  /* 0x000000100a0a7824 */ /* 0x000fe200078e00ff */
[----:B------:R-:W-:Y:S02]  /*0800*/  LOP3.LUT R9, R9, 0x8, RZ, 0xc0, !PT ;  /* 0x0000000809097812 */ /* 0x000fe400078ec0ff */
[----:B------:R-:W-:Y:S02]  /*0810*/  SEL R173, R182, 0xffffffe0, !P0 ;  /* 0xffffffe0b6ad7807 */ /* 0x000fe40004000000 */
[----:B------:R-:W-:-:S02]  /*0820*/  SHF.R.U32.HI R3, RZ, 0x3, R8 ;  /* 0x00000003ff037819 */ /* 0x000fc40000011608 */
[C---:B------:R-:W-:Y:S01]  /*0830*/  LOP3.LUT P0, RZ, R7.reuse, 0x2, RZ, 0xc0, !PT ;  /* 0x0000000207ff7812 */ /* 0x040fe2000780c0ff */
[----:B------:R-:W-:Y:S01]  /*0840*/  IMAD.SHL.U32 R7, R7, 0x40, RZ ;  /* 0x0000004007077824 */ /* 0x000fe200078e00ff */
[----:B------:R-:W-:Y:S02]  /*0850*/  LOP3.LUT R179, R6, R179, R183, 0x1e, !PT ;  /* 0x000000b306b37212 */ /* 0x000fe400078e1eb7 */
[----:B------:R-:W-:Y:S02]  /*0860*/  LOP3.LUT R3, R3, R8, R9, 0x1e, !PT ;  /* 0x0000000803037212 */ /* 0x000fe400078e1e09 */
[----:B------:R-:W-:Y:S01]  /*0870*/  LOP3.LUT R7, R7, 0xc0, RZ, 0xc0, !PT ;  /* 0x000000c007077812 */ /* 0x000fe200078ec0ff */
[----:B------:R-:W-:Y:S01]  /*0880*/  IMAD.IADD R179, R2, 0x1, R179 ;  /* 0x0000000102b37824 */ /* 0x000fe200078e02b3 */
[----:B------:R-:W-:Y:S01]  /*0890*/  LEA R188, R188, UR5, 0x1 ;  /* 0x00000005bcbc7c11 */ /* 0x000fe2000f8e08ff */
[----:B------:R-:W-:Y:S01]  /*08a0*/  IMAD.IADD R198, R3, 0x1, R198 ;  /* 0x0000000103c67824 */ /* 0x000fe200078e02c6 */
[----:B------:R-:W-:Y:S01]  /*08b0*/  LOP3.LUT P3, RZ, R4, 0x2, RZ, 0xc0, !PT ;  /* 0x0000000204ff7812 */ /* 0x000fe2000786c0ff */
[----:B------:R-:W-:Y:S01]  /*08c0*/  IMAD.MOV.U32 R3, RZ, RZ, 0x40 ;  /* 0x00000040ff037424 */ /* 0x000fe200078e00ff */
[----:B------:R-:W-:Y:S01]  /*08d0*/  SHF.R.U32.HI R4, RZ, 0x3, R7 ;  /* 0x00000003ff047819 */ /* 0x000fe20000011607 */
[C---:B------:R-:W-:Y:S01]  /*08e0*/  VIADD R189, R188.reuse, 0x40 ;  /* 0x00000040bcbd7836 */ /* 0x040fe20000000000 */
[----:B------:R-:W-:Y:S01]  /*08f0*/  LOP3.LUT R181, R9, 0x10, R10, 0xf8, !PT ;  /* 0x0000001009b57812 */ /* 0x000fe200078ef80a */
[----:B------:R-:W-:Y:S01]  /*0900*/  @P4 VIADD R189, R188, 0xffffffc0 ;  /* 0xffffffc0bcbd4836 */ /* 0x000fe20000000000 */
[----:B------:R-:W-:Y:S01]  /*0910*/  SEL R196, R196, 0x10, !P6 ;  /* 0x00000010c4c47807 */ /* 0x000fe20007000000 */
[----:B------:R-:W-:Y:S01]  /*0920*/  IMAD R2, R5, 0x200, R0 ;  /* 0x0000020005027824 */ /* 0x000fe200078e0200 */
[----:B------:R-:W-:-:S02]  /*0930*/  LEA R179, R179, UR4, 0x1 ;  /* 0x00000004b3b37c11 */ /* 0x000fc4000f8e08ff */
[----:B------:R-:W-:Y:S01]  /*0940*/  LOP3.LUT R183, R4, R7, R183, 0x1e, !PT ;  /* 0x0000000704b77212 */ /* 0x000fe200078e1eb7 */
[----:B------:R-:W-:Y:S01]  /*0950*/  IMAD.IADD R193, R188, 0x1, R196 ;  /* 0x00000001bcc17824 */ /* 0x000fe200078e02c4 */
[----:B------:R-:W-:Y:S01]  /*0960*/  LOP3.LUT R181, R4, R181, R7, 0x1e, !PT ;  /* 0x000000b504b57212 */ /* 0x000fe200078e1e07 */
[----:B------:R-:W-:Y:S01]  /*0970*/  VIADD R178, R179, 0x20 ;  /* 0x00000020b3b27836 */ /* 0x000fe20000000000 */
[----:B------:R-:W-:Y:S01]  /*0980*/  SEL R194, R182, 0xffffffe0, !P5 ;  /* 0xffffffe0b6c27807 */ /* 0x000fe20006800000 */
[----:B------:R-:W-:Y:S01]  /*0990*/  IMAD.IADD R196, R196, 0x1, R189 ;  /* 0x00000001c4c47824 */ /* 0x000fe200078e02bd */
[----:B------:R-:W-:Y:S01]  /*09a0*/  SEL R3, R3, 0xffffffc0, !P2 ;  /* 0xffffffc003037807 */ /* 0x000fe20005000000 */
[----:B------:R-:W-:Y:S01]  /*09b0*/  @P1 VIADD R178, R179, 0xffffffe0 ;  /* 0xffffffe0b3b21836 */ /* 0x000fe20000000000 */
[----:B------:R-:W-:Y:S01]  /*09c0*/  LEA R198, R198, UR6, 0x1 ;  /* 0x00000006c6c67c11 */ /* 0x000fe2000f8e08ff */
[----:B------:R-:W-:Y:S01]  /*09d0*/  IMAD.IADD R183, R2, 0x1, R183 ;  /* 0x0000000102b77824 */ /* 0x000fe200078e02b7 */
[----:B------:R-:W-:Y:S01]  /*09e0*/  LEA R174, R174, UR5, 0x1 ;  /* 0x00000005aeae7c11 */ /* 0x000fe2000f8e08ff */
[----:B------:R-:W-:Y:S01]  /*09f0*/  IMAD.IADD R181, R0, 0x1, R181 ;  /* 0x0000000100b57824 */ /* 0x000fe200078e02b5 */
[----:B------:R-:W-:Y:S01]  /*0a00*/  SEL R182, R182, 0xffffffe0, !P0 ;  /* 0xffffffe0b6b67807 */ /* 0x000fe20004000000 */
[--C-:B------:R-:W-:Y:S01]  /*0a10*/  IMAD.IADD R192, R188, 0x1, R194.reuse ;  /* 0x00000001bcc07824 */ /* 0x100fe200078e02c2 */
        /* <DEDUP_REMOVED lines=12> */
.L_x_132:
[----:B------:R-:W-:Y:S02]  /*0ae0*/  ISETP.NE.U32.AND P0, PT, RZ, UR12, PT ;  /* 0x0000000cff007c0c */ /* 0x000fe4000bf05070 */
[----:B------:R-:W-:Y:S02]  /*0af0*/  ISETP.NE.U32.AND P1, PT, RZ, UR10, PT ;  /* 0x0000000aff007c0c */ /* 0x000fe4000bf25070 */
[----:B------:R-:W-:Y:S02]  /*0b00*/  ISETP.NE.AND.EX P0, PT, RZ, UR13, PT, P0 ;  /* 0x0000000dff007c0c */ /* 0x000fe4000bf05300 */
[----:B------:R-:W-:-:S11]  /*0b10*/  ISETP.NE.AND.EX P1, PT, RZ, UR11, PT, P1 ;  /* 0x0000000bff007c0c */ /* 0x000fd6000bf25310 */
[----:B-1----:R-:W1:Y:S01]  /*0b20*/  @P0 S2R R5, SR_CTAID.Y ;  /* 0x0000000000050919 */ /* 0x002e620000002600 */
[----:B------:R-:W1:Y:S01]  /*0b30*/  @P0 LDC.64 R8, c[0x0][0x300] ;  /* 0x0000c000ff080b82 */ /* 0x000e620000000a00 */
[----:B------:R-:W2:Y:S07]  /*0b40*/  @P1 S2R R4, SR_CTAID.Y ;  /* 0x0000000000041919 */ /* 0x000eae0000002600 */
[----:B------:R-:W2:Y:S01]  /*0b50*/  @P1 LDC.64 R6, c[0x0][0x308] ;  /* 0x0000c200ff061b82 */ /* 0x000ea20000000a00 */
[----:B-1----:R-:W-:-:S05]  /*0b60*/  @P0 IMAD.WIDE R10, R5, 0x4, R8 ;  /* 0x00000004050a0825 */ /* 0x002fca00078e0208 */
[----:B------:R-:W3:Y:S01]  /*0b70*/  @P0 LDG.E R9, desc[UR20][R10.64] ;  /* 0x000000140a090981 */ /* 0x000ee2000c1e1900 */
[----:B--2---:R-:W-:Y:S02]  /*0b80*/  @P1 IMAD.WIDE R12, R4, 0x4, R6 ;  /* 0x00000004040c1825 */ /* 0x004fe400078e0206 */
[----:B------:R-:W1:Y:S03]  /*0b90*/  @!P1 LDC.64 R6, c[0x0][0x318] ;  /* 0x0000c600ff069b82 */ /* 0x000e660000000a00 */
[----:B------:R-:W2:Y:S01]  /*0ba0*/  @P1 LDG.E R8, desc[UR20][R12.64] ;  /* 0x000000140c081981 */ /* 0x000ea2000c1e1900 */
[----:B------:R-:W-:Y:S01]  /*0bb0*/  UMOV UR9, URZ ;  /* 0x0000003f00097c82 */ /* 0x000fe20008000000 */
[----:B------:R-:W-:-:S03]  /*0bc0*/  USHF.L.U32 UR26, UR19, 0x7, URZ ;  /* 0x00000007131a7899 */ /* 0x000fc6000800063f */
[----:B------:R-:W4:Y:S01]  /*0bd0*/  @!P1 LDC.64 R4, c[0x0][0x2c8] ;  /* 0x0000b200ff049b82 */ /* 0x000f220000000a00 */
[----:B---3--:R-:W-:Y:S02]  /*0be0*/  @P0 R2UR UR9, R9 ;  /* 0x00000000090902ca */ /* 0x008fe400000e0000 */
[----:B-1----:R-:W-:-:S04]  /*0bf0*/  @!P1 ISETP.NE.U32.AND P0, PT, R6, RZ, PT ;  /* 0x000000ff0600920c */ /* 0x002fc80003f05070 */
[----:B------:R-:W-:-:S04]  /*0c00*/  @!P1 ISETP.NE.AND.EX P0, PT, R7, RZ, PT, P0 ;  /* 0x000000ff0700920c */ /* 0x000fc80003f05300 */
[----:B----4-:R-:W-:-:S03]  /*0c10*/  @!P1 SEL R5, R5, RZ, P0 ;  /* 0x000000ff05059207 */ /* 0x010fc60000000000 */
[----:B--2---:R-:W-:Y:S01]  /*0c20*/  @P1 VIADD R8, R8, -UR9 ;  /* 0x8000000908081c36 */ /* 0x004fe20008000000 */
[----:B------:R-:W-:-:S04]  /*0c30*/  @!P1 IADD3 R8, R5, -UR9, R4 ;  /* 0x8000000905089c10 */ /* 0x000fc8000fffe004 */
[----:B------:R-:W-:-:S13]  /*0c40*/  ISETP.LE.AND P0, PT, R8, UR26, PT ;  /* 0x0000001a08007c0c */ /* 0x000fda000bf03270 */
[----:B-----5:R-:W-:Y:S05]  /*0c50*/  @P0 BRA `(.L_x_124) ;  /* 0x0000004c00b80947 */ /* 0x020fea0003800000 */
[----:B------:R-:W1:Y:S01]  /*0c60*/  LDC R6, c[0x0][0x278] ;  /* 0x00009e00ff067b82 */ /* 0x000e620000000800 */
[----:B------:R-:W2:Y:S01]  /*0c70*/  S2R R4, SR_CTAID.Z ;  /* 0x0000000000047919 */ /* 0x000ea20000002700 */
[----:B------:R-:W-:Y:S01]  /*0c80*/  ULDC.64 UR6, c[0x0][0x2f0] ;  /* 0x0000bc0000067ab9 */ /* 0x000fe20000000a00 */
[----:B------:R-:W-:Y:S01]  /*0c90*/  ULDC UR27, c[0x0][0x2c4] ;  /* 0x0000b100001b7ab9 */ /* 0x000fe20000000800 */
[----:B------:R-:W-:Y:S02]  /*0ca0*/  UISETP.NE.U32.AND UP1, UPT, UR6, URZ, UPT ;  /* 0x0000003f0600728c */ /* 0x000fe4000bf25070 */
[----:B------:R-:W-:Y:S01]  /*0cb0*/  UIADD3 UR29, UR27, 0x7f, URZ ;  /* 0x0000007f1b1d7890 */ /* 0x000fe2000fffe03f */
[----:B------:R-:W-:Y:S01]  /*0cc0*/  ULDC.U8 UR6, c[0x0][0x3d8] ;  /* 0x0000f60000067ab9 */ /* 0x000fe20000000000 */
[----:B------:R-:W-:Y:S01]  /*0cd0*/  ULDC UR33, c[0x0][0x270] ;  /* 0x00009c0000217ab9 */ /* 0x000fe20000000800 */
[----:B------:R-:W-:Y:S02]  /*0ce0*/  UISETP.NE.AND UP0, UPT, UR6, URZ, UPT ;  /* 0x0000003f0600728c */ /* 0x000fe4000bf05270 */
[----:B------:R-:W-:Y:S01]  /*0cf0*/  USHF.R.S32.HI UR39, URZ, 0x1f, UR29 ;  /* 0x0000001f3f277899 */ /* 0x000fe2000801141d */
[----:B------:R-:W-:Y:S01]  /*0d00*/  ULDC UR32, c[0x0][0x2dc] ;  /* 0x0000b70000207ab9 */ /* 0x000fe20000000800 */
[----:B------:R-:W-:-:S02]  /*0d10*/  UISETP.NE.AND.EX UP1, UPT, UR7, URZ, UPT, UP1 ;  /* 0x0000003f0700728c */ /* 0x000fc4000bf25310 */
[----:B------:R-:W-:Y:S02]  /*0d20*/  ULEA.HI UR39, UR39, UR29, URZ, 0x7 ;  /* 0x0000001d27277291 */ /* 0x000fe4000f8f383f */
[----:B------:R-:W-:Y:S02]  /*0d30*/  UIMAD UR38, UR18, UR32, URZ ;  /* 0x00000020122672a4 */ /* 0x000fe4000f8e023f */
[----:B------:R-:W-:Y:S02]  /*0d40*/  ULOP3.LUT UR40, UR39, 0xffffff80, URZ, 0xc0, !UPT ;  /* 0xffffff8027287892 */ /* 0x000fe4000f8ec03f */
[----:B------:R-:W-:Y:S01]  /*0d50*/  @UP0 UIMAD UR28, UR16, UR27, URZ ;  /* 0x0000001b101c02a4 */ /* 0x000fe2000f8e023f */
[----:B-1----:R-:W-:Y:S01]  /*0d60*/  IABS R8, R6 ;  /* 0x0000000600087213 */ /* 0x002fe20000000000 */
[----:B------:R-:W-:Y:S01]  /*0d70*/  @!UP0 UIMAD UR6, UR16, UR33, UR18 ;  /* 0x00000021100682a4 */ /* 0x000fe2000f8e0212 */
[----:B------:R-:W-:Y:S01]  /*0d80*/  ISETP.NE.AND P2, PT, R6, RZ, PT ;  /* 0x000000ff0600720c */ /* 0x000fe20003f45270 */
[----:B------:R-:W-:Y:S01]  /*0d90*/  UIADD3 UR40, UR40, -0x80, URZ ;  /* 0xffffff8028287890 */ /* 0x000fe2000fffe03f */
[----:B------:R-:W1:Y:S01]  /*0da0*/  I2F.RP R7, R8 ;  /* 0x0000000800077306 */ /* 0x000e620000209400 */
[----:B------:R-:W-:Y:S01]  /*0db0*/  ULDC.U8 UR7, c[0x0][0x480] ;  /* 0x0001200000077ab9 */ /* 0x000fe20000000000 */
[----:B------:R-:W-:Y:S01]  /*0dc0*/  @UP0 ULDC UR42, c[0x0][0x2e4] ;  /* 0x0000b900002a0ab9 */ /* 0x000fe20000000800 */
[----:B------:R-:W-:Y:S01]  /*0dd0*/  USHF.R.S32.HI UR8, URZ, 0x1f, UR9 ;  /* 0x0000001f3f087899 */ /* 0x000fe20008011409 */
[----:B--2---:R-:W-:Y:S01]  /*0de0*/  IABS R4, R4 ;  /* 0x0000000400047213 */ /* 0x004fe20000000000 */
[----:B------:R-:W-:-:S02]  /*0df0*/  @UP0 UIMAD UR42, UR18, UR42, UR28 ;  /* 0x0000002a122a02a4 */ /* 0x000fc4000f8e021c */
[----:B------:R-:W-:Y:S02]  /*0e00*/  USHF.R.S32.HI UR4, URZ, 0x1f, UR26 ;  /* 0x0000001f3f047899 */ /* 0x000fe4000801141a */
[----:B------:R-:W-:Y:S02]  /*0e10*/  USHF.R.S32.HI UR37, URZ, 0x1f, UR33 ;  /* 0x0000001f3f257899 */ /* 0x000fe40008011421 */
[----:B------:R-:W-:Y:S02]  /*0e20*/  USHF.R.S32.HI UR36, URZ, 0x1f, UR38 ;  /* 0x0000001f3f247899 */ /* 0x000fe40008011426 */
[----:B------:R-:W-:Y:S01]  /*0e30*/  USEL UR35, UR30, URZ, UP1 ;  /* 0x0000003f1e237287 */ /* 0x000fe20008800000 */
[----:B-1----:R-:W1:Y:S01]  /*0e40*/  MUFU.RCP R10, R7 ;  /* 0x00000007000a7308 */ /* 0x002e620000001000 */
[----:B------:R-:W-:Y:S02]  /*0e50*/  USEL UR34, UR31, URZ, UP1 ;  /* 0x0000003f1f227287 */ /* 0x000fe40008800000 */
[----:B------:R-:W-:-:S02]  /*0e60*/  @!UP0 UIMAD UR42, UR6, UR27, URZ ;  /* 0x0000001b062a82a4 */ /* 0x000fc4000f8e023f */
[----:B------:R-:W-:Y:S01]  /*0e70*/  USHF.R.S32.HI UR41, URZ, 0x1f, UR40 ;  /* 0x0000001f3f297899 */ /* 0x000fe20008011428 */
[----:B-1----:R-:W-:Y:S01]  /*0e80*/  VIADD R10, R10, 0xffffffe ;  /* 0x0ffffffe0a0a7836 */ /* 0x002fe20000000000 */
[----:B------:R-:W1:Y:S03]  /*0e90*/  S2R R7, SR_CTAID.X ;  /* 0x0000000000077919 */ /* 0x000e660000002500 */
[----:B------:R-:W2:Y:S02]  /*0ea0*/  F2I.FTZ.U32.TRUNC.NTZ R11, R10 ;  /* 0x0000000a000b7305 */ /* 0x000ea4000021f000 */
[----:B--2---:R-:W-:Y:S02]  /*0eb0*/  IMAD.MOV R5, RZ, RZ, -R11 ;  /* 0x000000ffff057224 */ /* 0x004fe400078e0a0b */
[----:B------:R-:W-:Y:S02]  /*0ec0*/  IMAD.MOV.U32 R10, RZ, RZ, RZ ;  /* 0x000000ffff0a7224 */ /* 0x000fe400078e00ff */
[----:B------:R-:W-:-:S04]  /*0ed0*/  IMAD R5, R5, R8, RZ ;  /* 0x0000000805057224 */ /* 0x000fc800078e02ff */
[----:B------:R-:W-:-:S06]  /*0ee0*/  IMAD.HI.U32 R5, R11, R5, R10 ;  /* 0x000000050b057227 */ /* 0x000fcc00078e000a */
[----:B------:R-:W-:-:S04]  /*0ef0*/  IMAD.HI.U32 R19, R5, R4, RZ ;  /* 0x0000000405137227 */ /* 0x000fc800078e00ff */
[----:B------:R-:W-:-:S04]  /*0f00*/  IMAD.MOV R9, RZ, RZ, -R19 ;  /* 0x000000ffff097224 */ /* 0x000fc800078e0a13 */
[C---:B------:R-:W-:Y:S02]  /*0f10*/  IMAD R9, R8.reuse, R9, R4 ;  /* 0x0000000908097224 */ /* 0x040fe400078e0204 */
[----:B------:R-:W1:Y:S03]  /*0f20*/  LDC.64 R4, c[0x0][0x488] ;  /* 0x00012200ff047b82 */ /* 0x000e660000000a00 */
[----:B------:R-:W-:-:S13]  /*0f30*/  ISETP.GT.U32.AND P1, PT, R8, R9, PT ;  /* 0x000000090800720c */ /* 0x000fda0003f24070 */
[-C--:B------:R-:W-:Y:S01]  /*0f40*/  @!P1 IADD3 R9, R9, -R8.reuse, RZ ;  /* 0x8000000809099210 */ /* 0x080fe20007ffe0ff */
[----:B------:R-:W-:Y:S01]  /*0f50*/  @!P1 VIADD R19, R19, 0x1 ;  /* 0x0000000113139836 */ /* 0x000fe20000000000 */
[----:B------:R-:W-:Y:S02]  /*0f60*/  ISETP.NE.AND P1, PT, RZ, UR7, PT ;  /* 0x00000007ff007c0c */ /* 0x000fe4000bf25270 */
[----:B------:R-:W-:Y:S02]  /*0f70*/  ISETP.GE.U32.AND P3, PT, R9, R8, PT ;  /* 0x000000080900720c */ /* 0x000fe40003f66070 */
[----:B------:R-:W-:Y:S01]  /*0f80*/  LOP3.LUT R8, R6, UR18, RZ, 0x3c, !PT ;  /* 0x0000001206087c12 */ /* 0x000fe2000f8e3cff */
[----:B-1----:R-:W-:-:S03]  /*0f90*/  IMAD.WIDE.U32 R16, R7, R4, RZ ;  /* 0x0000000407107225 */ /* 0x002fc600078e00ff */
[----:B------:R-:W-:Y:S01]  /*0fa0*/  ISETP.GE.AND P0, PT, R8, RZ, PT ;  /* 0x000000ff0800720c */ /* 0x000fe20003f06270 */
[----:B------:R-:W-:Y:S01]  /*0fb0*/  IMAD R5, R7, R5, R17 ;  /* 0x0000000507057224 */ /* 0x000fe200078e0211 */
[----:B------:R-:W-:-:S05]  /*0fc0*/  SEL R16, R16, RZ, P1 ;  /* 0x000000ff10107207 */ /* 0x000fca0000800000 */
[----:B------:R-:W-:Y:S01]  /*0fd0*/  @P3 VIADD R19, R19, 0x1 ;  /* 0x0000000113133836 */ /* 0x000fe20000000000 */
[----:B------:R-:W-:-:S05]  /*0fe0*/  SEL R15, R5, RZ, P1 ;  /* 0x000000ff050f7207 */ /* 0x000fca0000800000 */
[----:B------:R-:W-:Y:S02]  /*0ff0*/  @!P0 IADD3 R19, -R19, RZ, RZ ;  /* 0x000000ff13138210 */ /* 0x000fe40007ffe1ff */
[----:B------:R-:W-:Y:S02]  /*1000*/  PLOP3.LUT P0, PT, PT, PT, UP0, 0x80, 0x0 ;  /* 0x000000000000781c */ /* 0x000fe40003f0f008 */
[----:B------:R-:W-:-:S04]  /*1010*/  @!P2 LOP3.LUT R19, RZ, R6, RZ, 0x33, !PT ;  /* 0x00000006ff13a212 */ /* 0x000fc800078e33ff */
[----:B------:R-:W-:-:S07]  /*1020*/  SHF.R.S32.HI R18, RZ, 0x1f, R19 ;  /* 0x0000001fff127819 */ /* 0x000fce0000011413 */
[----:B------:R-:W-:Y:S05]  /*1030*/  @!P0 BRA `(.L_x_125) ;  /* 0x0000000000208947 */ /* 0x000fea0003800000 */
[----:B------:R-:W-:Y:S01]  /*1040*/  ULDC UR29, c[0x0][0x2d4] ;  /* 0x0000b500001d7ab9 */ /* 0x000fe20000000800 */
[----:B------:R-:W-:Y:S01]  /*1050*/  ULDC UR7, c[0x0][0x2c0] ;  /* 0x0000b00000077ab9 */ /* 0x000fe20000000800 */
[----:B------:R-:W-:Y:S01]  /*1060*/  UIADD3 UR28, UR29, 0x80, URZ ;  /* 0x000000801d1c7890 */ /* 0x000fe2000fffe03f */
[----:B------:R-:W-:Y:S02]  /*1070*/  ULDC UR6, c[0x0][0x2e4] ;  /* 0x0000b90000067ab9 */ /* 0x000fe40000000800 */
[----:B------:R-:W-:Y:S02]  /*1080*/  ULEA UR6, UR7, UR6, 0x7 ;  /* 0x0000000607067291 */ /* 0x000fe4000f8e383f */
[----:B------:R-:W-:-:S04]  /*1090*/  UIMAD UR28, UR28, UR16, URZ ;  /* 0x000000101c1c72a4 */ /* 0x000fc8000f8e023f */
[----:B------:R-:W-:Y:S01]  /*10a0*/  UIMAD UR28, UR6, UR18, UR28 ;  /* 0x00000012061c72a4 */ /* 0x000fe2000f8e021c */
[----:B------:R-:W-:Y:S11]  /*10b0*/  BRA `(.L_x_126) ;  /* 0x00000000000c7947 */ /* 0x000ff60003800000 */
.L_x_125:
[----:B------:R-:W-:Y:S01]  /*10c0*/  UIMAD UR28, UR16, UR33, UR18 ;  /* 0x00000021101c72a4 */ /* 0x000fe2000f8e0212 */
[----:B------:R-:W-:-:S03]  /*10d0*/  ULDC UR29, c[0x0][0x2d4] ;  /* 0x0000b500001d7ab9 */ /* 0x000fc60000000800 */
[----:B------:R-:W-:-:S12]  /*10e0*/  UIMAD UR28, UR28, UR29, URZ ;  /* 0x0000001d1c1c72a4 */ /* 0x000fd8000f8e023f */
.L_x_126:
[----:B------:R-:W1:Y:S01]  /*10f0*/  LDC.64 R6, c[0x0][0x238] ;  /* 0x00008e00ff067b82 */ /* 0x000e620000000a00 */
[----:B------:R-:W2:Y:S01]  /*1100*/  S2R R14, SR_TID.X ;  /* 0x00000000000e7919 */ /* 0x000ea20000002100 */
[----:B------:R-:W-:Y:S01]  /*1110*/  SHF.R.S32.HI R191, RZ, 0x1f, R190 ;  /* 0x0000001fffbf7819 */ /* 0x000fe200000114be */
[----:B------:R-:W-:Y:S01]  /*1120*/  ULDC.64 UR6, c[0x0][0x268] ;  /* 0x00009a0000067ab9 */ /* 0x000fe20000000a00 */
[----:B------:R-:W-:Y:S01]  /*1130*/  SHF.R.S32.HI R21, RZ, 0x1f, R187 ;  /* 0x0000001fff157819 */ /* 0x000fe200000114bb */
[----:B------:R-:W-:Y:S02]  /*1140*/  UIADD3 UR26, UP0, UR26, UR9, URZ ;  /* 0x000000091a1a7290 */ /* 0x000fe4000ff1e03f */
[----:B------:R-:W-:Y:S01]  /*1150*/  ULEA.HI.SX32 UR39, UR39, 0xffffffff, 0x19 ;  /* 0xffffffff27277891 */ /* 0x000fe2000f8fca3f */
[----:B------:R-:W3:Y:S01]  /*1160*/  LDC.64 R4, c[0x0][0x250] ;  /* 0x00009400ff047b82 */ /* 0x000ee20000000a00 */
[----:B------:R-:W-:Y:S02]  /*1170*/  UIADD3.X UR4, UR8, UR4, URZ, UP0, !UPT ;  /* 0x0000000408047290 */ /* 0x000fe400087fe43f */
[----:B------:R-:W-:-:S04]  /*1180*/  ULEA.HI UR9, UR39, UR39, URZ, 0x1 ;  /* 0x0000002727097291 */ /* 0x000fc8000f8f083f */
[----:B------:R-:W-:-:S04]  /*1190*/  ULOP3.LUT UR9, UR9, 0xfffffffe, URZ, 0xc0, !UPT ;  /* 0xfffffffe09097892 */ /* 0x000fc8000f8ec03f */
[----:B------:R-:W-:-:S04]  /*11a0*/  UIADD3 UR9, UR39, -UR9, URZ ;  /* 0x8000000927097290 */ /* 0x000fc8000fffe03f */
[----:B------:R-:W-:Y:S01]  /*11b0*/  UISETP.NE.AND UP0, UPT, UR9, 0x1, UPT ;  /* 0x000000010900788c */ /* 0x000fe2000bf05270 */
[C---:B-1----:R-:W-:Y:S02]  /*11c0*/  IMAD R8, R6.reuse, UR25, RZ ;  /* 0x0000001906087c24 */ /* 0x042fe4000f8e02ff */
[----:B------:R-:W-:-:S04]  /*11d0*/  IMAD.WIDE.U32 R28, R6, UR16, R190 ;  /* 0x00000010061c7c25 */ /* 0x000fc8000f8e00be */
[----:B------:R-:W-:Y:S02]  /*11e0*/  IMAD R7, R7, UR16, R8 ;  /* 0x0000001007077c24 */ /* 0x000fe4000f8e0208 */
[----:B---3--:R-:W-:Y:S01]  /*11f0*/  IMAD R26, R21, R4, RZ ;  /* 0x00000004151a7224 */ /* 0x008fe200078e02ff */
[----:B--2---:R-:W-:Y:S01]  /*1200*/  SHF.R.S32.HI R17, RZ, 0x1f, R14 ;  /* 0x0000001fff117819 */ /* 0x004fe2000001140e */
[----:B------:R-:W-:Y:S02]  /*1210*/  IMAD.IADD R29, R29, 0x1, R7 ;  /* 0x000000011d1d7824 */ /* 0x000fe400078e0207 */
[----:B------:R-:W1:Y:S01]  /*1220*/  LDC.64 R6, c[0x0][0x418] ;  /* 0x00010600ff067b82 */ /* 0x000e620000000a00 */
[CC--:B------:R-:W-:Y:S01]  /*1230*/  LEA.HI R23, R17.reuse, R14.reuse, RZ, 0x3 ;  /* 0x0000000e11177211 */ /* 0x0c0fe200078f18ff */
[----:B------:R-:W-:Y:S01]  /*1240*/  IMAD R8, R18, UR6, RZ ;  /* 0x0000000612087c24 */ /* 0x000fe2000f8e02ff */
[----:B------:R-:W-:Y:S01]  /*1250*/  LEA.HI R12, R17, R14, RZ, 0x2 ;  /* 0x0000000e110c7211 */ /* 0x000fe200078f10ff */
[----:B------:R-:W-:Y:S01]  /*1260*/  IMAD.WIDE.U32 R10, R187, R4, RZ ;  /* 0x00000004bb0a7225 */ /* 0x000fe200078e00ff */
[----:B------:R-:W-:-:S02]  /*1270*/  SHF.R.S32.HI R23, RZ, 0x3, R23 ;  /* 0x00000003ff177819 */ /* 0x000fc40000011417 */
[----:B------:R-:W-:Y:S01]  /*1280*/  LEA.HI R12, R12, R187, RZ, 0x1 ;  /* 0x000000bb0c0c7211 */ /* 0x000fe200078f08ff */
[----:B------:R-:W-:Y:S02]  /*1290*/  IMAD R26, R187, R5, R26 ;  /* 0x00000005bb1a7224 */ /* 0x000fe400078e021a */
[----:B------:R-:W-:Y:S01]  /*12a0*/  IMAD R13, R19, UR7, R8 ;  /* 0x00000007130d7c24 */ /* 0x000fe2000f8e0208 */
[----:B------:R-:W-:Y:S01]  /*12b0*/  LOP3.LUT R12, R12, 0x7fffffe, RZ, 0xc0, !PT ;  /* 0x07fffffe0c0c7812 */ /* 0x000fe200078ec0ff */
[----:B------:R-:W-:Y:S01]  /*12c0*/  IMAD.IADD R27, R11, 0x1, R26 ;  /* 0x000000010b1b7824 */ /* 0x000fe200078e021a */
[----:B------:R-:W2:Y:S01]  /*12d0*/  LDC.64 R8, c[0x0][0x240] ;  /* 0x00009000ff087b82 */ /* 0x000ea20000000a00 */
[----:B------:R-:W-:Y:S02]  /*12e0*/  IMAD.SHL.U32 R23, R23, 0x40, RZ ;  /* 0x0000004017177824 */ /* 0x000fe400078e00ff */
[----:B------:R-:W-:Y:S02]  /*12f0*/  IMAD.MOV.U32 R26, RZ, RZ, R10 ;  /* 0x000000ffff1a7224 */ /* 0x000fe400078e000a */
[----:B------:R-:W-:Y:S01]  /*1300*/  IMAD.WIDE.U32 R28, R19, UR6, R28 ;  /* 0x00000006131c7c25 */ /* 0x000fe2000f8e001c */
[----:B------:R-:W-:Y:S01]  /*1310*/  LOP3.LUT R23, R23, 0xc0, RZ, 0xc0, !PT ;  /* 0x000000c017177812 */ /* 0x000fe200078ec0ff */
[----:B------:R-:W-:Y:S01]  /*1320*/  ULDC.64 UR6, c[0x0][0x220] ;  /* 0x0000880000067ab9 */ /* 0x000fe20000000a00 */
[----:B------:R-:W3:Y:S01]  /*1330*/  LDC.64 R10, c[0x0][0x420] ;  /* 0x00010800ff0a7b82 */ /* 0x000ee20000000a00 */
[C---:B------:R-:W-:Y:S01]  /*1340*/  IMAD R22, R4.reuse, UR4, RZ ;  /* 0x0000000404167c24 */ /* 0x040fe2000f8e02ff */
[----:B------:R-:W-:Y:S01]  /*1350*/  LOP3.LUT R25, R23, 0x18, R190, 0xf8, !PT ;  /* 0x0000001817197812 */ /* 0x000fe200078ef8be */
[----:B------:R-:W-:Y:S01]  /*1360*/  IMAD.WIDE.U32 R26, R4, UR26, R26 ;  /* 0x0000001a041a7c25 */ /* 0x000fe2000f8e001a */
[----:B------:R-:W-:-:S03]  /*1370*/  SHF.R.U32.HI R20, RZ, 0x3, R23 ;  /* 0x00000003ff147819 */ /* 0x000fc60000011617 */
[----:B------:R-:W-:Y:S01]  /*1380*/  IMAD R22, R5, UR26, R22 ;  /* 0x0000001a05167c24 */ /* 0x000fe2000f8e0216 */
[----:B------:R-:W-:Y:S01]  /*1390*/  IADD3 R23, P0, R28, R26, RZ ;  /* 0x0000001a1c177210 */ /* 0x000fe20007f1e0ff */
[----:B------:R-:W-:Y:S01]  /*13a0*/  IMAD.IADD R13, R29, 0x1, R13 ;  /* 0x000000011d0d7824 */ /* 0x000fe200078e020d */
[----:B------:R-:W-:Y:S01]  /*13b0*/  LOP3.LUT R20, R25, R20, RZ, 0x3c, !PT ;  /* 0x0000001419147212 */ /* 0x000fe200078e3cff */
[C---:B-1----:R-:W-:Y:S02]  /*13c0*/  IMAD R24, R6.reuse, UR25, RZ ;  /* 0x0000001906187c24 */ /* 0x042fe4000f8e02ff */
[----:B------:R-:W-:Y:S01]  /*13d0*/  IMAD.WIDE.U32 R28, R6, UR16, R190 ;  /* 0x00000010061c7c25 */ /* 0x000fe2000f8e00be */
[----:B------:R-:W-:-:S03]  /*13e0*/  IADD3.X R22, R13, R27, R22, P0, !PT ;  /* 0x0000001b0d167210 */ /* 0x000fc600007fe416 */
[----:B------:R-:W-:Y:S01]  /*13f0*/  IMAD R24, R7, UR16, R24 ;  /* 0x0000001007187c24 */ /* 0x000fe2000f8e0218 */
[C---:B------:R-:W-:Y:S01]  /*1400*/  IADD3 R7, P0, R187.reuse, UR40, RZ ;  /* 0x00000028bb077c10 */ /* 0x040fe2000ff1e0ff */
[----:B------:R-:W-:Y:S02]  /*1410*/  IMAD.IADD R27, R187, 0x1, -R12 ;  /* 0x00000001bb1b7824 */ /* 0x000fe400078e0a0c */
[----:B------:R-:W1:Y:S01]  /*1420*/  LDC.64 R12, c[0x0][0x228] ;  /* 0x00008a00ff0c7b82 */ /* 0x000e620000000a00 */
[----:B------:R-:W-:Y:S01]  /*1430*/  IADD3.X R25, R21, UR41, RZ, P0, !PT ;  /* 0x0000002915197c10 */ /* 0x000fe200087fe4ff */
[----:B------:R-:W-:Y:S01]  /*1440*/  IMAD R27, R186, 0x8, R27 ;  /* 0x00000008ba1b7824 */ /* 0x000fe200078e021b */
[----:B------:R-:W-:Y:S01]  /*1450*/  LEA R26, P0, R23, UR6, 0x1 ;  /* 0x00000006171a7c11 */ /* 0x000fe2000f8008ff */
[----:B------:R-:W-:Y:S02]  /*1460*/  IMAD.IADD R29, R29, 0x1, R24 ;  /* 0x000000011d1d7824 */ /* 0x000fe400078e0218 */
[----:B------:R-:W-:Y:S01]  /*1470*/  IMAD.U32 R20, R27, 0x20, R20 ;  /* 0x000000201b147824 */ /* 0x000fe200078e0014 */
[----:B------:R-:W-:Y:S01]  /*1480*/  LEA.HI.X R27, R23, UR7, R22, 0x1, P0 ;  /* 0x00000007171b7c11 */ /* 0x000fe200080f0c16 */
[C---:B--2---:R-:W-:Y:S01]  /*1490*/  IMAD R22, R25.reuse, R8, RZ ;  /* 0x0000000819167224 */ /* 0x044fe200078e02ff */
[----:B------:R-:W-:Y:S01]  /*14a0*/  ULDC.64 UR6, c[0x0][0x428] ;  /* 0x00010a0000067ab9 */ /* 0x000fe20000000a00 */
[----:B---3--:R-:W-:Y:S01]  /*14b0*/  IMAD R6, R25, R10, RZ ;  /* 0x0000000a19067224 */ /* 0x008fe200078e02ff */
[----:B------:R-:W-:Y:S01]  /*14c0*/  UIMAD UR8, UR24, UR6, URZ ;  /* 0x00000006180872a4 */ /* 0x000fe2000f8e023f */
[----:B------:R-:W-:-:S03]  /*14d0*/  IMAD.WIDE.U32 R24, R7, R8, R190 ;  /* 0x0000000807187225 */ /* 0x000fc600078e00be */
[----:B------:R-:W-:Y:S01]  /*14e0*/  UIMAD UR8, UR18, UR7, UR8 ;  /* 0x00000007120872a4 */ /* 0x000fe2000f8e0208 */
[C---:B------:R-:W-:Y:S01]  /*14f0*/  IMAD R23, R7.reuse, R9, R22 ;  /* 0x0000000907177224 */ /* 0x040fe200078e0216 */
[----:B------:R-:W-:Y:S01]  /*1500*/  LEA R22, P0, R4, R26, 0x7 ;  /* 0x0000001a04167211 */ /* 0x000fe200078038ff */
[----:B------:R-:W-:-:S04]  /*1510*/  IMAD.WIDE.U32 R32, R7, R10, R28 ;  /* 0x0000000a07207225 */ /* 0x000fc800078e001c */
[----:B------:R-:W-:Y:S01]  /*1520*/  IMAD.IADD R29, R25, 0x1, R23 ;  /* 0x00000001191d7824 */ /* 0x000fe200078e0217 */
[----:B------:R-:W-:Y:S01]  /*1530*/  LEA.HI.X R23, R4, R27, R5, 0x7, P0 ;  /* 0x0000001b04177211 */ /* 0x000fe200000f3c05 */
[----:B------:R-:W-:Y:S01]  /*1540*/  IMAD R6, R7, R11, R6 ;  /* 0x0000000b07067224 */ /* 0x000fe200078e0206 */
[----:B------:R-:W2:Y:S01]  /*1550*/  LDC.64 R4, c[0x0][0x230] ;  /* 0x00008c00ff047b82 */ /* 0x000ea20000000a00 */
[----:B------:R-:W-:Y:S01]  /*1560*/  IMAD.U32 R30, RZ, RZ, UR6 ;  /* 0x00000006ff1e7e24 */ /* 0x000fe2000f8e00ff */
[----:B------:R-:W-:Y:S01]  /*1570*/  ULDC.64 UR6, c[0x0][0x3e0] ;  /* 0x0000f80000067ab9 */ /* 0x000fe20000000a00 */
[----:B------:R-:W-:Y:S01]  /*1580*/  IMAD.MOV.U32 R28, RZ, RZ, R24 ;  /* 0x000000ffff1c7224 */ /* 0x000fe200078e0018 */
[----:B------:R-:W-:Y:S01]  /*1590*/  IADD3 R33, R33, R6, RZ ;  /* 0x0000000621217210 */ /* 0x000fe20007ffe0ff */
[C---:B-1----:R-:W-:Y:S01]  /*15a0*/  IMAD R24, R12.reuse, UR25, RZ ;  /* 0x000000190c187c24 */ /* 0x042fe2000f8e02ff */
[----:B------:R-:W-:Y:S01]  /*15b0*/  PLOP3.LUT P0, PT, PT, PT, UP0, 0x80, 0x0 ;  /* 0x000000000000781c */ /* 0x000fe20003f0f008 */
[----:B------:R-:W-:Y:S01]  /*15c0*/  IMAD.WIDE.U32 R28, R12, UR16, R28 ;  /* 0x000000100c1c7c25 */ /* 0x000fe2000f8e001c */
[----:B------:R-:W1:Y:S03]  /*15d0*/  LDC.64 R6, c[0x0][0x248] ;  /* 0x00009200ff067b82 */ /* 0x000e660000000a00 */
[----:B------:R-:W-:-:S04]  /*15e0*/  IMAD.WIDE.U32 R30, R30, UR18, R32 ;  /* 0x000000121e1e7c25 */ /* 0x000fc8000f8e0020 */
[----:B------:R-:W-:Y:S01]  /*15f0*/  IMAD R24, R13, UR16, R24 ;  /* 0x000000100d187c24 */ /* 0x000fe2000f8e0218 */
[----:B------:R-:W-:Y:S01]  /*1600*/  LEA R212, P2, R30, UR6, 0x1 ;  /* 0x000000061ed47c11 */ /* 0x000fe2000f8408ff */
[----:B------:R-:W-:Y:S01]  /*1610*/  VIADD R13, R31, UR8 ;  /* 0x000000081f0d7c36 */ /* 0x000fe20008000000 */
[----:B------:R-:W-:Y:S01]  /*1620*/  ULDC.64 UR8, c[0x0][0x258] ;  /* 0x0000960000087ab9 */ /* 0x000fe20000000a00 */
[----:B------:R-:W-:Y:S01]  /*1630*/  IMAD.IADD R29, R29, 0x1, R24 ;  /* 0x000000011d1d7824 */ /* 0x000fe200078e0218 */
[----:B------:R-:W-:Y:S01]  /*1640*/  @P1 BAR.SYNC.DEFER_BLOCKING 0x0 ;  /* 0x0000000000001b1d */ /* 0x000fe20000010000 */
[----:B------:R-:W-:Y:S01]  /*1650*/  LEA R24, P1, R10, R212, 0x7 ;  /* 0x000000d40a187211 */ /* 0x000fe200078238ff */
[----:B------:R-:W-:Y:S01]  /*1660*/  UIMAD UR43, UR24, UR8, URZ ;  /* 0x00000008182b72a4 */ /* 0x000fe2000f8e023f */
[----:B------:R-:W-:Y:S01]  /*1670*/  LEA.HI.X R213, R30, UR7, R13, 0x1, P2 ;  /* 0x000000071ed57c11 */ /* 0x000fe200090f0c0d */
[----:B--2---:R-:W-:Y:S01]  /*1680*/  IMAD.WIDE.U32 R30, R4, UR16, R190 ;  /* 0x00000010041e7c25 */ /* 0x004fe2000f8e00be */
[----:B------:R-:W-:Y:S01]  /*1690*/  LEA R13, R20, UR5, 0x1 ;  /* 0x00000005140d7c11 */ /* 0x000fe2000f8e08ff */
[----:B------:R-:W-:Y:S01]  /*16a0*/  ULDC.64 UR6, c[0x0][0x260] ;  /* 0x0000980000067ab9 */ /* 0x000fe20000000a00 */
[----:B------:R-:W-:Y:S01]  /*16b0*/  LEA.HI.X R25, R10, R213, R11, 0x7, P1 ;  /* 0x000000d50a197211 */ /* 0x000fe200008f3c0b */
[----:B------:R-:W-:Y:S01]  /*16c0*/  IMAD R10, R4, UR25, RZ ;  /* 0x00000019040a7c24 */ /* 0x000fe2000f8e02ff */
[----:B------:R-:W-:Y:S01]  /*16d0*/  UIMAD UR9, UR18, UR9, UR43 ;  /* 0x00000009120972a4 */ /* 0x000fe2000f8e022b */
[----:B------:R-:W-:-:S02]  /*16e0*/  VIADD R209, R20, 0x1000 ;  /* 0x0000100014d17836 */ /* 0x000fc40000000000 */
[----:B------:R-:W-:Y:S02]  /*16f0*/  IMAD R10, R5, UR16, R10 ;  /* 0x00000010050a7c24 */ /* 0x000fe4000f8e020a */
[----:B-1----:R-:W-:Y:S01]  /*1700*/  IMAD R4, R21, R6, RZ ;  /* 0x0000000615047224 */ /* 0x002fe200078e02ff */
[----:B------:R-:W-:Y:S01]  /*1710*/  SEL R209, R209, R20, !P0 ;  /* 0x00000014d1d17207 */ /* 0x000fe20004000000 */
[----:B------:R-:W-:Y:S01]  /*1720*/  IMAD.U32 R5, RZ, RZ, UR8 ;  /* 0x00000008ff057e24 */ /* 0x000fe2000f8e00ff */
[----:B------:R-:W-:Y:S01]  /*1730*/  IADD3 R31, R31, R10, RZ ;  /* 0x0000000a1f1f7210 */ /* 0x000fe20007ffe0ff */
[----:B------:R-:W-:Y:S01]  /*1740*/  IMAD.WIDE.U32 R10, R187, R6, RZ ;  /* 0x00000006bb0a7225 */ /* 0x000fe200078e00ff */
[----:B------:R-:W-:Y:S01]  /*1750*/  UIADD3 UR8, UR40, UR42, URZ ;  /* 0x0000002a28087290 */ /* 0x000fe2000fffe03f */
[----:B------:R-:W-:Y:S02]  /*1760*/  LEA R209, R209, UR5, 0x1 ;  /* 0x00000005d1d17c11 */ /* 0x000fe4000f8e08ff */
[----:B------:R-:W-:-:S02]  /*1770*/  IMAD R4, R187, R7, R4 ;  /* 0x00000007bb047224 */ /* 0x000fc400078e0204 */
[----:B------:R-:W-:Y:S01]  /*1780*/  IMAD R18, R18, UR6, RZ ;  /* 0x0000000612127c24 */ /* 0x000fe2000f8e02ff */
[----:B------:R-:W-:Y:S01]  /*1790*/  @!PT LDS RZ, [RZ] ;  /* 0x00000000fffff984 */ /* 0x000fe20000000800 */
[----:B------:R-:W-:Y:S01]  /*17a0*/  @!PT LDS RZ, [RZ] ;  /* 0x00000000fffff984 */ /* 0x000fe20000000800 */
[----:B------:R-:W-:Y:S01]  /*17b0*/  @!PT LDS RZ, [RZ] ;  /* 0x00000000fffff984 */ /* 0x000fe20000000800 */
[----:B------:R-:W-:Y:S01]  /*17c0*/  LDGSTS.E.BYPASS.LTC128B.128 [R13+0x8000], desc[UR20][R26.64] ;  /* 0x080000001a0d7fae */ /* 0x000fe2000b901d54 */
[----:B------:R-:W-:-:S03]  /*17d0*/  IMAD.WIDE.U32 R28, R5, UR18, R28 ;  /* 0x00000012051c7c25 */ /* 0x000fc6000f8e001c */
[----:B------:R1:W-:Y:S01]  /*17e0*/  LDGSTS.E.BYPASS.LTC128B.128 [R13+0x9000], desc[UR20][R22.64] ;  /* 0x09000000160d7fae */ /* 0x0003e2000b901d54 */
[----:B------:R-:W-:Y:S02]  /*17f0*/  IMAD.IADD R21, R11, 0x1, R4 ;  /* 0x000000010b157824 */ /* 0x000fe400078e0204 */
[----:B------:R-:W-:Y:S01]  /*1800*/  IMAD.MOV.U32 R20, RZ, RZ, R10 ;  /* 0x000000ffff147224 */ /* 0x000fe200078e000a */
[----:B------:R-:W0:Y:S01]  /*1810*/  LDGDEPBAR ;  /* 0x00000000000079af */ /* 0x000e220000000000 */
[C---:B------:R-:W-:Y:S02]  /*1820*/  IMAD R18, R19.reuse, UR7, R18 ;  /* 0x0000000713127c24 */ /* 0x040fe4000f8e0212 */
[----:B------:R-:W-:Y:S01]  /*1830*/  IMAD.WIDE.U32 R30, R19, UR6, R30 ;  /* 0x00000006131e7c25 */ /* 0x000fe2000f8e001e */
[----:B------:R-:W-:Y:S01]  /*1840*/  ULDC.64 UR6, c[0x0][0x210] ;  /* 0x0000840000067ab9 */ /* 0x000fe20000000a00 */
[----:B------:R-:W-:Y:S01]  /*1850*/  LDGSTS.E.BYPASS.LTC128B.128 [R13+0x4000], desc[UR20][R212.64] ;  /* 0x04000000d40d7fae */ /* 0x000fe2000b901d54 */
[----:B------:R-:W-:Y:S01]  /*1860*/  LEA R214, P1, R28, UR6, 0x1 ;  /* 0x000000061cd67c11 */ /* 0x000fe2000f8208ff */
[----:B------:R-:W-:-:S02]  /*1870*/  VIADD R4, R29, UR9 ;  /* 0x000000091d047c36 */ /* 0x000fc40008000000 */
[C---:B------:R-:W-:Y:S01]  /*1880*/  IMAD R10, R6.reuse, UR4, RZ ;  /* 0x00000004060a7c24 */ /* 0x040fe2000f8e02ff */
[----:B------:R-:W-:Y:S01]  /*1890*/  LDGSTS.E.BYPASS.LTC128B.128 [R13+0x5000], desc[UR20][R24.64] ;  /* 0x05000000180d7fae */ /* 0x000fe2000b901d54 */
[----:B------:R-:W-:Y:S01]  /*18a0*/  IMAD.WIDE.U32 R20, R6, UR26, R20 ;  /* 0x0000001a06147c25 */ /* 0x000fe2000f8e0014 */
[----:B------:R-:W-:Y:S01]  /*18b0*/  LEA.HI.X R215, R28, UR7, R4, 0x1, P1 ;  /* 0x000000071cd77c11 */ /* 0x000fe200088f0c04 */
[----:B------:R-:W-:Y:S01]  /*18c0*/  ULDC.64 UR6, c[0x0][0x2b0] ;  /* 0x0000ac0000067ab9 */ /* 0x000fe20000000a00 */
[----:B------:R-:W-:Y:S01]  /*18d0*/  SHF.R.S32.HI R4, RZ, 0x1f, R185 ;  /* 0x0000001fff047819 */ /* 0x000fe200000114b9 */
[----:B------:R-:W-:Y:S01]  /*18e0*/  IMAD R10, R7, UR26, R10 ;  /* 0x0000001a070a7c24 */ /* 0x000fe2000f8e020a */
[----:B------:R-:W-:Y:S01]  /*18f0*/  IADD3 R11, P1, R30, R20, RZ ;  /* 0x000000141e0b7210 */ /* 0x000fe20007f3e0ff */
[----:B------:R-:W-:Y:S01]  /*1900*/  IMAD.IADD R5, R31, 0x1, R18 ;  /* 0x000000011f057824 */ /* 0x000fe200078e0212 */
[----:B------:R-:W-:Y:S01]  /*1910*/  UIMAD.WIDE UR8, UR8, 0x4, UR6 ;  /* 0x00000004080878a5 */ /* 0x000fe2000f8e0206 */
[----:B------:R-:W-:Y:S02]  /*1920*/  LDGSTS.E.BYPASS.LTC128B.128 [R209], desc[UR20][R214.64] ;  /* 0x00000000d6d17fae */ /* 0x000fe4000b901d54 */
[----:B------:R-:W-:Y:S01]  /*1930*/  ULDC.64 UR6, c[0x0][0x218] ;  /* 0x0000860000067ab9 */ /* 0x000fe20000000a00 */
[----:B------:R-:W-:Y:S01]  /*1940*/  IADD3.X R20, R5, R21, R10, P1, !PT ;  /* 0x0000001505147210 */ /* 0x000fe20000ffe40a */
[----:B------:R-:W-:Y:S01]  /*1950*/  IMAD.SHL.U32 R10, R185, 0x4, RZ ;  /* 0x00000004b90a7824 */ /* 0x000fe200078e00ff */
[----:B-1----:R-:W-:-:S02]  /*1960*/  LEA R22, P3, R8, R214, 0x7 ;  /* 0x000000d608167211 */ /* 0x002fc400078638ff */
[----:B------:R-:W-:Y:S02]  /*1970*/  LEA R18, P1, R11, UR6, 0x1 ;  /* 0x000000060b127c11 */ /* 0x000fe4000f8208ff */
[----:B------:R-:W-:Y:S02]  /*1980*/  SHF.L.U64.HI R5, R185, 0x2, R4 ;  /* 0x00000002b9057819 */ /* 0x000fe40000010204 */
[----:B------:R-:W-:Y:S02]  /*1990*/  IADD3 R10, P2, R10, UR8, RZ ;  /* 0x000000080a0a7c10 */ /* 0x000fe4000ff5e0ff */
[----:B------:R-:W-:Y:S02]  /*19a0*/  LEA.HI.X R23, R8, R215, R9, 0x7, P3 ;  /* 0x000000d708177211 */ /* 0x000fe400018f3c09 */
[----:B------:R-:W-:Y:S02]  /*19b0*/  LEA.HI.X R19, R11, UR7, R20, 0x1, P1 ;  /* 0x000000070b137c11 */ /* 0x000fe400088f0c14 */
[----:B------:R-:W-:Y:S01]  /*19c0*/  LEA R8, P1, R6, R18, 0x7 ;  /* 0x0000001206087211 */ /* 0x000fe200078238ff */
[----:B------:R-:W-:Y:S01]  /*19d0*/  LDGSTS.E.BYPASS.LTC128B.128 [R209+0x1000], desc[UR20][R22.64] ;  /* 0x0100000016d17fae */ /* 0x000fe2000b901d54 */
[----:B------:R-:W-:-:S02]  /*19e0*/  IADD3.X R11, R5, UR9, RZ, P2, !PT ;  /* 0x00000009050b7c10 */ /* 0x000fc400097fe4ff */
[----:B------:R-:W-:Y:S01]  /*19f0*/  LEA.HI R5, R17, R14, RZ, 0x5 ;  /* 0x0000000e11057211 */ /* 0x000fe200078f28ff */
[----:B------:R-:W-:Y:S01]  /*1a00*/  LDGSTS.E.BYPASS.LTC128B.128 [R13+0x6000], desc[UR20][R18.64] ;  /* 0x06000000120d7fae */ /* 0x000fe2000b901d54 */
[----:B------:R-:W-:Y:S02]  /*1a10*/  LEA.HI.X R9, R6, R19, R7, 0x7, P1 ;  /* 0x0000001306097211 */ /* 0x000fe400008f3c07 */
[----:B------:R-:W-:Y:S01]  /*1a20*/  LOP3.LUT R5, R5, 0xffffffe0, RZ, 0xc0, !PT ;  /* 0xffffffe005057812 */ /* 0x000fe200078ec0ff */
[----:B------:R-:W-:Y:S01]  /*1a30*/  UIMAD UR42, UR33, UR32, URZ ;  /* 0x00000020212a72a4 */ /* 0x000fe2000f8e023f */
[----:B------:R-:W5:Y:S04]  /*1a40*/  LDG.E R208, desc[UR20][R10.64] ;  /* 0x000000140ad07981 */ /* 0x000f68000c1e1900 */
[----:B------:R1:W-:Y:S01]  /*1a50*/  LDGSTS.E.BYPASS.LTC128B.128 [R13+0x7000], desc[UR20][R8.64] ;  /* 0x07000000080d7fae */ /* 0x0003e2000b901d54 */
[----:B------:R-:W-:-:S03]  /*1a60*/  IMAD.IADD R5, R14, 0x1, -R5 ;  /* 0x000000010e057824 */ /* 0x000fc600078e0a05 */
[----:B------:R-:W0:Y:S01]  /*1a70*/  LDGDEPBAR ;  /* 0x00000000000079af */ /* 0x000e220000000000 */
[----:B------:R-:W-:Y:S01]  /*1a80*/  USHF.R.S32.HI UR6, URZ, 0x1f, UR32 ;  /* 0x0000001f3f067899 */ /* 0x000fe20008011420 */
[----:B------:R-:W-:Y:S01]  /*1a90*/  IMAD R7, R186, UR42, R5 ;  /* 0x0000002aba077c24 */ /* 0x000fe2000f8e0205 */
[----:B------:R-:W-:Y:S01]  /*1aa0*/  USHF.L.U32 UR7, UR42, 0x7, URZ ;  /* 0x000000072a077899 */ /* 0x000fe2000800063f */
[----:B------:R-:W-:Y:S01]  /*1ab0*/  MOV R6, UR38 ;  /* 0x0000002600067c02 */ /* 0x000fe20008000f00 */
[----:B------:R-:W-:Y:S01]  /*1ac0*/  UIMAD.WIDE UR44, UR16, UR29, UR40 ;  /* 0x0000001d102c72a5 */ /* 0x000fe2000f8e0228 */
[----:B------:R2:W5:Y:S01]  /*1ad0*/  LDG.E R207, desc[UR20][R10.64+0x20] ;  /* 0x000020140acf7981 */ /* 0x000562000c1e1900 */
[----:B------:R-:W-:Y:S01]  /*1ae0*/  UIMAD UR6, UR6, UR33, URZ ;  /* 0x00000021060672a4 */ /* 0x000fe2000f8e023f */
[----:B------:R-:W-:Y:S01]  /*1af0*/  IMAD.U32 R5, RZ, RZ, UR36 ;  /* 0x00000024ff057e24 */ /* 0x000fe2000f8e00ff */
[----:B------:R-:W-:Y:S01]  /*1b00*/  USHF.R.S32.HI UR29, URZ, 0x1f, UR7 ;  /* 0x0000001f3f1d7899 */ /* 0x000fe20008011407 */
[----:B------:R2:W5:Y:S01]  /*1b10*/  LDG.E R206, desc[UR20][R10.64+0x100] ;  /* 0x000100140ace7981 */ /* 0x000562000c1e1900 */
[----:B------:R-:W-:-:S02]  /*1b20*/  UIMAD.WIDE.U32 UR46, UR32, UR33, URZ ;  /* 0x00000021202e72a5 */ /* 0x000fc4000f8e003f */
[----:B------:R-:W-:Y:S01]  /*1b30*/  UIMAD UR6, UR37, UR32, UR6 ;  /* 0x00000020250672a4 */ /* 0x000fe2000f8e0206 */
[----:B------:R2:W5:Y:S01]  /*1b40*/  LDG.E R205, desc[UR20][R10.64+0x120] ;  /* 0x000120140acd7981 */ /* 0x000562000c1e1900 */
[----:B------:R-:W-:Y:S02]  /*1b50*/  UIADD3 UR35, UP0, UR44, UR35, URZ ;  /* 0x000000232c237290 */ /* 0x000fe4000ff1e03f */
[----:B------:R-:W-:Y:S01]  /*1b60*/  UIADD3 UR6, UR47, UR6, URZ ;  /* 0x000000062f067290 */ /* 0x000fe2000fffe03f */
[----:B-1----:R-:W-:Y:S01]  /*1b70*/  IADD3 R9, P2, P1, R7, UR7, R6 ;  /* 0x0000000707097c10 */ /* 0x002fe2000f95e006 */
[----:B------:R-:W-:-:S04]  /*1b80*/  DEPBAR.LE SB0, 0x1 ;  /* 0x000080400000791a */ /* 0x000fc80000000000 */
[----:B------:R-:W-:Y:S01]  /*1b90*/  SHF.R.S32.HI R6, RZ, 0x1f, R7 ;  /* 0x0000001fff067819 */ /* 0x000fe20000011407 */
[----:B------:R-:W-:Y:S01]  /*1ba0*/  UIADD3.X UR34, UR45, UR34, URZ, UP0, !UPT ;  /* 0x000000222d227290 */ /* 0x000fe200087fe43f */
[----:B------:R-:W-:Y:S02]  /*1bb0*/  BAR.SYNC.DEFER_BLOCKING 0x0 ;  /* 0x0000000000007b1d */ /* 0x000fe40000010000 */
[----:B------:R-:W-:Y:S02]  /*1bc0*/  IADD3.X R6, R6, UR29, R5, P2, P1 ;  /* 0x0000001d06067c10 */ /* 0x000fe400097e2405 */
[----:B------:R-:W-:Y:S01]  /*1bd0*/  IADD3 R16, P1, R9, R16, RZ ;  /* 0x0000001009107210 */ /* 0x000fe20007f3e0ff */
[----:B------:R-:W-:Y:S02]  /*1be0*/  UIMAD UR6, UR6, UR35, URZ ;  /* 0x00000023060672a4 */ /* 0x000fe4000f8e023f */
[----:B------:R-:W-:Y:S02]  /*1bf0*/  UIADD3 UR28, UR40, UR28, URZ ;  /* 0x0000001c281c7290 */ /* 0x000fe4000fffe03f */
[----:B------:R-:W-:Y:S01]  /*1c00*/  IMAD.X R17, R6, 0x1, R15, P1 ;  /* 0x0000000106117824 */ /* 0x000fe200008e060f */
[----:B------:R-:W-:Y:S01]  /*1c10*/  ULDC.64 UR32, c[0x0][0x478] ;  /* 0x00011e0000207ab9 */ /* 0x000fe20000000a00 */
[----:B------:R-:W-:Y:S01]  /*1c20*/  IMAD.U32 R6, RZ, RZ, UR46 ;  /* 0x0000002eff067e24 */ /* 0x000fe2000f8e00ff */
[----:B------:R-:W-:-:S03]  /*1c30*/  UIMAD UR34, UR34, UR46, UR6 ;  /* 0x0000002e222272a4 */ /* 0x000fc6000f8e0206 */
[----:B------:R-:W-:Y:S01]  /*1c40*/  IMAD.WIDE.U32 R16, R6, UR35, R16 ;  /* 0x0000002306107c25 */ /* 0x000fe2000f8e0010 */
[----:B------:R-:W-:Y:S01]  /*1c50*/  ULDC.64 UR6, c[0x0][0x400] ;  /* 0x0001000000067ab9 */ /* 0x000fe20000000a00 */
[----:B------:R-:W-:Y:S02]  /*1c60*/  UISETP.GE.AND UP0, UPT, UR27, 0x1, UPT ;  /* 0x000000011b00788c */ /* 0x000fe4000bf06270 */
[----:B------:R-:W-:Y:S01]  /*1c70*/  VIADD R5, R17, UR34 ;  /* 0x0000002211057c36 */ /* 0x000fe20008000000 */
[----:B------:R-:W-:-:S04]  /*1c80*/  LEA R210, P1, R16, UR6, 0x2 ;  /* 0x0000000610d27c11 */ /* 0x000fc8000f8210ff */
[----:B------:R-:W-:Y:S01]  /*1c90*/  LEA.HI.X R211, R16, UR7, R5, 0x2, P1 ;  /* 0x0000000710d37c11 */ /* 0x000fe200088f1405 */
[----:B------:R-:W-:Y:S01]  /*1ca0*/  IMAD.U32 R7, RZ, RZ, UR47 ;  /* 0x0000002fff077e24 */ /* 0x000fe2000f8e00ff */
[----:B------:R-:W-:Y:S01]  /*1cb0*/  PLOP3.LUT P1, PT, PT, PT, UP0, 0x80, 0x0 ;  /* 0x000000000000781c */ /* 0x000fe20003f2f008 */
[----:B------:R2:W1:Y:S01]  /*1cc0*/  LDSM.16.M88.4 R140, [R174+0x8000] ;  /* 0x00800000ae8c783b */ /* 0x0004620000000200 */
[----:B------:R-:W-:-:S03]  /*1cd0*/  UIMAD.WIDE UR6, UR28, 0x4, UR32 ;  /* 0x000000041c0678a5 */ /* 0x000fc6000f8e0220 */
[----:B------:R2:W3:Y:S01]  /*1ce0*/  LDSM.16.M88.4 R144, [R174+0x8400] ;  /* 0x00840000ae90783b */ /* 0x0004e20000000200 */
[----:B------:R-:W-:-:S03]  /*1cf0*/  CS2R R102, SRZ ;  /* 0x0000000000667805 */ /* 0x000fc6000001ff00 */
[----:B------:R2:W4:Y:S01]  /*1d00*/  LDSM.16.M88.4 R148, [R174+0x8800] ;  /* 0x00880000ae94783b */ /* 0x0005220000000200 */
[----:B------:R-:W-:-:S03]  /*1d10*/  CS2R R100, SRZ ;  /* 0x0000000000647805 */ /* 0x000fc6000001ff00 */
[----:B------:R2:W1:Y:S01]  /*1d20*/  LDSM.16.M88.4 R152, [R174+0x8c00] ;  /* 0x008c0000ae98783b */ /* 0x0004620000000200 */
        /* <DEDUP_REMOVED lines=17> */
[----:B------:R-:W-:Y:S01]  /*1e40*/  CS2R R76, SRZ ;  /* 0x00000000004c7805 */ /* 0x000fe2000001ff00 */
[----:B---34-:R-:W-:Y:S06]  /*1e50*/  @!P1 BRA `(.L_x_127) ;  /* 0x0000003400309947 */ /* 0x018fec0003800000 */
[----:B------:R-:W3:Y:S01]  /*1e60*/  LDC R204, c[0x0][0x2dc] ;  /* 0x0000b700ffcc7b82 */ /* 0x000ee20000000800 */
[----:B------:R-:W-:Y:S01]  /*1e70*/  SHF.L.U64.HI R203, R185, 0x2, R4 ;  /* 0x00000002b9cb7819 */ /* 0x000fe20000010204 */
[----:B------:R-:W-:Y:S01]  /*1e80*/  VIADD R176, R181, 0x1000 ;  /* 0x00001000b5b07836 */ /* 0x000fe20000000000 */
[----:B------:R-:W-:Y:S01]  /*1e90*/  IADD3 R4, R183, 0x1000, RZ ;  /* 0x00001000b7047810 */ /* 0x000fe20007ffe0ff */
[C---:B------:R-:W-:Y:S01]  /*1ea0*/  VIADD R201, R185.reuse, 0xffffff80 ;  /* 0xffffff80b9c97836 */ /* 0x040fe20000000000 */
[----:B------:R-:W-:Y:S01]  /*1eb0*/  MOV R103, RZ ;  /* 0x000000ff00677202 */ /* 0x000fe20000000f00 */
[----:B------:R-:W-:Y:S01]  /*1ec0*/  IMAD.SHL.U32 R202, R185, 0x4, RZ ;  /* 0x00000004b9ca7824 */ /* 0x000fe200078e00ff */
[----:B------:R-:W-:Y:S01]  /*1ed0*/  SEL R176, R176, R181, !P0 ;  /* 0x000000b5b0b07207 */ /* 0x000fe20004000000 */
[----:B------:R-:W-:Y:S01]  /*1ee0*/  USHF.L.U32 UR44, UR42, 0x3, URZ ;  /* 0x000000032a2c7899 */ /* 0x000fe2000800063f */
[----:B------:R-:W-:Y:S01]  /*1ef0*/  SHF.R.S32.HI R200, RZ, 0x1f, R201 ;  /* 0x0000001fffc87819 */ /* 0x000fe200000114c9 */
[----:B------:R-:W-:Y:S01]  /*1f00*/  USHF.L.U32 UR43, UR42, 0x4, URZ ;  /* 0x000000042a2b7899 */ /* 0x000fe2000800063f */
[----:B------:R-:W-:Y:S01]  /*1f10*/  SEL R175, R4, R183, !P0 ;  /* 0x000000b704af7207 */ /* 0x000fe20004000000 */
        /* <DEDUP_REMOVED lines=12> */
[----:B------:R-:W-:Y:S01]  /*1fe0*/  UIMAD UR47, UR42, 0x78, URZ ;  /* 0x000000782a2f78a4 */ /* 0x000fe2000f8e023f */
[C---:B------:R-:W-:Y:S01]  /*1ff0*/  SHF.L.U64.HI R200, R201.reuse, 0x2, R200 ;  /* 0x00000002c9c87819 */ /* 0x040fe200000102c8 */
[----:B------:R-:W-:Y:S01]  /*2000*/  IMAD.SHL.U32 R201, R201, 0x4, RZ ;  /* 0x00000004c9c97824 */ /* 0x000fe200078e00ff */
[----:B------:R-:W-:Y:S01]  /*2010*/  LEA R176, R176, UR5, 0x1 ;  /* 0x00000005b0b07c11 */ /* 0x000fe2000f8e08ff */
[----:B------:R-:W-:Y:S01]  /*2020*/  ULDC UR45, c[0x0][0x270] ;  /* 0x00009c00002d7ab9 */ /* 0x000fe20000000800 */
[----:B------:R-:W-:Y:S01]  /*2030*/  LEA R175, R175, UR5, 0x1 ;  /* 0x00000005afaf7c11 */ /* 0x000fe2000f8e08ff */
[----:B------:R-:W-:-:S06]  /*2040*/  ULDC UR46, c[0x0][0x2ec] ;  /* 0x0000bb00002e7ab9 */ /* 0x000fcc0000000800 */
.L_x_130:
[----:B------:R-:W0:Y:S01]  /*2050*/  LDGDEPBAR ;  /* 0x00000000000079af */ /* 0x000e220000000000 */
[----:B------:R-:W-:Y:S01]  /*2060*/  IADD3 R184, R182, R175, RZ ;  /* 0x000000afb6b87210 */ /* 0x000fe20007ffe0ff */
[C---:B-----5:R-:W-:Y:S01]  /*2070*/  FMUL.FTZ R68, R208.reuse, 1.4426950216293334961 ;  /* 0x3fb8aa3bd0447820 */ /* 0x060fe20000410000 */
[----:B------:R-:W-:Y:S01]  /*2080*/  FSETP.NEU.FTZ.AND P0, PT, R208, -INF , PT ;  /* 0xff800000d000780b */ /* 0x000fe20003f1d000 */
[----:B------:R-:W-:Y:S06]  /*2090*/  UISETP.GE.AND UP2, UPT, UR39, 0x1, UPT ;  /* 0x000000012700788c */ /* 0x000fec000bf46270 */
[----:B------:R-:W-:Y:S01]  /*20a0*/  PLOP3.LUT P2, PT, PT, PT, UP2, 0x80, 0x0 ;  /* 0x000000000000781c */ /* 0x000fe20003f4f028 */
[----:B------:R-:W-:Y:S04]  /*20b0*/  DEPBAR.LE SB0, 0x0 ;  /* 0x000080000000791a */ /* 0x000fe80000000000 */
[----:B------:R-:W-:Y:S06]  /*20c0*/  BAR.SYNC.DEFER_BLOCKING 0x0 ;  /* 0x0000000000007b1d */ /* 0x000fec0000010000 */
[----:B------:R-:W-:Y:S08]  /*20d0*/  LDSM.16.M88.4 R108, [R175] ;  /* 0x00000000af6c783b */ /* 0x000ff00000000200 */
[----:B------:R-:W4:Y:S08]  /*20e0*/  LDSM.16.M88.4 R112, [R174+0x6000] ;  /* 0x00600000ae70783b */ /* 0x000f300000000200 */
[----:B------:R-:W2:Y:S08]  /*20f0*/  LDSM.16.M88.4 R116, [R175+0x1000] ;  /* 0x00100000af74783b */ /* 0x000eb00000000200 */
[----:B------:R-:W1:Y:S08]  /*2100*/  LDSM.16.M88.4 R120, [R174+0x6400] ;  /* 0x00640000ae78783b */ /* 0x000e700000000200 */
[----:B------:R-:W3:Y:S08]  /*2110*/  LDSM.16.M88.4 R124, [R174+0x6800] ;  /* 0x00680000ae7c783b */ /* 0x000ef00000000200 */
[----:B------:R-:W3:Y:S01]  /*2120*/  LDSM.16.M88.4 R128, [R174+0x6c00] ;  /* 0x006c0000ae80783b */ /* 0x000ee20000000200 */
[-C--:B----4-:R-:W-:Y:S07]  /*2130*/  HMMA.16816.F32.BF16 R4, R108, R112.reuse, RZ ;  /* 0x000000706c04723c */ /* 0x090fee00000418ff */
[----:B------:R-:W-:Y:S01]  /*2140*/  LDSM.16.M88.4 R132, [R184] ;  /* 0x00000000b884783b */ /* 0x000fe20000000200 */
[C---:B--2---:R-:W-:Y:S07]  /*2150*/  HMMA.16816.F32.BF16 R8, R116.reuse, R112, RZ ;  /* 0x000000707408723c */ /* 0x044fee00000418ff */
[----:B------:R-:W2:Y:S01]  /*2160*/  LDSM.16.M88.4 R136, [R173+0x6000] ;  /* 0x00600000ad88783b */ /* 0x000ea20000000200 */
[-C--:B------:R-:W-:Y:S07]  /*2170*/  HMMA.16816.F32.BF16 R12, R116, R114.reuse, RZ ;  /* 0x00000072740c723c */ /* 0x080fee00000418ff */
[----:B------:R-:W-:Y:S01]  /*2180*/  LDSM.16.M88.4 R72, [R173+0x6c00] ;  /* 0x006c0000ad48783b */ /* 0x000fe20000000200 */
[C---:B------:R-:W-:Y:S07]  /*2190*/  HMMA.16816.F32.BF16 R16, R108.reuse, R114, RZ ;  /* 0x000000726c10723c */ /* 0x040fee00000418ff */
[----:B------:R-:W4:Y:S01]  /*21a0*/  LDSM.16.M88.4 R112, [R184+0x1000] ;  /* 0x00100000b870783b */ /* 0x000f220000000200 */
[-C--:B-1----:R-:W-:Y:S06]  /*21b0*/  HMMA.16816.F32.BF16 R20, R108, R120.reuse, RZ ;  /* 0x000000786c14723c */ /* 0x082fec00000418ff */
[C---:B------:R-:W-:Y:S06]  /*21c0*/  HMMA.16816.F32.BF16 R24, R116.reuse, R120, RZ ;  /* 0x000000787418723c */ /* 0x040fec00000418ff */
[-C--:B------:R-:W-:Y:S06]  /*21d0*/  HMMA.16816.F32.BF16 R28, R116, R122.reuse, RZ ;  /* 0x0000007a741c723c */ /* 0x080fec00000418ff */
[C---:B------:R-:W-:Y:S06]  /*21e0*/  HMMA.16816.F32.BF16 R32, R108.reuse, R122, RZ ;  /* 0x0000007a6c20723c */ /* 0x040fec00000418ff */
[-C--:B---3--:R-:W-:Y:S06]  /*21f0*/  HMMA.16816.F32.BF16 R36, R108, R124.reuse, RZ ;  /* 0x0000007c6c24723c */ /* 0x088fec00000418ff */
[C---:B------:R-:W-:Y:S06]  /*2200*/  HMMA.16816.F32.BF16 R40, R116.reuse, R124, RZ ;  /* 0x0000007c7428723c */ /* 0x040fec00000418ff */
[-C--:B------:R-:W-:Y:S06]  /*2210*/  HMMA.16816.F32.BF16 R44, R116, R126.reuse, RZ ;  /* 0x0000007e742c723c */ /* 0x080fec00000418ff */
[C---:B------:R-:W-:Y:S06]  /*2220*/  HMMA.16816.F32.BF16 R48, R108.reuse, R126, RZ ;  /* 0x0000007e6c30723c */ /* 0x040fec00000418ff */
[-C--:B------:R-:W-:Y:S06]  /*2230*/  HMMA.16816.F32.BF16 R52, R108, R128.reuse, RZ ;  /* 0x000000806c34723c */ /* 0x080fec00000418ff */
[C---:B------:R-:W-:Y:S06]  /*2240*/  HMMA.16816.F32.BF16 R56, R116.reuse, R128, RZ ;  /* 0x000000807438723c */ /* 0x040fec00000418ff */
[-C--:B------:R-:W-:Y:S06]  /*2250*/  HMMA.16816.F32.BF16 R60, R116, R130.reuse, RZ ;  /* 0x00000082743c723c */ /* 0x080fec00000418ff */
[----:B------:R-:W-:Y:S01]  /*2260*/  HMMA.16816.F32.BF16 R64, R108, R130, RZ ;  /* 0x000000826c40723c */ /* 0x000fe200000418ff */
[----:B------:R-:W1:Y:S01]  /*2270*/  LDSM.16.M88.4 R108, [R173+0x6400] ;  /* 0x00640000ad6c783b */ /* 0x000e620000000200 */
[----:B------:R-:W-:Y:S02]  /*2280*/  FSEL R117, R68, RZ, P0 ;  /* 0x000000ff44757208 */ /* 0x000fe40000000000 */
[C---:B------:R-:W-:Y:S01]  /*2290*/  FSETP.NEU.FTZ.AND P0, PT, R207.reuse, -INF , PT ;  /* 0xff800000cf00780b */ /* 0x040fe20003f1d000 */
[----:B------:R-:W-:Y:S01]  /*22a0*/  FMUL.FTZ R68, R207, 1.4426950216293334961 ;  /* 0x3fb8aa3bcf447820 */ /* 0x000fe20000410000 */
[-C--:B--2---:R-:W-:Y:S05]  /*22b0*/  HMMA.16816.F32.BF16 R4, R132, R136.reuse, R4 ;  /* 0x000000888404723c */ /* 0x084fea0000041804 */
[----:B------:R-:W-:Y:S01]  /*22c0*/  FSEL R120, R68, RZ, P0 ;  /* 0x000000ff44787208 */ /* 0x000fe20000000000 */
[C---:B------:R-:W-:Y:S01]  /*22d0*/  FMUL.FTZ R68, R206.reuse, 1.4426950216293334961 ;  /* 0x3fb8aa3bce447820 */ /* 0x040fe20000410000 */
[----:B------:R-:W-:Y:S01]  /*22e0*/  FSETP.NEU.FTZ.AND P0, PT, R206, -INF , PT ;  /* 0xff800000ce00780b */ /* 0x000fe20003f1d000 */
[C---:B----4-:R-:W-:Y:S06]  /*22f0*/  HMMA.16816.F32.BF16 R8, R112.reuse, R136, R8 ;  /* 0x000000887008723c */ /* 0x050fec0000041808 */
[-C--:B------:R-:W-:Y:S06]  /*2300*/  HMMA.16816.F32.BF16 R12, R112, R138.reuse, R12 ;  /* 0x0000008a700c723c */ /* 0x080fec000004180c */
[C---:B------:R-:W-:Y:S05]  /*2310*/  HMMA.16816.F32.BF16 R16, R132.reuse, R138, R16 ;  /* 0x0000008a8410723c */ /* 0x040fea0000041810 */
[--C-:B------:R-:W-:Y:S01]  /*2320*/  FFMA.FTZ R216, R4, UR46, -R117.reuse ;  /* 0x0000002e04d87c23 */ /* 0x100fe20008010875 */
[----:B------:R-:W-:Y:S01]  /*2330*/  FSEL R4, R68, RZ, P0 ;  /* 0x000000ff44047208 */ /* 0x000fe20000000000 */
[C---:B------:R-:W-:Y:S01]  /*2340*/  FMUL.FTZ R68, R205.reuse, 1.4426950216293334961 ;  /* 0x3fb8aa3bcd447820 */ /* 0x040fe20000410000 */
[----:B------:R-:W-:Y:S03]  /*2350*/  FSETP.NEU.FTZ.AND P0, PT, R205, -INF , PT ;  /* 0xff800000cd00780b */ /* 0x000fe60003f1d000 */
[----:B------:R-:W-:Y:S01]  /*2360*/  MUFU.EX2 R216, R216 ;  /* 0x000000d800d87308 */ /* 0x000fe20000000800 */
[----:B------:R-:W-:Y:S01]  /*2370*/  FSEL R128, R68, RZ, P0 ;  /* 0x000000ff44807208 */ /* 0x000fe20000000000 */
[--C-:B------:R-:W-:Y:S01]  /*2380*/  FFMA.FTZ R217, R5, UR46, -R117.reuse ;  /* 0x0000002e05d97c23 */ /* 0x100fe20008010875 */
[----:B------:R-:W2:Y:S01]  /*2390*/  LDSM.16.M88.4 R68, [R173+0x6800] ;  /* 0x00680000ad44783b */ /* 0x000ea20000000200 */
[-C--:B-1----:R-:W-:Y:S03]  /*23a0*/  HMMA.16816.F32.BF16 R20, R132, R108.reuse, R20 ;  /* 0x0000006c8414723c */ /* 0x082fe60000041814 */
[--C-:B------:R-:W-:Y:S03]  /*23b0*/  FFMA.FTZ R226, R14, UR46, -R128.reuse ;  /* 0x0000002e0ee27c23 */ /* 0x100fe60008010880 */
[----:B------:R-:W-:Y:S01]  /*23c0*/  MUFU.EX2 R217, R217 ;  /* 0x000000d900d97308 */ /* 0x000fe20000000800 */
[----:B------:R-:W-:Y:S01]  /*23d0*/  IADD3 R14, P0, R202, UR6, RZ ;  /* 0x00000006ca0e7c10 */ /* 0x000fe2000ff1e0ff */
[C---:B------:R-:W-:Y:S04]  /*23e0*/  HMMA.16816.F32.BF16 R24, R112.reuse, R108, R24 ;  /* 0x0000006c7018723c */ /* 0x040fe80000041818 */
[--C-:B------:R-:W-:Y:S04]  /*23f0*/  FFMA.FTZ R227, R15, UR46, -R128.reuse ;  /* 0x0000002e0fe37c23 */ /* 0x100fe80008010880 */
[----:B------:R-:W-:Y:S01]  /*2400*/  MUFU.EX2 R226, R226 ;  /* 0x000000e200e27308 */ /* 0x000fe20000000800 */
[-C--:B------:R-:W-:Y:S03]  /*2410*/  HMMA.16816.F32.BF16 R28, R112, R110.reuse, R28 ;  /* 0x0000006e701c723c */ /* 0x080fe6000004181c */
[----:B------:R-:W-:Y:S01]  /*2420*/  IADD3.X R15, R203, UR7, RZ, P0, !PT ;  /* 0x00000007cb0f7c10 */ /* 0x000fe200087fe4ff */
[----:B------:R-:W-:Y:S02]  /*2430*/  FFMA.FTZ R222, R10, UR46, -R128 ;  /* 0x0000002e0ade7c23 */ /* 0x000fe40008010880 */
[C---:B------:R-:W-:Y:S03]  /*2440*/  HMMA.16816.F32.BF16 R32, R132.reuse, R110, R32 ;  /* 0x0000006e8420723c */ /* 0x040fe60000041820 */
[----:B------:R-:W-:Y:S01]  /*2450*/  MUFU.EX2 R227, R227 ;  /* 0x000000e300e37308 */ /* 0x000fe20000000800 */
[----:B------:R-:W3:Y:S01]  /*2460*/  LDG.E R249, desc[UR20][R14.64] ;  /* 0x000000140ef97981 */ /* 0x000ee2000c1e1900 */
[--C-:B------:R-:W-:Y:S01]  /*2470*/  FFMA.FTZ R234, R22, UR46, -R120.reuse ;  /* 0x0000002e16ea7c23 */ /* 0x100fe20008010878 */
[----:B------:R-:W-:Y:S02]  /*2480*/  FFMA.FTZ R218, R6, UR46, -R120 ;  /* 0x0000002e06da7c23 */ /* 0x000fe40008010878 */
[----:B------:R-:W4:Y:S03]  /*2490*/  LDG.E R5, desc[UR20][R14.64+0x20] ;  /* 0x000020140e057981 */ /* 0x000f26000c1e1900 */
[--C-:B------:R-:W-:Y:S02]  /*24a0*/  FFMA.FTZ R223, R11, UR46, -R128.reuse ;  /* 0x0000002e0bdf7c23 */ /* 0x100fe40008010880 */
[----:B------:R-:W-:Y:S01]  /*24b0*/  MUFU.EX2 R222, R222 ;  /* 0x000000de00de7308 */ /* 0x000fe20000000800 */
[----:B------:R-:W5:Y:S01]  /*24c0*/  LDG.E R121, desc[UR20][R14.64+0x100] ;  /* 0x000100140e797981 */ /* 0x000f62000c1e1900 */
[----:B------:R-:W-:Y:S01]  /*24d0*/  FFMA.FTZ R238, R26, UR46, -R128 ;  /* 0x0000002e1aee7c23 */ /* 0x000fe20008010880 */
[----:B------:R-:W-:Y:S01]  /*24e0*/  FFMA.FTZ R219, R7, UR46, -R120 ;  /* 0x0000002e07db7c23 */ /* 0x000fe20008010878 */
[--C-:B------:R-:W-:Y:S01]  /*24f0*/  FFMA.FTZ R228, R16, UR46, -R117.reuse ;  /* 0x0000002e10e47c23 */ /* 0x100fe20008010875 */
[----:B------:R1:W5:Y:S01]  /*2500*/  LDG.E R122, desc[UR20][R14.64+0x120] ;  /* 0x000120140e7a7981 */ /* 0x000362000c1e1900 */
[--C-:B------:R-:W-:Y:S04]  /*2510*/  FFMA.FTZ R229, R17, UR46, -R117.reuse ;  /* 0x0000002e11e57c23 */ /* 0x100fe80008010875 */
[----:B------:R-:W-:Y:S01]  /*2520*/  MUFU.EX2 R218, R218 ;  /* 0x000000da00da7308 */ /* 0x000fe20000000800 */
[----:B------:R-:W-:Y:S01]  /*2530*/  FFMA.FTZ R241, R29, UR46, -R4 ;  /* 0x0000002e1df17c23 */ /* 0x000fe20008010804 */
[--C-:B------:R-:W-:Y:S01]  /*2540*/  FFMA.FTZ R230, R18, UR46, -R120.reuse ;  /* 0x0000002e12e67c23 */ /* 0x100fe20008010878 */
[-C--:B--2---:R-:W-:Y:S03]  /*2550*/  HMMA.16816.F32.BF16 R36, R132, R68.reuse, R36 ;  /* 0x000000448424723c */ /* 0x084fe60000041824 */
[----:B------:R-:W-:Y:S01]  /*2560*/  FFMA.FTZ R231, R19, UR46, -R120 ;  /* 0x0000002e13e77c23 */ /* 0x000fe20008010878 */
[--C-:B------:R-:W-:Y:S03]  /*2570*/  FFMA.FTZ R245, R33, UR46, -R117.reuse ;  /* 0x0000002e21f57c23 */ /* 0x100fe60008010875 */
[----:B------:R-:W2:Y:S01]  /*2580*/  MUFU.EX2 R219, R219 ;  /* 0x000000db00db7308 */ /* 0x000ea20000000800 */
[C---:B------:R-:W-:Y:S04]  /*2590*/  HMMA.16816.F32.BF16 R40, R112.reuse, R68, R40 ;  /* 0x000000447028723c */ /* 0x040fe80000041828 */
[--C-:B------:R-:W-:Y:S02]  /*25a0*/  FFMA.FTZ R220, R8, UR46, -R4.reuse ;  /* 0x0000002e08dc7c23 */ /* 0x100fe40008010804 */
[-C--:B------:R-:W-:Y:S03]  /*25b0*/  HMMA.16816.F32.BF16 R44, R112, R70.reuse, R44 ;  /* 0x00000046702c723c */ /* 0x080fe6000004182c */
[----:B------:R-:W-:Y:S02]  /*25c0*/  MUFU.EX2 R228, R228 ;  /* 0x000000e400e47308 */ /* 0x000fe40000000800 */
[--C-:B------:R-:W-:Y:S01]  /*25d0*/  FFMA.FTZ R221, R9, UR46, -R4.reuse ;  /* 0x0000002e09dd7c23 */ /* 0x100fe20008010804 */
[C---:B------:R-:W-:Y:S07]  /*25e0*/  HMMA.16816.F32.BF16 R48, R132.reuse, R70, R48 ;  /* 0x000000468430723c */ /* 0x040fee0000041830 */
[----:B------:R-:W1:Y:S01]  /*25f0*/  MUFU.EX2 R229, R229 ;  /* 0x000000e500e57308 */ /* 0x000e620000000800 */
[----:B------:R-:W-:Y:S01]  /*2600*/  FFMA.FTZ R224, R12, UR46, -R4 ;  /* 0x0000002e0ce07c23 */ /* 0x000fe20008010804 */
[-C--:B------:R-:W-:Y:S08]  /*2610*/  HMMA.16816.F32.BF16 R52, R132, R72.reuse, R52 ;  /* 0x000000488434723c */ /* 0x080ff00000041834 */
[----:B------:R-:W-:Y:S03]  /*2620*/  MUFU.EX2 R230, R230 ;  /* 0x000000e600e67308 */ /* 0x000fe60000000800 */
[----:B------:R-:W-:Y:S01]  /*2630*/  FFMA.FTZ R69, R43, UR46, -R128 ;  /* 0x0000002e2b457c23 */ /* 0x000fe20008010880 */
[C---:B------:R-:W-:Y:S04]  /*2640*/  HMMA.16816.F32.BF16 R56, R112.reuse, R72, R56 ;  /* 0x000000487038723c */ /* 0x040fe80000041838 */
[--C-:B------:R-:W-:Y:S01]  /*2650*/  FFMA.FTZ R68, R41, UR46, -R4.reuse ;  /* 0x0000002e29447c23 */ /* 0x100fe20008010804 */
[--C-:B------:R-:W-:Y:S01]  /*2660*/  FFMA.FTZ R70, R45, UR46, -R4.reuse ;  /* 0x0000002e2d467c23 */ /* 0x100fe20008010804 */
[----:B------:R2:W-:Y:S01]  /*2670*/  MUFU.EX2 R10, R69 ;  /* 0x00000045000a7308 */ /* 0x0005e20000000800 */
[-C--:B------:R-:W-:Y:S04]  /*2680*/  HMMA.16816.F32.BF16 R60, R112, R74.reuse, R60 ;  /* 0x0000004a703c723c */ /* 0x080fe8000004183c */
[--C-:B------:R-:W-:Y:S01]  /*2690*/  FFMA.FTZ R71, R44, UR46, -R4.reuse ;  /* 0x0000002e2c477c23 */ /* 0x100fe20008010804 */
[----:B------:R-:W-:Y:S01]  /*26a0*/  FFMA.FTZ R225, R13, UR46, -R4 ;  /* 0x0000002e0de17c23 */ /* 0x000fe20008010804 */
[----:B------:R-:W-:Y:S03]  /*26b0*/  HMMA.16816.F32.BF16 R64, R132, R74, R64 ;  /* 0x0000004a8440723c */ /* 0x000fe60000041840 */
[----:B------:R1:W-:Y:S02]  /*26c0*/  MUFU.EX2 R139, R68 ;  /* 0x00000044008b7308 */ /* 0x0003e40000000800 */
[--C-:B------:R-:W-:Y:S01]  /*26d0*/  FFMA.FTZ R73, R52, UR46, -R117.reuse ;  /* 0x0000002e34497c23 */ /* 0x100fe20008010875 */
[--C-:B------:R-:W-:Y:S01]  /*26e0*/  FFMA.FTZ R72, R53, UR46, -R117.reuse ;  /* 0x0000002e35487c23 */ /* 0x100fe20008010875 */
[--C-:B------:R-:W-:Y:S01]  /*26f0*/  FFMA.FTZ R232, R20, UR46, -R117.reuse ;  /* 0x0000002e14e87c23 */ /* 0x100fe20008010875 */
[--C-:B------:R-:W-:Y:S05]  /*2700*/  FFMA.FTZ R233, R21, UR46, -R117.reuse ;  /* 0x0000002e15e97c23 */ /* 0x100fea0008010875 */
[----:B------:R1:W-:Y:S01]  /*2710*/  MUFU.EX2 R6, R70 ;  /* 0x0000004600067308 */ /* 0x0003e20000000800 */
[--C-:B------:R-:W-:Y:S01]  /*2720*/  FFMA.FTZ R74, R59, UR46, -R128.reuse ;  /* 0x0000002e3b4a7c23 */ /* 0x100fe20008010880 */
[----:B--2---:R-:W-:Y:S01]  /*2730*/  FFMA.FTZ R69, R47, UR46, -R128 ;  /* 0x0000002e2f457c23 */ /* 0x004fe20008010880 */
[--C-:B------:R-:W-:Y:S01]  /*2740*/  FFMA.FTZ R235, R23, UR46, -R120.reuse ;  /* 0x0000002e17eb7c23 */ /* 0x100fe20008010878 */
[--C-:B------:R-:W-:Y:S01]  /*2750*/  FFMA.FTZ R244, R32, UR46, -R117.reuse ;  /* 0x0000002e20f47c23 */ /* 0x100fe20008010875 */
[--C-:B------:R-:W-:Y:S01]  /*2760*/  FFMA.FTZ R246, R34, UR46, -R120.reuse ;  /* 0x0000002e22f67c23 */ /* 0x100fe20008010878 */
[----:B------:R-:W-:Y:S04]  /*2770*/  FFMA.FTZ R247, R35, UR46, -R120 ;  /* 0x0000002e23f77c23 */ /* 0x000fe80008010878 */
[----:B------:R2:W-:Y:S01]  /*2780*/  MUFU.EX2 R11, R71 ;  /* 0x00000047000b7308 */ /* 0x0005e20000000800 */
[----:B-1----:R-:W-:Y:S01]  /*2790*/  FFMA.FTZ R68, R46, UR46, -R128 ;  /* 0x0000002e2e447c23 */ /* 0x002fe20008010880 */
[--C-:B------:R-:W-:Y:S01]  /*27a0*/  FFMA.FTZ R236, R24, UR46, -R4.reuse ;  /* 0x0000002e18ec7c23 */ /* 0x100fe20008010804 */
[----:B------:R-:W-:Y:S01]  /*27b0*/  FFMA.FTZ R237, R25, UR46, -R4 ;  /* 0x0000002e19ed7c23 */ /* 0x000fe20008010804 */
[--C-:B------:R-:W-:Y:S01]  /*27c0*/  FFMA.FTZ R13, R48, UR46, -R117.reuse ;  /* 0x0000002e300d7c23 */ /* 0x100fe20008010875 */
[----:B------:R-:W-:Y:S01]  /*27d0*/  FFMA.FTZ R239, R27, UR46, -R128 ;  /* 0x0000002e1bef7c23 */ /* 0x000fe20008010880 */
[----:B------:R-:W-:Y:S01]  /*27e0*/  FFMA.FTZ R240, R28, UR46, -R4 ;  /* 0x0000002e1cf07c23 */ /* 0x000fe20008010804 */
[----:B------:R-:W-:Y:S03]  /*27f0*/  FFMA.FTZ R242, R30, UR46, -R128 ;  /* 0x0000002e1ef27c23 */ /* 0x000fe60008010880 */
[----:B------:R1:W-:Y:S01]  /*2800*/  MUFU.EX2 R126, R69 ;  /* 0x00000045007e7308 */ /* 0x0003e20000000800 */
[----:B------:R-:W-:Y:S01]  /*2810*/  FFMA.FTZ R70, R51, UR46, -R120 ;  /* 0x0000002e33467c23 */ /* 0x000fe20008010878 */
[----:B------:R-:W-:Y:S01]  /*2820*/  FFMA.FTZ R243, R31, UR46, -R128 ;  /* 0x0000002e1ff37c23 */ /* 0x000fe20008010880 */
[--C-:B------:R-:W-:Y:S01]  /*2830*/  FFMA.FTZ R248, R36, UR46, -R117.reuse ;  /* 0x0000002e24f87c23 */ /* 0x100fe20008010875 */
[--C-:B------:R-:W-:Y:S01]  /*2840*/  FFMA.FTZ R251, R37, UR46, -R117.reuse ;  /* 0x0000002e25fb7c23 */ /* 0x100fe20008010875 */
[--C-:B------:R-:W-:Y:S01]  /*2850*/  FFMA.FTZ R250, R38, UR46, -R120.reuse ;  /* 0x0000002e26fa7c23 */ /* 0x100fe20008010878 */
[--C-:B------:R-:W-:Y:S01]  /*2860*/  FFMA.FTZ R252, R39, UR46, -R120.reuse ;  /* 0x0000002e27fc7c23 */ /* 0x100fe20008010878 */
[--C-:B------:R-:W-:Y:S03]  /*2870*/  FFMA.FTZ R49, R49, UR46, -R117.reuse ;  /* 0x0000002e31317c23 */ /* 0x100fe60008010875 */
[----:B------:R1:W-:Y:S01]  /*2880*/  MUFU.EX2 R7, R68 ;  /* 0x0000004400077308 */ /* 0x0003e20000000800 */
[----:B--2---:R-:W-:Y:S01]  /*2890*/  FFMA.FTZ R71, R50, UR46, -R120 ;  /* 0x0000002e32477c23 */ /* 0x004fe20008010878 */
[----:B------:R-:W-:Y:S01]  /*28a0*/  FFMA.FTZ R138, R40, UR46, -R4 ;  /* 0x0000002e288a7c23 */ /* 0x000fe20008010804 */
[----:B------:R-:W-:Y:S01]  /*28b0*/  FFMA.FTZ R42, R42, UR46, -R128 ;  /* 0x0000002e2a2a7c23 */ /* 0x000fe20008010880 */
[--C-:B------:R-:W-:Y:S06]  /*28c0*/  FFMA.FTZ R66, R66, UR46, -R120.reuse ;  /* 0x0000002e42427c23 */ /* 0x100fec0008010878 */
[----:B------:R2:W-:Y:S01]  /*28d0*/  MUFU.EX2 R184, R70 ;  /* 0x0000004600b87308 */ /* 0x0005e20000000800 */
[--C-:B-1----:R-:W-:Y:S09]  /*28e0*/  FFMA.FTZ R69, R54, UR46, -R120.reuse ;  /* 0x0000002e36457c23 */ /* 0x102ff20008010878 */
[----:B------:R1:W-:Y:S01]  /*28f0*/  MUFU.EX2 R125, R71 ;  /* 0x00000047007d7308 */ /* 0x0003e20000000800 */
[--C-:B------:R-:W-:Y:S01]  /*2900*/  FFMA.FTZ R68, R55, UR46, -R120.reuse ;  /* 0x0000002e37447c23 */ /* 0x100fe20008010878 */
[----:B------:R-:W-:Y:S08]  /*2910*/  FFMA.FTZ R120, R67, UR46, -R120 ;  /* 0x0000002e43787c23 */ /* 0x000ff00008010878 */
[----:B------:R1:W-:Y:S01]  /*2920*/  MUFU.EX2 R127, R73 ;  /* 0x00000049007f7308 */ /* 0x0003e20000000800 */
[----:B--2---:R-:W-:Y:S09]  /*2930*/  FFMA.FTZ R70, R58, UR46, -R128 ;  /* 0x0000002e3a467c23 */ /* 0x004ff20008010880 */
[----:B------:R2:W-:Y:S01]  /*2940*/  MUFU.EX2 R131, R69 ;  /* 0x0000004500837308 */ /* 0x0005e20000000800 */
[--C-:B-1----:R-:W-:Y:S09]  /*2950*/  FFMA.FTZ R71, R57, UR46, -R4.reuse ;  /* 0x0000002e39477c23 */ /* 0x102ff20008010804 */
[----:B------:R-:W1:Y:S01]  /*2960*/  MUFU.EX2 R231, R231 ;  /* 0x000000e700e77308 */ /* 0x000e620000000800 */
[----:B------:R-:W-:Y:S05]  /*2970*/  F2FP.BF16.F32.PACK_AB R73, R219, R218 ;  /* 0x000000dadb49723e */ /* 0x000fea00000010ff */
[----:B------:R-:W-:Y:S04]  /*2980*/  STS [R188+0x10400], R73 ;  /* 0x01040049bc007388 */ /* 0x000fe80000000800 */
[----:B------:R1:W-:Y:S01]  /*2990*/  MUFU.EX2 R137, R68 ;  /* 0x0000004400897308 */ /* 0x0003e20000000800 */
[----:B--2---:R-:W-:Y:S05]  /*29a0*/  F2FP.BF16.F32.PACK_AB R69, R217, R216 ;  /* 0x000000d8d945723e */ /* 0x004fea00000010ff */
[----:B------:R2:W-:Y:S04]  /*29b0*/  STS [R188+0x10000], R69 ;  /* 0x01000045bc007388 */ /* 0x0005e80000000800 */
[----:B------:R2:W-:Y:S10]  /*29c0*/  MUFU.EX2 R118, R70 ;  /* 0x0000004600767308 */ /* 0x0005f40000000800 */
[----:B------:R2:W-:Y:S01]  /*29d0*/  MUFU.EX2 R129, R72 ;  /* 0x0000004800817308 */ /* 0x0005e20000000800 */
[----:B-1----:R-:W-:Y:S05]  /*29e0*/  F2FP.BF16.F32.PACK_AB R68, R229, R228 ;  /* 0x000000e4e544723e */ /* 0x002fea00000010ff */
[----:B------:R-:W-:Y:S04]  /*29f0*/  STS [R193+0x10000], R68 ;  /* 0x01000044c1007388 */ /* 0x000fe80000000800 */
[----:B------:R-:W-:Y:S01]  /*2a00*/  MUFU.EX2 R220, R220 ;  /* 0x000000dc00dc7308 */ /* 0x000fe20000000800 */
[----:B--2---:R-:W-:Y:S05]  /*2a10*/  F2FP.BF16.F32.PACK_AB R70, R231, R230 ;  /* 0x000000e6e746723e */ /* 0x004fea00000010ff */
[----:B------:R1:W-:Y:S04]  /*2a20*/  STS [R193+0x10400], R70 ;  /* 0x01040046c1007388 */ /* 0x0003e80000000800 */
[----:B------:R-:W2:Y:S01]  /*2a30*/  MUFU.EX2 R221, R221 ;  /* 0x000000dd00dd7308 */ /* 0x000ea20000000800 */
[--C-:B------:R-:W-:Y:S09]  /*2a40*/  FFMA.FTZ R72, R60, UR46, -R4.reuse ;  /* 0x0000002e3c487c23 */ /* 0x100ff20008010804 */
[----:B------:R2:W-:Y:S10]  /*2a50*/  MUFU.EX2 R119, R71 ;  /* 0x0000004700777308 */ /* 0x0005f40000000800 */
[----:B------:R-:W1:Y:S10]  /*2a60*/  MUFU.EX2 R223, R223 ;  /* 0x000000df00df7308 */ /* 0x000e740000000800 */
[----:B------:R-:W-:Y:S01]  /*2a70*/  MUFU.EX2 R224, R224 ;  /* 0x000000e000e07308 */ /* 0x000fe20000000800 */
[----:B--2---:R-:W-:Y:S05]  /*2a80*/  F2FP.BF16.F32.PACK_AB R71, R221, R220 ;  /* 0x000000dcdd47723e */ /* 0x004fea00000010ff */
[----:B------:R-:W-:Y:S04]  /*2a90*/  STS [R188+0x12000], R71 ;  /* 0x01200047bc007388 */ /* 0x000fe80000000800 */
[----:B------:R-:W-:Y:S01]  /*2aa0*/  MUFU.EX2 R225, R225 ;  /* 0x000000e100e17308 */ /* 0x000fe20000000800 */
[----:B-1----:R-:W-:Y:S05]  /*2ab0*/  F2FP.BF16.F32.PACK_AB R75, R223, R222 ;  /* 0x000000dedf4b723e */ /* 0x002fea00000010ff */
[----:B------:R-:W-:Y:S04]  /*2ac0*/  STS [R188+0x12400], R75 ;  /* 0x0124004bbc007388 */ /* 0x000fe80000000800 */
[----:B------:R1:W2:Y:S10]  /*2ad0*/  MUFU.EX2 R133, R74 ;  /* 0x0000004a00857308 */ /* 0x0002b40000000800 */
[----:B------:R3:W-:Y:S10]  /*2ae0*/  MUFU.EX2 R134, R72 ;  /* 0x0000004800867308 */ /* 0x0007f40000000800 */
[----:B------:R-:W-:Y:S01]  /*2af0*/  MUFU.EX2 R232, R232 ;  /* 0x000000e800e87308 */ /* 0x000fe20000000800 */
[----:B-1----:R-:W-:Y:S02]  /*2b00*/  F2FP.BF16.F32.PACK_AB R74, R227, R226 ;  /* 0x000000e2e34a723e */ /* 0x002fe400000010ff */
[----:B--2---:R-:W-:Y:S03]  /*2b10*/  F2FP.BF16.F32.PACK_AB R26, R133, R118 ;  /* 0x00000076851a723e */ /* 0x004fe600000010ff */
[----:B------:R-:W-:Y:S04]  /*2b20*/  STS [R193+0x12400], R74 ;  /* 0x0124004ac1007388 */ /* 0x000fe80000000800 */
[----:B------:R-:W1:Y:S01]  /*2b30*/  MUFU.EX2 R233, R233 ;  /* 0x000000e900e97308 */ /* 0x000e620000000800 */
[----:B---3--:R-:W-:Y:S05]  /*2b40*/  F2FP.BF16.F32.PACK_AB R72, R225, R224 ;  /* 0x000000e0e148723e */ /* 0x008fea00000010ff */
[----:B------:R-:W-:Y:S04]  /*2b50*/  STS [R193+0x12000], R72 ;  /* 0x01200048c1007388 */ /* 0x000fe80000000800 */
[----:B------:R-:W-:Y:S10]  /*2b60*/  MUFU.EX2 R234, R234 ;  /* 0x000000ea00ea7308 */ /* 0x000ff40000000800 */
[----:B------:R-:W2:Y:S01]  /*2b70*/  MUFU.EX2 R235, R235 ;  /* 0x000000eb00eb7308 */ /* 0x000ea20000000800 */
[----:B-1----:R-:W-:Y:S05]  /*2b80*/  F2FP.BF16.F32.PACK_AB R69, R233, R232 ;  /* 0x000000e8e945723e */ /* 0x002fea00000010ff */
[----:B------:R-:W-:Y:S04]  /*2b90*/  STS [R192+0x10000], R69 ;  /* 0x01000045c0007388 */ /* 0x000fe80000000800 */
[----:B------:R-:W-:Y:S10]  /*2ba0*/  MUFU.EX2 R244, R244 ;  /* 0x000000f400f47308 */ /* 0x000ff40000000800 */
[----:B------:R-:W1:Y:S01]  /*2bb0*/  MUFU.EX2 R245, R245 ;  /* 0x000000f500f57308 */ /* 0x000e620000000800 */
[----:B--2---:R-:W-:Y:S05]  /*2bc0*/  F2FP.BF16.F32.PACK_AB R73, R235, R234 ;  /* 0x000000eaeb49723e */ /* 0x004fea00000010ff */
[----:B------:R2:W-:Y:S04]  /*2bd0*/  STS [R192+0x10400], R73 ;  /* 0x01040049c0007388 */ /* 0x0005e80000000800 */
[----:B------:R-:W-:Y:S10]  /*2be0*/  MUFU.EX2 R246, R246 ;  /* 0x000000f600f67308 */ /* 0x000ff40000000800 */
[----:B------:R-:W3:Y:S01]  /*2bf0*/  MUFU.EX2 R247, R247 ;  /* 0x000000f700f77308 */ /* 0x000ee20000000800 */
[----:B-1----:R-:W-:Y:S05]  /*2c00*/  F2FP.BF16.F32.PACK_AB R70, R245, R244 ;  /* 0x000000f4f546723e */ /* 0x002fea00000010ff */
[----:B------:R-:W-:Y:S04]  /*2c10*/  STS [R199+0x10000], R70 ;  /* 0x01000046c7007388 */ /* 0x000fe80000000800 */
[----:B------:R-:W-:Y:S01]  /*2c20*/  MUFU.EX2 R236, R236 ;  /* 0x000000ec00ec7308 */ /* 0x000fe20000000800 */
[----:B--2---:R-:W-:Y:S09]  /*2c30*/  F2FP.BF16.F32.PACK_AB R73, R126, R7 ;  /* 0x000000077e49723e */ /* 0x004ff200000010ff */
[----:B------:R-:W1:Y:S01]  /*2c40*/  MUFU.EX2 R237, R237 ;  /* 0x000000ed00ed7308 */ /* 0x000e620000000800 */
[----:B---3--:R-:W-:Y:S05]  /*2c50*/  F2FP.BF16.F32.PACK_AB R68, R247, R246 ;  /* 0x000000f6f744723e */ /* 0x008fea00000010ff */
[----:B------:R2:W-:Y:S04]  /*2c60*/  STS [R199+0x10400], R68 ;  /* 0x01040044c7007388 */ /* 0x0005e80000000800 */
[----:B------:R3:W-:Y:S10]  /*2c70*/  MUFU.EX2 R123, R13 ;  /* 0x0000000d007b7308 */ /* 0x0007f40000000800 */
[----:B------:R-:W-:Y:S01]  /*2c80*/  MUFU.EX2 R238, R238 ;  /* 0x000000ee00ee7308 */ /* 0x000fe20000000800 */
[----:B-1----:R-:W-:Y:S05]  /*2c90*/  F2FP.BF16.F32.PACK_AB R71, R237, R236 ;  /* 0x000000eced47723e */ /* 0x002fea00000010ff */
[----:B------:R-:W-:Y:S04]  /*2ca0*/  STS [R192+0x12000], R71 ;  /* 0x01200047c0007388 */ /* 0x000fe80000000800 */
[----:B------:R-:W1:Y:S01]  /*2cb0*/  MUFU.EX2 R239, R239 ;  /* 0x000000ef00ef7308 */ /* 0x000e620000000800 */
[--C-:B---3--:R-:W-:Y:S01]  /*2cc0*/  FFMA.FTZ R13, R56, UR46, -R4.reuse ;  /* 0x0000002e380d7c23 */ /* 0x108fe20008010804 */
[----:B------:R-:W-:Y:S01]  /*2cd0*/  FFMA.FTZ R4, R61, UR46, -R4 ;  /* 0x0000002e3d047c23 */ /* 0x000fe20008010804 */
[--C-:B--2---:R-:W-:Y:S07]  /*2ce0*/  FFMA.FTZ R68, R62, UR46, -R128.reuse ;  /* 0x0000002e3e447c23 */ /* 0x104fee0008010880 */
[----:B------:R-:W-:Y:S01]  /*2cf0*/  MUFU.EX2 R240, R240 ;  /* 0x000000f000f07308 */ /* 0x000fe20000000800 */
[----:B------:R-:W-:Y:S09]  /*2d00*/  FFMA.FTZ R128, R63, UR46, -R128 ;  /* 0x0000002e3f807c23 */ /* 0x000ff20008010880 */
[----:B------:R-:W2:Y:S01]  /*2d10*/  MUFU.EX2 R241, R241 ;  /* 0x000000f100f17308 */ /* 0x000ea20000000800 */
[----:B-1----:R-:W-:Y:S05]  /*2d20*/  F2FP.BF16.F32.PACK_AB R75, R239, R238 ;  /* 0x000000eeef4b723e */ /* 0x002fea00000010ff */
[----:B------:R1:W-:Y:S04]  /*2d30*/  STS [R192+0x12400], R75 ;  /* 0x0124004bc0007388 */ /* 0x0003e80000000800 */
[----:B------:R-:W-:Y:S10]  /*2d40*/  MUFU.EX2 R242, R242 ;  /* 0x000000f200f27308 */ /* 0x000ff40000000800 */
[----:B------:R-:W3:Y:S01]  /*2d50*/  MUFU.EX2 R243, R243 ;  /* 0x000000f300f37308 */ /* 0x000ee20000000800 */
[----:B--2---:R-:W-:Y:S05]  /*2d60*/  F2FP.BF16.F32.PACK_AB R72, R241, R240 ;  /* 0x000000f0f148723e */ /* 0x004fea00000010ff */
[----:B------:R2:W-:Y:S04]  /*2d70*/  STS [R199+0x12000], R72 ;  /* 0x01200048c7007388 */ /* 0x0005e80000000800 */
[----:B------:R4:W4:Y:S01]  /*2d80*/  MUFU.EX2 R136, R13 ;  /* 0x0000000d00887308 */ /* 0x0009220000000800 */
[----:B-1----:R-:W-:Y:S09]  /*2d90*/  F2FP.BF16.F32.PACK_AB R75, R6, R11 ;  /* 0x0000000b064b723e */ /* 0x002ff200000010ff */
[----:B------:R-:W-:Y:S01]  /*2da0*/  MUFU.EX2 R248, R248 ;  /* 0x000000f800f87308 */ /* 0x000fe20000000800 */
[----:B---3--:R-:W-:Y:S05]  /*2db0*/  F2FP.BF16.F32.PACK_AB R69, R243, R242 ;  /* 0x000000f2f345723e */ /* 0x008fea00000010ff */
[----:B------:R-:W-:Y:S04]  /*2dc0*/  STS [R199+0x12400], R69 ;  /* 0x01240045c7007388 */ /* 0x000fe80000000800 */
[----:B------:R-:W1:Y:S01]  /*2dd0*/  MUFU.EX2 R251, R251 ;  /* 0x000000fb00fb7308 */ /* 0x000e620000000800 */
[--C-:B----4-:R-:W-:Y:S01]  /*2de0*/  FFMA.FTZ R13, R64, UR46, -R117.reuse ;  /* 0x0000002e400d7c23 */ /* 0x110fe20008010875 */
[----:B------:R-:W-:Y:S01]  /*2df0*/  FFMA.FTZ R117, R65, UR46, -R117 ;  /* 0x0000002e41757c23 */ /* 0x000fe20008010875 */
[----:B------:R-:W-:Y:S07]  /*2e00*/  F2FP.BF16.F32.PACK_AB R22, R119, R136 ;  /* 0x000000887716723e */ /* 0x000fee00000010ff */
[----:B------:R-:W-:Y:S10]  /*2e10*/  MUFU.EX2 R250, R250 ;  /* 0x000000fa00fa7308 */ /* 0x000ff40000000800 */
[----:B------:R-:W3:Y:S01]  /*2e20*/  MUFU.EX2 R252, R252 ;  /* 0x000000fc00fc7308 */ /* 0x000ee20000000800 */
[----:B-1----:R-:W-:Y:S05]  /*2e30*/  F2FP.BF16.F32.PACK_AB R74, R251, R248 ;  /* 0x000000f8fb4a723e */ /* 0x002fea00000010ff */
[----:B------:R-:W-:Y:S04]  /*2e40*/  STS [R189+0x10000], R74 ;  /* 0x0100004abd007388 */ /* 0x000fe80000000800 */
[----:B------:R-:W1:Y:S10]  /*2e50*/  MUFU.EX2 R130, R49 ;  /* 0x0000003100827308 */ /* 0x000e740000000800 */
[----:B------:R4:W-:Y:S01]  /*2e60*/  MUFU.EX2 R132, R13 ;  /* 0x0000000d00847308 */ /* 0x0009e20000000800 */
[----:B---3--:R-:W-:Y:S05]  /*2e70*/  F2FP.BF16.F32.PACK_AB R70, R252, R250 ;  /* 0x000000fafc46723e */ /* 0x008fea00000010ff */
[----:B------:R3:W-:Y:S04]  /*2e80*/  STS [R189+0x10400], R70 ;  /* 0x01040046bd007388 */ /* 0x0007e80000000800 */
[----:B------:R-:W2:Y:S01]  /*2e90*/  MUFU.EX2 R9, R42 ;  /* 0x0000002a00097308 */ /* 0x000ea20000000800 */
[----:B-1----:R-:W-:Y:S05]  /*2ea0*/  F2FP.BF16.F32.PACK_AB R71, R130, R123 ;  /* 0x0000007b8247723e */ /* 0x002fea00000010ff */
[----:B------:R1:W-:Y:S04]  /*2eb0*/  STS [R196+0x10000], R71 ;  /* 0x01000047c4007388 */ /* 0x0003e80000000800 */
[----:B------:R-:W1:Y:S01]  /*2ec0*/  MUFU.EX2 R138, R138 ;  /* 0x0000008a008a7308 */ /* 0x000e620000000800 */
[----:B----4-:R-:W-:Y:S05]  /*2ed0*/  F2FP.BF16.F32.PACK_AB R13, R184, R125 ;  /* 0x0000007db80d723e */ /* 0x010fea00000010ff */
[----:B------:R-:W-:Y:S04]  /*2ee0*/  STS [R196+0x10400], R13 ;  /* 0x0104000dc4007388 */ /* 0x000fe80000000800 */
[----:B------:R4:W-:Y:S01]  /*2ef0*/  MUFU.EX2 R124, R68 ;  /* 0x00000044007c7308 */ /* 0x0009e20000000800 */
[----:B--2---:R-:W-:Y:S05]  /*2f00*/  F2FP.BF16.F32.PACK_AB R72, R10, R9 ;  /* 0x000000090a48723e */ /* 0x004fea00000010ff */
[----:B------:R-:W-:Y:S01]  /*2f10*/  STS [R189+0x12400], R72 ;  /* 0x01240048bd007388 */ /* 0x000fe20000000800 */
[----:B---3--:R-:W-:Y:S03]  /*2f20*/  F2FP.BF16.F32.PACK_AB R70, R129, R127 ;  /* 0x0000007f8146723e */ /* 0x008fe600000010ff */
[----:B------:R-:W2:Y:S01]  /*2f30*/  MUFU.EX2 R135, R4 ;  /* 0x0000000400877308 */ /* 0x000ea20000000800 */
[----:B-1----:R-:W-:Y:S05]  /*2f40*/  F2FP.BF16.F32.PACK_AB R14, R139, R138 ;  /* 0x0000008a8b0e723e */ /* 0x002fea00000010ff */
[----:B------:R-:W-:Y:S04]  /*2f50*/  STS [R189+0x12000], R14 ;  /* 0x0120000ebd007388 */ /* 0x000fe80000000800 */
[----:B------:R-:W1:Y:S01]  /*2f60*/  MUFU.EX2 R8, R117 ;  /* 0x0000007500087308 */ /* 0x000e620000000800 */
[----:B----4-:R-:W-:Y:S01]  /*2f70*/  F2FP.BF16.F32.PACK_AB R68, R137, R131 ;  /* 0x000000838944723e */ /* 0x010fe200000010ff */
[----:B------:R-:W-:Y:S04]  /*2f80*/  STS [R196+0x12000], R75 ;  /* 0x0120004bc4007388 */ /* 0x000fe80000000800 */
[----:B------:R-:W-:Y:S04]  /*2f90*/  STS [R196+0x12400], R73 ;  /* 0x01240049c4007388 */ /* 0x000fe80000000800 */
[----:B------:R-:W-:Y:S01]  /*2fa0*/  MUFU.EX2 R4, R66 ;  /* 0x0000004200047308 */ /* 0x000fe20000000800 */
[----:B--2---:R-:W-:Y:S01]  /*2fb0*/  F2FP.BF16.F32.PACK_AB R29, R135, R134 ;  /* 0x00000086871d723e */ /* 0x004fe200000010ff */
[----:B------:R-:W-:Y:S04]  /*2fc0*/  STS [R195+0x10000], R70 ;  /* 0x01000046c3007388 */ /* 0x000fe80000000800 */
[----:B------:R-:W-:Y:S04]  /*2fd0*/  STS [R195+0x10400], R68 ;  /* 0x01040044c3007388 */ /* 0x000fe80000000800 */
[----:B------:R-:W2:Y:S01]  /*2fe0*/  MUFU.EX2 R120, R120 ;  /* 0x0000007800787308 */ /* 0x000ea20000000800 */
[----:B-1----:R-:W-:Y:S02]  /*2ff0*/  F2FP.BF16.F32.PACK_AB R71, R8, R132 ;  /* 0x000000840847723e */ /* 0x002fe400000010ff */
[----:B------:R-:W-:Y:S03]  /*3000*/  LEA R117, R183, UR5, 0x1 ;  /* 0x00000005b7757c11 */ /* 0x000fe6000f8e08ff */
[----:B------:R-:W-:Y:S01]  /*3010*/  STS [R194+0x10000], R71 ;  /* 0x01000047c2007388 */ /* 0x000fe20000000800 */
[----:B------:R-:W-:Y:S03]  /*3020*/  IADD3 R116, R117, R182, RZ ;  /* 0x000000b675747210 */ /* 0x000fe60007ffe0ff */
[----:B------:R-:W1:Y:S01]  /*3030*/  MUFU.EX2 R128, R128 ;  /* 0x0000008000807308 */ /* 0x000e620000000800 */
[----:B--2---:R-:W-:Y:S05]  /*3040*/  F2FP.BF16.F32.PACK_AB R69, R120, R4 ;  /* 0x000000047845723e */ /* 0x004fea00000010ff */
[----:B------:R-:W-:Y:S01]  /*3050*/  STS [R194+0x10400], R69 ;  /* 0x01040045c2007388 */ /* 0x000fe20000000800 */
[----:B-1----:R-:W-:Y:S03]  /*3060*/  F2FP.BF16.F32.PACK_AB R33, R128, R124 ;  /* 0x0000007c8021723e */ /* 0x002fe600000010ff */
[----:B------:R-:W-:Y:S04]  /*3070*/  STS [R195+0x12000], R22 ;  /* 0x01200016c3007388 */ /* 0x000fe80000000800 */
[----:B------:R-:W-:Y:S04]  /*3080*/  STS [R195+0x12400], R26 ;  /* 0x0124001ac3007388 */ /* 0x000fe80000000800 */
[----:B------:R-:W-:Y:S04]  /*3090*/  STS [R194+0x12000], R29 ;  /* 0x0120001dc2007388 */ /* 0x000fe80000000800 */
[----:B------:R-:W-:Y:S04]  /*30a0*/  STS [R194+0x12400], R33 ;  /* 0x01240021c2007388 */ /* 0x000fe80000000800 */
[----:B------:R-:W1:Y:S08]  /*30b0*/  LDSM.16.M88.4 R72, [R117+0x4000] ;  /* 0x004000007548783b */ /* 0x000e700000000200 */
[----:B------:R-:W2:Y:S08]  /*30c0*/  LDSM.16.M88.4 R68, [R117+0x5000] ;  /* 0x005000007544783b */ /* 0x000eb00000000200 */
[----:B------:R-:W3:Y:S08]  /*30d0*/  LDSM.16.M88.4 R108, [R116+0x4000] ;  /* 0x00400000746c783b */ /* 0x000ef00000000200 */
        /* <DEDUP_REMOVED lines=22> */
[----:B------:R-:W-:Y:S01]  /*3240*/  FADD.FTZ R13, -R249, R13 ;  /* 0x0000000df90d7221 */ /* 0x000fe20000010100 */
[C---:B------:R-:W-:Y:S05]  /*3250*/  HMMA.16816.F32.BF16 R32, R112.reuse, R160, R32 ;  /* 0x000000a07020723c */ /* 0x040fea0000041820 */
[----:B------:R-:W-:Y:S01]  /*3260*/  FMUL.FTZ R217, R217, R13 ;  /* 0x0000000dd9d97220 */ /* 0x000fe20000410000 */
[-C--:B------:R-:W-:Y:S05]  /*3270*/  HMMA.16816.F32.BF16 R36, R112, R162.reuse, R36 ;  /* 0x000000a27024723c */ /* 0x080fea0000041824 */
[C---:B------:R-:W-:Y:S01]  /*3280*/  FADD.FTZ R12, -R249.reuse, R12 ;  /* 0x0000000cf90c7221 */ /* 0x040fe20000010100 */
[C---:B------:R-:W-:Y:S05]  /*3290*/  HMMA.16816.F32.BF16 R40, R108.reuse, R162, R40 ;  /* 0x000000a26c28723c */ /* 0x040fea0000041828 */
[C---:B------:R-:W-:Y:S01]  /*32a0*/  FADD.FTZ R13, -R249.reuse, R24 ;  /* 0x00000018f90d7221 */ /* 0x040fe20000010100 */
[-C--:B------:R-:W-:Y:S05]  /*32b0*/  HMMA.16816.F32.BF16 R44, R108, R164.reuse, R44 ;  /* 0x000000a46c2c723c */ /* 0x080fea000004182c */
[----:B------:R-:W-:Y:S01]  /*32c0*/  FADD.FTZ R25, -R249, R25 ;  /* 0x00000019f9197221 */ /* 0x000fe20000010100 */
[C---:B------:R-:W-:Y:S05]  /*32d0*/  HMMA.16816.F32.BF16 R48, R112.reuse, R164, R48 ;  /* 0x000000a47030723c */ /* 0x040fea0000041830 */
[----:B------:R-:W-:Y:S01]  /*32e0*/  FMUL.FTZ R216, R216, R12 ;  /* 0x0000000cd8d87220 */ /* 0x000fe20000410000 */
[-C--:B------:R-:W-:Y:S05]  /*32f0*/  HMMA.16816.F32.BF16 R52, R112, R166.reuse, R52 ;  /* 0x000000a67034723c */ /* 0x080fea0000041834 */
[----:B------:R-:W-:Y:S01]  /*3300*/  F2FP.BF16.F32.PACK_AB R217, R217, R216 ;  /* 0x000000d8d9d9723e */ /* 0x000fe200000010ff */
[C---:B------:R-:W-:Y:S05]  /*3310*/  HMMA.16816.F32.BF16 R56, R108.reuse, R166, R56 ;  /* 0x000000a66c38723c */ /* 0x040fea0000041838 */
[C---:B------:R-:W-:Y:S01]  /*3320*/  FADD.FTZ R28, -R249.reuse, R28 ;  /* 0x0000001cf91c7221 */ /* 0x040fe20000010100 */
[-C--:B------:R-:W-:Y:S05]  /*3330*/  HMMA.16816.F32.BF16 R60, R108, R168.reuse, R60 ;  /* 0x000000a86c3c723c */ /* 0x080fea000004183c */
[----:B------:R-:W-:Y:S01]  /*3340*/  FADD.FTZ R29, -R249, R29 ;  /* 0x0000001df91d7221 */ /* 0x000fe20000010100 */
[C---:B------:R-:W-:Y:S05]  /*3350*/  HMMA.16816.F32.BF16 R64, R112.reuse, R168, R64 ;  /* 0x000000a87040723c */ /* 0x040fea0000041840 */
[----:B------:R-:W-:Y:S01]  /*3360*/  FMUL.FTZ R228, R228, R13 ;  /* 0x0000000de4e47220 */ /* 0x000fe20000410000 */
[-C--:B------:R-:W-:Y:S05]  /*3370*/  HMMA.16816.F32.BF16 R68, R112, R170.reuse, R68 ;  /* 0x000000aa7044723c */ /* 0x080fea0000041844 */
[----:B------:R-:W-:Y:S01]  /*3380*/  FMUL.FTZ R229, R229, R25 ;  /* 0x00000019e5e57220 */ /* 0x000fe20000410000 */
[----:B------:R-:W-:Y:S05]  /*3390*/  HMMA.16816.F32.BF16 R72, R108, R170, R72 ;  /* 0x000000aa6c48723c */ /* 0x000fea0000041848 */
[----:B------:R-:W-:Y:S01]  /*33a0*/  FMUL.FTZ R232, R232, R28 ;  /* 0x0000001ce8e87220 */ /* 0x000fe20000410000 */
[----:B------:R-:W-:Y:S01]  /*33b0*/  FMUL.FTZ R233, R233, R29 ;  /* 0x0000001de9e97220 */ /* 0x000fe20000410000 */
[----:B------:R-:W-:Y:S01]  /*33c0*/  F2FP.BF16.F32.PACK_AB R228, R229, R228 ;  /* 0x000000e4e5e4723e */ /* 0x000fe200000010ff */
[C---:B------:R-:W-:Y:S03]  /*33d0*/  FADD.FTZ R216, -R249.reuse, R40 ;  /* 0x00000028f9d87221 */ /* 0x040fe60000010100 */
[----:B------:R-:W-:Y:S01]  /*33e0*/  FADD.FTZ R229, -R249, R44 ;  /* 0x0000002cf9e57221 */ /* 0x000fe20000010100 */
[----:B------:R-:W-:Y:S01]  /*33f0*/  F2FP.BF16.F32.PACK_AB R233, R233, R232 ;  /* 0x000000e8e9e9723e */ /* 0x000fe200000010ff */
[----:B------:R-:W-:Y:S01]  /*3400*/  FMUL.FTZ R216, R244, R216 ;  /* 0x000000d8f4d87220 */ /* 0x000fe20000410000 */
[C---:B------:R-:W-:Y:S01]  /*3410*/  FADD.FTZ R232, -R249.reuse, R45 ;  /* 0x0000002df9e87221 */ /* 0x040fe20000010100 */
[----:B------:R-:W-:Y:S01]  /*3420*/  FMUL.FTZ R229, R248, R229 ;  /* 0x000000e5f8e57220 */ /* 0x000fe20000410000 */
[C---:B------:R-:W-:Y:S01]  /*3430*/  FADD.FTZ R41, -R249.reuse, R41 ;  /* 0x00000029f9297221 */ /* 0x040fe20000010100 */
[C---:B------:R-:W-:Y:S01]  /*3440*/  FADD.FTZ R244, -R249.reuse, R56 ;  /* 0x00000038f9f47221 */ /* 0x040fe20000010100 */
[C---:B------:R-:W-:Y:S01]  /*3450*/  FADD.FTZ R57, -R249.reuse, R57 ;  /* 0x00000039f9397221 */ /* 0x040fe20000010100 */
[C---:B------:R-:W-:Y:S01]  /*3460*/  FADD.FTZ R248, -R249.reuse, R60 ;  /* 0x0000003cf9f87221 */ /* 0x040fe20000010100 */
[----:B------:R-:W-:Y:S01]  /*3470*/  FADD.FTZ R61, -R249, R61 ;  /* 0x0000003df93d7221 */ /* 0x000fe20000010100 */
[----:B------:R-:W-:Y:S01]  /*3480*/  FMUL.FTZ R232, R251, R232 ;  /* 0x000000e8fbe87220 */ /* 0x000fe20000410000 */
[----:B------:R-:W-:Y:S01]  /*3490*/  FMUL.FTZ R245, R245, R41 ;  /* 0x00000029f5f57220 */ /* 0x000fe20000410000 */
[----:B------:R-:W-:Y:S01]  /*34a0*/  FMUL.FTZ R244, R123, R244 ;  /* 0x000000f47bf47220 */ /* 0x000fe20000410000 */
[C---:B------:R-:W-:Y:S01]  /*34b0*/  FADD.FTZ R72, -R249.reuse, R72 ;  /* 0x00000048f9487221 */ /* 0x040fe20000010100 */
[----:B------:R-:W-:Y:S01]  /*34c0*/  FADD.FTZ R73, -R249, R73 ;  /* 0x00000049f9497221 */ /* 0x000fe20000010100 */
        /* <DEDUP_REMOVED lines=8> */
[----:B------:R-:W-:Y:S01]  /*3550*/  FADD.FTZ R229, -R5, R14 ;  /* 0x0000000e05e57221 */ /* 0x000fe20000010100 */
[----:B------:R-:W-:Y:S01]  /*3560*/  F2FP.BF16.F32.PACK_AB R73, R73, R72 ;  /* 0x000000484949723e */ /* 0x000fe200000010ff */
[----:B------:R-:W-:Y:S02]  /*3570*/  FADD.FTZ R72, -R5, R15 ;  /* 0x0000000f05487221 */ /* 0x000fe40000010100 */
[----:B------:R-:W-:Y:S01]  /*3580*/  F2FP.BF16.F32.PACK_AB R248, R249, R248 ;  /* 0x000000f8f9f8723e */ /* 0x000fe200000010ff */
[----:B------:R-:W-:Y:S06]  /*3590*/  @!P2 BRA `(.L_x_128) ;  /* 0x000000000048a947 */ /* 0x000fec0003800000 */
[----:B------:R-:W1:Y:S01]  /*35a0*/  LDC R15, c[0x0][0x240] ;  /* 0x00009000ff0f7b82 */ /* 0x000e620000000800 */
[----:B------:R-:W-:Y:S04]  /*35b0*/  ULOP3.LUT UR42, UR39, 0x1, URZ, 0xc0, !UPT ;  /* 0x00000001272a7892 */ /* 0x000fe8000f8ec03f */
[----:B------:R-:W-:Y:S03]  /*35c0*/  UISETP.NE.U32.AND UP0, UPT, UR42, 0x1, UPT ;  /* 0x000000012a00788c */ /* 0x000fe6000bf05070 */
[----:B------:R-:W2:Y:S01]  /*35d0*/  LDC R13, c[0x0][0x244] ;  /* 0x00009100ff0d7b82 */ /* 0x000ea20000000800 */
[----:B------:R-:W-:Y:S06]  /*35e0*/  USEL UR42, UR17, 0x2000, !UP0 ;  /* 0x00002000112a7887 */ /* 0x000fec000c000000 */
[----:B------:R-:W-:Y:S02]  /*35f0*/  VIADD R209, R209, UR42 ;  /* 0x0000002ad1d17c36 */ /* 0x000fe40008000000 */
[----:B------:R-:W-:Y:S02]  /*3600*/  VIADD R175, R175, UR42 ;  /* 0x0000002aafaf7c36 */ /* 0x000fe40008000000 */
[----:B-1----:R-:W-:Y:S05]  /*3610*/  IMAD.U32 R25, R15, -0x80, RZ ;  /* 0xffffff800f197824 */ /* 0x002fea00078e00ff */
[C---:B------:R-:W-:Y:S04]  /*3620*/  LEA R214, P0, R25.reuse, R214, 0x1 ;  /* 0x000000d619d67211 */ /* 0x040fe800078008ff */
[----:B------:R-:W-:Y:S02]  /*3630*/  LEA.HI.X.SX32 R215, R25, R215, 0x1, P0 ;  /* 0x000000d719d77211 */ /* 0x000fe400000f0eff */
        /* <DEDUP_REMOVED lines=8> */
.L_x_128:
[----:B------:R-:W-:Y:S01]  /*36c0*/  STS [R188+0x8000], R217 ;  /* 0x008000d9bc007388 */ /* 0x000fe20000000800 */
[----:B-1----:R-:W-:Y:S01]  /*36d0*/  FADD.FTZ R13, -R5, R26 ;  /* 0x0000001a050d7221 */ /* 0x002fe20000010100 */
[----:B------:R-:W-:Y:S01]  /*36e0*/  FMUL.FTZ R229, R218, R229 ;  /* 0x000000e5dae57220 */ /* 0x000fe20000410000 */
[----:B------:R-:W-:Y:S01]  /*36f0*/  FMUL.FTZ R72, R219, R72 ;  /* 0x00000048db487220 */ /* 0x000fe20000410000 */
[C---:B------:R-:W-:Y:S01]  /*3700*/  FADD.FTZ R8, -R5.reuse, R27 ;  /* 0x0000001b05087221 */ /* 0x040fe20000010100 */
[----:B------:R-:W-:Y:S01]  /*3710*/  FMUL.FTZ R13, R230, R13 ;  /* 0x0000000de60d7220 */ /* 0x000fe20000410000 */
[C---:B------:R-:W-:Y:S01]  /*3720*/  FADD.FTZ R12, -R5.reuse, R31 ;  /* 0x0000001f050c7221 */ /* 0x040fe20000010100 */
[----:B------:R-:W-:Y:S01]  /*3730*/  FADD.FTZ R15, -R5, R30 ;  /* 0x0000001e050f7221 */ /* 0x000fe20000010100 */
[----:B------:R-:W-:Y:S01]  /*3740*/  FMUL.FTZ R8, R231, R8 ;  /* 0x00000008e7087220 */ /* 0x000fe20000410000 */
[----:B------:R-:W-:Y:S01]  /*3750*/  F2FP.BF16.F32.PACK_AB R229, R72, R229 ;  /* 0x000000e548e5723e */ /* 0x000fe200000010ff */
[----:B------:R-:W-:Y:S01]  /*3760*/  FMUL.FTZ R12, R235, R12 ;  /* 0x0000000ceb0c7220 */ /* 0x000fe20000410000 */
[----:B------:R-:W-:Y:S01]  /*3770*/  FMUL.FTZ R15, R234, R15 ;  /* 0x0000000fea0f7220 */ /* 0x000fe20000410000 */
[C---:B------:R-:W-:Y:S01]  /*3780*/  FADD.FTZ R25, -R5.reuse, R42 ;  /* 0x0000002a05197221 */ /* 0x040fe20000010100 */
[----:B------:R-:W-:Y:S01]  /*3790*/  F2FP.BF16.F32.PACK_AB R8, R8, R13 ;  /* 0x0000000d0808723e */ /* 0x000fe200000010ff */
[----:B------:R-:W-:Y:S01]  /*37a0*/  STS [R188+0x8400], R229 ;  /* 0x008400e5bc007388 */ /* 0x000fe20000000800 */
[----:B-----5:R-:W-:Y:S01]  /*37b0*/  FADD.FTZ R51, -R122, R51 ;  /* 0x000000337a337221 */ /* 0x020fe20000010100 */
[----:B------:R-:W-:Y:S01]  /*37c0*/  F2FP.BF16.F32.PACK_AB R15, R12, R15 ;  /* 0x0000000f0c0f723e */ /* 0x000fe200000010ff */
[----:B------:R-:W-:Y:S01]  /*37d0*/  FMUL.FTZ R25, R246, R25 ;  /* 0x00000019f6197220 */ /* 0x000fe20000410000 */
[----:B------:R1:W-:Y:S01]  /*37e0*/  STS [R193+0x8400], R8 ;  /* 0x00840008c1007388 */ /* 0x0003e20000000800 */
[C---:B------:R-:W-:Y:S01]  /*37f0*/  FADD.FTZ R13, -R5.reuse, R46 ;  /* 0x0000002e050d7221 */ /* 0x040fe20000010100 */
[C---:B------:R-:W-:Y:S01]  /*3800*/  FADD.FTZ R47, -R5.reuse, R47 ;  /* 0x0000002f052f7221 */ /* 0x040fe20000010100 */
[C---:B------:R-:W-:Y:S01]  /*3810*/  FADD.FTZ R27, -R5.reuse, R74 ;  /* 0x0000004a051b7221 */ /* 0x040fe20000010100 */
[----:B------:R-:W-:Y:S01]  /*3820*/  STS [R193+0x8000], R228 ;  /* 0x008000e4c1007388 */ /* 0x000fe20000000800 */
[----:B------:R-:W-:Y:S01]  /*3830*/  FMUL.FTZ R13, R250, R13 ;  /* 0x0000000dfa0d7220 */ /* 0x000fe20000410000 */
        /* <DEDUP_REMOVED lines=8> */
[C---:B------:R-:W-:Y:S01]  /*38c0*/  FADD.FTZ R5, -R121.reuse, R16 ;  /* 0x0000001079057221 */ /* 0x040fe20000010100 */
[----:B------:R-:W-:Y:S01]  /*38d0*/  FADD.FTZ R4, -R121, R17 ;  /* 0x0000001179047221 */ /* 0x000fe20000010100 */
[----:B------:R-:W-:Y:S01]  /*38e0*/  F2FP.BF16.F32.PACK_AB R252, R252, R13 ;  /* 0x0000000dfcfc723e */ /* 0x000fe200000010ff */
[----:B------:R-:W-:Y:S01]  /*38f0*/  FMUL.FTZ R137, R137, R12 ;  /* 0x0000000c89897220 */ /* 0x000fe20000410000 */
[C---:B------:R-:W-:Y:S01]  /*3900*/  FADD.FTZ R13, -R121.reuse, R20 ;  /* 0x00000014790d7221 */ /* 0x040fe20000010100 */
[C---:B------:R-:W-:Y:S01]  /*3910*/  FADD.FTZ R12, -R121.reuse, R21 ;  /* 0x00000015790c7221 */ /* 0x040fe20000010100 */
[C---:B------:R-:W-:Y:S01]  /*3920*/  FADD.FTZ R21, -R121.reuse, R36 ;  /* 0x0000002479157221 */ /* 0x040fe20000010100 */
[----:B------:R-:W-:Y:S01]  /*3930*/  FADD.FTZ R20, -R121, R37 ;  /* 0x0000002579147221 */ /* 0x000fe20000010100 */
[----:B------:R-:W-:Y:S01]  /*3940*/  FMUL.FTZ R5, R220, R5 ;  /* 0x00000005dc057220 */ /* 0x000fe20000410000 */
[----:B------:R-:W-:Y:S01]  /*3950*/  FMUL.FTZ R4, R221, R4 ;  /* 0x00000004dd047220 */ /* 0x000fe20000410000 */
        /* <DEDUP_REMOVED lines=9> */
[C---:B------:R-:W-:Y:S01]  /*39f0*/  FADD.FTZ R11, -R121.reuse, R64 ;  /* 0x00000040790b7221 */ /* 0x040fe20000010100 */
[C---:B------:R-:W-:Y:S01]  /*3a00*/  FADD.FTZ R6, -R121.reuse, R65 ;  /* 0x0000004179067221 */ /* 0x040fe20000010100 */
[----:B------:R-:W-:Y:S01]  /*3a10*/  F2FP.BF16.F32.PACK_AB R12, R12, R13 ;  /* 0x0000000d0c0c723e */ /* 0x000fe200000010ff */
[C---:B------:R-:W-:Y:S01]  /*3a20*/  FADD.FTZ R13, -R121.reuse, R48 ;  /* 0x00000030790d7221 */ /* 0x040fe20000010100 */
[----:B------:R2:W-:Y:S01]  /*3a30*/  STS [R188+0xa000], R5 ;  /* 0x00a00005bc007388 */ /* 0x0005e20000000800 */
[----:B------:R-:W-:Y:S01]  /*3a40*/  F2FP.BF16.F32.PACK_AB R20, R20, R21 ;  /* 0x000000151414723e */ /* 0x000fe200000010ff */
[----:B------:R-:W-:Y:S01]  /*3a50*/  FADD.FTZ R21, -R121, R68 ;  /* 0x0000004479157221 */ /* 0x000fe20000010100 */
[----:B------:R-:W-:Y:S01]  /*3a60*/  FMUL.FTZ R11, R136, R11 ;  /* 0x0000000b880b7220 */ /* 0x000fe20000410000 */
[----:B------:R-:W-:Y:S01]  /*3a70*/  FMUL.FTZ R6, R119, R6 ;  /* 0x0000000677067220 */ /* 0x000fe20000410000 */
[C---:B------:R-:W-:Y:S01]  /*3a80*/  FADD.FTZ R4, -R121.reuse, R49 ;  /* 0x0000003179047221 */ /* 0x040fe20000010100 */
[----:B-1----:R-:W-:Y:S01]  /*3a90*/  FADD.FTZ R8, -R121, R69 ;  /* 0x0000004579087221 */ /* 0x002fe20000010100 */
[----:B------:R-:W-:Y:S01]  /*3aa0*/  FMUL.FTZ R21, R134, R21 ;  /* 0x0000001586157220 */ /* 0x000fe20000410000 */
[----:B------:R-:W-:Y:S01]  /*3ab0*/  FMUL.FTZ R13, R138, R13 ;  /* 0x0000000d8a0d7220 */ /* 0x000fe20000410000 */
[----:B------:R-:W-:Y:S01]  /*3ac0*/  FMUL.FTZ R4, R139, R4 ;  /* 0x000000048b047220 */ /* 0x000fe20000410000 */
[----:B------:R-:W-:Y:S01]  /*3ad0*/  FMUL.FTZ R8, R135, R8 ;  /* 0x0000000887087220 */ /* 0x000fe20000410000 */
[----:B------:R-:W-:Y:S01]  /*3ae0*/  F2FP.BF16.F32.PACK_AB R24, R6, R11 ;  /* 0x0000000b0618723e */ /* 0x000fe200000010ff */
[C---:B------:R-:W-:Y:S01]  /*3af0*/  FADD.FTZ R11, -R122.reuse, R18 ;  /* 0x000000127a0b7221 */ /* 0x040fe20000010100 */
[----:B------:R-:W-:Y:S01]  /*3b00*/  FADD.FTZ R6, -R122, R19 ;  /* 0x000000137a067221 */ /* 0x000fe20000010100 */
[----:B------:R-:W-:Y:S01]  /*3b10*/  F2FP.BF16.F32.PACK_AB R4, R4, R13 ;  /* 0x0000000d0404723e */ /* 0x000fe200000010ff */
[----:B------:R-:W-:Y:S01]  /*3b20*/  FADD.FTZ R13, -R122, R22 ;  /* 0x000000167a0d7221 */ /* 0x000fe20000010100 */
[----:B------:R-:W-:Y:S01]  /*3b30*/  F2FP.BF16.F32.PACK_AB R29, R8, R21 ;  /* 0x00000015081d723e */ /* 0x000fe200000010ff */
[----:B------:R-:W-:Y:S01]  /*3b40*/  FADD.FTZ R8, -R122, R23 ;  /* 0x000000177a087221 */ /* 0x000fe20000010100 */
[----:B------:R-:W-:Y:S01]  /*3b50*/  FMUL.FTZ R11, R222, R11 ;  /* 0x0000000bde0b7220 */ /* 0x000fe20000410000 */
[----:B------:R-:W-:Y:S01]  /*3b60*/  FMUL.FTZ R6, R223, R6 ;  /* 0x00000006df067220 */ /* 0x000fe20000410000 */
[C---:B------:R-:W-:Y:S01]  /*3b70*/  FADD.FTZ R17, -R121.reuse, R32 ;  /* 0x0000002079117221 */ /* 0x040fe20000010100 */
[----:B------:R-:W-:Y:S01]  /*3b80*/  FADD.FTZ R16, -R121, R33 ;  /* 0x0000002179107221 */ /* 0x000fe20000010100 */
[----:B------:R-:W-:Y:S01]  /*3b90*/  FMUL.FTZ R13, R226, R13 ;  /* 0x0000000de20d7220 */ /* 0x000fe20000410000 */
[----:B------:R-:W-:Y:S01]  /*3ba0*/  FMUL.FTZ R8, R227, R8 ;  /* 0x00000008e3087220 */ /* 0x000fe20000410000 */
[----:B------:R-:W-:Y:S01]  /*3bb0*/  F2FP.BF16.F32.PACK_AB R11, R6, R11 ;  /* 0x0000000b060b723e */ /* 0x000fe200000010ff */
[----:B------:R-:W-:Y:S01]  /*3bc0*/  FMUL.FTZ R17, R236, R17 ;  /* 0x00000011ec117220 */ /* 0x000fe20000410000 */
[----:B------:R-:W-:Y:S01]  /*3bd0*/  FMUL.FTZ R16, R237, R16 ;  /* 0x00000010ed107220 */ /* 0x000fe20000410000 */
[----:B------:R-:W-:Y:S01]  /*3be0*/  FMUL.FTZ R51, R10, R51 ;  /* 0x000000330a337220 */ /* 0x000fe20000410000 */
[----:B------:R-:W-:Y:S01]  /*3bf0*/  F2FP.BF16.F32.PACK_AB R8, R8, R13 ;  /* 0x0000000d0808723e */ /* 0x000fe200000010ff */
[----:B------:R-:W-:Y:S01]  /*3c00*/  STS [R188+0xa400], R11 ;  /* 0x00a4000bbc007388 */ /* 0x000fe20000000800 */
[----:B------:R-:W-:Y:S01]  /*3c10*/  FMUL.FTZ R14, R247, R14 ;  /* 0x0000000ef70e7220 */ /* 0x000fe20000410000 */
[----:B------:R-:W-:Y:S01]  /*3c20*/  F2FP.BF16.F32.PACK_AB R17, R16, R17 ;  /* 0x000000111011723e */ /* 0x000fe200000010ff */
[C---:B------:R-:W-:Y:S01]  /*3c30*/  FADD.FTZ R16, -R122.reuse, R35 ;  /* 0x000000237a107221 */ /* 0x040fe20000010100 */
[----:B------:R-:W-:Y:S01]  /*3c40*/  STS [R193+0xa000], R12 ;  /* 0x00a0000cc1007388 */ /* 0x000fe20000000800 */
[----:B------:R-:W-:Y:S01]  /*3c50*/  FADD.FTZ R19, -R122, R34 ;  /* 0x000000227a137221 */ /* 0x000fe20000010100 */
[----:B------:R-:W-:Y:S01]  /*3c60*/  F2FP.BF16.F32.PACK_AB R14, R14, R25 ;  /* 0x000000190e0e723e */ /* 0x000fe200000010ff */
[----:B------:R-:W-:Y:S01]  /*3c70*/  FMUL.FTZ R16, R239, R16 ;  /* 0x00000010ef107220 */ /* 0x000fe20000410000 */
[----:B------:R-:W-:Y:S01]  /*3c80*/  STS [R193+0xa400], R8 ;  /* 0x00a40008c1007388 */ /* 0x000fe20000000800 */
[----:B------:R-:W-:Y:S01]  /*3c90*/  FMUL.FTZ R19, R238, R19 ;  /* 0x00000013ee137220 */ /* 0x000fe20000410000 */
[C---:B--2---:R-:W-:Y:S01]  /*3ca0*/  FADD.FTZ R5, -R122.reuse, R38 ;  /* 0x000000267a057221 */ /* 0x044fe20000010100 */
[----:B------:R-:W-:Y:S01]  /*3cb0*/  FADD.FTZ R18, -R122, R39 ;  /* 0x000000277a127221 */ /* 0x000fe20000010100 */
[----:B------:R-:W-:Y:S01]  /*3cc0*/  STS [R192+0x8000], R233 ;  /* 0x008000e9c0007388 */ /* 0x000fe20000000800 */
[----:B------:R-:W-:Y:S01]  /*3cd0*/  F2FP.BF16.F32.PACK_AB R53, R53, R52 ;  /* 0x000000343535723e */ /* 0x000fe200000010ff */
[----:B------:R-:W-:Y:S01]  /*3ce0*/  FMUL.FTZ R5, R242, R5 ;  /* 0x00000005f2057220 */ /* 0x000fe20000410000 */
[----:B------:R-:W-:Y:S01]  /*3cf0*/  F2FP.BF16.F32.PACK_AB R19, R16, R19 ;  /* 0x000000131013723e */ /* 0x000fe200000010ff */
[----:B------:R-:W-:Y:S01]  /*3d00*/  STS [R192+0x8400], R15 ;  /* 0x0084000fc0007388 */ /* 0x000fe20000000800 */
[----:B------:R-:W-:Y:S01]  /*3d10*/  FMUL.FTZ R18, R243, R18 ;  /* 0x00000012f3127220 */ /* 0x000fe20000410000 */
[----:B------:R-:W-:Y:S01]  /*3d20*/  LEA R52, R181, UR5, 0x1 ;  /* 0x00000005b5347c11 */ /* 0x000fe2000f8e08ff */
[----:B------:R-:W-:Y:S01]  /*3d30*/  FMUL.FTZ R120, R120, R75 ;  /* 0x0000004b78787220 */ /* 0x000fe20000410000 */
[----:B------:R-:W-:Y:S01]  /*3d40*/  STS [R199+0x8000], R216 ;  /* 0x008000d8c7007388 */ /* 0x000fe20000000800 */
[----:B------:R-:W-:Y:S01]  /*3d50*/  FADD.FTZ R6, -R122, R67 ;  /* 0x000000437a067221 */ /* 0x000fe20000010100 */
[----:B------:R-:W-:Y:S01]  /*3d60*/  F2FP.BF16.F32.PACK_AB R18, R18, R5 ;  /* 0x000000051212723e */ /* 0x000fe200000010ff */
[----:B------:R-:W-:Y:S01]  /*3d70*/  FMUL.FTZ R58, R125, R58 ;  /* 0x0000003a7d3a7220 */ /* 0x000fe20000410000 */
[----:B------:R-:W-:Y:S01]  /*3d80*/  STS [R199+0x8400], R14 ;  /* 0x0084000ec7007388 */ /* 0x000fe20000000800 */
[----:B------:R-:W-:Y:S01]  /*3d90*/  FMUL.FTZ R59, R184, R59 ;  /* 0x0000003bb83b7220 */ /* 0x000fe20000410000 */
[C---:B------:R-:W-:Y:S01]  /*3da0*/  FADD.FTZ R50, -R122.reuse, R50 ;  /* 0x000000327a327221 */ /* 0x040fe20000010100 */
[C---:B------:R-:W-:Y:S01]  /*3db0*/  FADD.FTZ R54, -R122.reuse, R54 ;  /* 0x000000367a367221 */ /* 0x040fe20000010100 */
[----:B------:R-:W-:Y:S01]  /*3dc0*/  STS [R192+0xa000], R17 ;  /* 0x00a00011c0007388 */ /* 0x000fe20000000800 */
[----:B------:R-:W-:Y:S01]  /*3dd0*/  FADD.FTZ R55, -R122, R55 ;  /* 0x000000377a377221 */ /* 0x000fe20000010100 */
[----:B------:R-:W-:Y:S01]  /*3de0*/  FMUL.FTZ R50, R9, R50 ;  /* 0x0000003209327220 */ /* 0x000fe20000410000 */
[----:B------:R-:W-:Y:S01]  /*3df0*/  F2FP.BF16.F32.PACK_AB R59, R59, R58 ;  /* 0x0000003a3b3b723e */ /* 0x000fe200000010ff */
[----:B------:R-:W-:Y:S01]  /*3e00*/  STS [R192+0xa400], R19 ;  /* 0x00a40013c0007388 */ /* 0x000fe20000000800 */
[----:B------:R-:W-:Y:S01]  /*3e10*/  FMUL.FTZ R54, R7, R54 ;  /* 0x0000003607367220 */ /* 0x000fe20000410000 */
[----:B------:R-:W-:Y:S01]  /*3e20*/  FMUL.FTZ R55, R126, R55 ;  /* 0x000000377e377220 */ /* 0x000fe20000410000 */
[----:B------:R-:W-:Y:S01]  /*3e30*/  F2FP.BF16.F32.PACK_AB R50, R51, R50 ;  /* 0x000000323332723e */ /* 0x000fe200000010ff */
[----:B------:R-:W-:Y:S01]  /*3e40*/  STS [R199+0xa000], R20 ;  /* 0x00a00014c7007388 */ /* 0x000fe20000000800 */
[----:B------:R-:W-:Y:S01]  /*3e50*/  FMUL.FTZ R62, R131, R62 ;  /* 0x0000003e833e7220 */ /* 0x000fe20000410000 */
[----:B------:R-:W-:Y:S01]  /*3e60*/  FADD.FTZ R7, -R122, R66 ;  /* 0x000000427a077221 */ /* 0x000fe20000010100 */
[----:B------:R-:W-:Y:S01]  /*3e70*/  F2FP.BF16.F32.PACK_AB R55, R55, R54 ;  /* 0x000000363737723e */ /* 0x000fe200000010ff */
[----:B------:R-:W-:Y:S01]  /*3e80*/  STS [R199+0xa400], R18 ;  /* 0x00a40012c7007388 */ /* 0x000fe20000000800 */
[----:B------:R-:W-:Y:S01]  /*3e90*/  FMUL.FTZ R6, R133, R6 ;  /* 0x0000000685067220 */ /* 0x000fe20000410000 */
[----:B------:R-:W-:Y:S01]  /*3ea0*/  F2FP.BF16.F32.PACK_AB R62, R137, R62 ;  /* 0x0000003e893e723e */ /* 0x000fe200000010ff */
        /* <DEDUP_REMOVED lines=8> */
[----:B------:R-:W-:Y:S01]  /*3f30*/  F2FP.BF16.F32.PACK_AB R28, R6, R7 ;  /* 0x00000007061c723e */ /* 0x000fe200000010ff */
[----:B------:R-:W-:Y:S03]  /*3f40*/  STS [R196+0x8000], R251 ;  /* 0x008000fbc4007388 */ /* 0x000fe60000000800 */
[----:B------:R-:W-:Y:S01]  /*3f50*/  F2FP.BF16.F32.PACK_AB R31, R128, R9 ;  /* 0x00000009801f723e */ /* 0x000fe200000010ff */
        /* <DEDUP_REMOVED lines=12> */
[----:B------:R-:W-:Y:S01]  /*4020*/  STS [R194+0xa400], R31 ;  /* 0x00a4001fc2007388 */ /* 0x000fe20000000800 */
[----:B------:R-:W-:Y:S06]  /*4030*/  BAR.SYNC.DEFER_BLOCKING 0x0 ;  /* 0x0000000000007b1d */ /* 0x000fec0000010000 */
        /* <DEDUP_REMOVED lines=53> */
[-C--:B--2---:R-:W-:Y:S05]  /*4390*/  HMMA.16816.F32.BF16 R76, R16, R20.reuse, R76 ;  /* 0x00000014104c723c */ /* 0x084fea000004184c */
[----:B------:R-:W-:Y:S01]  /*43a0*/  IMAD R5, R204, UR45, RZ ;  /* 0x0000002dcc057c24 */ /* 0x000fe2000f8e02ff */
[C---:B------:R-:W-:Y:S05]  /*43b0*/  HMMA.16816.F32.BF16 R80, R24.reuse, R20, R80 ;  /* 0x000000141850723c */ /* 0x040fea0000041850 */
[----:B------:R-:W-:Y:S01]  /*43c0*/  LEA R5, -R5, RZ, 0x7 ;  /* 0x000000ff05057211 */ /* 0x000fe200078e39ff */
[-C--:B------:R-:W-:Y:S05]  /*43d0*/  HMMA.16816.F32.BF16 R84, R24, R22.reuse, R84 ;  /* 0x000000161854723c */ /* 0x080fea0000041854 */
[C---:B------:R-:W-:Y:S01]  /*43e0*/  LEA R210, P0, R5.reuse, R210, 0x2 ;  /* 0x000000d205d27211 */ /* 0x040fe200078010ff */
[----:B------:R-:W-:Y:S05]  /*43f0*/  HMMA.16816.F32.BF16 R88, R16, R22, R88 ;  /* 0x000000161058723c */ /* 0x000fea0000041858 */
[----:B------:R-:W-:Y:S01]  /*4400*/  LEA.HI.X.SX32 R211, R5, R211, 0x2, P0 ;  /* 0x000000d305d37211 */ /* 0x000fe200000f16ff */
[----:B------:R-:W-:Y:S07]  /*4410*/  @!UPT UIADD3 URZ, URZ, URZ, URZ ;  /* 0x0000003f3f3ff290 */ /* 0x000fee000fffe03f */
[----:B------:R-:W-:Y:S11]  /*4420*/  @!P2 BRA `(.L_x_129) ;  /* 0x000000000074a947 */ /* 0x000ff60003800000 */
[----:B------:R-:W1:Y:S01]  /*4430*/  S2R R7, SR_TID.X ;  /* 0x0000000000077919 */ /* 0x000e620000002100 */
[----:B------:R-:W2:Y:S08]  /*4440*/  LDC R11, c[0x0][0x420] ;  /* 0x00010800ff0b7b82 */ /* 0x000eb00000000800 */
[----:B------:R-:W3:Y:S01]  /*4450*/  LDC R9, c[0x0][0x424] ;  /* 0x00010900ff097b82 */ /* 0x000ee20000000800 */
[----:B-1----:R-:W-:Y:S01]  /*4460*/  SHF.R.S32.HI R6, RZ, 0x1f, R7 ;  /* 0x0000001fff067819 */ /* 0x002fe20000011407 */
[----:B--2---:R-:W-:Y:S03]  /*4470*/  IMAD.U32 R13, R11, -0x80, RZ ;  /* 0xffffff800b0d7824 */ /* 0x004fe600078e00ff */
[CC--:B------:R-:W-:Y:S02]  /*4480*/  LEA.HI R5, R6.reuse, R7.reuse, RZ, 0x3 ;  /* 0x0000000706057211 */ /* 0x0c0fe400078f18ff */
[----:B------:R-:W-:Y:S02]  /*4490*/  LEA.HI R6, R6, R7, RZ, 0x2 ;  /* 0x0000000706067211 */ /* 0x000fe400078f10ff */
[----:B------:R-:W-:Y:S02]  /*44a0*/  SHF.R.S32.HI R5, RZ, 0x3, R5 ;  /* 0x00000003ff057819 */ /* 0x000fe40000011405 */
[----:B------:R-:W-:Y:S02]  /*44b0*/  LEA.HI R6, R6, R187, RZ, 0x1 ;  /* 0x000000bb06067211 */ /* 0x000fe400078f08ff */
[----:B------:R-:W-:Y:S01]  /*44c0*/  LEA R212, P0, R13, R212, 0x1 ;  /* 0x000000d40dd47211 */ /* 0x000fe200078008ff */
[----:B------:R-:W-:Y:S01]  /*44d0*/  IMAD.SHL.U32 R5, R5, 0x40, RZ ;  /* 0x0000004005057824 */ /* 0x000fe200078e00ff */
[----:B------:R-:W-:Y:S02]  /*44e0*/  LOP3.LUT R6, R6, 0x7fffffe, RZ, 0xc0, !PT ;  /* 0x07fffffe06067812 */ /* 0x000fe400078ec0ff */
[----:B------:R-:W-:Y:S02]  /*44f0*/  LEA.HI.X.SX32 R213, R13, R213, 0x1, P0 ;  /* 0x000000d50dd57211 */ /* 0x000fe400000f0eff */
[----:B------:R-:W-:Y:S02]  /*4500*/  LOP3.LUT R5, R5, 0xc0, RZ, 0xc0, !PT ;  /* 0x000000c005057812 */ /* 0x000fe400078ec0ff */
[----:B------:R-:W-:Y:S02]  /*4510*/  LEA R8, P0, R11, R212, 0x7 ;  /* 0x000000d40b087211 */ /* 0x000fe400078038ff */
[----:B------:R-:W-:Y:S02]  /*4520*/  LOP3.LUT R7, R5, 0x18, R190, 0xf8, !PT ;  /* 0x0000001805077812 */ /* 0x000fe400078ef8be */
[----:B------:R-:W-:Y:S01]  /*4530*/  SHF.R.U32.HI R4, RZ, 0x3, R5 ;  /* 0x00000003ff047819 */ /* 0x000fe20000011605 */
[----:B------:R-:W-:Y:S01]  /*4540*/  IMAD.IADD R5, R187, 0x1, -R6 ;  /* 0x00000001bb057824 */ /* 0x000fe200078e0a06 */
[----:B---3--:R-:W-:Y:S02]  /*4550*/  LEA.HI.X R9, R11, R213, R9, 0x7, P0 ;  /* 0x000000d50b097211 */ /* 0x008fe400000f3c09 */
[----:B------:R-:W-:Y:S01]  /*4560*/  LOP3.LUT R4, R7, R4, RZ, 0x3c, !PT ;  /* 0x0000000407047212 */ /* 0x000fe200078e3cff */
[----:B------:R-:W-:Y:S04]  /*4570*/  IMAD R5, R186, 0x8, R5 ;  /* 0x00000008ba057824 */ /* 0x000fe800078e0205 */
[----:B------:R-:W-:Y:S05]  /*4580*/  IMAD.U32 R4, R5, 0x20, R4 ;  /* 0x0000002005047824 */ /* 0x000fea00078e0004 */
[----:B------:R-:W-:Y:S05]  /*4590*/  LEA R7, R4, UR5, 0x1 ;  /* 0x0000000504077c11 */ /* 0x000fea000f8e08ff */
[----:B------:R-:W-:Y:S01]  /*45a0*/  @!PT LDS RZ, [RZ] ;  /* 0x00000000fffff984 */ /* 0x000fe20000000800 */
[----:B------:R-:W-:Y:S01]  /*45b0*/  @!PT LDS RZ, [RZ] ;  /* 0x00000000fffff984 */ /* 0x000fe20000000800 */
[----:B------:R-:W-:Y:S01]  /*45c0*/  @!PT LDS RZ, [RZ] ;  /* 0x00000000fffff984 */ /* 0x000fe20000000800 */
[----:B------:R1:W-:Y:S05]  /*45d0*/  LDGSTS.E.BYPASS.LTC128B.128 [R7+0x4000], desc[UR20][R212.64] ;  /* 0x04000000d4077fae */ /* 0x0003ea000b901d54 */
[----:B------:R1:W-:Y:S05]  /*45e0*/  LDGSTS.E.BYPASS.LTC128B.128 [R7+0x5000], desc[UR20][R8.64] ;  /* 0x0500000008077fae */ /* 0x0003ea000b901d54 */
[----:B------:R-:W0:Y:S02]  /*45f0*/  LDGDEPBAR ;  /* 0x00000000000079af */ /* 0x000e240000000000 */
.L_x_129:
[----:B------:R-:W-:Y:S01]  /*4600*/  LDSM.16.M88.4 R20, [R179] ;  /* 0x00000000b314783b */ /* 0x000fe20000000200 */
[----:B------:R-:W-:Y:S03]  /*4610*/  ULOP3.LUT UR42, UR39, 0x1, URZ, 0xc0, !UPT ;  /* 0x00000001272a7892 */ /* 0x000fe6000f8ec03f */
[----:B------:R-:W1:Y:S01]  /*4620*/  LDSM.16.MT88.4 R16, [R52+0x6000] ;  /* 0x006000003410783b */ /* 0x000e620000004200 */
[----:B------:R-:W-:Y:S02]  /*4630*/  UISETP.NE.U32.AND UP0, UPT, UR42, 0x1, UPT ;  /* 0x000000012a00788c */ /* 0x000fe4000bf05070 */
[----:B------:R-:W-:Y:S01]  /*4640*/  UIADD3 UR42, UR39, -0x1, URZ ;  /* 0xffffffff272a7890 */ /* 0x000fe2000fffe03f */
[----:B------:R-:W2:Y:S04]  /*4650*/  LDSM.16.M88.4 R12, [R179+0x2000] ;  /* 0x00200000b30c783b */ /* 0x000ea80000000200 */
[----:B------:R-:W-:Y:S04]  /*4660*/  LDSM.16.M88.4 R24, [R178] ;  /* 0x00000000b218783b */ /* 0x000fe80000000200 */
        /* <DEDUP_REMOVED lines=37> */
[----:B------:R-:W-:Y:S04]  /*48c0*/  LDSM.16.MT88.4 R28, [R52+0x7c00] ;  /* 0x007c0000341c783b */ /* 0x000fe80000004200 */
[----:B------:R-:W4:Y:S01]  /*48d0*/  LDSM.16.M88.4 R24, [R3+0x4000] ;  /* 0x004000000318783b */ /* 0x000f220000000200 */
[-C--:B------:R-:W-:Y:S06]  /*48e0*/  HMMA.16816.F32.BF16 R4, R36, R40.reuse, R4 ;  /* 0x000000282404723c */ /* 0x080fec0000041804 */
[C---:B-1----:R-:W-:Y:S06]  /*48f0*/  HMMA.16816.F32.BF16 R8, R32.reuse, R40, R8 ;  /* 0x000000282008723c */ /* 0x042fec0000041808 */
[-C--:B------:R-:W-:Y:S01]  /*4900*/  HMMA.16816.F32.BF16 R12, R32, R42.reuse, R12 ;  /* 0x0000002a200c723c */ /* 0x080fe2000004180c */
[----:B------:R-:W1:Y:S01]  /*4910*/  LDSM.16.M88.4 R32, [R3+0x6000] ;  /* 0x006000000320783b */ /* 0x000e620000000200 */
[----:B------:R-:W-:Y:S04]  /*4920*/  IMAD.U32 R41, RZ, RZ, UR41 ;  /* 0x00000029ff297e24 */ /* 0x000fe8000f8e00ff */
[----:B------:R-:W-:Y:S06]  /*4930*/  HMMA.16816.F32.BF16 R16, R36, R42, R16 ;  /* 0x0000002a2410723c */ /* 0x000fec0000041810 */
[-C--:B--2---:R-:W-:Y:S01]  /*4940*/  HMMA.16816.F32.BF16 R4, R20, R48.reuse, R4 ;  /* 0x000000301404723c */ /* 0x084fe20000041804 */
[----:B------:R-:W-:Y:S04]  /*4950*/  IMAD.U32 R39, RZ, RZ, UR40 ;  /* 0x00000028ff277e24 */ /* 0x000fe8000f8e00ff */
[----:B------:R-:W-:Y:S01]  /*4960*/  @P2 IADD3 R36, P0, R201, UR8, RZ ;  /* 0x00000008c9242c10 */ /* 0x000fe2000ff1e0ff */
[C---:B---3--:R-:W-:Y:S01]  /*4970*/  HMMA.16816.F32.BF16 R8, R44.reuse, R48, R8 ;  /* 0x000000302c08723c */ /* 0x048fe20000041808 */
[----:B------:R-:W-:Y:S04]  /*4980*/  @UP2 UIADD3 UR8, UP1, UR8, -0x200, URZ ;  /* 0xfffffe0008082890 */ /* 0x000fe8000ff3e03f */
[----:B------:R-:W-:Y:S01]  /*4990*/  @P2 IADD3.X R37, R200, UR9, RZ, P0, !PT ;  /* 0x00000009c8252c10 */ /* 0x000fe200087fe4ff */
[-C--:B------:R-:W-:Y:S01]  /*49a0*/  HMMA.16816.F32.BF16 R12, R44, R50.reuse, R12 ;  /* 0x000000322c0c723c */ /* 0x080fe2000004180c */
[----:B------:R-:W-:Y:S03]  /*49b0*/  @UP2 UIADD3.X UR9, UR9, -0x1, URZ, UP1, !UPT ;  /* 0xffffffff09092890 */ /* 0x000fe60008ffe43f */
[----:B------:R-:W5:Y:S02]  /*49c0*/  @P2 LDG.E R208, desc[UR20][R36.64] ;  /* 0x0000001424d02981 */ /* 0x000f64000c1e1900 */
[----:B------:R-:W-:Y:S02]  /*49d0*/  HMMA.16816.F32.BF16 R16, R20, R50, R16 ;  /* 0x000000321410723c */ /* 0x000fe40000041810 */
[----:B------:R-:W-:Y:S04]  /*49e0*/  LDSM.16.MT88.4 R20, [R180+0xc000] ;  /* 0x00c00000b414783b */ /* 0x000fe80000004200 */
[-C--:B----4-:R-:W-:Y:S01]  /*49f0*/  HMMA.16816.F32.BF16 R4, R24, R28.reuse, R4 ;  /* 0x0000001c1804723c */ /* 0x090fe20000041804 */
[----:B------:R-:W5:Y:S04]  /*4a00*/  @P2 LDG.E R207, desc[UR20][R36.64+0x20] ;  /* 0x0000201424cf2981 */ /* 0x000f68000c1e1900 */
[----:B------:R-:W5:Y:S01]  /*4a10*/  @P2 LDG.E R206, desc[UR20][R36.64+0x100] ;  /* 0x0001001424ce2981 */ /* 0x000f62000c1e1900 */
[C---:B-1----:R-:W-:Y:S03]  /*4a20*/  HMMA.16816.F32.BF16 R8, R32.reuse, R28, R8 ;  /* 0x0000001c2008723c */ /* 0x042fe60000041808 */
[----:B------:R1:W5:Y:S03]  /*4a30*/  @P2 LDG.E R205, desc[UR20][R36.64+0x120] ;  /* 0x0001201424cd2981 */ /* 0x000366000c1e1900 */
[-C--:B------:R-:W-:Y:S01]  /*4a40*/  HMMA.16816.F32.BF16 R12, R32, R30.reuse, R12 ;  /* 0x0000001e200c723c */ /* 0x080fe2000004180c */
[----:B------:R-:W-:Y:S05]  /*4a50*/  IMAD.U32 R29, RZ, RZ, UR44 ;  /* 0x0000002cff1d7e24 */ /* 0x000fea000f8e00ff */
[----:B------:R-:W-:Y:S01]  /*4a60*/  HMMA.16816.F32.BF16 R16, R24, R30, R16 ;  /* 0x0000001e1810723c */ /* 0x000fe20000041810 */
[----:B------:R-:W-:Y:S04]  /*4a70*/  IMAD.U32 R33, RZ, RZ, UR43 ;  /* 0x0000002bff217e24 */ /* 0x000fe8000f8e00ff */
[----:B------:R-:W-:Y:S01]  /*4a80*/  IMAD.U32 R35, RZ, RZ, UR44 ;  /* 0x0000002cff237e24 */ /* 0x000fe2000f8e00ff */
[-C--:B------:R-:W-:Y:S01]  /*4a90*/  LEA R32, P1, R29, R210.reuse, 0x2 ;  /* 0x000000d21d207211 */ /* 0x080fe200078210ff */
[----:B------:R-:W-:Y:S01]  /*4aa0*/  IMAD.U32 R29, RZ, RZ, UR43 ;  /* 0x0000002bff1d7e24 */ /* 0x000fe2000f8e00ff */
[-C--:B------:R-:W-:Y:S01]  /*4ab0*/  LEA R28, P0, R33, R210.reuse, 0x2 ;  /* 0x000000d2211c7211 */ /* 0x080fe200078010ff */
[----:B------:R-:W-:Y:S02]  /*4ac0*/  REDG.E.ADD.F32.FTZ.RN.STRONG.GPU desc[UR20][R210.64], R4 ;  /* 0x00000004d20079a6 */ /* 0x000fe4000c10f394 */
[-C--:B------:R-:W-:Y:S01]  /*4ad0*/  LEA.HI.X.SX32 R33, R35, R211.reuse, 0x2, P1 ;  /* 0x000000d323217211 */ /* 0x080fe200008f16ff */
[----:B------:R-:W-:Y:S01]  /*4ae0*/  IMAD.U32 R25, RZ, RZ, UR41 ;  /* 0x00000029ff197e24 */ /* 0x000fe2000f8e00ff */
[-C--:B------:R-:W-:Y:S01]  /*4af0*/  LEA.HI.X.SX32 R29, R29, R211.reuse, 0x2, P0 ;  /* 0x000000d31d1d7211 */ /* 0x080fe200000f16ff */
[----:B------:R-:W-:Y:S01]  /*4b00*/  IMAD.U32 R31, RZ, RZ, UR38 ;  /* 0x00000026ff1f7e24 */ /* 0x000fe2000f8e00ff */
[-C--:B------:R-:W-:Y:S01]  /*4b10*/  LEA R26, P2, R39, R210.reuse, 0x2 ;  /* 0x000000d2271a7211 */ /* 0x080fe200078410ff */
[----:B------:R2:W-:Y:S01]  /*4b20*/  REDG.E.ADD.F32.FTZ.RN.STRONG.GPU desc[UR20][R32.64], R5 ;  /* 0x00000005200079a6 */ /* 0x0005e2000c10f394 */
[-C--:B------:R-:W-:Y:S01]  /*4b30*/  LEA R30, P0, R25, R210.reuse, 0x2 ;  /* 0x000000d2191e7211 */ /* 0x080fe200078010ff */
[----:B------:R-:W-:Y:S01]  /*4b40*/  IMAD.U32 R27, RZ, RZ, UR37 ;  /* 0x00000025ff1b7e24 */ /* 0x000fe2000f8e00ff */
[-C--:B------:R-:W-:Y:S01]  /*4b50*/  LEA R24, P1, R31, R210.reuse, 0x2 ;  /* 0x000000d21f187211 */ /* 0x080fe200078210ff */
[----:B------:R3:W-:Y:S01]  /*4b60*/  REDG.E.ADD.F32.FTZ.RN.STRONG.GPU desc[UR20][R28.64], R6 ;  /* 0x000000061c0079a6 */ /* 0x0007e2000c10f394 */
[----:B------:R-:W-:Y:S01]  /*4b70*/  IMAD.U32 R35, RZ, RZ, UR40 ;  /* 0x00000028ff237e24 */ /* 0x000fe2000f8e00ff */
[-C--:B------:R-:W-:Y:S01]  /*4b80*/  LEA.HI.X.SX32 R31, R41, R211.reuse, 0x2, P0 ;  /* 0x000000d3291f7211 */ /* 0x080fe200000f16ff */
[----:B------:R-:W-:Y:S02]  /*4b90*/  IMAD.U32 R25, RZ, RZ, UR38 ;  /* 0x00000026ff197e24 */ /* 0x000fe4000f8e00ff */
[----:B-1----:R-:W-:Y:S02]  /*4ba0*/  IMAD.U32 R37, RZ, RZ, UR35 ;  /* 0x00000023ff257e24 */ /* 0x002fe4000f8e00ff */
[----:B------:R1:W-:Y:S01]  /*4bb0*/  REDG.E.ADD.F32.FTZ.RN.STRONG.GPU desc[UR20][R30.64], R7 ;  /* 0x000000071e0079a6 */ /* 0x0003e2000c10f394 */
[-C--:B------:R-:W-:Y:S01]  /*4bc0*/  LEA.HI.X.SX32 R25, R25, R211.reuse, 0x2, P1 ;  /* 0x000000d319197211 */ /* 0x080fe200008f16ff */
[----:B------:R-:W-:Y:S02]  /*4bd0*/  IMAD.U32 R39, RZ, RZ, UR36 ;  /* 0x00000024ff277e24 */ /* 0x000fe4000f8e00ff */
[----:B--2---:R-:W-:Y:S02]  /*4be0*/  IMAD.U32 R5, RZ, RZ, UR37 ;  /* 0x00000025ff057e24 */ /* 0x004fe4000f8e00ff */
[----:B------:R-:W-:Y:S01]  /*4bf0*/  IMAD.U32 R33, RZ, RZ, UR33 ;  /* 0x00000021ff217e24 */ /* 0x000fe2000f8e00ff */
[-C--:B---3--:R-:W-:Y:S02]  /*4c00*/  LEA R28, P0, R27, R210.reuse, 0x2 ;  /* 0x000000d21b1c7211 */ /* 0x088fe400078010ff */
[-C--:B------:R-:W-:Y:S01]  /*4c10*/  LEA.HI.X.SX32 R27, R35, R211.reuse, 0x2, P2 ;  /* 0x000000d3231b7211 */ /* 0x080fe200010f16ff */
[----:B------:R-:W-:Y:S01]  /*4c20*/  IMAD.U32 R35, RZ, RZ, UR34 ;  /* 0x00000022ff237e24 */ /* 0x000fe2000f8e00ff */
[-C--:B------:R-:W-:Y:S01]  /*4c30*/  LEA.HI.X.SX32 R29, R5, R211.reuse, 0x2, P0 ;  /* 0x000000d3051d7211 */ /* 0x080fe200000f16ff */
[----:B------:R-:W-:Y:S01]  /*4c40*/  IMAD.U32 R5, RZ, RZ, UR36 ;  /* 0x00000024ff057e24 */ /* 0x000fe2000f8e00ff */
[-C--:B------:R-:W-:Y:S01]  /*4c50*/  LEA R32, P2, R37, R210.reuse, 0x2 ;  /* 0x000000d225207211 */ /* 0x080fe200078410ff */
[----:B------:R2:W-:Y:S01]  /*4c60*/  REDG.E.ADD.F32.FTZ.RN.STRONG.GPU desc[UR20][R26.64], R8 ;  /* 0x000000081a0079a6 */ /* 0x0005e2000c10f394 */
[----:B-1----:R-:W-:Y:S01]  /*4c70*/  IMAD.U32 R7, RZ, RZ, UR35 ;  /* 0x00000023ff077e24 */ /* 0x002fe2000f8e00ff */
[-C--:B------:R-:W-:Y:S01]  /*4c80*/  LEA R38, P1, R35, R210.reuse, 0x2 ;  /* 0x000000d223267211 */ /* 0x080fe200078210ff */
[----:B------:R-:W-:Y:S01]  /*4c90*/  IMAD.U32 R31, RZ, RZ, UR32 ;  /* 0x00000020ff1f7e24 */ /* 0x000fe2000f8e00ff */
[----:B------:R1:W-:Y:S01]  /*4ca0*/  REDG.E.ADD.F32.FTZ.RN.STRONG.GPU desc[UR20][R24.64], R9 ;  /* 0x00000009180079a6 */ /* 0x0003e2000c10f394 */
[-C--:B------:R-:W-:Y:S01]  /*4cb0*/  LEA R36, P0, R5, R210.reuse, 0x2 ;  /* 0x000000d205247211 */ /* 0x080fe200078010ff */
[----:B------:R-:W-:Y:S02]  /*4cc0*/  IMAD.U32 R5, RZ, RZ, UR34 ;  /* 0x00000022ff057e24 */ /* 0x000fe4000f8e00ff */
[----:B------:R3:W-:Y:S01]  /*4cd0*/  REDG.E.ADD.F32.FTZ.RN.STRONG.GPU desc[UR20][R28.64], R10 ;  /* 0x0000000a1c0079a6 */ /* 0x0007e2000c10f394 */
[-C--:B------:R-:W-:Y:S02]  /*4ce0*/  LEA.HI.X.SX32 R37, R39, R211.reuse, 0x2, P0 ;  /* 0x000000d327257211 */ /* 0x080fe400000f16ff */
[-C--:B------:R-:W-:Y:S02]  /*4cf0*/  LEA R34, P0, R33, R210.reuse, 0x2 ;  /* 0x000000d221227211 */ /* 0x080fe400078010ff */
[-C--:B------:R-:W-:Y:S01]  /*4d00*/  LEA.HI.X.SX32 R33, R7, R211.reuse, 0x2, P2 ;  /* 0x000000d307217211 */ /* 0x080fe200010f16ff */
[----:B------:R4:W-:Y:S01]  /*4d10*/  REDG.E.ADD.F32.FTZ.RN.STRONG.GPU desc[UR20][R36.64], R11 ;  /* 0x0000000b240079a6 */ /* 0x0009e2000c10f394 */
[-C--:B------:R-:W-:Y:S01]  /*4d20*/  LEA.HI.X.SX32 R39, R5, R211.reuse, 0x2, P1 ;  /* 0x000000d305277211 */ /* 0x080fe200008f16ff */
[----:B------:R-:W-:Y:S02]  /*4d30*/  IMAD.U32 R5, RZ, RZ, UR32 ;  /* 0x00000020ff057e24 */ /* 0x000fe4000f8e00ff */
[----:B------:R4:W-:Y:S01]  /*4d40*/  REDG.E.ADD.F32.FTZ.RN.STRONG.GPU desc[UR20][R32.64], R16 ;  /* 0x00000010200079a6 */ /* 0x0009e2000c10f394 */
[----:B------:R-:W-:Y:S03]  /*4d50*/  IMAD.U32 R7, RZ, RZ, UR29 ;  /* 0x0000001dff077e24 */ /* 0x000fe6000f8e00ff */
[----:B------:R4:W-:Y:S01]  /*4d60*/  REDG.E.ADD.F32.FTZ.RN.STRONG.GPU desc[UR20][R38.64], R17 ;  /* 0x00000011260079a6 */ /* 0x0009e2000c10f394 */
[----:B--2---:R-:W-:Y:S02]  /*4d70*/  IMAD.U32 R27, RZ, RZ, UR28 ;  /* 0x0000001cff1b7e24 */ /* 0x004fe4000f8e00ff */
[----:B-1----:R-:W-:Y:S02]  /*4d80*/  IMAD.U32 R9, RZ, RZ, UR33 ;  /* 0x00000021ff097e24 */ /* 0x002fe4000f8e00ff */
[----:B------:R-:W-:Y:S02]  /*4d90*/  IMAD.U32 R25, RZ, RZ, UR27 ;  /* 0x0000001bff197e24 */ /* 0x000fe4000f8e00ff */
[----:B---3--:R-:W-:Y:S01]  /*4da0*/  IMAD.U32 R29, RZ, RZ, UR29 ;  /* 0x0000001dff1d7e24 */ /* 0x008fe2000f8e00ff */
[-C--:B------:R-:W-:Y:S01]  /*4db0*/  LEA.HI.X.SX32 R35, R9, R211.reuse, 0x2, P0 ;  /* 0x000000d309237211 */ /* 0x080fe200000f16ff */
[----:B------:R-:W-:Y:S01]  /*4dc0*/  IMAD.U32 R9, RZ, RZ, UR47 ;  /* 0x0000002fff097e24 */ /* 0x000fe2000f8e00ff */
[-C--:B------:R-:W-:Y:S01]  /*4dd0*/  LEA R30, P0, R5, R210.reuse, 0x2 ;  /* 0x000000d2051e7211 */ /* 0x080fe200078010ff */
[----:B------:R-:W-:Y:S02]  /*4de0*/  IMAD.U32 R5, RZ, RZ, UR47 ;  /* 0x0000002fff057e24 */ /* 0x000fe4000f8e00ff */
[----:B------:R1:W-:Y:S01]  /*4df0*/  REDG.E.ADD.F32.FTZ.RN.STRONG.GPU desc[UR20][R34.64], R18 ;  /* 0x00000012220079a6 */ /* 0x0003e2000c10f394 */
[-C--:B----4-:R-:W-:Y:S01]  /*4e00*/  LEA R36, P3, R7, R210.reuse, 0x2 ;  /* 0x000000d207247211 */ /* 0x090fe200078610ff */
[----:B------:R-:W-:Y:S01]  /*4e10*/  IMAD.U32 R11, RZ, RZ, UR28 ;  /* 0x0000001cff0b7e24 */ /* 0x000fe2000f8e00ff */
[-C--:B------:R-:W-:Y:S01]  /*4e20*/  LEA.HI.X.SX32 R31, R31, R211.reuse, 0x2, P0 ;  /* 0x000000d31f1f7211 */ /* 0x080fe200000f16ff */
[----:B------:R-:W-:Y:S01]  /*4e30*/  IMAD.U32 R33, RZ, RZ, UR27 ;  /* 0x0000001bff217e24 */ /* 0x000fe2000f8e00ff */
[-C--:B------:R-:W-:Y:S02]  /*4e40*/  LEA.HI.X.SX32 R37, R29, R211.reuse, 0x2, P3 ;  /* 0x000000d31d257211 */ /* 0x080fe400018f16ff */
[-C--:B------:R-:W-:Y:S01]  /*4e50*/  LEA R32, P1, R25, R210.reuse, 0x2 ;  /* 0x000000d219207211 */ /* 0x080fe200078210ff */
[----:B------:R-:W-:Y:S01]  /*4e60*/  REDG.E.ADD.F32.FTZ.RN.STRONG.GPU desc[UR20][R30.64], R19 ;  /* 0x000000131e0079a6 */ /* 0x000fe2000c10f394 */
[-C--:B------:R-:W-:Y:S02]  /*4e70*/  LEA R38, P0, R9, R210.reuse, 0x2 ;  /* 0x000000d209267211 */ /* 0x080fe400078010ff */
[-C--:B------:R-:W-:Y:S01]  /*4e80*/  LEA.HI.X.SX32 R33, R33, R211.reuse, 0x2, P1 ;  /* 0x000000d321217211 */ /* 0x080fe200008f16ff */
[----:B------:R-:W-:Y:S01]  /*4e90*/  REDG.E.ADD.F32.FTZ.RN.STRONG.GPU desc[UR20][R36.64], R12 ;  /* 0x0000000c240079a6 */ /* 0x000fe2000c10f394 */
[-C--:B------:R-:W-:Y:S02]  /*4ea0*/  LEA.HI.X.SX32 R39, R5, R211.reuse, 0x2, P0 ;  /* 0x000000d305277211 */ /* 0x080fe400000f16ff */
[----:B------:R-:W-:Y:S01]  /*4eb0*/  PLOP3.LUT P0, PT, PT, PT, UP0, 0x80, 0x0 ;  /* 0x000000000000781c */ /* 0x000fe20003f0f008 */
[----:B------:R-:W-:Y:S01]  /*4ec0*/  LDSM.16.MT88.4 R4, [R180+0x8000] ;  /* 0x00800000b404783b */ /* 0x000fe20000004200 */
[----:B------:R-:W-:Y:S01]  /*4ed0*/  ISETP.LT.AND P1, PT, RZ, UR39, PT ;  /* 0x00000027ff007c0c */ /* 0x000fe2000bf21270 */
[----:B------:R-:W-:Y:S02]  /*4ee0*/  @UP2 UIADD3 UR6, UP0, UR6, -0x200, URZ ;  /* 0xfffffe0006062890 */ /* 0x000fe4000ff1e03f */
[----:B------:R-:W-:Y:S01]  /*4ef0*/  LDSM.16.MT88.4 R16, [R180+0x8800] ;  /* 0x00880000b410783b */ /* 0x000fe20000004200 */
[----:B------:R-:W-:Y:S01]  /*4f00*/  UMOV UR39, UR42 ;  /* 0x0000002a00277c82 */ /* 0x000fe20008000000 */
[----:B------:R-:W-:Y:S02]  /*4f10*/  @UP2 UIADD3.X UR7, UR7, -0x1, URZ, UP0, !UPT ;  /* 0xffffffff07072890 */ /* 0x000fe400087fe43f */
[----:B------:R-:W-:Y:S01]  /*4f20*/  LDSM.16.MT88.4 R28, [R180+0xc800] ;  /* 0x00c80000b41c783b */ /* 0x000fe20000004200 */
[----:B-1----:R-:W-:Y:S03]  /*4f30*/  LEA R34, P2, R27, R210, 0x2 ;  /* 0x000000d21b227211 */ /* 0x002fe600078410ff */
[----:B------:R-:W-:Y:S01]  /*4f40*/  LDSM.16.MT88.4 R24, [R176+0x400] ;  /* 0x00040000b018783b */ /* 0x000fe20000004200 */
[----:B------:R-:W-:Y:S03]  /*4f50*/  LEA.HI.X.SX32 R35, R11, R211, 0x2, P2 ;  /* 0x000000d30b237211 */ /* 0x000fe600010f16ff */
[----:B------:R-:W1:Y:S04]  /*4f60*/  LDSM.16.MT88.4 R8, [R176] ;  /* 0x00000000b008783b */ /* 0x000e680000004200 */
[----:B------:R-:W-:Y:S04]  /*4f70*/  REDG.E.ADD.F32.FTZ.RN.STRONG.GPU desc[UR20][R34.64], R13 ;  /* 0x0000000d220079a6 */ /* 0x000fe8000c10f394 */
[----:B------:R-:W-:Y:S04]  /*4f80*/  REDG.E.ADD.F32.FTZ.RN.STRONG.GPU desc[UR20][R32.64], R14 ;  /* 0x0000000e200079a6 */ /* 0x000fe8000c10f394 */
[----:B------:R-:W-:Y:S04]  /*4f90*/  REDG.E.ADD.F32.FTZ.RN.STRONG.GPU desc[UR20][R38.64], R15 ;  /* 0x0000000f260079a6 */ /* 0x000fe8000c10f394 */
[----:B------:R-:W-:Y:S01]  /*4fa0*/  LDSM.16.MT88.4 R12, [R176+0x800] ;  /* 0x00080000b00c783b */ /* 0x000fe20000004200 */
[-C--:B-1----:R-:W-:Y:S06]  /*4fb0*/  HMMA.16816.F32.BF16 R92, R4, R8.reuse, R92 ;  /* 0x00000008045c723c */ /* 0x082fec000004185c */
[C---:B------:R-:W-:Y:S06]  /*4fc0*/  HMMA.16816.F32.BF16 R96, R20.reuse, R8, R96 ;  /* 0x000000081460723c */ /* 0x040fec0000041860 */
[-C--:B------:R-:W-:Y:S01]  /*4fd0*/  HMMA.16816.F32.BF16 R100, R20, R10.reuse, R100 ;  /* 0x0000000a1464723c */ /* 0x080fe20000041864 */
[----:B------:R-:W1:Y:S05]  /*4fe0*/  LDSM.16.MT88.4 R20, [R180+0x9000] ;  /* 0x00900000b414783b */ /* 0x000e6a0000004200 */
[----:B------:R-:W-:Y:S01]  /*4ff0*/  HMMA.16816.F32.BF16 R104, R4, R10, R104 ;  /* 0x0000000a0468723c */ /* 0x000fe20000041868 */
[----:B------:R-:W2:Y:S04]  /*5000*/  LDSM.16.MT88.4 R4, [R180+0xd000] ;  /* 0x00d00000b404783b */ /* 0x000ea80000004200 */
[----:B------:R-:W-:Y:S01]  /*5010*/  LDSM.16.MT88.4 R8, [R180+0x9800] ;  /* 0x00980000b408783b */ /* 0x000fe20000004200 */
[-C--:B------:R-:W-:Y:S06]  /*5020*/  HMMA.16816.F32.BF16 R92, R16, R24.reuse, R92 ;  /* 0x00000018105c723c */ /* 0x080fec000004185c */
[C---:B------:R-:W-:Y:S06]  /*5030*/  HMMA.16816.F32.BF16 R96, R28.reuse, R24, R96 ;  /* 0x000000181c60723c */ /* 0x040fec0000041860 */
        /* <DEDUP_REMOVED lines=31> */
[----:B------:R-:W4:Y:S05]  /*5230*/  LDSM.16.MT88.4 R16, [R180+0xf800] ;  /* 0x00f80000b410783b */ /* 0x000f2a0000004200 */
[-C--:B-1----:R-:W-:Y:S06]  /*5240*/  HMMA.16816.F32.BF16 R92, R12, R28.reuse, R92 ;  /* 0x0000001c0c5c723c */ /* 0x082fec000004185c */
[C---:B--2---:R-:W-:Y:S06]  /*5250*/  HMMA.16816.F32.BF16 R96, R4.reuse, R28, R96 ;  /* 0x0000001c0460723c */ /* 0x044fec0000041860 */
[-C--:B------:R-:W-:Y:S06]  /*5260*/  HMMA.16816.F32.BF16 R100, R4, R30.reuse, R100 ;  /* 0x0000001e0464723c */ /* 0x080fec0000041864 */
[----:B------:R-:W-:Y:S05]  /*5270*/  HMMA.16816.F32.BF16 R104, R12, R30, R104 ;  /* 0x0000001e0c68723c */ /* 0x000fea0000041868 */
[C---:B------:R-:W-:Y:S01]  /*5280*/  VIADD R4, R176.reuse, 0xffffe000 ;  /* 0xffffe000b0047836 */ /* 0x040fe20000000000 */
[-C--:B---3--:R-:W-:Y:S05]  /*5290*/  HMMA.16816.F32.BF16 R92, R8, R24.reuse, R92 ;  /* 0x00000018085c723c */ /* 0x088fea000004185c */
[----:B------:R-:W-:Y:S01]  /*52a0*/  @P0 VIADD R4, R176, 0x2000 ;  /* 0x00002000b0040836 */ /* 0x000fe20000000000 */
[C---:B----4-:R-:W-:Y:S05]  /*52b0*/  HMMA.16816.F32.BF16 R96, R16.reuse, R24, R96 ;  /* 0x000000181060723c */ /* 0x050fea0000041860 */
[----:B------:R-:W-:Y:S01]  /*52c0*/  IMAD.MOV.U32 R176, RZ, RZ, R4 ;  /* 0x000000ffffb07224 */ /* 0x000fe200078e0004 */
[-C--:B------:R-:W-:Y:S06]  /*52d0*/  HMMA.16816.F32.BF16 R100, R16, R26.reuse, R100 ;  /* 0x0000001a1064723c */ /* 0x080fec0000041864 */
[----:B------:R-:W-:Y:S01]  /*52e0*/  HMMA.16816.F32.BF16 R104, R8, R26, R104 ;  /* 0x0000001a0868723c */ /* 0x000fe20000041868 */
[----:B------:R-:W-:Y:S11]  /*52f0*/  @!UPT UIADD3 URZ, URZ, URZ, URZ ;  /* 0x0000003f3f3ff290 */ /* 0x000ff6000fffe03f */
[----:B------:R-:W-:Y:S01]  /*5300*/  @!UPT UIADD3 URZ, URZ, URZ, URZ ;  /* 0x0000003f3f3ff290 */ /* 0x000fe2000fffe03f */
[----:B------:R-:W-:Y:S11]  /*5310*/  @P1 BRA `(.L_x_130) ;  /* 0xffffffcc004c1947 */ /* 0x000ff6000383ffff */
.L_x_127:
[----:B------:R-:W-:Y:S01]  /*5320*/  @!UPT UIADD3 URZ, URZ, URZ, URZ ;  /* 0x0000003f3f3ff290 */ /* 0x000fe2000fffe03f */
[----:B------:R-:W3:Y:S01]  /*5330*/  S2R R4, SR_TID.X ;  /* 0x0000000000047919 */ /* 0x000ee20000002100 */
[----:B------:R-:W-:Y:S01]  /*5340*/  ULDC UR6, c[0x0][0x390] ;  /* 0x0000e40000067ab9 */ /* 0x000fe20000000800 */
[----:B------:R-:W4:Y:S01]  /*5350*/  LDC.64 R6, c[0x0][0x438] ;  /* 0x00010e00ff067b82 */ /* 0x000f220000000a00 */
        /* <DEDUP_REMOVED lines=18> */
[----:B------:R-:W-:-:S02]  /*5480*/  F2FP.BF16.F32.PACK_AB R95, R95, R94 ;  /* 0x0000005e5f5f723e */ /* 0x000fc400000010ff */
[----:B------:R-:W-:Y:S02]  /*5490*/  F2FP.BF16.F32.PACK_AB R104, R105, R104 ;  /* 0x000000686968723e */ /* 0x000fe400000010ff */
[----:B------:R-:W-:-:S03]  /*54a0*/  F2FP.BF16.F32.PACK_AB R106, R107, R106 ;  /* 0x0000006a6b6a723e */ /* 0x000fc600000010ff */
[----:B------:R-:W1:Y:S01]  /*54b0*/  LDC.64 R12, c[0x0][0x468] ;  /* 0x00011a00ff0c7b82 */ /* 0x000e620000000a00 */
[----:B------:R-:W-:Y:S01]  /*54c0*/  F2FP.BF16.F32.PACK_AB R97, R97, R96 ;  /* 0x000000606161723e */ /* 0x000fe200000010ff */
[----:B----4-:R-:W-:Y:S01]  /*54d0*/  IMAD R14, R6, UR22, RZ ;  /* 0x00000016060e7c24 */ /* 0x010fe2000f8e02ff */
[----:B------:R-:W-:Y:S01]  /*54e0*/  F2FP.BF16.F32.PACK_AB R99, R99, R98 ;  /* 0x000000626363723e */ /* 0x000fe200000010ff */
[----:B------:R-:W-:Y:S01]  /*54f0*/  ULDC.64 UR8, c[0x0][0x3f0] ;  /* 0x0000fc0000087ab9 */ /* 0x000fe20000000a00 */
[----:B------:R-:W-:Y:S01]  /*5500*/  F2FP.BF16.F32.PACK_AB R100, R101, R100 ;  /* 0x000000646564723e */ /* 0x000fe200000010ff */
[----:B------:R-:W-:Y:S01]  /*5510*/  IMAD R7, R7, UR14, R14 ;  /* 0x0000000e07077c24 */ /* 0x000fe2000f8e020e */
[----:B---3--:R-:W-:Y:S01]  /*5520*/  SHF.R.S32.HI R5, RZ, 0x1f, R4 ;  /* 0x0000001fff057819 */ /* 0x008fe20000011404 */
[----:B------:R-:W-:Y:S01]  /*5530*/  ULDC.64 UR6, c[0x0][0x3f8] ;  /* 0x0000fe0000067ab9 */ /* 0x000fe20000000a00 */
[----:B------:R-:W-:Y:S02]  /*5540*/  F2FP.BF16.F32.PACK_AB R102, R103, R102 ;  /* 0x000000666766723e */ /* 0x000fe400000010ff */
[----:B------:R-:W-:-:S02]  /*5550*/  LEA.HI R8, R5, R4, RZ, 0x2 ;  /* 0x0000000405087211 */ /* 0x000fc400078f10ff */
[----:B------:R-:W-:Y:S02]  /*5560*/  LEA.HI R4, R5, R4, RZ, 0x3 ;  /* 0x0000000405047211 */ /* 0x000fe400078f18ff */
[----:B--2---:R-:W-:Y:S02]  /*5570*/  LEA.HI R10, R8, R187, RZ, 0x1 ;  /* 0x000000bb080a7211 */ /* 0x004fe400078f08ff */
[----:B------:R-:W-:Y:S01]  /*5580*/  SHF.R.S32.HI R4, RZ, 0x3, R4 ;  /* 0x00000003ff047819 */ /* 0x000fe20000011404 */
[----:B------:R-:W2:Y:S01]  /*5590*/  LDC.64 R8, c[0x0][0x450] ;  /* 0x00011400ff087b82 */ /* 0x000ea20000000a00 */
[----:B------:R-:W-:Y:S01]  /*55a0*/  F2FP.BF16.F32.PACK_AB R77, R77, R76 ;  /* 0x0000004c4d4d723e */ /* 0x000fe200000010ff */
[----:B------:R-:W-:Y:S01]  /*55b0*/  STS [R198], R93 ;  /* 0x0000005dc6007388 */ /* 0x000fe20000000800 */
[----:B------:R-:W-:Y:S01]  /*55c0*/  F2FP.BF16.F32.PACK_AB R79, R79, R78 ;  /* 0x0000004e4f4f723e */ /* 0x000fe200000010ff */
[----:B------:R-:W-:Y:S01]  /*55d0*/  IMAD.SHL.U32 R4, R4, 0x40, RZ ;  /* 0x0000004004047824 */ /* 0x000fe200078e00ff */
[----:B------:R-:W-:Y:S01]  /*55e0*/  F2FP.BF16.F32.PACK_AB R88, R89, R88 ;  /* 0x000000585958723e */ /* 0x000fe200000010ff */
[----:B------:R-:W-:Y:S01]  /*55f0*/  STS [R198+0x200], R95 ;  /* 0x0002005fc6007388 */ /* 0x000fe20000000800 */
[----:B------:R-:W-:Y:S01]  /*5600*/  F2FP.BF16.F32.PACK_AB R90, R91, R90 ;  /* 0x0000005a5b5a723e */ /* 0x000fe200000010ff */
[----:B-1----:R-:W-:Y:S01]  /*5610*/  IMAD R28, R12, UR23, RZ ;  /* 0x000000170c1c7c24 */ /* 0x002fe2000f8e02ff */
[----:B------:R-:W-:Y:S01]  /*5620*/  LOP3.LUT R5, R4, 0xc0, RZ, 0xc0, !PT ;  /* 0x000000c004057812 */ /* 0x000fe200078ec0ff */
[----:B------:R-:W-:Y:S01]  /*5630*/  STS [R197], R104 ;  /* 0x00000068c5007388 */ /* 0x000fe20000000800 */
[----:B------:R-:W-:Y:S01]  /*5640*/  LOP3.LUT R4, R10, 0x7fffffe, RZ, 0xc0, !PT ;  /* 0x07fffffe0a047812 */ /* 0x000fe200078ec0ff */
[----:B------:R-:W-:Y:S01]  /*5650*/  IMAD R28, R13, UR15, R28 ;  /* 0x0000000f0d1c7c24 */ /* 0x000fe2000f8e021c */
[----:B------:R-:W-:Y:S01]  /*5660*/  LOP3.LUT R10, R5, 0x18, R190, 0xf8, !PT ;  /* 0x00000018050a7812 */ /* 0x000fe200078ef8be */
[----:B------:R-:W-:Y:S01]  /*5670*/  STS [R197+0x200], R106 ;  /* 0x0002006ac5007388 */ /* 0x000fe20000000800 */
[----:B------:R-:W-:Y:S01]  /*5680*/  SHF.R.U32.HI R5, RZ, 0x3, R5 ;  /* 0x00000003ff057819 */ /* 0x000fe20000011605 */
[----:B------:R-:W-:Y:S01]  /*5690*/  IMAD.IADD R11, R187, 0x1, -R4 ;  /* 0x00000001bb0b7824 */ /* 0x000fe200078e0a04 */
[----:B------:R-:W-:Y:S01]  /*56a0*/  F2FP.BF16.F32.PACK_AB R81, R81, R80 ;  /* 0x000000505151723e */ /* 0x000fe200000010ff */
[----:B------:R-:W-:Y:S01]  /*56b0*/  STS [R198+0x1000], R97 ;  /* 0x00100061c6007388 */ /* 0x000fe20000000800 */
[----:B------:R-:W-:-:S02]  /*56c0*/  F2FP.BF16.F32.PACK_AB R83, R83, R82 ;  /* 0x000000525353723e */ /* 0x000fc400000010ff */
[----:B------:R-:W-:Y:S01]  /*56d0*/  F2FP.BF16.F32.PACK_AB R84, R85, R84 ;  /* 0x000000545554723e */ /* 0x000fe200000010ff */
[----:B------:R-:W-:Y:S01]  /*56e0*/  STS [R198+0x1200], R99 ;  /* 0x00120063c6007388 */ /* 0x000fe20000000800 */
[----:B------:R-:W-:Y:S01]  /*56f0*/  F2FP.BF16.F32.PACK_AB R86, R87, R86 ;  /* 0x000000565756723e */ /* 0x000fe200000010ff */
[----:B--2---:R-:W-:Y:S01]  /*5700*/  IMAD.WIDE.U32 R16, R187, R8, RZ ;  /* 0x00000008bb107225 */ /* 0x004fe200078e00ff */
[----:B------:R-:W-:Y:S01]  /*5710*/  LOP3.LUT R5, R10, R5, RZ, 0x3c, !PT ;  /* 0x000000050a057212 */ /* 0x000fe200078e3cff */
[----:B------:R-:W-:Y:S01]  /*5720*/  STS [R197+0x1000], R100 ;  /* 0x00100064c5007388 */ /* 0x000fe20000000800 */
[----:B------:R-:W-:Y:S01]  /*5730*/  LEA R4, R186, R11, 0x3 ;  /* 0x0000000bba047211 */ /* 0x000fe200078e18ff */
[----:B------:R-:W-:Y:S01]  /*5740*/  IMAD R30, R8, UR4, RZ ;  /* 0x00000004081e7c24 */ /* 0x000fe2000f8e02ff */
[----:B------:R-:W1:Y:S01]  /*5750*/  LDC.64 R10, c[0x0][0x440] ;  /* 0x00011000ff0a7b82 */ /* 0x000e620000000a00 */
[----:B------:R-:W-:Y:S01]  /*5760*/  STS [R197+0x1200], R102 ;  /* 0x00120066c5007388 */ /* 0x000fe20000000800 */
[----:B------:R-:W-:Y:S01]  /*5770*/  SHF.R.S32.HI R37, RZ, 0x1f, R190 ;  /* 0x0000001fff257819 */ /* 0x000fe200000114be */
[----:B------:R-:W-:Y:S01]  /*5780*/  IMAD.U32 R31, R4, 0x20, R5 ;  /* 0x00000020041f7824 */ /* 0x000fe200078e0005 */
[----:B------:R-:W-:Y:S01]  /*5790*/  MOV R36, R190 ;  /* 0x000000be00247202 */ /* 0x000fe20000000f00 */
[----:B------:R-:W-:Y:S01]  /*57a0*/  STS [R198+0x2000], R77 ;  /* 0x0020004dc6007388 */ /* 0x000fe20000000800 */
[----:B------:R-:W-:Y:S01]  /*57b0*/  SHF.R.S32.HI R15, RZ, 0x1f, R187 ;  /* 0x0000001fff0f7819 */ /* 0x000fe200000114bb */
[----:B------:R-:W-:Y:S01]  /*57c0*/  IMAD R30, R9, UR26, R30 ;  /* 0x0000001a091e7c24 */ /* 0x000fe2000f8e021e */
[----:B------:R-:W2:Y:S01]  /*57d0*/  LDC.64 R4, c[0x0][0x458] ;  /* 0x00011600ff047b82 */ /* 0x000ea20000000a00 */
[----:B------:R-:W-:Y:S01]  /*57e0*/  STS [R198+0x2200], R79 ;  /* 0x0022004fc6007388 */ /* 0x000fe20000000800 */
[----:B------:R-:W-:Y:S01]  /*57f0*/  IMAD.WIDE.U32 R18, R6, UR14, R36 ;  /* 0x0000000e06127c25 */ /* 0x000fe2000f8e0024 */
[----:B------:R-:W-:-:S02]  /*5800*/  LEA R31, R31, UR5, 0x1 ;  /* 0x000000051f1f7c11 */ /* 0x000fc4000f8e08ff */
[----:B------:R-:W-:Y:S01]  /*5810*/  STS [R197+0x2000], R88 ;  /* 0x00200058c5007388 */ /* 0x000fe20000000800 */
[----:B------:R-:W-:Y:S02]  /*5820*/  IMAD.IADD R19, R19, 0x1, R7 ;  /* 0x0000000113137824 */ /* 0x000fe400078e0207 */
[----:B------:R-:W-:Y:S01]  /*5830*/  IMAD R32, R15, R8, RZ ;  /* 0x000000080f207224 */ /* 0x000fe200078e02ff */
[----:B------:R-:W-:Y:S01]  /*5840*/  STS [R197+0x2200], R90 ;  /* 0x0022005ac5007388 */ /* 0x000fe20000000800 */
[----:B------:R-:W3:Y:S01]  /*5850*/  LDC.64 R6, c[0x0][0x470] ;  /* 0x00011c00ff067b82 */ /* 0x000ee20000000a00 */
[----:B------:R-:W-:Y:S02]  /*5860*/  IMAD.WIDE.U32 R38, R12, UR15, R18 ;  /* 0x0000000f0c267c25 */ /* 0x000fe4000f8e0012 */
[----:B------:R-:W-:Y:S02]  /*5870*/  STS [R198+0x3000], R81 ;  /* 0x00300051c6007388 */ /* 0x000fe40000000800 */
[----:B------:R-:W-:-:S02]  /*5880*/  IMAD R32, R187, R9, R32 ;  /* 0x00000009bb207224 */ /* 0x000fc400078e0220 */
[----:B------:R-:W-:Y:S01]  /*5890*/  STS [R198+0x3200], R83 ;  /* 0x00320053c6007388 */ /* 0x000fe20000000800 */
[C---:B-1----:R-:W-:Y:S02]  /*58a0*/  IMAD R12, R10.reuse, UR22, RZ ;  /* 0x000000160a0c7c24 */ /* 0x042fe4000f8e02ff */
[----:B------:R-:W-:Y:S01]  /*58b0*/  IADD3 R33, R17, R32, RZ ;  /* 0x0000002011217210 */ /* 0x000fe20007ffe0ff */
[----:B------:R-:W-:Y:S01]  /*58c0*/  STS [R197+0x3000], R84 ;  /* 0x00300054c5007388 */ /* 0x000fe20000000800 */
[----:B------:R-:W-:Y:S02]  /*58d0*/  IMAD.MOV.U32 R32, RZ, RZ, R16 ;  /* 0x000000ffff207224 */ /* 0x000fe400078e0010 */
[----:B------:R-:W-:Y:S01]  /*58e0*/  IMAD.WIDE.U32 R36, R10, UR14, R36 ;  /* 0x0000000e0a247c25 */ /* 0x000fe2000f8e0024 */
[----:B------:R-:W-:Y:S03]  /*58f0*/  STS [R197+0x3200], R86 ;  /* 0x00320056c5007388 */ /* 0x000fe60000000800 */
[----:B------:R-:W-:Y:S01]  /*5900*/  IMAD R11, R11, UR14, R12 ;  /* 0x0000000e0b0b7c24 */ /* 0x000fe2000f8e020c */
[----:B------:R-:W-:Y:S01]  /*5910*/  BAR.SYNC.DEFER_BLOCKING 0x0 ;  /* 0x0000000000007b1d */ /* 0x000fe20000010000 */
[----:B--2---:R-:W-:-:S02]  /*5920*/  IMAD R10, R15, R4, RZ ;  /* 0x000000040f0a7224 */ /* 0x004fc400078e02ff */
[----:B------:R-:W-:Y:S01]  /*5930*/  IMAD.WIDE.U32 R34, R187, R4, RZ ;  /* 0x00000004bb227225 */ /* 0x000fe200078e00ff */
[----:B------:R-:W-:-:S03]  /*5940*/  IADD3 R37, R37, R11, RZ ;  /* 0x0000000b25257210 */ /* 0x000fc60007ffe0ff */
[----:B------:R-:W-:Y:S02]  /*5950*/  IMAD R10, R187, R5, R10 ;  /* 0x00000005bb0a7224 */ /* 0x000fe400078e020a */
[----:B------:R-:W-:-:S03]  /*5960*/  IMAD.WIDE.U32 R32, R8, UR26, R32 ;  /* 0x0000001a08207c25 */ /* 0x000fc6000f8e0020 */
[----:B------:R-:W-:Y:S01]  /*5970*/  IADD3 R35, R35, R10, RZ ;  /* 0x0000000a23237210 */ /* 0x000fe20007ffe0ff */
[----:B------:R-:W-:Y:S01]  /*5980*/  IMAD.IADD R11, R39, 0x1, R28 ;  /* 0x00000001270b7824 */ /* 0x000fe200078e021c */
[----:B------:R-:W-:Y:S01]  /*5990*/  IADD3 R29, P0, R38, R32, RZ ;  /* 0x00000020261d7210 */ /* 0x000fe20007f1e0ff */
[C---:B---3--:R-:W-:Y:S02]  /*59a0*/  IMAD R28, R6.reuse, UR23, RZ ;  /* 0x00000017061c7c24 */ /* 0x048fe4000f8e02ff */
[----:B------:R-:W-:Y:S01]  /*59b0*/  IMAD.WIDE.U32 R36, R6, UR15, R36 ;  /* 0x0000000f06247c25 */ /* 0x000fe2000f8e0024 */
[----:B------:R-:W-:-:S03]  /*59c0*/  IADD3.X R30, R11, R33, R30, P0, !PT ;  /* 0x000000210b1e7210 */ /* 0x000fc600007fe41e */
[----:B------:R-:W-:Y:S01]  /*59d0*/  IMAD R7, R7, UR15, R28 ;  /* 0x0000000f07077c24 */ /* 0x000fe2000f8e021c */
[----:B------:R-:W-:Y:S01]  /*59e0*/  LEA R28, P1, R29, UR8, 0x1 ;  /* 0x000000081d1c7c11 */ /* 0x000fe2000f8208ff */
[C---:B------:R-:W-:Y:S01]  /*59f0*/  IMAD R6, R4.reuse, UR4, RZ ;  /* 0x0000000404067c24 */ /* 0x040fe2000f8e02ff */
[----:B------:R-:W1:Y:S01]  /*5a00*/  LDS.128 R24, [R31+0x6000] ;  /* 0x006000001f187984 */ /* 0x000e620000000c00 */
[----:B------:R-:W-:Y:S01]  /*5a10*/  IMAD.WIDE.U32 R34, R4, UR26, R34 ;  /* 0x0000001a04227c25 */ /* 0x000fe2000f8e0022 */
[----:B------:R-:W-:Y:S02]  /*5a20*/  IADD3 R7, R37, R7, RZ ;  /* 0x0000000725077210 */ /* 0x000fe40007ffe0ff */
[----:B------:R-:W2:Y:S01]  /*5a30*/  LDS.128 R20, [R31+0x7000] ;  /* 0x007000001f147984 */ /* 0x000ea20000000c00 */
[----:B------:R-:W-:Y:S01]  /*5a40*/  IMAD R6, R5, UR26, R6 ;  /* 0x0000001a05067c24 */ /* 0x000fe2000f8e0206 */
[----:B------:R-:W-:Y:S02]  /*5a50*/  IADD3 R10, P0, R36, R34, RZ ;  /* 0x00000022240a7210 */ /* 0x000fe40007f1e0ff */
[----:B------:R-:W3:Y:S01]  /*5a60*/  LDS.128 R16, [R31+0x8000] ;  /* 0x008000001f107984 */ /* 0x000ee20000000c00 */
[----:B------:R-:W-:-:S02]  /*5a70*/  LEA.HI.X R29, R29, UR9, R30, 0x1, P1 ;  /* 0x000000091d1d7c11 */ /* 0x000fc400088f0c1e */
[----:B------:R-:W-:Y:S01]  /*5a80*/  IADD3.X R7, R7, R35, R6, P0, !PT ;  /* 0x0000002307077210 */ /* 0x000fe200007fe406 */
[----:B------:R4:W3:Y:S01]  /*5a90*/  LDS.128 R12, [R31+0x9000] ;  /* 0x009000001f0c7984 */ /* 0x0008e20000000c00 */
[----:B------:R-:W-:Y:S02]  /*5aa0*/  LEA R6, P0, R10, UR6, 0x1 ;  /* 0x000000060a067c11 */ /* 0x000fe4000f8008ff */
[----:B------:R-:W-:Y:S02]  /*5ab0*/  LEA R30, P1, R8, R28, 0x7 ;  /* 0x0000001c081e7211 */ /* 0x000fe400078238ff */
[----:B------:R-:W-:Y:S02]  /*5ac0*/  LEA.HI.X R7, R10, UR7, R7, 0x1, P0 ;  /* 0x000000070a077c11 */ /* 0x000fe400080f0c07 */
[----:B------:R-:W-:-:S04]  /*5ad0*/  LEA R10, P0, R4, R6, 0x7 ;  /* 0x00000006040a7211 */ /* 0x000fc800078038ff */
[----:B------:R-:W-:Y:S02]  /*5ae0*/  LEA.HI.X R11, R4, R7, R5, 0x7, P0 ;  /* 0x00000007040b7211 */ /* 0x000fe400000f3c05 */
[----:B----4-:R-:W-:Y:S01]  /*5af0*/  LEA.HI.X R31, R8, R29, R9, 0x7, P1 ;  /* 0x0000001d081f7211 */ /* 0x010fe200008f3c09 */
[----:B-1----:R1:W-:Y:S04]  /*5b00*/  STG.E.128 desc[UR20][R28.64], R24 ;  /* 0x000000181c007986 */ /* 0x0023e8000c101d14 */
[----:B--2---:R1:W-:Y:S04]  /*5b10*/  STG.E.128 desc[UR20][R30.64], R20 ;  /* 0x000000141e007986 */ /* 0x0043e8000c101d14 */
[----:B---3--:R1:W-:Y:S04]  /*5b20*/  STG.E.128 desc[UR20][R6.64], R16 ;  /* 0x0000001006007986 */ /* 0x0083e8000c101d14 */
[----:B------:R1:W-:Y:S02]  /*5b30*/  STG.E.128 desc[UR20][R10.64], R12 ;  /* 0x0000000c0a007986 */ /* 0x0003e4000c101d14 */
.L_x_124:
        /* <DEDUP_REMOVED lines=11> */
.L_x_131:
[----:B------:R-:W-:Y:S05]  /*5bf0*/  EXIT ;  /* 0x000000000000794d */ /* 0x000fea0003800000 */
.L_x_133:
        /* <DEDUP_REMOVED lines=16> */
.L_x_1331:


//--------------------- .text._ZN5flash44flash_bwd_dq_dk_dv_loop_seqk_parallel_kernelI23Flash_bwd_kernel_traitsILi32ELi128ELi128ELi8ELi4ELi4ELi4ELb1ELb0EN7cutlass10bfloat16_tE19Flash_kernel_traitsILi32ELi128ELi128ELi8ES3_EELb0ELb0ELb0ELb1ELb0ELb0ELb0EEEvNS_16Flash_bwd_paramsE --------------------------
	.section	.text._ZN5flash44flash_bwd_dq_dk_dv_loop_seqk_parallel_kernelI23Flash_bwd_kernel_traitsILi32ELi128ELi128ELi8ELi4ELi4ELi4ELb1ELb0EN7cutlass10bfloat16_tE19Flash_kernel_traitsILi32ELi128ELi128ELi8ES3_EELb0ELb0ELb0ELb1ELb0ELb0ELb0EEEvNS_16Flash_bwd_paramsE,"ax",@progbits
	.align	128
        .global         _ZN5flash44flash_bwd_dq_dk_dv_loop_seqk_parallel_kernelI23Flash_bwd_kernel_traitsILi32ELi128ELi128ELi8ELi4ELi4ELi4ELb1ELb0EN7cutlass10bfloat16_tE19Flash_kernel_traitsILi32ELi128ELi128ELi8ES3_EELb0ELb0ELb0ELb1ELb0ELb0ELb0EEEvNS_16Flash_bwd_paramsE
        .type           _ZN5flash44flash_bwd_dq_dk_dv_loop_seqk_parallel_kernelI23Flash_bwd_kernel_traitsILi32ELi128ELi128ELi8ELi4ELi4ELi4ELb1ELb0EN7cutlass10bfloat16_tE19Flash_kernel_traitsILi32ELi128ELi128ELi8ES3_EELb0ELb0ELb0ELb1ELb0ELb0ELb0EEEvNS_16Flash_bwd_paramsE,@function
        .size           _ZN5flash44flash_bwd_dq_dk_dv_loop_seqk_parallel_kernelI23Flash_bwd_kernel_traitsILi32ELi128ELi128ELi8ELi4ELi4ELi4ELb1ELb0EN7cutlass10bfloat16_tE19Flash_kernel_traitsILi32ELi128ELi128ELi8ES3_EELb0ELb0ELb0ELb1ELb0ELb0ELb0EEEvNS_16Flash_bwd_paramsE,(.L_x_1332 - _ZN5flash44flash_bwd_dq_dk_dv_loop_seqk_parallel_kernelI23Flash_bwd_kernel_traitsILi32ELi128ELi128ELi8ELi4ELi4ELi4ELb1ELb0EN7cutlass10bfloat16_tE19Flash_kernel_traitsILi32ELi128ELi128ELi8ES3_EELb0ELb0ELb0ELb1ELb0ELb0ELb0EEEvNS_16Flash_bwd_paramsE)
        .other          _ZN5flash44flash_bwd_dq_dk_dv_loop_seqk_parallel_kernelI23Flash_bwd_kernel_traitsILi32ELi128ELi128ELi8ELi4ELi4ELi4ELb1ELb0EN7cutlass10bfloat16_tE19Flash_kernel_traitsILi32ELi128ELi128ELi8ES3_EELb0ELb0ELb0ELb1ELb0ELb0ELb0EEEvNS_16Flash_bwd_paramsE,@"STO_CUDA_ENTRY STV_DEFAULT"
_ZN5flash44flash_bwd_dq_dk_dv_loop_seqk_parallel_kernelI23Flash_bwd_kernel_traitsILi32ELi128ELi128ELi8ELi4ELi4ELi4ELb1ELb0EN7cutlass10bfloat16_tE19Flash_kernel_traitsILi32ELi128ELi128ELi8ES3_EELb0ELb0ELb0ELb1ELb0ELb0ELb0EEEvNS_16Flash_bwd_paramsE:
.text._ZN5flash44flash_bwd_dq_dk_dv_loop_seqk_parallel_kernelI23Flash_bwd_kernel_traitsILi32ELi128ELi128ELi8ELi4ELi4ELi4ELb1ELb0EN7cutlass10bfloat16_tE19Flash_kernel_traitsILi32ELi128ELi128ELi8ES3_EELb0ELb0ELb0ELb1ELb0ELb0ELb0EEEvNS_16Flash_bwd_paramsE:
        /* <DEDUP_REMOVED lines=22> */
[----:B---3--:R-:W-:-:S03]  /*0160*/  USHF.R.S32.HI UR5, URZ, 0x1f, UR59 ;  /* 0x0000001f3f057899 */ /* 0x008fc6000801143b */
[CC--:B------:R-:W-:Y:S02]  /*0170*/  LEA.HI R4, R2.reuse, R8.reuse, RZ, 0x2 ;  /* 0x0000000802047211 */ /* 0x0c0fe400078f10ff */
[CC--:B------:R-:W-:Y:S02]  /*0180*/  LEA.HI R3, R2.reuse, R8.reuse, RZ, 0x5 ;  /* 0x0000000802037211 */ /* 0x0c0fe400078f28ff */
[CC--:B------:R-:W-:Y:S01]  /*0190*/  LEA.HI R13, R2.reuse, R8.reuse, RZ, 0x7 ;  /* 0x00000008020d7211 */ /* 0x0c0fe200078f38ff */
[----:B----4-:R-:W-:Y:S01]  /*01a0*/  USHF.L.U32 UR6, UR49, 0x7, URZ ;  /* 0x0000000731067899 */ /* 0x010fe2000800063f */
[CC--:B------:R-:W-:Y:S02]  /*01b0*/  LEA.HI R15, R2.reuse, R8.reuse, RZ, 0x3 ;  /* 0x00000008020f7211 */ /* 0x0c0fe400078f18ff */
[----:B------:R-:W-:Y:S02]  /*01c0*/  LEA.HI R2, R2, R8, RZ, 0x4 ;  /* 0x0000000802027211 */ /* 0x000fe400078f20ff */
[----:B------:R-:W-:-:S02]  /*01d0*/  LOP3.LUT R6, R4, 0xfffffffc, RZ, 0xc0, !PT ;  /* 0xfffffffc04067812 */ /* 0x000fc400078ec0ff */
[--C-:B------:R-:W-:Y:S02]  /*01e0*/  SHF.R.S32.HI R0, RZ, 0x2, R4.reuse ;  /* 0x00000002ff007819 */ /* 0x100fe40000011404 */
[----:B------:R-:W-:Y:S01]  /*01f0*/  SHF.R.S32.HI R5, RZ, 0x1f, R4 ;  /* 0x0000001fff057819 */ /* 0x000fe20000011404 */
[----:B------:R-:W-:Y:S01]  /*0200*/  IMAD.IADD R17, R8, 0x1, -R6 ;  /* 0x0000000108117824 */ /* 0x000fe200078e0a06 */
[----:B------:R-:W-:Y:S02]  /*0210*/  LOP3.LUT R7, R3, 0xffffffe0, RZ, 0xc0, !PT ;  /* 0xffffffe003077812 */ /* 0x000fe400078ec0ff */
[----:B------:R-:W-:Y:S01]  /*0220*/  LOP3.LUT R9, R2, 0xfffffff0, RZ, 0xc0, !PT ;  /* 0xfffffff002097812 */ /* 0x000fe200078ec0ff */
[----:B------:R-:W-:Y:S01]  /*0230*/  IMAD.SHL.U32 R234, R17, 0x8, RZ ;  /* 0x0000000811ea7824 */ /* 0x000fe200078e00ff */
[----:B------:R-:W-:Y:S01]  /*0240*/  LOP3.LUT R11, R15, 0xfffffff8, RZ, 0xc0, !PT ;  /* 0xfffffff80f0b7812 */ /* 0x000fe200078ec0ff */
[----:B------:R-:W-:Y:S01]  /*0250*/  IMAD.IADD R7, R8, 0x1, -R7 ;  /* 0x0000000108077824 */ /* 0x000fe200078e0a07 */
[-C--:B------:R-:W-:Y:S01]  /*0260*/  LEA.HI R6, R4, R0.reuse, RZ, 0x1 ;  /* 0x0000000004067211 */ /* 0x080fe200078f08ff */
[C---:B------:R-:W-:Y:S01]  /*0270*/  IMAD.IADD R9, R8.reuse, 0x1, -R9 ;  /* 0x0000000108097824 */ /* 0x040fe200078e0a09 */
[----:B------:R-:W-:Y:S01]  /*0280*/  LEA.HI R4, R5, R0, RZ, 0x3 ;  /* 0x0000000005047211 */ /* 0x000fe200078f18ff */
[----:B------:R-:W-:Y:S01]  /*0290*/  IMAD.IADD R11, R8, 0x1, -R11 ;  /* 0x00000001080b7824 */ /* 0x000fe200078e0a0b */
[----:B------:R-:W-:-:S02]  /*02a0*/  SHF.R.S32.HI R8, RZ, 0x4, R2 ;  /* 0x00000004ff087819 */ /* 0x000fc40000011402 */
[----:B------:R-:W-:Y:S02]  /*02b0*/  LOP3.LUT R6, R6, 0x7fffffe, RZ, 0xc0, !PT ;  /* 0x07fffffe06067812 */ /* 0x000fe400078ec0ff */
[----:B------:R-:W-:Y:S02]  /*02c0*/  LOP3.LUT R4, R4, 0xfffffff8, RZ, 0xc0, !PT ;  /* 0xfffffff804047812 */ /* 0x000fe400078ec0ff */
[----:B------:R-:W-:Y:S01]  /*02d0*/  LEA.HI R2, R2, R8, RZ, 0x1 ;  /* 0x0000000802027211 */ /* 0x000fe200078f08ff */
[C---:B------:R-:W-:Y:S01]  /*02e0*/  IMAD.IADD R10, R0.reuse, 0x1, -R6 ;  /* 0x00000001000a7824 */ /* 0x040fe200078e0a06 */
[--C-:B------:R-:W-:Y:S01]  /*02f0*/  SHF.R.S32.HI R5, RZ, 0x5, R3.reuse ;  /* 0x00000005ff057819 */ /* 0x100fe20000011403 */
[----:B------:R-:W-:Y:S01]  /*0300*/  IMAD.IADD R6, R0, 0x1, -R4 ;  /* 0x0000000100067824 */ /* 0x000fe200078e0a04 */
[----:B------:R-:W-:Y:S02]  /*0310*/  SHF.R.S32.HI R3, RZ, 0x1f, R3 ;  /* 0x0000001fff037819 */ /* 0x000fe40000011403 */
[----:B------:R-:W-:Y:S01]  /*0320*/  LOP3.LUT R0, R2, 0xfffffffe, RZ, 0xc0, !PT ;  /* 0xfffffffe02007812 */ /* 0x000fe200078ec0ff */
[----:B------:R-:W-:Y:S01]  /*0330*/  IMAD R10, R5, 0x8, R10 ;  /* 0x00000008050a7824 */ /* 0x000fe200078e020a */
[----:B------:R-:W-:-:S02]  /*0340*/  SHF.R.S32.HI R4, RZ, 0x3, R15 ;  /* 0x00000003ff047819 */ /* 0x000fc4000001140f */
[----:B------:R-:W-:Y:S01]  /*0350*/  LEA.HI R3, R3, R5, RZ, 0x2 ;  /* 0x0000000503037211 */ /* 0x000fe200078f10ff */
[----:B------:R-:W-:Y:S01]  /*0360*/  IMAD.IADD R14, R8, 0x1, -R0 ;  /* 0x00000001080e7824 */ /* 0x000fe200078e0a00 */
[----:B------:R-:W-:Y:S01]  /*0370*/  SHF.R.S32.HI R12, RZ, 0x1f, R7 ;  /* 0x0000001fff0c7819 */ /* 0x000fe20000011407 */
[----:B------:R-:W-:Y:S01]  /*0380*/  IMAD.SHL.U32 R0, R4, 0x40, RZ ;  /* 0x0000004004007824 */ /* 0x000fe200078e00ff */
[----:B------:R-:W-:Y:S02]  /*0390*/  LOP3.LUT R2, R3, 0xfffffffc, RZ, 0xc0, !PT ;  /* 0xfffffffc03027812 */ /* 0x000fe400078ec0ff */
[----:B------:R-:W-:Y:S02]  /*03a0*/  LEA.HI R252, R12, R7, RZ, 0x2 ;  /* 0x000000070cfc7211 */ /* 0x000fe400078f10ff */
[----:B------:R-:W-:Y:S01]  /*03b0*/  LEA.HI R7, R11, R11, RZ, 0x1 ;  /* 0x0000000b0b077211 */ /* 0x000fe200078f08ff */
[----:B------:R-:W-:Y:S01]  /*03c0*/  IMAD.IADD R161, R5, 0x1, -R2 ;  /* 0x0000000105a17824 */ /* 0x000fe200078e0a02 */
[----:B------:R-:W-:-:S02]  /*03d0*/  LOP3.LUT R0, R0, 0xc0, RZ, 0xc0, !PT ;  /* 0x000000c000007812 */ /* 0x000fc400078ec0ff */
[----:B------:R-:W-:Y:S02]  /*03e0*/  LOP3.LUT R2, R7, 0x3fffffe, RZ, 0xc0, !PT ;  /* 0x03fffffe07027812 */ /* 0x000fe400078ec0ff */
[----:B------:R-:W-:Y:S02]  /*03f0*/  SHF.R.S32.HI R12, RZ, 0x7, R13 ;  /* 0x00000007ff0c7819 */ /* 0x000fe4000001140d */
[----:B------:R-:W-:Y:S01]  /*0400*/  SHF.R.U32.HI R5, RZ, 0x3, R0 ;  /* 0x00000003ff057819 */ /* 0x000fe20000011600 */
[----:B------:R-:W-:Y:S01]  /*0410*/  IMAD.IADD R3, R11, 0x1, -R2 ;  /* 0x000000010b037824 */ /* 0x000fe200078e0a02 */
[----:B------:R-:W-:Y:S01]  /*0420*/  LOP3.LUT R4, R0, 0x18, R234, 0xf8, !PT ;  /* 0x0000001800047812 */ /* 0x000fe200078ef8ea */
[----:B------:R-:W-:Y:S01]  /*0430*/  IMAD R2, R12, 0x8, R14 ;  /* 0x000000080c027824 */ /* 0x000fe200078e020e */
[----:B------:R-:W-:Y:S02]  /*0440*/  SHF.R.S32.HI R13, RZ, 0x1f, R9 ;  /* 0x0000001fff0d7819 */ /* 0x000fe40000011409 */
[----:B------:R-:W-:Y:S01]  /*0450*/  LOP3.LUT R5, R4, R5, RZ, 0x3c, !PT ;  /* 0x0000000504057212 */ /* 0x000fe200078e3cff */
[----:B------:R-:W-:Y:S01]  /*0460*/  IMAD R19, R2, 0x8, R3 ;  /* 0x0000000802137824 */ /* 0x000fe200078e0203 */
[----:B------:R-:W-:-:S02]  /*0470*/  LEA.HI R0, R9, R9, RZ, 0x1 ;  /* 0x0000000909007211 */ /* 0x000fc400078f08ff */
[----:B------:R-:W-:Y:S01]  /*0480*/  LEA.HI R13, R13, R9, RZ, 0x3 ;  /* 0x000000090d0d7211 */ /* 0x000fe200078f18ff */
[----:B------:R-:W-:Y:S01]  /*0490*/  IMAD.U32 R251, R10, 0x20, R5 ;  /* 0x000000200afb7824 */ /* 0x000fe200078e0005 */
[--C-:B------:R-:W-:Y:S02]  /*04a0*/  SHF.R.S32.HI R4, RZ, 0x1, R0.reuse ;  /* 0x00000001ff047819 */ /* 0x100fe40000011400 */
[----:B------:R-:W-:Y:S02]  /*04b0*/  SHF.R.S32.HI R2, RZ, 0x1f, R0 ;  /* 0x0000001fff027819 */ /* 0x000fe40000011400 */
        /* <DEDUP_REMOVED lines=8> */
[----:B------:R-:W-:-:S02]  /*0540*/  ISETP.NE.U32.AND P6, PT, R2, 0x1, PT ;  /* 0x000000010200780c */ /* 0x000fc40003fc5070 */
[----:B------:R-:W-:Y:S01]  /*0550*/  SHF.R.S32.HI R2, RZ, 0x1, R7 ;  /* 0x00000001ff027819 */ /* 0x000fe20000011407 */
[----:B------:R-:W-:Y:S01]  /*0560*/  IMAD.IADD R11, R4, 0x1, -R3 ;  /* 0x00000001040b7824 */ /* 0x000fe200078e0a03 */
[----:B------:R-:W-:Y:S01]  /*0570*/  LOP3.LUT R5, R0, 0x1c0, RZ, 0xc0, !PT ;  /* 0x000001c000057812 */ /* 0x000fe200078ec0ff */
[----:B------:R-:W-:Y:S01]  /*0580*/  IMAD.SHL.U32 R0, R161, 0x10, RZ ;  /* 0x00000010a1007824 */ /* 0x000fe200078e00ff */
[C---:B------:R-:W-:Y:S01]  /*0590*/  LOP3.LUT P0, RZ, R2.reuse, 0x2, RZ, 0xc0, !PT ;  /* 0x0000000202ff7812 */ /* 0x040fe2000780c0ff */
[----:B------:R-:W-:Y:S01]  /*05a0*/  IMAD.SHL.U32 R3, R2, 0x40, RZ ;  /* 0x0000004002037824 */ /* 0x000fe200078e00ff */
[----:B------:R-:W-:Y:S01]  /*05b0*/  LEA.HI R9, R6, R6, RZ, 0x1 ;  /* 0x0000000606097211 */ /* 0x000fe200078f08ff */
[----:B------:R-:W-:Y:S01]  /*05c0*/  IMAD.SHL.U32 R7, R17, 0x2, RZ ;  /* 0x0000000211077824 */ /* 0x000fe200078e00ff */
[----:B------:R-:W-:Y:S02]  /*05d0*/  LEA.HI.SX32 R252, R252, R0, 0x1e ;  /* 0x00000000fcfc7211 */ /* 0x000fe400078ff2ff */
[----:B------:R-:W-:-:S02]  /*05e0*/  LOP3.LUT R2, R5, 0x30, R0, 0xf8, !PT ;  /* 0x0000003005027812 */ /* 0x000fc400078ef800 */
[----:B------:R-:W-:Y:S02]  /*05f0*/  LOP3.LUT R0, R3, 0xc0, RZ, 0xc0, !PT ;  /* 0x000000c003007812 */ /* 0x000fe400078ec0ff */
[--C-:B------:R-:W-:Y:S02]  /*0600*/  LOP3.LUT R10, R2, 0x8, R15.reuse, 0xf8, !PT ;  /* 0x00000008020a7812 */ /* 0x100fe400078ef80f */
[----:B------:R-:W-:Y:S02]  /*0610*/  LOP3.LUT R3, R0, 0x8, R15, 0xf8, !PT ;  /* 0x0000000800037812 */ /* 0x000fe400078ef80f */
[----:B------:R-:W-:Y:S01]  /*0620*/  SHF.R.U32.HI R2, RZ, 0x3, R0 ;  /* 0x00000003ff027819 */ /* 0x000fe20000011600 */
[----:B------:R-:W-:Y:S01]  /*0630*/  IMAD.SHL.U32 R0, R6, 0x40, RZ ;  /* 0x0000004006007824 */ /* 0x000fe200078e00ff */
[----:B------:R-:W-:Y:S02]  /*0640*/  LOP3.LUT R4, R9, 0x3fffffe, RZ, 0xc0, !PT ;  /* 0x03fffffe09047812 */ /* 0x000fe400078ec0ff */
[----:B------:R-:W-:-:S02]  /*0650*/  LOP3.LUT R149, R3, R2, RZ, 0x3c, !PT ;  /* 0x0000000203957212 */ /* 0x000fc400078e3cff */
[----:B------:R-:W-:Y:S01]  /*0660*/  LOP3.LUT R3, R0, 0x1c0, RZ, 0xc0, !PT ;  /* 0x000001c000037812 */ /* 0x000fe200078ec0ff */
[C---:B------:R-:W-:Y:S01]  /*0670*/  IMAD.IADD R8, R6.reuse, 0x1, -R4 ;  /* 0x0000000106087824 */ /* 0x040fe200078e0a04 */
[C---:B------:R-:W-:Y:S01]  /*0680*/  LOP3.LUT P5, RZ, R6.reuse, 0x2, RZ, 0xc0, !PT ;  /* 0x0000000206ff7812 */ /* 0x040fe200078ac0ff */
[----:B------:R-:W-:Y:S01]  /*0690*/  IMAD.SHL.U32 R0, R161, 0x400, RZ ;  /* 0x00000400a1007824 */ /* 0x000fe200078e00ff */
[----:B------:R-:W-:Y:S01]  /*06a0*/  LOP3.LUT P4, RZ, R6, 0x4, RZ, 0xc0, !PT ;  /* 0x0000000406ff7812 */ /* 0x000fe2000788c0ff */
[----:B------:R-:W-:Y:S01]  /*06b0*/  IMAD R6, R12, 0x2000, R7 ;  /* 0x000020000c067824 */ /* 0x000fe200078e0207 */
[----:B------:R-:W-:Y:S01]  /*06c0*/  SHF.R.S32.HI R2, RZ, 0x3, R13 ;  /* 0x00000003ff027819 */ /* 0x000fe2000001140d */
[----:B------:R-:W-:Y:S01]  /*06d0*/  IMAD.U32 R149, R19, 0x20, R149 ;  /* 0x0000002013957824 */ /* 0x000fe200078e0095 */
[----:B------:R-:W-:Y:S01]  /*06e0*/  LEA.HI R4, R3, R3, RZ, 0x1d ;  /* 0x0000000303047211 */ /* 0x000fe200078fe8ff */
[----:B------:R-:W-:Y:S01]  /*06f0*/  IMAD R3, R161, 0x200, R7 ;  /* 0x00000200a1037824 */ /* 0x000fe200078e0207 */
[----:B------:R-:W-:Y:S01]  /*0700*/  SHF.R.U32.HI R5, RZ, 0x3, R5 ;  /* 0x00000003ff057819 */ /* 0x000fe20000011605 */
[--C-:B------:R-:W-:Y:S01]  /*0710*/  IMAD R13, R2, 0x200, R0.reuse ;  /* 0x00000200020d7824 */ /* 0x100fe200078e0200 */
[----:B------:R-:W-:Y:S01]  /*0720*/  IADD3 R207, R4, R6, R0 ;  /* 0x0000000604cf7210 */ /* 0x000fe20007ffe000 */
[----:B------:R-:W-:Y:S01]  /*0730*/  IMAD.SHL.U32 R0, R12, 0x8, RZ ;  /* 0x000000080c007824 */ /* 0x000fe200078e00ff */
[C---:B------:R-:W-:Y:S01]  /*0740*/  R2P PR, R16.reuse, 0x6 ;  /* 0x0000000610007804 */ /* 0x040fe20000000000 */
[----:B------:R-:W-:Y:S01]  /*0750*/  IMAD.SHL.U32 R4, R16, 0x40, RZ ;  /* 0x0000004010047824 */ /* 0x000fe200078e00ff */
[----:B------:R-:W-:Y:S01]  /*0760*/  LOP3.LUT R5, R10, R5, RZ, 0x3c, !PT ;  /* 0x000000050a057212 */ /* 0x000fe200078e3cff */
[----:B------:R-:W-:Y:S01]  /*0770*/  IMAD R18, R2, 0x8, R18 ;  /* 0x0000000802127824 */ /* 0x000fe200078e0212 */
[----:B------:R-:W-:Y:S01]  /*0780*/  LOP3.LUT R7, R0, 0x8, RZ, 0xc0, !PT ;  /* 0x0000000800077812 */ /* 0x000fe200078ec0ff */
[----:B------:R-:W-:Y:S01]  /*0790*/  IMAD.SHL.U32 R2, R11, 0x40, RZ ;  /* 0x000000400b027824 */ /* 0x000fe200078e00ff */
[----:B------:R-:W-:Y:S01]  /*07a0*/  SHF.R.S32.HI R0, RZ, 0x1, R9 ;  /* 0x00000001ff007819 */ /* 0x000fe20000011409 */
[----:B------:R-:W-:Y:S01]  /*07b0*/  IMAD.SHL.U32 R6, R14, 0x8, RZ ;  /* 0x000000080e067824 */ /* 0x000fe200078e00ff */
[----:B------:R-:W-:Y:S01]  /*07c0*/  LOP3.LUT R4, R4, 0x1c0, RZ, 0xc0, !PT ;  /* 0x000001c004047812 */ /* 0x000fe200078ec0ff */
[----:B------:R-:W-:Y:S01]  /*07d0*/  IMAD.SHL.U32 R9, R14, 0x10, RZ ;  /* 0x000000100e097824 */ /* 0x000fe200078e00ff */
[C---:B------:R-:W-:Y:S01]  /*07e0*/  LOP3.LUT P3, RZ, R0.reuse, 0x2, RZ, 0xc0, !PT ;  /* 0x0000000200ff7812 */ /* 0x040fe2000786c0ff */
[----:B------:R-:W-:Y:S01]  /*07f0*/  IMAD.SHL.U32 R0, R0, 0x40, RZ ;  /* 0x0000004000007824 */ /* 0x000fe200078e00ff */
[----:B------:R-:W-:Y:S01]  /*0800*/  LOP3.LUT R2, R2, 0xc0, RZ, 0xc0, !PT ;  /* 0x000000c002027812 */ /* 0x000fe200078ec0ff */
[----:B------:R-:W-:Y:S01]  /*0810*/  IMAD R10, R8, 0x20, R3 ;  /* 0x00000020080a7824 */ /* 0x000fe200078e0203 */
        /* <DEDUP_REMOVED lines=35> */
[----:B------:R1:W-:Y:S01]  /*0a50*/  STL [R1], R4 ;  /* 0x0000000401007387 */ /* 0x0003e20000100800 */
[----:B------:R-:W-:Y:S01]  /*0a60*/  @P3 VIADD R0, R4, 0xffffffe0 ;  /* 0xffffffe004003836 */ /* 0x000fe20000000000 */
[----:B------:R-:W-:Y:S01]  /*0a70*/  LEA R149, R149, UR4, 0x1 ;  /* 0x0000000495957c11 */ /* 0x000fe2000f8e08ff */
[----:B------:R-:W-:Y:S01]  /*0a80*/  IMAD.IADD R206, R207, 0x1, R201 ;  /* 0x00000001cfce7824 */ /* 0x000fe200078e02c9 */
[----:B------:R-:W-:Y:S01]  /*0a90*/  LOP3.LUT P0, RZ, R11, 0x2, RZ, 0xc0, !PT ;  /* 0x000000020bff7812 */ /* 0x000fe2000780c0ff */
[----:B------:R-:W-:Y:S01]  /*0aa0*/  VIADD R157, R151, 0x20 ;  /* 0x00000020979d7836 */ /* 0x000fe20000000000 */
[----:B------:R1:W-:Y:S01]  /*0ab0*/  STL [R1+0x4], R0 ;  /* 0x0000040001007387 */ /* 0x0003e20000100800 */
[----:B------:R-:W-:Y:S01]  /*0ac0*/  IMAD.IADD R201, R201, 0x1, R202 ;  /* 0x00000001c9c97824 */ /* 0x000fe200078e02ca */
[----:B------:R-:W-:Y:S01]  /*0ad0*/  SEL R155, R155, 0xffffffe0, !P0 ;  /* 0xffffffe09b9b7807 */ /* 0x000fe20004000000 */
[----:B------:R-:W-:Y:S01]  /*0ae0*/  @P1 VIADD R157, R151, 0xffffffe0 ;  /* 0xffffffe0979d1836 */ /* 0x000fe20000000000 */
[----:B------:R-:W-:Y:S01]  /*0af0*/  LEA R2, R3, UR4, 0x1 ;  /* 0x0000000403027c11 */ /* 0x000fe2000f8e08ff */
[----:B------:R-:W-:-:S02]  /*0b00*/  IMAD.IADD R208, R207, 0x1, R203 ;  /* 0x00000001cfd07824 */ /* 0x000fc400078e02cb */
[----:B------:R-:W-:Y:S02]  /*0b10*/  IMAD.IADD R205, R206, 0x1, R203 ;  /* 0x00000001cecd7824 */ /* 0x000fe400078e02cb */
[----:B------:R-:W-:Y:S02]  /*0b20*/  IMAD.IADD R204, R203, 0x1, R202 ;  /* 0x00000001cbcc7824 */ /* 0x000fe400078e02ca */
[----:B------:R-:W-:Y:S02]  /*0b30*/  IMAD.IADD R153, R151, 0x1, R152 ;  /* 0x0000000197997824 */ /* 0x000fe400078e0298 */
[----:B------:R-:W-:Y:S02]  /*0b40*/  IMAD.IADD R161, R161, 0x1, R6 ;  /* 0x00000001a1a17824 */ /* 0x000fe400078e0206 */
[----:B------:R-:W-:Y:S02]  /*0b50*/  IMAD.IADD R150, R150, 0x1, R149 ;  /* 0x0000000196967824 */ /* 0x000fe400078e0295 */
[----:B------:R-:W-:-:S02]  /*0b60*/  IMAD.IADD R203, R203, 0x1, R201 ;  /* 0x00000001cbcb7824 */ /* 0x000fc400078e02c9 */
[----:B------:R-:W-:Y:S02]  /*0b70*/  IMAD.IADD R152, R152, 0x1, R157 ;  /* 0x0000000198987824 */ /* 0x000fe400078e029d */
[C---:B------:R-:W-:Y:S02]  /*0b80*/  VIADD R160, R157.reuse, 0x2000 ;  /* 0x000020009da07836 */ /* 0x040fe40000000000 */
[C---:B------:R-:W-:Y:S02]  /*0b90*/  VIADD R159, R157.reuse, 0x4000 ;  /* 0x000040009d9f7836 */ /* 0x040fe40000000000 */
[----:B-1----:R-:W-:-:S07]  /*0ba0*/  VIADD R158, R157, 0x6000 ;  /* 0x000060009d9e7836 */ /* 0x002fce0000000000 */
.L_x_178:
        /* <DEDUP_REMOVED lines=50> */
[----:B------:R-:W-:-:S03]  /*0ed0*/  @!UP3 USEL UR7, UR5, URZ, UP0 ;  /* 0x0000003f0507b287 */ /* 0x000fc60008000000 */
[----:B------:R-:W-:Y:S01]  /*0ee0*/  ULDC UR5, c[0x0][0x2c8] ;  /* 0x0000b20000057ab9 */ /* 0x000fe20000000800 */
[----:B--2---:R-:W-:Y:S02]  /*0ef0*/  @P1 R2UR UR33, R8 ;  /* 0x00000000082112ca */ /* 0x004fe400000e0000 */
        /* <DEDUP_REMOVED lines=14> */
.L_x_134:
        /* <DEDUP_REMOVED lines=11> */
[----:B------:R-:W-:Y:S02]  /*1090*/  UIMAD.WIDE.U32 UR14, UR49, UR8, URZ ;  /* 0x00000008310e72a5 */ /* 0x000fe4000f8e003f */
[----:B------:R-:W-:Y:S01]  /*10a0*/  UIMAD UR8, UR61, UR8, URZ ;  /* 0x000000083d0872a4 */ /* 0x000fe2000f8e023f */
[----:B------:R-:W2:Y:S01]  /*10b0*/  S2UR UR5, SR_CTAID.X ;  /* 0x00000000000579c3 */ /* 0x000ea20000002500 */
[----:B------:R-:W-:Y:S01]  /*10c0*/  ULDC UR47, c[0x0][0x2d4] ;  /* 0x0000b500002f7ab9 */ /* 0x000fe20000000800 */
[----:B------:R-:W-:Y:S01]  /*10d0*/  ULDC UR25, c[0x0][0x2dc] ;  /* 0x0000b70000197ab9 */ /* 0x000fe20000000800 */
[----:B------:R-:W-:-:S02]  /*10e0*/  UIMAD UR21, UR49, UR9, UR8 ;  /* 0x00000009311572a4 */ /* 0x000fc4000f8e0208 */
[----:B------:R-:W-:Y:S01]  /*10f0*/  USHF.R.S32.HI UR22, URZ, 0x1f, UR47 ;  /* 0x0000001f3f167899 */ /* 0x000fe2000801142f */
[----:B------:R-:W-:Y:S01]  /*1100*/  @!UP1 ULDC.64 UR8, c[0x0][0x418] ;  /* 0x0001060000089ab9 */ /* 0x000fe20000000a00 */
[----:B------:R-:W-:Y:S01]  /*1110*/  USHF.L.U32 UR16, UR49, 0x7, URZ ;  /* 0x0000000731107899 */ /* 0x000fe2000800063f */
[----:B------:R-:W-:Y:S01]  /*1120*/  ULDC UR41, c[0x0][0x270] ;  /* 0x00009c0000297ab9 */ /* 0x000fe20000000800 */
[----:B------:R-:W-:Y:S02]  /*1130*/  @!UP1 UIMAD.WIDE.U32 UR42, UR49, UR8, URZ ;  /* 0x00000008312a92a5 */ /* 0x000fe4000f8e003f */
[----:B------:R-:W-:Y:S01]  /*1140*/  USHF.L.U64.HI UR7, UR49, 0x7, UR61 ;  /* 0x0000000731077899 */ /* 0x000fe2000801023d */
[----:B------:R-:W-:Y:S01]  /*1150*/  ULDC.U8 UR23, c[0x0][0x3d8] ;  /* 0x0000f60000177ab9 */ /* 0x000fe20000000000 */
[----:B-1----:R-:W-:Y:S01]  /*1160*/  IABS R6, R7 ;  /* 0x0000000700067213 */ /* 0x002fe20000000000 */
[----:B------:R-:W-:Y:S01]  /*1170*/  ULDC.64 UR30, c[0x0][0x240] ;  /* 0x00009000001e7ab9 */ /* 0x000fe20000000a00 */
[----:B------:R-:W-:Y:S01]  /*1180*/  USEL UR32, UR16, URZ, UP2 ;  /* 0x0000003f10207287 */ /* 0x000fe20009000000 */
[----:B------:R-:W-:Y:S01]  /*1190*/  ISETP.NE.AND P3, PT, R7, RZ, PT ;  /* 0x000000ff0700720c */ /* 0x000fe20003f65270 */
[----:B------:R-:W1:Y:S01]  /*11a0*/  I2F.RP R4, R6 ;  /* 0x0000000600047306 */ /* 0x000e620000209400 */
[----:B------:R-:W-:-:S02]  /*11b0*/  UISETP.NE.AND UP3, UPT, UR23, URZ, UPT ;  /* 0x0000003f1700728c */ /* 0x000fc4000bf65270 */
[----:B------:R-:W-:Y:S02]  /*11c0*/  UIMAD.WIDE.U32 UR16, UR18, UR30, URZ ;  /* 0x0000001e121072a5 */ /* 0x000fe4000f8e003f */
[----:B--2---:R-:W-:Y:S02]  /*11d0*/  UIMAD.WIDE.U32 UR36, UR5, UR12, URZ ;  /* 0x0000000c052472a5 */ /* 0x004fe4000f8e003f */
[----:B------:R-:W-:Y:S02]  /*11e0*/  USEL UR60, UR14, UR16, !UP1 ;  /* 0x000000100e3c7287 */ /* 0x000fe4000c800000 */
[----:B------:R-:W-:Y:S02]  /*11f0*/  UIMAD UR39, UR5, UR13, UR37 ;  /* 0x0000000d052772a4 */ /* 0x000fe4000f8e0225 */
[----:B------:R-:W-:Y:S01]  /*1200*/  @!UP1 UIMAD UR5, UR61, UR8, URZ ;  /* 0x000000083d0592a4 */ /* 0x000fe2000f8e023f */
[----:B------:R-:W-:Y:S01]  /*1210*/  @UP1 ULDC.64 UR12, c[0x0][0x420] ;  /* 0x00010800000c1ab9 */ /* 0x000fe20000000a00 */
[----:B------:R-:W-:Y:S01]  /*1220*/  USEL UR37, UR7, URZ, UP2 ;  /* 0x0000003f07257287 */ /* 0x000fe20009000000 */
[----:B-1----:R-:W1:Y:S01]  /*1230*/  MUFU.RCP R4, R4 ;  /* 0x0000000400047308 */ /* 0x002e620000001000 */
[----:B------:R-:W-:-:S02]  /*1240*/  @!UP1 UIMAD UR28, UR49, UR9, UR5 ;  /* 0x00000009311c92a4 */ /* 0x000fc4000f8e0205 */
[----:B------:R-:W-:Y:S02]  /*1250*/  UIADD3 UR5, UR38, 0x7f, URZ ;  /* 0x0000007f26057890 */ /* 0x000fe4000fffe03f */
[----:B------:R-:W-:Y:S02]  /*1260*/  @UP1 UIMAD.WIDE.U32 UR44, UR18, UR12, URZ ;  /* 0x0000000c122c12a5 */ /* 0x000fe4000f8e003f */
[----:B------:R-:W-:Y:S02]  /*1270*/  USHF.R.S32.HI UR19, URZ, 0x1f, UR5 ;  /* 0x0000001f3f137899 */ /* 0x000fe40008011405 */
[----:B------:R-:W-:Y:S02]  /*1280*/  @UP1 UIMAD UR50, UR18, UR13, UR45 ;  /* 0x0000000d123212a4 */ /* 0x000fe4000f8e022d */
[----:B------:R-:W-:Y:S02]  /*1290*/  ULEA.HI UR48, UR19, UR5, URZ, 0x7 ;  /* 0x0000000513307291 */ /* 0x000fe4000f8f383f */
[----:B------:R-:W-:-:S02]  /*12a0*/  UIMAD UR5, UR22, UR49, URZ ;  /* 0x00000031160572a4 */ /* 0x000fc4000f8e023f */
[----:B------:R-:W-:Y:S01]  /*12b0*/  UIMAD.WIDE UR8, UR25, UR41, URZ ;  /* 0x00000029190872a5 */ /* 0x000fe2000f8e023f */
[----:B-1----:R-:W-:Y:S01]  /*12c0*/  VIADD R4, R4, 0xffffffe ;  /* 0x0ffffffe04047836 */ /* 0x002fe20000000000 */
[----:B------:R-:W-:Y:S02]  /*12d0*/  UIMAD.WIDE.U32 UR12, UR49, UR47, URZ ;  /* 0x0000002f310c72a5 */ /* 0x000fe4000f8e003f */
[----:B------:R-:W-:Y:S01]  /*12e0*/  UIMAD UR5, UR61, UR47, UR5 ;  /* 0x0000002f3d0572a4 */ /* 0x000fe2000f8e0205 */
[----:B------:R-:W1:Y:S01]  /*12f0*/  F2I.FTZ.U32.TRUNC.NTZ R5, R4 ;  /* 0x0000000400057305 */ /* 0x000e62000021f000 */
[----:B------:R-:W-:Y:S02]  /*1300*/  UIMAD UR7, UR9, UR12, URZ ;  /* 0x0000000c090772a4 */ /* 0x000fe4000f8e023f */
[----:B------:R-:W-:Y:S02]  /*1310*/  UIADD3 UR5, UR13, UR5, URZ ;  /* 0x000000050d057290 */ /* 0x000fe4000fffe03f */
[----:B------:R-:W-:-:S02]  /*1320*/  UIADD3 UR52, UR15, UR21, URZ ;  /* 0x000000150f347290 */ /* 0x000fc4000fffe03f */
[----:B------:R-:W-:Y:S02]  /*1330*/  UIMAD.WIDE.U32 UR14, UR8, UR12, URZ ;  /* 0x0000000c080e72a5 */ /* 0x000fe4000f8e003f */
[----:B------:R-:W-:Y:S02]  /*1340*/  UIMAD UR5, UR8, UR5, UR7 ;  /* 0x00000005080572a4 */ /* 0x000fe4000f8e0207 */
[----:B------:R-:W-:Y:S02]  /*1350*/  UIMAD.WIDE.U32 UR12, UR8, UR18, URZ ;  /* 0x00000012080c72a5 */ /* 0x000fe4000f8e003f */
[----:B------:R-:W-:Y:S01]  /*1360*/  UIMAD UR7, UR9, UR18, URZ ;  /* 0x00000012090772a4 */ /* 0x000fe2000f8e023f */
[----:B-1----:R-:W-:Y:S01]  /*1370*/  IMAD.MOV R0, RZ, RZ, -R5 ;  /* 0x000000ffff007224 */ /* 0x002fe200078e0a05 */
[----:B------:R-:W-:Y:S01]  /*1380*/  ULDC UR40, c[0x0][0x2c4] ;  /* 0x0000b10000287ab9 */ /* 0x000fe20000000800 */
[----:B------:R-:W-:Y:S01]  /*1390*/  IMAD.MOV.U32 R4, RZ, RZ, RZ ;  /* 0x000000ffff047224 */ /* 0x000fe200078e00ff */
[----:B------:R-:W-:Y:S01]  /*13a0*/  UIADD3 UR51, UR15, UR5, URZ ;  /* 0x000000050f337290 */ /* 0x000fe2000fffe03f */
[----:B------:R-:W-:Y:S01]  /*13b0*/  IMAD R0, R0, R6, RZ ;  /* 0x0000000600007224 */ /* 0x000fe200078e02ff */
[----:B------:R-:W-:-:S02]  /*13c0*/  @UP1 UIADD3 UR51, UR13, UR7, URZ ;  /* 0x000000070d331290 */ /* 0x000fc4000fffe03f */
[----:B------:R-:W-:Y:S01]  /*13d0*/  @UP3 UIMAD UR5, UR49, UR40, URZ ;  /* 0x00000028310532a4 */ /* 0x000fe2000f8e023f */
[----:B------:R-:W-:Y:S01]  /*13e0*/  IMAD.HI.U32 R4, R5, R0, R4 ;  /* 0x0000000005047227 */ /* 0x000fe200078e0004 */
[----:B------:R-:W-:Y:S01]  /*13f0*/  MOV R0, R3 ;  /* 0x0000000300007202 */ /* 0x000fe20000000f00 */
[----:B------:R-:W-:Y:S02]  /*1400*/  ULOP3.LUT UR7, UR48, 0xffffff80, URZ, 0xc0, !UPT ;  /* 0xffffff8030077892 */ /* 0x000fe4000f8ec03f */
[----:B------:R-:W-:Y:S02]  /*1410*/  UISETP.NE.AND UP0, UPT, UR35, -0x1, UPT ;  /* 0xffffffff2300788c */ /* 0x000fe4000bf05270 */
[----:B------:R-:W-:Y:S01]  /*1420*/  IMAD.HI.U32 R4, R4, R0, RZ ;  /* 0x0000000004047227 */ /* 0x000fe200078e00ff */
[----:B------:R-:W-:Y:S02]  /*1430*/  @UP3 USEL UR5, UR5, UR18, !UP1 ;  /* 0x0000001205053287 */ /* 0x000fe4000c800000 */
[----:B------:R-:W-:Y:S01]  /*1440*/  USEL UR58, UR14, UR12, !UP1 ;  /* 0x0000000c0e3a7287 */ /* 0x000fe2000c800000 */
[----:B------:R-:W-:Y:S01]  /*1450*/  IMAD.MOV R3, RZ, RZ, -R4 ;  /* 0x000000ffff037224 */ /* 0x000fe200078e0a04 */
[----:B------:R-:W-:Y:S01]  /*1460*/  UIADD3 UR16, UR7, -0x80, URZ ;  /* 0xffffff8007107890 */ /* 0x000fe2000fffe03f */
[----:B------:R-:W-:-:S02]  /*1470*/  @UP3 ULDC UR12, c[0x0][0x2e4] ;  /* 0x0000b900000c3ab9 */ /* 0x000fc40000000800 */
[C---:B------:R-:W-:Y:S01]  /*1480*/  IMAD R0, R6.reuse, R3, R0 ;  /* 0x0000000306007224 */ /* 0x040fe200078e0200 */
[----:B------:R-:W-:Y:S02]  /*1490*/  @!UP3 UIMAD UR7, UR49, UR41, UR59 ;  /* 0x000000293107b2a4 */ /* 0x000fe4000f8e023b */
[----:B------:R-:W-:Y:S02]  /*14a0*/  @UP3 UIMAD UR21, UR59, UR12, UR5 ;  /* 0x0000000c3b1532a4 */ /* 0x000fe4000f8e0205 */
[----:B------:R-:W-:Y:S01]  /*14b0*/  ISETP.GT.U32.AND P1, PT, R6, R0, PT ;  /* 0x000000000600720c */ /* 0x000fe20003f24070 */
[----:B------:R-:W-:Y:S02]  /*14c0*/  USHF.R.S32.HI UR19, URZ, 0x1f, UR16 ;  /* 0x0000001f3f137899 */ /* 0x000fe40008011410 */
[----:B------:R-:W-:Y:S02]  /*14d0*/  UIADD3 UR5, UP2, UR16, UR32, URZ ;  /* 0x0000002010057290 */ /* 0x000fe4000ff5e03f */
[----:B------:R-:W-:Y:S01]  /*14e0*/  @!UP3 UIMAD UR21, UR7, UR40, URZ ;  /* 0x000000280715b2a4 */ /* 0x000fe2000f8e023f */
[----:B------:R-:W-:Y:S01]  /*14f0*/  ULDC.U8 UR24, c[0x0][0x480] ;  /* 0x0001200000187ab9 */ /* 0x000fe20000000000 */
[----:B------:R-:W-:-:S02]  /*1500*/  UIADD3.X UR12, UR19, UR37, URZ, UP2, !UPT ;  /* 0x00000025130c7290 */ /* 0x000fc400097fe43f */
[----:B------:R-:W-:Y:S02]  /*1510*/  UIMAD UR7, UR9, UR5, URZ ;  /* 0x00000005090772a4 */ /* 0x000fe4000f8e023f */
[----:B------:R-:W-:Y:S02]  /*1520*/  @UP0 UIADD3 UR20, UR33, UR35, URZ ;  /* 0x0000002321140290 */ /* 0x000fe4000fffe03f */
[----:B------:R-:W-:Y:S01]  /*1530*/  @!P1 IMAD.IADD R0, R0, 0x1, -R6 ;  /* 0x0000000100009824 */ /* 0x000fe200078e0a06 */
[----:B------:R-:W-:Y:S01]  /*1540*/  @!P1 IADD3 R4, R4, 0x1, RZ ;  /* 0x0000000104049810 */ /* 0x000fe20007ffe0ff */
[----:B------:R-:W-:Y:S01]  /*1550*/  @UP0 UIADD3 UR27, UR33, UR35, URZ ;  /* 0x00000023211b0290 */ /* 0x000fe2000fffe03f */
        /* <DEDUP_REMOVED lines=17> */
[----:B------:R-:W-:Y:S01]  /*1670*/  @!UP1 UIADD3 UR50, UR43, UR28, URZ ;  /* 0x0000001c2b329290 */ /* 0x000fe2000fffe03f */
[----:B------:R-:W-:Y:S01]  /*1680*/  @!P2 IADD3 R4, -R4, RZ, RZ ;  /* 0x000000ff0404a210 */ /* 0x000fe20007ffe1ff */
[----:B------:R-:W-:Y:S01]  /*1690*/  USEL UR56, UR39, URZ, UP4 ;  /* 0x0000003f27387287 */ /* 0x000fe2000a000000 */
[----:B------:R-:W-:Y:S01]  /*16a0*/  @!P3 LOP3.LUT R4, RZ, R7, RZ, 0x33, !PT ;  /* 0x00000007ff04b212 */ /* 0x000fe200078e33ff */
[----:B------:R-:W-:-:S02]  /*16b0*/  USHF.R.S32.HI UR46, URZ, 0x1f, UR29 ;  /* 0x0000001f3f2e7899 */ /* 0x000fc4000801141d */
[----:B------:R-:W-:Y:S02]  /*16c0*/  @UP1 UIADD3 UR52, UR17, UR26, URZ ;  /* 0x0000001a11341290 */ /* 0x000fe4000fffe03f */
        /* <DEDUP_REMOVED lines=20> */
.L_x_136:
        /* <DEDUP_REMOVED lines=13> */
.L_x_137:
[----:B------:R-:W-:Y:S01]  /*18e0*/  @UP1 UMOV UR5, UR44 ;  /* 0x0000002c00051c82 */ /* 0x000fe20008000000 */
[----:B------:R-:W-:Y:S01]  /*18f0*/  @!UP1 UMOV UR5, UR42 ;  /* 0x0000002a00059c82 */ /* 0x000fe20008000000 */
[----:B------:R-:W-:Y:S01]  /*1900*/  SHF.R.S32.HI R13, RZ, 0x1f, R4 ;  /* 0x0000001fff0d7819 */ /* 0x000fe20000011404 */
[----:B------:R-:W-:Y:S06]  /*1910*/  @!P0 BRA `(.L_x_138) ;  /* 0x0000000000208947 */ /* 0x000fec0003800000 */
[----:B------:R-:W-:Y:S01]  /*1920*/  ULDC UR8, c[0x0][0x2d4] ;  /* 0x0000b50000087ab9 */ /* 0x000fe20000000800 */
[----:B------:R-:W-:Y:S01]  /*1930*/  ULDC UR7, c[0x0][0x2c0] ;  /* 0x0000b00000077ab9 */ /* 0x000fe20000000800 */
[----:B------:R-:W-:-:S03]  /*1940*/  @!UP1 UIMAD UR18, UR49, UR8, URZ ;  /* 0x00000008311292a4 */ /* 0x000fc6000f8e023f */
[----:B------:R-:W-:Y:S02]  /*1950*/  ULDC UR8, c[0x0][0x2e4] ;  /* 0x0000b90000087ab9 */ /* 0x000fe40000000800 */
[----:B------:R-:W-:Y:S02]  /*1960*/  ULEA UR8, UR7, UR8, 0x7 ;  /* 0x0000000807087291 */ /* 0x000fe4000f8e383f */
[----:B------:R-:W-:-:S04]  /*1970*/  ULEA UR7, UR49, UR18, 0x7 ;  /* 0x0000001231077291 */ /* 0x000fc8000f8e383f */
[----:B------:R-:W-:Y:S01]  /*1980*/  UIMAD UR7, UR8, UR59, UR7 ;  /* 0x0000003b080772a4 */ /* 0x000fe2000f8e0207 */
[----:B------:R-:W-:Y:S11]  /*1990*/  BRA `(.L_x_139) ;  /* 0x0000000000107947 */ /* 0x000ff60003800000 */
.L_x_138:
[----:B------:R-:W-:Y:S01]  /*19a0*/  ULDC UR7, c[0x0][0x270] ;  /* 0x00009c0000077ab9 */ /* 0x000fe20000000800 */
[----:B------:R-:W-:Y:S01]  /*19b0*/  ULDC UR8, c[0x0][0x2d4] ;  /* 0x0000b50000087ab9 */ /* 0x000fe20000000800 */
[----:B------:R-:W-:-:S04]  /*19c0*/  UIMAD UR7, UR49, UR7, UR59 ;  /* 0x00000007310772a4 */ /* 0x000fc8000f8e023b */
[----:B------:R-:W-:-:S12]  /*19d0*/  UIMAD UR7, UR7, UR8, URZ ;  /* 0x00000008070772a4 */ /* 0x000fd8000f8e023f */
.L_x_139:
[----:B------:R-:W1:Y:S01]  /*19e0*/  S2R R20, SR_TID.X ;  /* 0x0000000000147919 */ /* 0x000e620000002100 */
[----:B------:R-:W2:Y:S01]  /*19f0*/  LDC.64 R16, c[0x0][0x420] ;  /* 0x00010800ff107b82 */ /* 0x000ea20000000a00 */
[----:B------:R-:W-:Y:S01]  /*1a00*/  ULDC UR8, c[0x0][0x2dc] ;  /* 0x0000b70000087ab9 */ /* 0x000fe20000000800 */
[----:B------:R-:W-:Y:S01]  /*1a10*/  ULDC UR9, c[0x0][0x270] ;  /* 0x00009c0000097ab9 */ /* 0x000fe20000000800 */
[----:B------:R-:W-:Y:S01]  /*1a20*/  SHF.R.S32.HI R235, RZ, 0x1f, R234 ;  /* 0x0000001fffeb7819 */ /* 0x000fe200000114ea */
[----:B------:R-:W-:Y:S01]  /*1a30*/  UIMAD UR17, UR8, UR9, URZ ;  /* 0x00000009081172a4 */ /* 0x000fe2000f8e023f */
[----:B------:R-:W-:Y:S01]  /*1a40*/  IADD3 R6, P0, R234, UR5, RZ ;  /* 0x00000005ea067c10 */ /* 0x000fe2000ff1e0ff */
[----:B------:R-:W-:Y:S01]  /*1a50*/  USHF.R.S32.HI UR13, URZ, 0x1f, UR59 ;  /* 0x0000001f3f0d7899 */ /* 0x000fe2000801143b */
[----:B------:R-:W-:Y:S01]  /*1a60*/  BSSY B1, `(.L_x_135) ;  /* 0x00007a0000017945 */ /* 0x000fe20003800000 */
[----:B------:R-:W-:Y:S01]  /*1a70*/  ULDC.64 UR8, c[0x0][0x428] ;  /* 0x00010a0000087ab9 */ /* 0x000fe20000000a00 */
[----:B------:R-:W-:Y:S01]  /*1a80*/  IADD3.X R7, R235, UR50, RZ, P0, !PT ;  /* 0x00000032eb077c10 */ /* 0x000fe200087fe4ff */
[----:B------:R-:W-:-:S02]  /*1a90*/  UIMAD UR5, UR13, UR8, URZ ;  /* 0x000000080d0572a4 */ /* 0x000fc4000f8e023f */
[----:B------:R-:W-:Y:S02]  /*1aa0*/  UIADD3 UR20, UR16, UR7, URZ ;  /* 0x0000000710147290 */ /* 0x000fe4000fffe03f */
[----:B------:R-:W-:Y:S02]  /*1ab0*/  UIMAD UR5, UR59, UR9, UR5 ;  /* 0x000000093b0572a4 */ /* 0x000fe4000f8e0205 */
[----:B------:R-:W-:Y:S01]  /*1ac0*/  UIADD3 UR18, UR16, UR21, URZ ;  /* 0x0000001510127290 */ /* 0x000fe2000fffe03f */
[----:B------:R-:W-:Y:S01]  /*1ad0*/  ULDC.64 UR14, c[0x0][0x3e0] ;  /* 0x0000f800000e7ab9 */ /* 0x000fe20000000a00 */
[----:B------:R-:W-:Y:S01]  /*1ae0*/  UISETP.GE.AND UP2, UPT, UR38, 0x1, UPT ;  /* 0x000000012600788c */ /* 0x000fe2000bf46270 */
[----:B------:R-:W-:Y:S01]  /*1af0*/  ULDC.64 UR36, c[0x0][0x210] ;  /* 0x0000840000247ab9 */ /* 0x000fe20000000a00 */
[----:B------:R-:W-:Y:S01]  /*1b00*/  ULDC.64 UR26, c[0x0][0x400] ;  /* 0x00010000001a7ab9 */ /* 0x000fe20000000a00 */
[----:B------:R-:W-:Y:S01]  /*1b10*/  ULDC.64 UR42, c[0x0][0x2b0] ;  /* 0x0000ac00002a7ab9 */ /* 0x000fe20000000a00 */
[C---:B--2---:R-:W-:Y:S01]  /*1b20*/  IMAD R0, R16.reuse, UR19, RZ ;  /* 0x0000001310007c24 */ /* 0x044fe2000f8e02ff */
[----:B------:R-:W-:Y:S01]  /*1b30*/  ULDC.64 UR44, c[0x0][0x478] ;  /* 0x00011e00002c7ab9 */ /* 0x000fe20000000a00 */
[----:B------:R-:W-:Y:S01]  /*1b40*/  IMAD.WIDE.U32 R6, R16, UR16, R6 ;  /* 0x0000001010067c25 */ /* 0x000fe2000f8e0006 */
[----:B------:R-:W-:-:S02]  /*1b50*/  ULEA.HI.SX32 UR41, UR48, 0xffffffff, 0x19 ;  /* 0xffffffff30297891 */ /* 0x000fc4000f8fca3f */
[----:B------:R-:W-:Y:S01]  /*1b60*/  UIMAD.WIDE UR20, UR20, 0x4, UR44 ;  /* 0x00000004141478a5 */ /* 0x000fe2000f8e022c */
[----:B------:R-:W-:Y:S01]  /*1b70*/  IMAD R5, R17, UR16, R0 ;  /* 0x0000001011057c24 */ /* 0x000fe2000f8e0200 */
[----:B-1----:R-:W-:-:S03]  /*1b80*/  SHF.R.S32.HI R19, RZ, 0x1f, R20 ;  /* 0x0000001fff137819 */ /* 0x002fc60000011414 */
[----:B------:R-:W-:Y:S01]  /*1b90*/  IMAD.IADD R7, R7, 0x1, R5 ;  /* 0x0000000107077824 */ /* 0x000fe200078e0205 */
[----:B------:R-:W-:Y:S01]  /*1ba0*/  LEA.HI R8, R19, R20, RZ, 0x5 ;  /* 0x0000001413087211 */ /* 0x000fe200078f28ff */
[----:B------:R-:W-:Y:S01]  /*1bb0*/  IMAD.U32 R5, RZ, RZ, UR8 ;  /* 0x00000008ff057e24 */ /* 0x000fe2000f8e00ff */
[----:B------:R-:W-:Y:S02]  /*1bc0*/  ULDC.64 UR8, c[0x0][0x258] ;  /* 0x0000960000087ab9 */ /* 0x000fe40000000a00 */
[----:B------:R-:W-:Y:S01]  /*1bd0*/  LOP3.LUT R3, R8, 0xffffffe0, RZ, 0xc0, !PT ;  /* 0xffffffe008037812 */ /* 0x000fe200078ec0ff */
[----:B------:R-:W-:Y:S01]  /*1be0*/  IMAD.WIDE.U32 R6, R5, UR59, R6 ;  /* 0x0000003b05067c25 */ /* 0x000fe2000f8e0006 */
[----:B------:R-:W-:-:S03]  /*1bf0*/  SHF.R.S32.HI R0, RZ, 0x5, R8 ;  /* 0x00000005ff007819 */ /* 0x000fc60000011408 */
[----:B------:R-:W-:Y:S02]  /*1c00*/  IMAD.IADD R3, R20, 0x1, -R3 ;  /* 0x0000000114037824 */ /* 0x000fe400078e0a03 */
[----:B------:R-:W-:Y:S01]  /*1c10*/  VIADD R7, R7, UR5 ;  /* 0x0000000507077c36 */ /* 0x000fe20008000000 */
[----:B------:R-:W-:Y:S01]  /*1c20*/  UIMAD UR5, UR13, UR8, URZ ;  /* 0x000000080d0572a4 */ /* 0x000fe2000f8e023f */
[----:B------:R-:W-:Y:S01]  /*1c30*/  IMAD R12, R0, UR17, R3 ;  /* 0x00000011000c7c24 */ /* 0x000fe2000f8e0203 */
[----:B------:R-:W-:Y:S02]  /*1c40*/  LEA.HI R3, R19, R20, RZ, 0x2 ;  /* 0x0000001413037211 */ /* 0x000fe400078f10ff */
[----:B------:R-:W-:Y:S02]  /*1c50*/  UIMAD UR13, UR59, UR9, UR5 ;  /* 0x000000093b0d72a4 */ /* 0x000fe4000f8e0205 */
[----:B------:R-:W-:-:S04]  /*1c60*/  SHF.R.S32.HI R3, RZ, 0x2, R3 ;  /* 0x00000002ff037819 */ /* 0x000fc80000011403 */
[----:B------:R-:W-:Y:S01]  /*1c70*/  SHF.R.S32.HI R18, RZ, 0x1f, R3 ;  /* 0x0000001fff127819 */ /* 0x000fe20000011403 */
[C---:B------:R-:W-:Y:S01]  /*1c80*/  IMAD.WIDE.U32 R8, R3.reuse, R16, R6 ;  /* 0x0000001003087225 */ /* 0x040fe200078e0006 */
[----:B------:R-:W-:Y:S01]  /*1c90*/  IADD3 R0, P0, R3, UR16, RZ ;  /* 0x0000001003007c10 */ /* 0x000fe2000ff1e0ff */
[----:B------:R-:W-:Y:S02]  /*1ca0*/  USHF.L.U32 UR16, UR17, 0x7, URZ ;  /* 0x0000000711107899 */ /* 0x000fe4000800063f */
[----:B------:R-:W-:Y:S01]  /*1cb0*/  IMAD.U32 R6, RZ, RZ, UR8 ;  /* 0x00000008ff067e24 */ /* 0x000fe2000f8e00ff */
[----:B------:R-:W-:Y:S01]  /*1cc0*/  IADD3.X R5, R18, UR19, RZ, P0, !PT ;  /* 0x0000001312057c10 */ /* 0x000fe200087fe4ff */
[----:B------:R-:W-:Y:S01]  /*1cd0*/  IMAD.WIDE.U32 R10, R0, UR30, R234 ;  /* 0x0000001e000a7c25 */ /* 0x000fe2000f8e00ea */
[----:B------:R-:W-:Y:S02]  /*1ce0*/  UIADD3 UR12, UP1, UP0, UR40, UR16, UR53 ;  /* 0x00000010280c7290 */ /* 0x000fe4000f83e035 */
[----:B------:R-:W-:Y:S01]  /*1cf0*/  USHF.R.S32.HI UR7, URZ, 0x1f, UR16 ;  /* 0x0000001f3f077899 */ /* 0x000fe20008011410 */
[----:B------:R-:W-:Y:S01]  /*1d00*/  IMAD R5, R5, UR30, RZ ;  /* 0x0000001e05057c24 */ /* 0x000fe2000f8e02ff */
[----:B------:R-:W-:Y:S01]  /*1d10*/  IADD3 R10, P0, R10, UR60, RZ ;  /* 0x0000003c0a0a7c10 */ /* 0x000fe2000ff1e0ff */
[----:B------:R-:W-:-:S02]  /*1d20*/  UIMAD.WIDE UR8, UR18, 0x4, UR42 ;  /* 0x00000004120878a5 */ /* 0x000fc4000f8e022a */
[----:B------:R-:W-:Y:S01]  /*1d30*/  IMAD R5, R0, UR31, R5 ;  /* 0x0000001f00057c24 */ /* 0x000fe2000f8e0205 */
[----:B------:R-:W-:Y:S01]  /*1d40*/  UIADD3.X UR5, UR54, UR7, UR57, UP1, UP0 ;  /* 0x0000000736057290 */ /* 0x000fe20008fe0439 */
[----:B------:R-:W-:Y:S01]  /*1d50*/  IMAD R0, R18, R16, RZ ;  /* 0x0000001012007224 */ /* 0x000fe200078e02ff */
[----:B------:R-:W-:Y:S02]  /*1d60*/  UIADD3 UR7, UP1, UP0, UR55, UR12, UR58 ;  /* 0x0000000c37077290 */ /* 0x000fe4000f83e03a */
[----:B------:R-:W-:Y:S01]  /*1d70*/  IADD3.X R11, R11, UR52, R5, P0, !PT ;  /* 0x000000340b0b7c10 */ /* 0x000fe200087fe405 */
[----:B------:R-:W-:Y:S01]  /*1d80*/  IMAD R0, R3, R17, R0 ;  /* 0x0000001103007224 */ /* 0x000fe200078e0200 */
[----:B------:R-:W-:Y:S01]  /*1d90*/  LEA R218, P0, R8, UR14, 0x1 ;  /* 0x0000000e08da7c11 */ /* 0x000fe2000f8008ff */
[----:B------:R-:W-:Y:S02]  /*1da0*/  UIADD3.X UR5, UR56, UR5, UR51, UP1, UP0 ;  /* 0x0000000538057290 */ /* 0x000fe40008fe0433 */
[----:B------:R-:W-:-:S02]  /*1db0*/  IMAD.IADD R0, R9, 0x1, R0 ;  /* 0x0000000109007824 */ /* 0x000fc400078e0200 */
[----:B------:R-:W-:-:S03]  /*1dc0*/  IMAD.WIDE.U32 R6, R6, UR59, R10 ;  /* 0x0000003b06067c25 */ /* 0x000fc6000f8e000a */
[----:B------:R-:W-:Y:S01]  /*1dd0*/  LEA.HI.X R219, R8, UR15, R0, 0x1, P0 ;  /* 0x0000000f08db7c11 */ /* 0x000fe200080f0c00 */
[----:B------:R-:W-:Y:S01]  /*1de0*/  VIADD R7, R7, UR13 ;  /* 0x0000000d07077c36 */ /* 0x000fe20008000000 */
[----:B------:R-:W-:Y:S02]  /*1df0*/  PLOP3.LUT P0, PT, PT, PT, UP2, 0x80, 0x0 ;  /* 0x000000000000781c */ /* 0x000fe40003f0f028 */
[----:B------:R-:W-:Y:S02]  /*1e00*/  IADD3 R0, P2, R12, UR7, RZ ;  /* 0x000000070c007c10 */ /* 0x000fe4000ff5e0ff */
[----:B------:R-:W-:Y:S02]  /*1e10*/  LEA R14, P3, R6, UR36, 0x1 ;  /* 0x00000024060e7c11 */ /* 0x000fe4000f8608ff */
[----:B------:R-:W-:Y:S02]  /*1e20*/  LEA R223, P1, R0, UR26, 0x2 ;  /* 0x0000001a00df7c11 */ /* 0x000fe4000f8210ff */
[----:B------:R-:W-:-:S02]  /*1e30*/  LEA.HI.X.SX32 R5, R12, UR5, 0x1, P2 ;  /* 0x000000050c057c11 */ /* 0x000fc400090f0eff */
[----:B------:R-:W-:Y:S02]  /*1e40*/  LEA.HI.X R15, R6, UR37, R7, 0x1, P3 ;  /* 0x00000025060f7c11 */ /* 0x000fe400098f0c07 */
[----:B------:R-:W-:Y:S01]  /*1e50*/  LEA.HI.X R222, R0, UR27, R5, 0x2, P1 ;  /* 0x0000001b00de7c11 */ /* 0x000fe200088f1405 */
[----:B------:R-:W-:Y:S06]  /*1e60*/  @!P0 BRA `(.L_x_140) ;  /* 0x0000006c00588947 */ /* 0x000fec0003800000 */
[----:B------:R-:W-:Y:S01]  /*1e70*/  UIMAD UR5, UR46, UR22, URZ ;  /* 0x000000162e0572a4 */ /* 0x000fe2000f8e023f */
[----:B------:R-:W-:Y:S01]  /*1e80*/  IMAD.U32 R6, RZ, RZ, UR22 ;  /* 0x00000016ff067e24 */ /* 0x000fe2000f8e00ff */
[----:B------:R-:W-:Y:S01]  /*1e90*/  UIMAD UR7, UR34, -0x80, UR6 ;  /* 0xffffff80220778a4 */ /* 0x000fe2000f8e0206 */
[C---:B------:R-:W-:Y:S01]  /*1ea0*/  VIADD R5, R3.reuse, 0x40 ;  /* 0x0000004003057836 */ /* 0x040fe20000000000 */
[----:B------:R-:W-:Y:S01]  /*1eb0*/  UIMAD UR5, UR29, UR23, UR5 ;  /* 0x000000171d0572a4 */ /* 0x000fe2000f8e0205 */
[----:B------:R-:W-:Y:S01]  /*1ec0*/  IMAD.WIDE.U32 R6, R6, UR29, R234 ;  /* 0x0000001d06067c25 */ /* 0x000fe2000f8e00ea */
[----:B------:R-:W-:Y:S01]  /*1ed0*/  ULDC.64 UR18, c[0x0][0x268] ;  /* 0x00009a0000127ab9 */ /* 0x000fe20000000a00 */
[----:B------:R-:W-:Y:S01]  /*1ee0*/  UMOV UR13, UR8 ;  /* 0x00000008000d7c82 */ /* 0x000fe20008000000 */
[----:B------:R-:W-:Y:S01]  /*1ef0*/  ISETP.GE.AND P1, PT, R3, UR7, PT ;  /* 0x0000000703007c0c */ /* 0x000fe2000bf26270 */
[----:B------:R-:W-:Y:S01]  /*1f00*/  UMOV UR8, UR41 ;  /* 0x0000002900087c82 */ /* 0x000fe20008000000 */
[----:B------:R-:W-:Y:S01]  /*1f10*/  IMAD.U32 R0, RZ, RZ, UR5 ;  /* 0x00000005ff007e24 */ /* 0x000fe2000f8e00ff */
[----:B------:R-:W-:Y:S01]  /*1f20*/  IADD3 R6, P0, R6, UR39, RZ ;  /* 0x0000002706067c10 */ /* 0x000fe2000ff1e0ff */
[----:B------:R-:W-:Y:S01]  /*1f30*/  UMOV UR12, UR9 ;  /* 0x00000009000c7c82 */ /* 0x000fe20008000000 */
[----:B------:R-:W-:Y:S01]  /*1f40*/  ULEA.HI UR9, UR8, UR8, URZ, 0x1 ;  /* 0x0000000808097291 */ /* 0x000fe2000f8f083f */
[----:B------:R-:W-:Y:S01]  /*1f50*/  ISETP.GE.AND P2, PT, R5, UR7, PT ;  /* 0x0000000705007c0c */ /* 0x000fe2000bf46270 */
[----:B------:R-:W-:Y:S01]  /*1f60*/  UIMAD UR5, UR8, -0x80, UR38 ;  /* 0xffffff80080578a4 */ /* 0x000fe2000f8e0226 */
[----:B------:R-:W-:Y:S01]  /*1f70*/  IADD3.X R7, R7, UR47, R0, P0, !PT ;  /* 0x0000002f07077c10 */ /* 0x000fe200087fe400 */
[----:B------:R-:W-:Y:S01]  /*1f80*/  IMAD R0, R13, UR18, RZ ;  /* 0x000000120d007c24 */ /* 0x000fe2000f8e02ff */
[----:B------:R-:W-:Y:S01]  /*1f90*/  PLOP3.LUT P0, PT, PT, PT, UP4, 0x80, 0x0 ;  /* 0x000000000000781c */ /* 0x000fe20003f0f048 */
[----:B------:R-:W-:Y:S01]  /*1fa0*/  ULOP3.LUT UR9, UR9, 0xfffffffe, URZ, 0xc0, !UPT ;  /* 0xfffffffe09097892 */ /* 0x000fe2000f8ec03f */
[----:B------:R-:W-:Y:S01]  /*1fb0*/  BSSY B0, `(.L_x_141) ;  /* 0x0000026000007945 */ /* 0x000fe20003800000 */
[----:B------:R-:W-:Y:S01]  /*1fc0*/  IMAD R12, R4, UR19, R0 ;  /* 0x00000013040c7c24 */ /* 0x000fe2000f8e0200 */
[----:B------:R-:W-:Y:S01]  /*1fd0*/  LEA R0, R251, UR4, 0x1 ;  /* 0x00000004fb007c11 */ /* 0x000fe2000f8e08ff */
[----:B------:R-:W-:-:S08]  /*1fe0*/  UIADD3 UR9, UR8, -UR9, URZ ;  /* 0x8000000908097290 */ /* 0x000fd0000fffe03f */
[----:B------:R-:W-:Y:S01]  /*1ff0*/  @P0 BAR.SYNC.DEFER_BLOCKING 0x0 ;  /* 0x0000000000000b1d */ /* 0x000fe20000010000 */
[----:B------:R-:W-:Y:S01]  /*2000*/  UISETP.NE.AND UP0, UPT, UR9, 0x1, UPT ;  /* 0x000000010900788c */ /* 0x000fe2000bf05270 */
[----:B------:R-:W-:Y:S01]  /*2010*/  ISETP.GE.AND P4, PT, R5, UR5, PT ;  /* 0x0000000505007c0c */ /* 0x000fe2000bf86270 */
[----:B------:R-:W-:Y:S01]  /*2020*/  VIADD R5, R251, 0x1000 ;  /* 0x00001000fb057836 */ /* 0x000fe20000000000 */
[----:B------:R-:W-:Y:S01]  /*2030*/  ISETP.GE.AND P5, PT, R3, UR5, PT ;  /* 0x0000000503007c0c */ /* 0x000fe2000bfa6270 */
[----:B------:R-:W-:Y:S01]  /*2040*/  IMAD.WIDE.U32 R6, R4, UR18, R6 ;  /* 0x0000001204067c25 */ /* 0x000fe2000f8e0006 */
[----:B------:R-:W-:Y:S01]  /*2050*/  UMOV UR15, UR20 ;  /* 0x00000014000f7c82 */ /* 0x000fe20008000000 */
[----:B------:R-:W-:Y:S01]  /*2060*/  PLOP3.LUT P0, PT, PT, PT, UP0, 0x80, 0x0 ;  /* 0x000000000000781c */ /* 0x000fe20003f0f008 */
[----:B------:R-:W-:Y:S01]  /*2070*/  UMOV UR14, UR21 ;  /* 0x00000015000e7c82 */ /* 0x000fe20008000000 */
[----:B------:R-:W-:Y:S02]  /*2080*/  IMAD.IADD R12, R7, 0x1, R12 ;  /* 0x00000001070c7824 */ /* 0x000fe400078e020c */
[----:B------:R-:W-:Y:S01]  /*2090*/  SEL R174, R5, R251, !P0 ;  /* 0x000000fb05ae7207 */ /* 0x000fe20004000000 */
        /* <DEDUP_REMOVED lines=23> */
.L_x_142:
[----:B------:R-:W-:Y:S05]  /*2210*/  BSYNC B0 ;  /* 0x0000000000007941 */ /* 0x000fea0003800000 */
.L_x_141:
        /* <DEDUP_REMOVED lines=22> */
.L_x_144:
[----:B------:R-:W-:Y:S05]  /*2380*/  BSYNC B0 ;  /* 0x0000000000007941 */ /* 0x000fea0003800000 */
.L_x_143:
[----:B------:R-:W0:Y:S01]  /*2390*/  LDGDEPBAR ;  /* 0x00000000000079af */ /* 0x000e220000000000 */
[----:B------:R-:W-:Y:S01]  /*23a0*/  BSSY B0, `(.L_x_145) ;  /* 0x0000012000007945 */ /* 0x000fe20003800000 */
[----:B------:R-:W-:Y:S01]  /*23b0*/  IMAD.MOV.U32 R220, RZ, RZ, R14 ;  /* 0x000000ffffdc7224 */ /* 0x000fe200078e000e */
[----:B------:R-:W-:Y:S01]  /*23c0*/  MOV R221, R15 ;  /* 0x0000000f00dd7202 */ /* 0x000fe20000000f00 */
        /* <DEDUP_REMOVED lines=15> */
.L_x_146:
[----:B------:R-:W-:Y:S05]  /*24c0*/  BSYNC B0 ;  /* 0x0000000000007941 */ /* 0x000fea0003800000 */
.L_x_145:
        /* <DEDUP_REMOVED lines=13> */
.L_x_148:
[----:B------:R-:W-:Y:S05]  /*25a0*/  BSYNC B0 ;  /* 0x0000000000007941 */ /* 0x000fea0003800000 */
.L_x_147:
[----:B------:R1:W-:Y:S01]  /*25b0*/  @P5 STS [R174], RZ ;  /* 0x000000ffae005388 */ /* 0x0003e20000000800 */
[----:B------:R-:W-:Y:S01]  /*25c0*/  BSSY B0, `(.L_x_149) ;  /* 0x0000011000007945 */ /* 0x000fe20003800000 */
[----:B------:R-:W-:Y:S02]  /*25d0*/  MOV R5, UR24 ;  /* 0x0000001800057c02 */ /* 0x000fe40008000f00 */
        /* <DEDUP_REMOVED lines=15> */
.L_x_150:
[----:B------:R-:W-:Y:S05]  /*26d0*/  BSYNC B0 ;  /* 0x0000000000007941 */ /* 0x000fea0003800000 */
.L_x_149:
        /* <DEDUP_REMOVED lines=21> */
.L_x_152:
[----:B------:R-:W-:Y:S05]  /*2830*/  BSYNC B0 ;  /* 0x0000000000007941 */ /* 0x000fea0003800000 */
.L_x_151:
[----:B------:R-:W-:Y:S01]  /*2840*/  UIMAD UR7, UR46, UR24, URZ ;  /* 0x000000182e0772a4 */ /* 0x000fe2000f8e023f */
[----:B------:R2:W-:Y:S01]  /*2850*/  @P1 STS [R0+0x6000], RZ ;  /* 0x006000ff00001388 */ /* 0x0005e20000000800 */
[----:B-1----:R-:W-:Y:S01]  /*2860*/  IMAD.WIDE.U32 R6, R5, UR29, R234 ;  /* 0x0000001d05067c25 */ /* 0x002fe2000f8e00ea */
[----:B------:R-:W-:Y:S01]  /*2870*/  ULDC.64 UR18, c[0x0][0x260] ;  /* 0x0000980000127ab9 */ /* 0x000fe20000000a00 */
[----:B------:R-:W-:Y:S01]  /*2880*/  UIMAD UR7, UR29, UR25, UR7 ;  /* 0x000000191d0772a4 */ /* 0x000fe2000f8e0207 */
[----:B------:R2:W-:Y:S01]  /*2890*/  @P1 STS [R0+0x6004], RZ ;  /* 0x006004ff00001388 */ /* 0x0005e20000000800 */
[----:B------:R-:W-:Y:S01]  /*28a0*/  VIADD R8, R252, 0x40 ;  /* 0x00000040fc087836 */ /* 0x000fe20000000000 */
[----:B------:R-:W-:Y:S01]  /*28b0*/  IADD3 R6, P3, R6, UR28, RZ ;  /* 0x0000001c06067c10 */ /* 0x000fe2000ff7e0ff */
[----:B------:R-:W-:Y:S01]  /*28c0*/  BSSY B0, `(.L_x_153) ;  /* 0x0000022000007945 */ /* 0x000fe20003800000 */
[----:B------:R2:W-:Y:S01]  /*28d0*/  @P1 STS.64 [R0+0x6008], RZ ;  /* 0x006008ff00001388 */ /* 0x0005e20000000a00 */
[----:B------:R-:W-:Y:S01]  /*28e0*/  IMAD.U32 R5, RZ, RZ, UR7 ;  /* 0x00000007ff057e24 */ /* 0x000fe2000f8e00ff */
[----:B------:R-:W-:-:S02]  /*28f0*/  IADD3 R9, R252, 0x8, RZ ;  /* 0x00000008fc097810 */ /* 0x000fc40007ffe0ff */
[----:B---3--:R-:W-:Y:S02]  /*2900*/  IADD3 R10, R252, 0x48, RZ ;  /* 0x00000048fc0a7810 */ /* 0x008fe40007ffe0ff */
[----:B------:R-:W-:Y:S01]  /*2910*/  IADD3.X R7, R7, UR32, R5, P3, !PT ;  /* 0x0000002007077c10 */ /* 0x000fe20009ffe405 */
[----:B------:R-:W-:Y:S01]  /*2920*/  IMAD R5, R13, UR18, RZ ;  /* 0x000000120d057c24 */ /* 0x000fe2000f8e02ff */
[----:B------:R-:W-:Y:S02]  /*2930*/  ISETP.GE.AND P5, PT, R9, UR5, PT ;  /* 0x0000000509007c0c */ /* 0x000fe4000bfa6270 */
[----:B------:R-:W-:Y:S01]  /*2940*/  ISETP.GE.AND P4, PT, R8, UR5, PT ;  /* 0x0000000508007c0c */ /* 0x000fe2000bf86270 */
[----:B------:R-:W-:Y:S01]  /*2950*/  IMAD R11, R4, UR19, R5 ;  /* 0x00000013040b7c24 */ /* 0x000fe2000f8e0205 */
[----:B------:R-:W-:Y:S01]  /*2960*/  ISETP.GE.AND P6, PT, R252, UR5, PT ;  /* 0x00000005fc007c0c */ /* 0x000fe2000bfc6270 */
[----:B------:R-:W-:Y:S01]  /*2970*/  IMAD.WIDE.U32 R4, R4, UR18, R6 ;  /* 0x0000001204047c25 */ /* 0x000fe2000f8e0006 */
[----:B------:R-:W-:-:S03]  /*2980*/  ISETP.GE.AND P3, PT, R10, UR5, PT ;  /* 0x000000050a007c0c */ /* 0x000fc6000bf66270 */
[----:B------:R-:W-:Y:S01]  /*2990*/  IMAD.IADD R11, R5, 0x1, R11 ;  /* 0x00000001050b7824 */ /* 0x000fe200078e020b */
[----:B------:R-:W-:Y:S09]  /*29a0*/  @P1 BRA `(.L_x_154) ;  /* 0x00000000004c1947 */ /* 0x000ff20003800000 */
        /* <DEDUP_REMOVED lines=19> */
.L_x_154:
[----:B------:R-:W-:Y:S05]  /*2ae0*/  BSYNC B0 ;  /* 0x0000000000007941 */ /* 0x000fea0003800000 */
.L_x_153:
        /* <DEDUP_REMOVED lines=22> */
.L_x_156:
[----:B------:R-:W-:Y:S05]  /*2c50*/  BSYNC B0 ;  /* 0x0000000000007941 */ /* 0x000fea0003800000 */
.L_x_155:
[----:B------:R-:W0:Y:S01]  /*2c60*/  LDGDEPBAR ;  /* 0x00000000000079af */ /* 0x000e220000000000 */
[----:B------:R-:W-:Y:S01]  /*2c70*/  ULDC.64 UR20, c[0x0][0x3c8] ;  /* 0x0000f20000147ab9 */ /* 0x000fe20000000a00 */
[----:B-1----:R-:W-:Y:S01]  /*2c80*/  IMAD.SHL.U32 R4, R252, 0x4, RZ ;  /* 0x00000004fc047824 */ /* 0x002fe200078e00ff */
[----:B------:R-:W-:Y:S01]  /*2c90*/  UISETP.NE.U32.AND UP1, UPT, UR20, URZ, UPT ;  /* 0x0000003f1400728c */ /* 0x000fe2000bf25070 */
[----:B---3--:R-:W-:Y:S01]  /*2ca0*/  SHF.R.S32.HI R8, RZ, 0x1f, R252 ;  /* 0x0000001fff087819 */ /* 0x008fe200000114fc */
[----:B------:R-:W-:Y:S01]  /*2cb0*/  IMAD.MOV.U32 R240, RZ, RZ, 0x7f800000 ;  /* 0x7f800000fff07424 */ /* 0x000fe200078e00ff */
[----:B--2-4-:R-:W-:Y:S01]  /*2cc0*/  SHF.R.S32.HI R0, RZ, 0x1f, R10 ;  /* 0x0000001fff007819 */ /* 0x014fe2000001140a */
[----:B------:R-:W-:Y:S01]  /*2cd0*/  UISETP.NE.AND.EX UP1, UPT, UR21, URZ, UPT, UP1 ;  /* 0x0000003f1500728c */ /* 0x000fe2000bf25310 */
[----:B------:R-:W-:Y:S01]  /*2ce0*/  IADD3 R4, P2, R4, UR13, RZ ;  /* 0x0000000d04047c10 */ /* 0x000fe2000ff5e0ff */
[----:B------:R-:W-:Y:S01]  /*2cf0*/  IMAD.MOV.U32 R241, RZ, RZ, 0x7f800000 ;  /* 0x7f800000fff17424 */ /* 0x000fe200078e00ff */
[----:B------:R-:W-:Y:S01]  /*2d00*/  @!P3 LEA R6, P1, R10, UR13, 0x2 ;  /* 0x0000000d0a06bc11 */ /* 0x000fe2000f8210ff */
[----:B------:R-:W-:Y:S01]  /*2d10*/  IMAD.MOV.U32 R242, RZ, RZ, 0x7f800000 ;  /* 0x7f800000fff27424 */ /* 0x000fe200078e00ff */
[----:B------:R-:W-:Y:S01]  /*2d20*/  SHF.L.U64.HI R3, R252, 0x2, R8 ;  /* 0x00000002fc037819 */ /* 0x000fe20000010208 */
[----:B------:R-:W-:Y:S01]  /*2d30*/  IMAD.MOV.U32 R239, RZ, RZ, 0x7f800000 ;  /* 0x7f800000ffef7424 */ /* 0x000fe200078e00ff */
[----:B------:R-:W-:Y:S01]  /*2d40*/  @!P3 LEA.HI.X R7, R10, UR12, R0, 0x2, P1 ;  /* 0x0000000c0a07bc11 */ /* 0x000fe200088f1400 */
[----:B------:R-:W-:Y:S01]  /*2d50*/  USHF.R.S32.HI UR7, URZ, 0x1f, UR59 ;  /* 0x0000001f3f077899 */ /* 0x000fe2000801143b */
[----:B------:R-:W-:Y:S01]  /*2d60*/  IADD3.X R5, R3, UR12, RZ, P2, !PT ;  /* 0x0000000c03057c10 */ /* 0x000fe200097fe4ff */
[----:B------:R-:W-:Y:S01]  /*2d70*/  IMAD.SHL.U32 R245, R20, 0x2, RZ ;  /* 0x0000000214f57824 */ /* 0x000fe200078e00ff */
[----:B------:R-:W-:Y:S01]  /*2d80*/  @UP1 ULDC.64 UR22, c[0x0][0x3d0] ;  /* 0x0000f40000161ab9 */ /* 0x000fe20000000a00 */
[----:B------:R-:W5:Y:S01]  /*2d90*/  @!P3 LDG.E R240, desc[UR10][R6.64] ;  /* 0x0000000a06f0b981 */ /* 0x000f62000c1e1900 */
[----:B------:R-:W-:Y:S01]  /*2da0*/  @UP1 UIMAD UR5, UR61, UR22, URZ ;  /* 0x000000163d0512a4 */ /* 0x000fe2000f8e023f */
[----:B------:R-:W-:Y:S01]  /*2db0*/  PLOP3.LUT P1, PT, PT, PT, UP1, 0x80, 0x0 ;  /* 0x000000000000781c */ /* 0x000fe20003f2f018 */
[----:B------:R-:W-:Y:S01]  /*2dc0*/  @UP1 UMOV UR18, UR59 ;  /* 0x0000003b00121c82 */ /* 0x000fe20008000000 */
[----:B------:R-:W5:Y:S01]  /*2dd0*/  @!P6 LDG.E R241, desc[UR10][R4.64] ;  /* 0x0000000a04f1e981 */ /* 0x000f62000c1e1900 */
[----:B------:R-:W-:-:S04]  /*2de0*/  DEPBAR.LE SB0, 0x1 ;  /* 0x000080400000791a */ /* 0x000fc80000000000 */
[----:B------:R-:W5:Y:S01]  /*2df0*/  @!P5 LDG.E R242, desc[UR10][R4.64+0x20] ;  /* 0x0000200a04f2d981 */ /* 0x000f62000c1e1900 */
[----:B------:R-:W-:Y:S01]  /*2e00*/  @UP1 UMOV UR19, UR7 ;  /* 0x0000000700131c82 */ /* 0x000fe20008000000 */
[----:B------:R-:W-:Y:S02]  /*2e10*/  @UP1 UIMAD UR5, UR49, UR23, UR5 ;  /* 0x00000017310512a4 */ /* 0x000fe4000f8e0205 */
[----:B------:R1:W5:Y:S01]  /*2e20*/  @!P4 LDG.E R239, desc[UR10][R4.64+0x100] ;  /* 0x0001000a04efc981 */ /* 0x000362000c1e1900 */
[----:B------:R-:W-:Y:S01]  /*2e30*/  @UP1 UIMAD.WIDE.U32 UR18, UR49, UR22, UR18 ;  /* 0x00000016311212a5 */ /* 0x000fe2000f8e0012 */
[C---:B------:R-:W-:Y:S01]  /*2e40*/  VIADD R148, R161.reuse, 0x1000 ;  /* 0x00001000a1947836 */ /* 0x040fe20000000000 */
[----:B------:R-:W-:Y:S01]  /*2e50*/  CS2R R94, SRZ ;  /* 0x00000000005e7805 */ /* 0x000fe2000001ff00 */
[----:B------:R-:W-:Y:S01]  /*2e60*/  BAR.SYNC.DEFER_BLOCKING 0x0 ;  /* 0x0000000000007b1d */ /* 0x000fe20000010000 */
[----:B------:R-:W-:Y:S02]  /*2e70*/  @UP1 ULEA UR20, UP0, UR18, UR20, 0x2 ;  /* 0x0000001412141291 */ /* 0x000fe4000f80103f */
[----:B------:R-:W-:Y:S01]  /*2e80*/  @UP1 UIADD3 UR5, UR19, UR5, URZ ;  /* 0x0000000513051290 */ /* 0x000fe2000fffe03f */
[----:B------:R-:W-:Y:S01]  /*2e90*/  IMAD.SHL.U32 R250, R252, 0x4, RZ ;  /* 0x00000004fcfa7824 */ /* 0x000fe200078e00ff */
[----:B------:R-:W-:Y:S01]  /*2ea0*/  CS2R R92, SRZ ;  /* 0x00000000005c7805 */ /* 0x000fe2000001ff00 */
[----:B------:R-:W-:Y:S01]  /*2eb0*/  IMAD.SHL.U32 R154, R161, 0x2, RZ ;  /* 0x00000002a19a7824 */ /* 0x000fe200078e00ff */
[----:B------:R-:W-:Y:S01]  /*2ec0*/  @UP1 ULEA.HI.X UR21, UR18, UR21, UR5, 0x2, UP0 ;  /* 0x0000001512151291 */ /* 0x000fe200080f1405 */
[----:B------:R-:W-:-:S02]  /*2ed0*/  CS2R R98, SRZ ;  /* 0x0000000000627805 */ /* 0x000fc4000001ff00 */
[----:B------:R-:W-:Y:S01]  /*2ee0*/  CS2R R96, SRZ ;  /* 0x0000000000607805 */ /* 0x000fe2000001ff00 */
[----:B------:R-:W-:Y:S01]  /*2ef0*/  @UP1 ULDC UR5, c[0x0][0x2e8] ;  /* 0x0000ba0000051ab9 */ /* 0x000fe20000000800 */
        /* <DEDUP_REMOVED lines=9> */
[----:B------:R-:W-:Y:S01]  /*2f90*/  CS2R R72, SRZ ;  /* 0x0000000000487805 */ /* 0x000fe2000001ff00 */
[----:B-1----:R-:W-:Y:S01]  /*2fa0*/  IMAD.U32 R4, RZ, RZ, UR20 ;  /* 0x00000014ff047e24 */ /* 0x002fe2000f8e00ff */
[----:B------:R-:W-:Y:S01]  /*2fb0*/  CS2R R70, SRZ ;  /* 0x0000000000467805 */ /* 0x000fe2000001ff00 */
[----:B------:R-:W-:Y:S01]  /*2fc0*/  IMAD.U32 R5, RZ, RZ, UR21 ;  /* 0x00000015ff057e24 */ /* 0x000fe2000f8e00ff */
[----:B------:R1:W2:Y:S01]  /*2fd0*/  LDSM.16.M88.4 R116, [R149+0x8000] ;  /* 0x008000009574783b */ /* 0x0002a20000000200 */
[----:B------:R-:W-:Y:S01]  /*2fe0*/  CS2R R68, SRZ ;  /* 0x0000000000447805 */ /* 0x000fe2000001ff00 */
[----:B------:R-:W-:Y:S01]  /*2ff0*/  IMAD.MOV.U32 R228, RZ, RZ, R174 ;  /* 0x000000ffffe47224 */ /* 0x000fe200078e00ae */
[----:B------:R-:W-:Y:S01]  /*3000*/  USHF.L.U32 UR31, UR17, 0x3, URZ ;  /* 0x00000003111f7899 */ /* 0x000fe2000800063f */
[----:B------:R3:W4:Y:S01]  /*3010*/  @P1 LDG.E R4, desc[UR10][R4.64] ;  /* 0x0000000a04041981 */ /* 0x000722000c1e1900 */
[----:B------:R-:W-:-:S02]  /*3020*/  USHF.L.U32 UR30, UR17, 0x4, URZ ;  /* 0x00000004111e7899 */ /* 0x000fc4000800063f */
[----:B------:R-:W-:Y:S01]  /*3030*/  USHF.L.U32 UR28, UR17, 0x5, URZ ;  /* 0x00000005111c7899 */ /* 0x000fe2000800063f */
[----:B------:R1:W1:Y:S01]  /*3040*/  LDSM.16.M88.4 R120, [R149+0x8400] ;  /* 0x008400009578783b */ /* 0x0002620000000200 */
[----:B------:R-:W-:Y:S02]  /*3050*/  UIMAD UR27, UR17, 0x28, URZ ;  /* 0x00000028111b78a4 */ /* 0x000fe4000f8e023f */
[----:B------:R-:W-:Y:S01]  /*3060*/  UIMAD UR26, UR17, 0x30, URZ ;  /* 0x00000030111a78a4 */ /* 0x000fe2000f8e023f */
[----:B------:R1:W1:Y:S01]  /*3070*/  LDSM.16.M88.4 R124, [R149+0x8800] ;  /* 0x00880000957c783b */ /* 0x0002620000000200 */
[----:B------:R-:W-:Y:S02]  /*3080*/  UIMAD UR25, UR17, 0x38, URZ ;  /* 0x00000038111978a4 */ /* 0x000fe4000f8e023f */
[----:B------:R-:W-:Y:S01]  /*3090*/  USHF.L.U32 UR24, UR17, 0x6, URZ ;  /* 0x0000000611187899 */ /* 0x000fe2000800063f */
[----:B------:R1:W1:Y:S01]  /*30a0*/  LDSM.16.M88.4 R128, [R149+0x8c00] ;  /* 0x008c00009580783b */ /* 0x0002620000000200 */
[----:B------:R-:W-:Y:S01]  /*30b0*/  UIADD3 UR16, -UR16, URZ, URZ ;  /* 0x0000003f10107290 */ /* 0x000fe2000fffe13f */
[----:B------:R-:W-:-:S02]  /*30c0*/  ULDC UR32, c[0x0][0x2d0] ;  /* 0x0000b40000207ab9 */ /* 0x000fc40000000800 */
[----:B------:R1:W1:Y:S04]  /*30d0*/  LDSM.16.M88.4 R132, [R150+0x8000] ;  /* 0x008000009684783b */ /* 0x0002680000000200 */
[----:B------:R1:W1:Y:S04]  /*30e0*/  LDSM.16.M88.4 R136, [R150+0x8400] ;  /* 0x008400009688783b */ /* 0x0002680000000200 */
[----:B------:R1:W1:Y:S04]  /*30f0*/  LDSM.16.M88.4 R140, [R150+0x8800] ;  /* 0x00880000968c783b */ /* 0x0002680000000200 */
[----:B------:R1:W1:Y:S01]  /*3100*/  LDSM.16.M88.4 R144, [R150+0x8c00] ;  /* 0x008c00009690783b */ /* 0x0002620000000200 */
[----:B------:R-:W4:Y:S01]  /*3110*/  @P1 MUFU.RCP R0, UR5 ;  /* 0x0000000500001d08 */ /* 0x000f220008001000 */
[----:B------:R-:W-:-:S02]  /*3120*/  LEA.HI R3, R19, R20, RZ, 0x7 ;  /* 0x0000001413037211 */ /* 0x000fc400078f38ff */
[----:B------:R-:W-:Y:S02]  /*3130*/  LOP3.LUT R245, R245, 0x6, RZ, 0xc0, !PT ;  /* 0x00000006f5f57812 */ /* 0x000fe400078ec0ff */
[----:B------:R-:W-:-:S05]  /*3140*/  SHF.R.S32.HI R3, RZ, 0x7, R3 ;  /* 0x00000007ff037819 */ /* 0x000fca0000011403 */
[----:B------:R-:W-:Y:S02]  /*3150*/  IMAD R245, R3, 0x40, R245 ;  /* 0x0000004003f57824 */ /* 0x000fe400078e02f5 */
[----:B------:R-:W-:-:S04]  /*3160*/  IMAD.U32 R3, RZ, RZ, UR34 ;  /* 0x00000022ff037e24 */ /* 0x000fc8000f8e00ff */
[----:B------:R-:W-:Y:S02]  /*3170*/  IMAD R3, R3, 0x80, R245 ;  /* 0x0000008003037824 */ /* 0x000fe400078e02f5 */
[----:B---3--:R-:W-:-:S03]  /*3180*/  VIADD R5, R156, 0x1000 ;  /* 0x000010009c057836 */ /* 0x008fc60000000000 */
[----:B------:R-:W-:Y:S01]  /*3190*/  IADD3 R3, R252, -UR38, -R3 ;  /* 0x80000026fc037c10 */ /* 0x000fe2000fffe803 */
[----:B------:R-:W-:Y:S01]  /*31a0*/  UIADD3 UR7, UR29, 0x80, URZ ;  /* 0x000000801d077890 */ /* 0x000fe2000fffe03f */
[----:B------:R-:W-:-:S03]  /*31b0*/  SEL R148, R148, R161, !P0 ;  /* 0x000000a194947207 */ /* 0x000fc60004000000 */
[----:B------:R-:W-:Y:S01]  /*31c0*/  VIADD R246, R3, UR6 ;  /* 0x0000000603f67c36 */ /* 0x000fe20008000000 */
[----:B------:R-:W-:Y:S02]  /*31d0*/  SEL R3, R5, R156, !P0 ;  /* 0x0000009c05037207 */ /* 0x000fe40004000000 */
[----:B------:R-:W-:Y:S02]  /*31e0*/  SHF.L.U64.HI R249, R252, 0x2, R8 ;  /* 0x00000002fcf97819 */ /* 0x000fe40000010208 */
[----:B------:R-:W-:Y:S02]  /*31f0*/  LEA R3, R3, UR4, 0x1 ;  /* 0x0000000403037c11 */ /* 0x000fe4000f8e08ff */
[----:B------:R-:W-:Y:S01]  /*3200*/  LEA R148, R148, UR4, 0x1 ;  /* 0x0000000494947c11 */ /* 0x000fe2000f8e08ff */
[----:B------:R-:W-:Y:S01]  /*3210*/  UMOV UR5, URZ ;  /* 0x0000003f00057c82 */ /* 0x000fe20008000000 */
[----:B------:R-:W-:Y:S02]  /*3220*/  UIMAD UR29, UR17, 0x18, URZ ;  /* 0x00000018111d78a4 */ /* 0x000fe4000f8e023f */
[----:B------:R-:W-:-:S02]  /*3230*/  UIMAD UR23, UR17, 0x48, URZ ;  /* 0x00000048111778a4 */ /* 0x000fc4000f8e023f */
[----:B------:R-:W-:Y:S02]  /*3240*/  UIMAD UR22, UR17, 0x50, URZ ;  /* 0x00000050111678a4 */ /* 0x000fe4000f8e023f */
[----:B------:R-:W-:Y:S02]  /*3250*/  UIMAD UR21, UR17, 0x58, URZ ;  /* 0x00000058111578a4 */ /* 0x000fe4000f8e023f */
[----:B------:R-:W-:Y:S02]  /*3260*/  UIMAD UR20, UR17, 0x60, URZ ;  /* 0x00000060111478a4 */ /* 0x000fe4000f8e023f */
[----:B------:R-:W-:Y:S02]  /*3270*/  UIMAD UR19, UR17, 0x68, URZ ;  /* 0x00000068111378a4 */ /* 0x000fe4000f8e023f */
[----:B------:R-:W-:Y:S02]  /*3280*/  UIMAD UR18, UR17, 0x70, URZ ;  /* 0x00000070111278a4 */ /* 0x000fe4000f8e023f */
[----:B------:R-:W-:-:S02]  /*3290*/  UISETP.GE.AND UP0, UPT, UR7, UR6, UPT ;  /* 0x000000060700728c */ /* 0x000fc4000bf06270 */
[----:B------:R-:W-:Y:S01]  /*32a0*/  UIMAD UR17, UR17, 0x78, URZ ;  /* 0x00000078111178a4 */ /* 0x000fe2000f8e023f */
[----:B------:R-:W-:Y:S01]  /*32b0*/  ULDC UR7, c[0x0][0x2ec] ;  /* 0x0000bb0000077ab9 */ /* 0x000fe20000000800 */
[----:B----4-:R-:W-:-:S05]  /*32c0*/  @P1 FMUL.FTZ R0, R4, R0 ;  /* 0x0000000004001220 */ /* 0x010fca0000410000 */
[----:B------:R-:W-:Y:S01]  /*32d0*/  @P1 R2UR UR9, R0 ;  /* 0x00000000000912ca */ /* 0x000fe200000e0000 */
[----:B------:R-:W-:-:S05]  /*32e0*/  VIADD R0, R252, 0xffffff80 ;  /* 0xffffff80fc007836 */ /* 0x000fca0000000000 */
[----:B------:R-:W-:Y:S01]  /*32f0*/  SHF.R.S32.HI R4, RZ, 0x1f, R0 ;  /* 0x0000001fff047819 */ /* 0x000fe20000011400 */
[----:B------:R-:W-:-:S03]  /*3300*/  IMAD.SHL.U32 R247, R0, 0x4, RZ ;  /* 0x0000000400f77824 */ /* 0x000fc600078e00ff */
[----:B------:R-:W-:-:S03]  /*3310*/  SHF.L.U64.HI R248, R0, 0x2, R4 ;  /* 0x0000000200f87819 */ /* 0x000fc60000010204 */
[----:B-12---:R-:W-:-:S05]  /*3320*/  @UP1 UMOV UR5, UR9 ;  /* 0x0000000900051c82 */ /* 0x006fca0008000000 */
.L_x_159:
[----:B------:R-:W-:Y:S01]  /*3330*/  PLOP3.LUT P5, PT, PT, PT, UP0, 0x80, 0x0 ;  /* 0x000000000000781c */ /* 0x000fe20003faf008 */
[----:B------:R-:W0:Y:S01]  /*3340*/  LDGDEPBAR ;  /* 0x00000000000079af */ /* 0x000e220000000000 */
[----:B------:R-:W-:Y:S01]  /*3350*/  PLOP3.LUT P2, PT, PT, PT, UP0, 0x80, 0x0 ;  /* 0x000000000000781c */ /* 0x000fe20003f4f008 */
[----:B------:R-:W-:Y:S01]  /*3360*/  IMAD.IADD R112, R155, 0x1, R148 ;  /* 0x000000019b707824 */ /* 0x000fe200078e0294 */
[----:B------:R-:W-:Y:S01]  /*3370*/  PLOP3.LUT P3, PT, PT, PT, UP0, 0x80, 0x0 ;  /* 0x000000000000781c */ /* 0x000fe20003f6f008 */
[----:B------:R-:W-:Y:S01]  /*3380*/  IMAD.U32 R0, RZ, RZ, UR8 ;  /* 0x00000008ff007e24 */ /* 0x000fe2000f8e00ff */
[----:B------:R-:W-:Y:S01]  /*3390*/  PLOP3.LUT P1, PT, PT, PT, UP0, 0x80, 0x0 ;  /* 0x000000000000781c */ /* 0x000fe20003f2f008 */
[----:B-----5:R-:W-:Y:S01]  /*33a0*/  FMUL.FTZ R162, R239, 1.4426950216293334961 ;  /* 0x3fb8aa3befa27820 */ /* 0x020fe20000410000 */
[----:B------:R-:W-:Y:S01]  /*33b0*/  FMUL.FTZ R164, R241, 1.4426950216293334961 ;  /* 0x3fb8aa3bf1a47820 */ /* 0x000fe20000410000 */
[----:B------:R-:W-:Y:S02]  /*33c0*/  IMAD R0, R0, 0x80, R246 ;  /* 0x0000008000007824 */ /* 0x000fe400078e02f6 */
[----:B------:R-:W-:Y:S01]  /*33d0*/  FMUL.FTZ R163, R242, 1.4426950216293334961 ;  /* 0x3fb8aa3bf2a37820 */ /* 0x000fe20000410000 */
[----:B------:R-:W-:Y:S01]  /*33e0*/  UISETP.GE.AND UP3, UPT, UR8, 0x1, UPT ;  /* 0x000000010800788c */ /* 0x000fe2000bf66270 */
[C---:B------:R-:W-:Y:S01]  /*33f0*/  VIADD R167, R0.reuse, 0x37 ;  /* 0x0000003700a77836 */ /* 0x040fe20000000000 */
        /* <DEDUP_REMOVED lines=26> */
[C---:B------:R-:W-:Y:S04]  /*35a0*/  VIADD R101, R0.reuse, 0x8 ;  /* 0x0000000800657836 */ /* 0x040fe80000000000 */
[----:B------:R-:W-:Y:S01]  /*35b0*/  VIADD R100, R0, 0x40 ;  /* 0x0000004000647836 */ /* 0x000fe20000000000 */
[----:B------:R-:W-:Y:S01]  /*35c0*/  ISETP.GE.AND P6, PT, R101, RZ, PT ;  /* 0x000000ff6500720c */ /* 0x000fe20003fc6270 */
[----:B------:R-:W-:Y:S03]  /*35d0*/  HMMA.16816.F32.BF16 R64, R64, R102, RZ ;  /* 0x000000664040723c */ /* 0x000fe600000418ff */
[----:B------:R-:W-:Y:S03]  /*35e0*/  ISETP.GE.AND P4, PT, R100, RZ, PT ;  /* 0x000000ff6400720c */ /* 0x000fe60003f86270 */
[-C--:B-1----:R-:W-:Y:S05]  /*35f0*/  HMMA.16816.F32.BF16 R4, R104, R108.reuse, R4 ;  /* 0x0000006c6804723c */ /* 0x082fea0000041804 */
[C---:B------:R-:W-:Y:S01]  /*3600*/  VIADD R102, R0.reuse, 0x48 ;  /* 0x0000004800667836 */ /* 0x040fe20000000000 */
[----:B------:R-:W-:Y:S01]  /*3610*/  @!P6 IADD3 R101, -R0, -0x8, RZ ;  /* 0xfffffff80065e810 */ /* 0x000fe20007ffe1ff */
[C---:B--2---:R-:W-:Y:S04]  /*3620*/  HMMA.16816.F32.BF16 R8, R112.reuse, R108, R8 ;  /* 0x0000006c7008723c */ /* 0x044fe80000041808 */
[----:B------:R-:W-:Y:S01]  /*3630*/  ISETP.GE.AND P0, PT, R102, RZ, PT ;  /* 0x000000ff6600720c */ /* 0x000fe20003f06270 */
[C---:B------:R-:W-:Y:S01]  /*3640*/  VIADD R103, R0.reuse, 0x47 ;  /* 0x0000004700677836 */ /* 0x040fe20000000000 */
[----:B------:R-:W-:Y:S01]  /*3650*/  @!P4 IADD3 R100, -R0, -0x40, RZ ;  /* 0xffffffc00064c810 */ /* 0x000fe20007ffe1ff */
[-C--:B------:R-:W-:Y:S01]  /*3660*/  HMMA.16816.F32.BF16 R12, R112, R110.reuse, R12 ;  /* 0x0000006e700c723c */ /* 0x080fe2000004180c */
[----:B------:R-:W-:Y:S02]  /*3670*/  IMAD.U32 R108, RZ, RZ, UR34 ;  /* 0x00000022ff6c7e24 */ /* 0x000fe4000f8e00ff */
[----:B------:R-:W-:Y:S02]  /*3680*/  FSETP.NEU.FTZ.AND P4, PT, R241, -INF , PT ;  /* 0xff800000f100780b */ /* 0x000fe40003f9d000 */
[----:B------:R-:W-:Y:S01]  /*3690*/  I2FP.F32.S32 R176, R101 ;  /* 0x0000006500b07245 */ /* 0x000fe20000201400 */
[C---:B------:R-:W-:Y:S04]  /*36a0*/  HMMA.16816.F32.BF16 R16, R104.reuse, R110, R16 ;  /* 0x0000006e6810723c */ /* 0x040fe80000041810 */
[----:B------:R-:W-:Y:S01]  /*36b0*/  FSETP.NEU.FTZ.AND P6, PT, R242, -INF , PT ;  /* 0xff800000f200780b */ /* 0x000fe20003fdd000 */
[C---:B------:R-:W-:Y:S01]  /*36c0*/  VIADD R101, R0.reuse, 0x7 ;  /* 0x0000000700657836 */ /* 0x040fe20000000000 */
[----:B------:R-:W-:Y:S01]  /*36d0*/  @!P0 IADD3 R102, -R0, -0x48, RZ ;  /* 0xffffffb800668810 */ /* 0x000fe20007ffe1ff */
[----:B------:R-:W-:Y:S01]  /*36e0*/  IMAD R108, R108, 0x80, R245 ;  /* 0x000000806c6c7824 */ /* 0x000fe200078e02f5 */
[----:B------:R-:W-:Y:S03]  /*36f0*/  PLOP3.LUT P0, PT, PT, PT, UP0, 0x80, 0x0 ;  /* 0x000000000000781c */ /* 0x000fe60003f0f008 */
[----:B------:R-:W-:Y:S01]  /*3700*/  I2FP.F32.S32 R102, R102 ;  /* 0x0000006600667245 */ /* 0x000fe20000201400 */
[----:B------:R-:W-:Y:S01]  /*3710*/  FFMA.FTZ R6, R176, -UR5, R6 ;  /* 0x80000005b0067c23 */ /* 0x000fe20008010006 */
[----:B------:R-:W-:Y:S01]  /*3720*/  I2FP.F32.S32 R169, R100 ;  /* 0x0000006400a97245 */ /* 0x000fe20000201400 */
[----:B------:R-:W-:Y:S01]  /*3730*/  VIADD R100, R0, 0x3f ;  /* 0x0000003f00647836 */ /* 0x000fe20000000000 */
[----:B------:R-:W-:Y:S01]  /*3740*/  @P5 ISETP.GE.AND P5, PT, R108, UR6, PT ;  /* 0x000000066c005c0c */ /* 0x000fe2000bfa6270 */
[----:B------:R-:W-:Y:S01]  /*3750*/  FFMA.FTZ R10, R102, -UR5, R10 ;  /* 0x80000005660a7c23 */ /* 0x000fe2000801000a */
[----:B------:R-:W-:Y:S01]  /*3760*/  IABS R102, R0 ;  /* 0x0000000000667213 */ /* 0x000fe20000000000 */
[C---:B------:R-:W-:Y:S01]  /*3770*/  FFMA.FTZ R8, R169.reuse, -UR5, R8 ;  /* 0x80000005a9087c23 */ /* 0x040fe20008010008 */
[----:B------:R-:W-:Y:S01]  /*3780*/  @P2 FSEL R6, R6, -INF , !P5 ;  /* 0xff80000006062808 */ /* 0x000fe20006800000 */
[----:B------:R-:W-:Y:S01]  /*3790*/  FFMA.FTZ R14, R169, -UR5, R14 ;  /* 0x80000005a90e7c23 */ /* 0x000fe2000801000e */
[----:B------:R-:W-:Y:S01]  /*37a0*/  I2FP.F32.S32 R171, R102 ;  /* 0x0000006600ab7245 */ /* 0x000fe20000201400 */
[----:B------:R-:W-:Y:S01]  /*37b0*/  VIADD R102, R0, 0xffffffff ;  /* 0xffffffff00667836 */ /* 0x000fe20000000000 */
[----:B------:R-:W-:Y:S02]  /*37c0*/  @P0 FSEL R8, R8, -INF , !P5 ;  /* 0xff80000008080808 */ /* 0x000fe40006800000 */
[----:B------:R-:W-:Y:S01]  /*37d0*/  PLOP3.LUT P2, PT, PT, PT, UP0, 0x80, 0x0 ;  /* 0x000000000000781c */ /* 0x000fe20003f4f008 */
[C---:B------:R-:W-:Y:S01]  /*37e0*/  FFMA.FTZ R4, R171.reuse, -UR5, R4 ;  /* 0x80000005ab047c23 */ /* 0x040fe20008010004 */
[----:B------:R-:W-:Y:S01]  /*37f0*/  PLOP3.LUT P0, PT, PT, PT, UP0, 0x80, 0x0 ;  /* 0x000000000000781c */ /* 0x000fe20003f0f008 */
[----:B------:R-:W-:Y:S01]  /*3800*/  FFMA.FTZ R18, R171, -UR5, R18 ;  /* 0x80000005ab127c23 */ /* 0x000fe20008010012 */
[----:B------:R-:W-:Y:S02]  /*3810*/  @P3 FSEL R10, R10, -INF , !P5 ;  /* 0xff8000000a0a3808 */ /* 0x000fe40006800000 */
[----:B------:R-:W-:Y:S02]  /*3820*/  PLOP3.LUT P3, PT, PT, PT, UP0, 0x80, 0x0 ;  /* 0x000000000000781c */ /* 0x000fe40003f6f008 */
[----:B------:R-:W-:Y:S02]  /*3830*/  @P1 FSEL R4, R4, -INF , !P5 ;  /* 0xff80000004041808 */ /* 0x000fe40006800000 */
[----:B------:R-:W-:Y:S02]  /*3840*/  FSETP.NEU.FTZ.AND P1, PT, R239, -INF , PT ;  /* 0xff800000ef00780b */ /* 0x000fe40003f3d000 */
[----:B------:R-:W-:Y:S01]  /*3850*/  PLOP3.LUT P5, PT, PT, PT, UP0, 0x80, 0x0 ;  /* 0x000000000000781c */ /* 0x000fe20003faf008 */
[----:B------:R-:W-:Y:S01]  /*3860*/  @P2 VIADD R109, R108, 0x1 ;  /* 0x000000016c6d2836 */ /* 0x000fe20000000000 */
[----:B------:R-:W-:Y:S01]  /*3870*/  FSEL R162, R162, RZ, P1 ;  /* 0x000000ffa2a27208 */ /* 0x000fe20000800000 */
[----:B------:R-:W-:Y:S01]  /*3880*/  @P0 VIADD R165, R108, 0x8 ;  /* 0x000000086ca50836 */ /* 0x000fe20000000000 */
[----:B------:R-:W-:Y:S02]  /*3890*/  ISETP.GE.AND P1, PT, R102, RZ, PT ;  /* 0x000000ff6600720c */ /* 0x000fe40003f26270 */
[----:B------:R-:W-:Y:S01]  /*38a0*/  ISETP.GE.AND P2, PT, R101, RZ, PT ;  /* 0x000000ff6500720c */ /* 0x000fe20003f46270 */
[----:B------:R-:W-:Y:S01]  /*38b0*/  @P3 VIADD R166, R108, 0x9 ;  /* 0x000000096ca63836 */ /* 0x000fe20000000000 */
[----:B------:R-:W-:Y:S02]  /*38c0*/  ISETP.GE.AND P0, PT, R100, RZ, PT ;  /* 0x000000ff6400720c */ /* 0x000fe40003f06270 */
[----:B------:R-:W-:Y:S02]  /*38d0*/  ISETP.GE.AND P3, PT, R103, RZ, PT ;  /* 0x000000ff6700720c */ /* 0x000fe40003f66270 */
[----:B------:R-:W-:Y:S02]  /*38e0*/  FSEL R164, R164, RZ, P4 ;  /* 0x000000ffa4a47208 */ /* 0x000fe40002000000 */
[----:B------:R-:W-:Y:S01]  /*38f0*/  @P5 ISETP.GE.AND P5, PT, R109, UR6, PT ;  /* 0x000000066d005c0c */ /* 0x000fe2000bfa6270 */
[----:B------:R-:W-:Y:S01]  /*3900*/  FMUL.FTZ R109, R240, 1.4426950216293334961 ;  /* 0x3fb8aa3bf06d7820 */ /* 0x000fe20000410000 */
[----:B------:R-:W-:Y:S01]  /*3910*/  FSEL R163, R163, RZ, P6 ;  /* 0x000000ffa3a37208 */ /* 0x000fe20003000000 */
[--C-:B------:R-:W-:Y:S01]  /*3920*/  FFMA.FTZ R4, R4, UR7, -R164.reuse ;  /* 0x0000000704047c23 */ /* 0x100fe200080108a4 */
[----:B------:R-:W-:Y:S02]  /*3930*/  PLOP3.LUT P6, PT, PT, PT, UP0, 0x80, 0x0 ;  /* 0x000000000000781c */ /* 0x000fe40003fcf008 */
[C---:B------:R-:W-:Y:S01]  /*3940*/  @!P1 IADD3 R102, -R0.reuse, 0x1, RZ ;  /* 0x0000000100669810 */ /* 0x040fe20007ffe1ff */
[----:B------:R1:W-:Y:S01]  /*3950*/  MUFU.EX2 R244, R4 ;  /* 0x0000000400f47308 */ /* 0x0003e20000000800 */
[----:B------:R-:W-:Y:S01]  /*3960*/  @!P2 IADD3 R101, -R0, -0x7, RZ ;  /* 0xfffffff90065a810 */ /* 0x000fe20007ffe1ff */
[----:B------:R-:W-:Y:S01]  /*3970*/  FFMA.FTZ R6, R6, UR7, -R163 ;  /* 0x0000000706067c23 */ /* 0x000fe200080108a3 */
[----:B------:R-:W-:Y:S02]  /*3980*/  @!P0 IADD3 R100, -R0, -0x3f, RZ ;  /* 0xffffffc100648810 */ /* 0x000fe40007ffe1ff */
[----:B------:R-:W-:Y:S02]  /*3990*/  FSETP.NEU.FTZ.AND P1, PT, R240, -INF , PT ;  /* 0xff800000f000780b */ /* 0x000fe40003f3d000 */
[----:B------:R-:W-:Y:S03]  /*39a0*/  PLOP3.LUT P2, PT, PT, PT, UP0, 0x80, 0x0 ;  /* 0x000000000000781c */ /* 0x000fe60003f4f008 */
[----:B------:R2:W-:Y:S01]  /*39b0*/  MUFU.EX2 R209, R6 ;  /* 0x0000000600d17308 */ /* 0x0005e20000000800 */
[----:B------:R-:W-:Y:S02]  /*39c0*/  PLOP3.LUT P0, PT, PT, PT, UP0, 0x80, 0x0 ;  /* 0x000000000000781c */ /* 0x000fe40003f0f008 */
[----:B------:R-:W-:Y:S01]  /*39d0*/  @P6 ISETP.GE.AND P6, PT, R166, UR6, PT ;  /* 0x00000006a6006c0c */ /* 0x000fe2000bfc6270 */
[C---:B------:R-:W-:Y:S01]  /*39e0*/  VIADD R166, R0.reuse, 0x38 ;  /* 0x0000003800a67836 */ /* 0x040fe20000000000 */
[----:B------:R-:W-:Y:S02]  /*39f0*/  I2FP.F32.S32 R170, R102 ;  /* 0x0000006600aa7245 */ /* 0x000fe40000201400 */
[----:B------:R-:W-:Y:S02]  /*3a00*/  I2FP.F32.S32 R175, R101 ;  /* 0x0000006500af7245 */ /* 0x000fe40000201400 */
[C---:B------:R-:W-:Y:S01]  /*3a10*/  @!P3 IADD3 R103, -R0.reuse, -0x47, RZ ;  /* 0xffffffb90067b810 */ /* 0x040fe20007ffe1ff */
[----:B-1----:R-:W-:Y:S01]  /*3a20*/  VIADD R4, R0, 0xfffffff8 ;  /* 0xfffffff800047836 */ /* 0x002fe20000000000 */
[----:B------:R-:W-:Y:S01]  /*3a30*/  FSEL R109, R109, RZ, P1 ;  /* 0x000000ff6d6d7208 */ /* 0x000fe20000800000 */
[----:B------:R-:W-:Y:S01]  /*3a40*/  FFMA.FTZ R7, R175, -UR5, R7 ;  /* 0x80000005af077c23 */ /* 0x000fe20008010007 */
[----:B------:R-:W-:Y:S01]  /*3a50*/  PLOP3.LUT P1, PT, PT, PT, UP0, 0x80, 0x0 ;  /* 0x000000000000781c */ /* 0x000fe20003f2f008 */
[----:B------:R-:W-:Y:S01]  /*3a60*/  FFMA.FTZ R5, R170, -UR5, R5 ;  /* 0x80000005aa057c23 */ /* 0x000fe20008010005 */
[----:B------:R-:W-:Y:S01]  /*3a70*/  I2FP.F32.S32 R103, R103 ;  /* 0x0000006700677245 */ /* 0x000fe20000201400 */
[----:B------:R-:W-:Y:S01]  /*3a80*/  FFMA.FTZ R10, R10, UR7, -R109 ;  /* 0x000000070a0a7c23 */ /* 0x000fe2000801086d */
[----:B------:R-:W-:Y:S01]  /*3a90*/  @P0 FSEL R7, R7, -INF , !P5 ;  /* 0xff80000007070808 */ /* 0x000fe20006800000 */
[----:B--2---:R-:W-:Y:S01]  /*3aa0*/  VIADD R6, R0, 0xffffffef ;  /* 0xffffffef00067836 */ /* 0x004fe20000000000 */
[----:B------:R-:W-:Y:S01]  /*3ab0*/  @P2 FSEL R5, R5, -INF , !P5 ;  /* 0xff80000005052808 */ /* 0x000fe20006800000 */
[----:B------:R-:W-:Y:S01]  /*3ac0*/  FFMA.FTZ R11, R103, -UR5, R11 ;  /* 0x80000005670b7c23 */ /* 0x000fe2000801000b */
[----:B------:R-:W-:Y:S01]  /*3ad0*/  PLOP3.LUT P4, PT, PT, PT, UP0, 0x80, 0x0 ;  /* 0x000000000000781c */ /* 0x000fe20003f8f008 */
[----:B------:R-:W-:Y:S01]  /*3ae0*/  FFMA.FTZ R7, R7, UR7, -R163 ;  /* 0x0000000707077c23 */ /* 0x000fe200080108a3 */
[----:B------:R-:W-:Y:S01]  /*3af0*/  PLOP3.LUT P2, PT, PT, PT, UP0, 0x80, 0x0 ;  /* 0x000000000000781c */ /* 0x000fe20003f4f008 */
[----:B------:R-:W-:Y:S01]  /*3b00*/  FFMA.FTZ R5, R5, UR7, -R164 ;  /* 0x0000000705057c23 */ /* 0x000fe200080108a4 */
[----:B------:R-:W-:Y:S01]  /*3b10*/  PLOP3.LUT P0, PT, PT, PT, UP0, 0x80, 0x0 ;  /* 0x000000000000781c */ /* 0x000fe20003f0f008 */
[----:B------:R1:W-:Y:S01]  /*3b20*/  MUFU.EX2 R200, R7 ;  /* 0x0000000700c87308 */ /* 0x0003e20000000800 */
[----:B------:R-:W-:Y:S01]  /*3b30*/  @P1 FSEL R11, R11, -INF , !P5 ;  /* 0xff8000000b0b1808 */ /* 0x000fe20006800000 */
[----:B------:R-:W-:Y:S01]  /*3b40*/  FFMA.FTZ R19, R170, -UR5, R19 ;  /* 0x80000005aa137c23 */ /* 0x000fe20008010013 */
[----:B------:R-:W-:Y:S02]  /*3b50*/  ISETP.GE.AND P1, PT, R166, RZ, PT ;  /* 0x000000ffa600720c */ /* 0x000fe40003f26270 */
[----:B------:R-:W-:Y:S01]  /*3b60*/  I2FP.F32.S32 R168, R100 ;  /* 0x0000006400a87245 */ /* 0x000fe20000201400 */
[----:B------:R-:W-:Y:S01]  /*3b70*/  FFMA.FTZ R11, R11, UR7, -R109 ;  /* 0x000000070b0b7c23 */ /* 0x000fe2000801086d */
[----:B------:R-:W-:Y:S01]  /*3b80*/  PLOP3.LUT P3, PT, PT, PT, UP0, 0x80, 0x0 ;  /* 0x000000000000781c */ /* 0x000fe20003f6f008 */
[----:B------:R-:W2:Y:S01]  /*3b90*/  LDSM.16.M88.4 R100, [R150+0x6400] ;  /* 0x006400009664783b */ /* 0x000ea20000000200 */
[----:B------:R-:W-:Y:S01]  /*3ba0*/  @P4 ISETP.GE.AND P4, PT, R165, UR6, PT ;  /* 0x00000006a5004c0c */ /* 0x000fe2000bf86270 */
[C---:B------:R-:W-:Y:S01]  /*3bb0*/  @P2 VIADD R173, R108.reuse, 0x10 ;  /* 0x000000106cad2836 */ /* 0x040fe20000000000 */
[----:B------:R-:W-:Y:S01]  /*3bc0*/  ISETP.GE.AND P2, PT, R167, RZ, PT ;  /* 0x000000ffa700720c */ /* 0x000fe20003f46270 */
[----:B------:R-:W-:Y:S01]  /*3bd0*/  @P0 VIADD R172, R108, 0x11 ;  /* 0x000000116cac0836 */ /* 0x000fe20000000000 */
[----:B------:R-:W-:Y:S01]  /*3be0*/  ISETP.GE.AND P0, PT, R4, RZ, PT ;  /* 0x000000ff0400720c */ /* 0x000fe20003f06270 */
[C---:B------:R-:W-:Y:S01]  /*3bf0*/  VIADD R165, R0.reuse, 0xfffffff7 ;  /* 0xfffffff700a57836 */ /* 0x040fe20000000000 */
[----:B------:R3:W4:Y:S01]  /*3c00*/  MUFU.EX2 R243, R5 ;  /* 0x0000000500f37308 */ /* 0x0007220000000800 */
[C---:B------:R-:W-:Y:S01]  /*3c10*/  @!P1 IADD3 R166, -R0.reuse, -0x38, RZ ;  /* 0xffffffc800a69810 */ /* 0x040fe20007ffe1ff */
[----:B-1----:R-:W-:Y:S02]  /*3c20*/  VIADD R7, R0, 0xfffffff0 ;  /* 0xfffffff000077836 */ /* 0x002fe40000000000 */
[C---:B------:R-:W-:Y:S01]  /*3c30*/  FFMA.FTZ R9, R168.reuse, -UR5, R9 ;  /* 0x80000005a8097c23 */ /* 0x040fe20008010009 */
[----:B------:R-:W-:Y:S01]  /*3c40*/  ISETP.GE.AND P1, PT, R165, RZ, PT ;  /* 0x000000ffa500720c */ /* 0x000fe20003f26270 */
[----:B------:R-:W-:Y:S01]  /*3c50*/  FFMA.FTZ R15, R168, -UR5, R15 ;  /* 0x80000005a80f7c23 */ /* 0x000fe2000801000f */
[----:B------:R-:W-:Y:S02]  /*3c60*/  I2FP.F32.S32 R166, R166 ;  /* 0x000000a600a67245 */ /* 0x000fe40000201400 */
[----:B------:R-:W-:Y:S01]  /*3c70*/  @P3 FSEL R9, R9, -INF , !P5 ;  /* 0xff80000009093808 */ /* 0x000fe20006800000 */
[----:B------:R-:W-:Y:S01]  /*3c80*/  MUFU.EX2 R217, R10 ;  /* 0x0000000a00d97308 */ /* 0x000fe20000000800 */
[----:B------:R-:W-:Y:S01]  /*3c90*/  @!P2 IADD3 R167, -R0, -0x37, RZ ;  /* 0xffffffc900a7a810 */ /* 0x000fe20007ffe1ff */
[----:B------:R-:W-:Y:S01]  /*3ca0*/  FFMA.FTZ R12, R166, -UR5, R12 ;  /* 0x80000005a60c7c23 */ /* 0x000fe2000801000c */
[----:B------:R-:W-:Y:S01]  /*3cb0*/  @!P0 IADD3 R4, -R0, 0x8, RZ ;  /* 0x0000000800048810 */ /* 0x000fe20007ffe1ff */
[--C-:B------:R-:W-:Y:S01]  /*3cc0*/  FFMA.FTZ R9, R9, UR7, -R162.reuse ;  /* 0x0000000709097c23 */ /* 0x100fe200080108a2 */
[----:B------:R-:W-:Y:S02]  /*3cd0*/  PLOP3.LUT P2, PT, PT, PT, UP0, 0x80, 0x0 ;  /* 0x000000000000781c */ /* 0x000fe40003f4f008 */
[----:B------:R-:W-:Y:S01]  /*3ce0*/  PLOP3.LUT P0, PT, PT, PT, UP0, 0x80, 0x0 ;  /* 0x000000000000781c */ /* 0x000fe20003f0f008 */
[----:B---3--:R-:W-:Y:S01]  /*3cf0*/  FFMA.FTZ R5, R8, UR7, -R162 ;  /* 0x0000000708057c23 */ /* 0x008fe200080108a2 */
[C---:B------:R-:W-:Y:S01]  /*3d00*/  @!P1 IADD3 R165, -R0.reuse, 0x9, RZ ;  /* 0x0000000900a59810 */ /* 0x040fe20007ffe1ff */
[----:B------:R-:W-:Y:S01]  /*3d10*/  MUFU.EX2 R212, R9 ;  /* 0x0000000900d47308 */ /* 0x000fe20000000800 */
[----:B------:R-:W-:Y:S02]  /*3d20*/  PLOP3.LUT P1, PT, PT, PT, UP0, 0x80, 0x0 ;  /* 0x000000000000781c */ /* 0x000fe40003f2f008 */
[----:B------:R-:W-:Y:S02]  /*3d30*/  I2FP.F32.S32 R165, R165 ;  /* 0x000000a500a57245 */ /* 0x000fe40000201400 */
[----:B------:R-:W-:Y:S01]  /*3d40*/  I2FP.F32.S32 R8, R4 ;  /* 0x0000000400087245 */ /* 0x000fe20000201400 */
[----:B------:R-:W-:Y:S01]  /*3d50*/  VIADD R4, R0, 0x2f ;  /* 0x0000002f00047836 */ /* 0x000fe20000000000 */
[----:B------:R-:W-:Y:S01]  /*3d60*/  I2FP.F32.S32 R167, R167 ;  /* 0x000000a700a77245 */ /* 0x000fe20000201400 */
[----:B------:R-:W-:Y:S01]  /*3d70*/  FFMA.FTZ R17, R165, -UR5, R17 ;  /* 0x80000005a5117c23 */ /* 0x000fe20008010011 */
[----:B------:R-:W-:Y:S01]  /*3d80*/  @P2 FSEL R12, R12, -INF , !P4 ;  /* 0xff8000000c0c2808 */ /* 0x000fe20006000000 */
[----:B------:R1:W3:Y:S01]  /*3d90*/  MUFU.EX2 R213, R5 ;  /* 0x0000000500d57308 */ /* 0x0002e20000000800 */
[----:B------:R-:W-:Y:S01]  /*3da0*/  @P0 FSEL R14, R14, -INF , !P4 ;  /* 0xff8000000e0e0808 */ /* 0x000fe20006000000 */
[----:B------:R-:W-:Y:S01]  /*3db0*/  FFMA.FTZ R16, R8, -UR5, R16 ;  /* 0x8000000508107c23 */ /* 0x000fe20008010010 */
[----:B------:R-:W-:Y:S01]  /*3dc0*/  PLOP3.LUT P2, PT, PT, PT, UP0, 0x80, 0x0 ;  /* 0x000000000000781c */ /* 0x000fe20003f4f008 */
[-C--:B--2---:R-:W-:Y:S01]  /*3dd0*/  HMMA.16816.F32.BF16 R20, R104, R100.reuse, R20 ;  /* 0x000000646814723c */ /* 0x084fe20000041814 */
[----:B------:R-:W-:Y:S02]  /*3de0*/  PLOP3.LUT P0, PT, PT, PT, UP0, 0x80, 0x0 ;  /* 0x000000000000781c */ /* 0x000fe40003f0f008 */
[----:B------:R-:W-:Y:S03]  /*3df0*/  @P1 FSEL R16, R16, -INF , !P4 ;  /* 0xff80000010101808 */ /* 0x000fe60006000000 */
[----:B------:R2:W-:Y:S01]  /*3e00*/  MUFU.EX2 R216, R11 ;  /* 0x0000000b00d87308 */ /* 0x0005e20000000800 */
[----:B------:R-:W-:Y:S01]  /*3e10*/  PLOP3.LUT P1, PT, PT, PT, UP0, 0x80, 0x0 ;  /* 0x000000000000781c */ /* 0x000fe20003f2f008 */
[----:B------:R-:W-:Y:S01]  /*3e20*/  FFMA.FTZ R13, R167, -UR5, R13 ;  /* 0x80000005a70d7c23 */ /* 0x000fe2000801000d */
[----:B------:R-:W-:Y:S01]  /*3e30*/  PLOP3.LUT P3, PT, PT, PT, UP0, 0x80, 0x0 ;  /* 0x000000000000781c */ /* 0x000fe20003f6f008 */
[C---:B------:R-:W-:Y:S01]  /*3e40*/  HMMA.16816.F32.BF16 R24, R112.reuse, R100, R24 ;  /* 0x000000647018723c */ /* 0x040fe20000041818 */
[----:B------:R-:W-:Y:S03]  /*3e50*/  PLOP3.LUT P5, PT, PT, PT, UP0, 0x80, 0x0 ;  /* 0x000000000000781c */ /* 0x000fe60003faf008 */
[----:B------:R-:W-:Y:S01]  /*3e60*/  @P2 FSEL R18, R18, -INF , !P4 ;  /* 0xff80000012122808 */ /* 0x000fe20006000000 */
[----:B-1----:R-:W-:Y:S01]  /*3e70*/  VIADD R5, R0, 0x30 ;  /* 0x0000003000057836 */ /* 0x002fe20000000000 */
[----:B------:R-:W-:Y:S01]  /*3e80*/  @P0 FSEL R13, R13, -INF , !P6 ;  /* 0xff8000000d0d0808 */ /* 0x000fe20007000000 */
[-C--:B------:R-:W-:Y:S01]  /*3e90*/  HMMA.16816.F32.BF16 R28, R112, R102.reuse, R28 ;  /* 0x00000066701c723c */ /* 0x080fe2000004181c */
[----:B------:R-:W-:Y:S02]  /*3ea0*/  PLOP3.LUT P4, PT, PT, PT, UP0, 0x80, 0x0 ;  /* 0x000000000000781c */ /* 0x000fe40003f8f008 */
[----:B------:R-:W-:Y:S01]  /*3eb0*/  PLOP3.LUT P0, PT, PT, PT, UP0, 0x80, 0x0 ;  /* 0x000000000000781c */ /* 0x000fe20003f0f008 */
[----:B------:R-:W-:Y:S01]  /*3ec0*/  FFMA.FTZ R14, R14, UR7, -R109 ;  /* 0x000000070e0e7c23 */ /* 0x000fe2000801086d */
[----:B------:R-:W-:Y:S01]  /*3ed0*/  @P1 FSEL R15, R15, -INF , !P6 ;  /* 0xff8000000f0f1808 */ /* 0x000fe20007000000 */
[C---:B------:R-:W-:Y:S01]  /*3ee0*/  HMMA.16816.F32.BF16 R32, R104.reuse, R102, R32 ;  /* 0x000000666820723c */ /* 0x040fe20000041820 */
[----:B------:R-:W-:Y:S01]  /*3ef0*/  PLOP3.LUT P1, PT, PT, PT, UP0, 0x80, 0x0 ;  /* 0x000000000000781c */ /* 0x000fe20003f2f008 */
[----:B------:R1:W-:Y:S01]  /*3f00*/  MUFU.EX2 R215, R14 ;  /* 0x0000000e00d77308 */ /* 0x0003e20000000800 */
[----:B------:R-:W-:Y:S02]  /*3f10*/  PLOP3.LUT P2, PT, PT, PT, UP0, 0x80, 0x0 ;  /* 0x000000000000781c */ /* 0x000fe40003f4f008 */
[----:B------:R-:W-:Y:S01]  /*3f20*/  @P3 ISETP.GE.AND P3, PT, R173, UR6, PT ;  /* 0x00000006ad003c0c */ /* 0x000fe2000bf66270 */
[----:B------:R-:W-:Y:S01]  /*3f30*/  FFMA.FTZ R23, R165, -UR5, R23 ;  /* 0x80000005a5177c23 */ /* 0x000fe20008010017 */
[----:B------:R-:W-:Y:S01]  /*3f40*/  @P5 ISETP.GE.AND P5, PT, R172, UR6, PT ;  /* 0x00000006ac005c0c */ /* 0x000fe2000bfa6270 */
[--C-:B------:R-:W-:Y:S03]  /*3f50*/  FFMA.FTZ R18, R18, UR7, -R163.reuse ;  /* 0x0000000712127c23 */ /* 0x100fe600080108a3 */
[----:B------:R-:W-:Y:S01]  /*3f60*/  @P4 FSEL R17, R17, -INF , !P6 ;  /* 0xff80000011114808 */ /* 0x000fe20007000000 */
[----:B------:R-:W-:Y:S01]  /*3f70*/  @P0 VIADD R10, R108, 0x18 ;  /* 0x000000186c0a0836 */ /* 0x000fe20000000000 */
[----:B------:R-:W-:Y:S01]  /*3f80*/  ISETP.GE.AND P4, PT, R7, RZ, PT ;  /* 0x000000ff0700720c */ /* 0x000fe20003f86270 */
[----:B------:R-:W-:Y:S01]  /*3f90*/  FFMA.FTZ R26, R166, -UR5, R26 ;  /* 0x80000005a61a7c23 */ /* 0x000fe2000801001a */
[----:B------:R-:W-:Y:S01]  /*3fa0*/  ISETP.GE.AND P0, PT, R6, RZ, PT ;  /* 0x000000ff0600720c */ /* 0x000fe20003f06270 */
[----:B------:R-:W-:Y:S01]  /*3fb0*/  @P1 VIADD R9, R108, 0x19 ;  /* 0x000000196c091836 */ /* 0x000fe20000000000 */
[----:B------:R-:W-:Y:S01]  /*3fc0*/  ISETP.GE.AND P1, PT, R5, RZ, PT ;  /* 0x000000ff0500720c */ /* 0x000fe20003f26270 */
[----:B------:R-:W-:Y:S01]  /*3fd0*/  FFMA.FTZ R17, R17, UR7, -R164 ;  /* 0x0000000711117c23 */ /* 0x000fe200080108a4 */
[----:B------:R-:W-:Y:S01]  /*3fe0*/  @P2 FSEL R19, R19, -INF , !P6 ;  /* 0xff80000013132808 */ /* 0x000fe20007000000 */
[----:B------:R-:W-:Y:S01]  /*3ff0*/  MUFU.EX2 R193, R18 ;  /* 0x0000001200c17308 */ /* 0x000fe20000000800 */
[----:B------:R-:W-:Y:S01]  /*4000*/  PLOP3.LUT P6, PT, PT, PT, UP0, 0x80, 0x0 ;  /* 0x000000000000781c */ /* 0x000fe20003fcf008 */
[--C-:B------:R-:W-:Y:S01]  /*4010*/  FFMA.FTZ R12, R12, UR7, -R162.reuse ;  /* 0x000000070c0c7c23 */ /* 0x100fe200080108a2 */
[----:B------:R-:W-:Y:S01]  /*4020*/  PLOP3.LUT P2, PT, PT, PT, UP0, 0x80, 0x0 ;  /* 0x000000000000781c */ /* 0x000fe20003f4f008 */
[----:B------:R-:W-:Y:S01]  /*4030*/  FFMA.FTZ R13, R13, UR7, -R162 ;  /* 0x000000070d0d7c23 */ /* 0x000fe200080108a2 */
[----:B------:R-:W-:Y:S01]  /*4040*/  FFMA.FTZ R19, R19, UR7, -R163 ;  /* 0x0000000713137c23 */ /* 0x000fe200080108a3 */
[----:B------:R-:W-:Y:S01]  /*4050*/  @!P4 IADD3 R7, -R0, 0x10, RZ ;  /* 0x000000100007c810 */ /* 0x000fe20007ffe1ff */
[----:B------:R-:W-:Y:S01]  /*4060*/  FFMA.FTZ R22, R8, -UR5, R22 ;  /* 0x8000000508167c23 */ /* 0x000fe20008010016 */
[----:B------:R-:W-:Y:S01]  /*4070*/  @!P0 IADD3 R6, -R0, 0x11, RZ ;  /* 0x0000001100068810 */ /* 0x000fe20007ffe1ff */
[----:B------:R-:W-:Y:S01]  /*4080*/  FFMA.FTZ R8, R15, UR7, -R109 ;  /* 0x000000070f087c23 */ /* 0x000fe2000801086d */
[----:B------:R-:W-:Y:S01]  /*4090*/  PLOP3.LUT P0, PT, PT, PT, UP0, 0x80, 0x0 ;  /* 0x000000000000781c */ /* 0x000fe20003f0f008 */
[----:B------:R-:W-:Y:S01]  /*40a0*/  MUFU.EX2 R237, R17 ;  /* 0x0000001100ed7308 */ /* 0x000fe20000000800 */
[----:B------:R-:W-:Y:S01]  /*40b0*/  I2FP.F32.S32 R15, R7 ;  /* 0x00000007000f7245 */ /* 0x000fe20000201400 */
[----:B------:R-:W-:Y:S01]  /*40c0*/  FFMA.FTZ R7, R16, UR7, -R164 ;  /* 0x0000000710077c23 */ /* 0x000fe200080108a4 */
[----:B------:R-:W-:Y:S01]  /*40d0*/  @!P1 IADD3 R5, -R0, -0x30, RZ ;  /* 0xffffffd000059810 */ /* 0x000fe20007ffe1ff */
[----:B------:R-:W-:Y:S01]  /*40e0*/  FFMA.FTZ R27, R167, -UR5, R27 ;  /* 0x80000005a71b7c23 */ /* 0x000fe2000801001b */
[----:B------:R-:W-:Y:S01]  /*40f0*/  PLOP3.LUT P1, PT, PT, PT, UP0, 0x80, 0x0 ;  /* 0x000000000000781c */ /* 0x000fe20003f2f008 */
[C---:B------:R-:W-:Y:S01]  /*4100*/  FFMA.FTZ R20, R15.reuse, -UR5, R20 ;  /* 0x800000050f147c23 */ /* 0x040fe20008010014 */
[----:B------:R-:W-:Y:S03]  /*4110*/  ISETP.GE.AND P4, PT, R4, RZ, PT ;  /* 0x000000ff0400720c */ /* 0x000fe60003f86270 */
[----:B------:R4:W-:Y:S01]  /*4120*/  MUFU.EX2 R238, R7 ;  /* 0x0000000700ee7308 */ /* 0x0009e20000000800 */
[----:B--2---:R-:W-:Y:S01]  /*4130*/  I2FP.F32.S32 R11, R5 ;  /* 0x00000005000b7245 */ /* 0x004fe20000201400 */
[----:B------:R-:W-:Y:S01]  /*4140*/  FFMA.FTZ R34, R15, -UR5, R34 ;  /* 0x800000050f227c23 */ /* 0x000fe20008010022 */
[----:B------:R-:W-:Y:S01]  /*4150*/  @P6 ISETP.GE.AND P6, PT, R9, UR6, PT ;  /* 0x0000000609006c0c */ /* 0x000fe2000bfc6270 */
[----:B------:R-:W-:Y:S01]  /*4160*/  VIADD R9, R0, 0xffffffe8 ;  /* 0xffffffe800097836 */ /* 0x000fe20000000000 */
[----:B------:R-:W-:Y:S01]  /*4170*/  @P0 FSEL R20, R20, -INF , !P3 ;  /* 0xff80000014140808 */ /* 0x000fe20005800000 */
[C---:B------:R-:W-:Y:S01]  /*4180*/  FFMA.FTZ R24, R11.reuse, -UR5, R24 ;  /* 0x800000050b187c23 */ /* 0x040fe20008010018 */
[----:B------:R-:W-:Y:S03]  /*4190*/  PLOP3.LUT P0, PT, PT, PT, UP0, 0x80, 0x0 ;  /* 0x000000000000781c */ /* 0x000fe60003f0f008 */
[----:B------:R2:W-:Y:S01]  /*41a0*/  MUFU.EX2 R214, R8 ;  /* 0x0000000800d67308 */ /* 0x0005e20000000800 */
[----:B------:R-:W-:Y:S01]  /*41b0*/  I2FP.F32.S32 R16, R6 ;  /* 0x0000000600107245 */ /* 0x000fe20000201400 */
[----:B------:R-:W-:Y:S01]  /*41c0*/  FFMA.FTZ R20, R20, UR7, -R164 ;  /* 0x0000000714147c23 */ /* 0x000fe200080108a4 */
[----:B------:R-:W-:Y:S01]  /*41d0*/  @P1 FSEL R22, R22, -INF , !P3 ;  /* 0xff80000016161808 */ /* 0x000fe20005800000 */
[----:B------:R-:W-:Y:S01]  /*41e0*/  FFMA.FTZ R30, R11, -UR5, R30 ;  /* 0x800000050b1e7c23 */ /* 0x000fe2000801001e */
[----:B------:R-:W-:Y:S01]  /*41f0*/  PLOP3.LUT P1, PT, PT, PT, UP0, 0x80, 0x0 ;  /* 0x000000000000781c */ /* 0x000fe20003f2f008 */
[----:B------:R-:W-:Y:S01]  /*4200*/  FFMA.FTZ R21, R16, -UR5, R21 ;  /* 0x8000000510157c23 */ /* 0x000fe20008010015 */
[----:B------:R-:W-:Y:S01]  /*4210*/  @!P4 IADD3 R4, -R0, -0x2f, RZ ;  /* 0xffffffd10004c810 */ /* 0x000fe20007ffe1ff */
[----:B------:R-:W-:Y:S01]  /*4220*/  FFMA.FTZ R22, R22, UR7, -R163 ;  /* 0x0000000716167c23 */ /* 0x000fe200080108a3 */
[----:B------:R-:W-:Y:S01]  /*4230*/  PLOP3.LUT P4, PT, PT, PT, UP0, 0x80, 0x0 ;  /* 0x000000000000781c */ /* 0x000fe20003f8f008 */
[----:B------:R-:W-:Y:S01]  /*4240*/  MUFU.EX2 R211, R12 ;  /* 0x0000000c00d37308 */ /* 0x000fe20000000800 */
[----:B-1----:R-:W-:Y:S01]  /*4250*/  I2FP.F32.S32 R14, R4 ;  /* 0x00000004000e7245 */ /* 0x002fe20000201400 */
[----:B------:R-:W-:Y:S01]  /*4260*/  FFMA.FTZ R35, R16, -UR5, R35 ;  /* 0x8000000510237c23 */ /* 0x000fe20008010023 */
[----:B------:R-:W-:Y:S01]  /*4270*/  @P0 FSEL R26, R26, -INF , !P3 ;  /* 0xff8000001a1a0808 */ /* 0x000fe20005800000 */
[----:B----4-:R-:W1:Y:S01]  /*4280*/  LDSM.16.M88.4 R4, [R150+0x6800] ;  /* 0x006800009604783b */ /* 0x010e620000000200 */
[----:B------:R-:W-:Y:S01]  /*4290*/  PLOP3.LUT P0, PT, PT, PT, UP0, 0x80, 0x0 ;  /* 0x000000000000781c */ /* 0x000fe20003f0f008 */
[----:B------:R-:W-:Y:S01]  /*42a0*/  FFMA.FTZ R25, R14, -UR5, R25 ;  /* 0x800000050e197c23 */ /* 0x000fe20008010019 */
[----:B------:R-:W-:Y:S01]  /*42b0*/  @P2 ISETP.GE.AND P2, PT, R10, UR6, PT ;  /* 0x000000060a002c0c */ /* 0x000fe2000bf46270 */
[----:B------:R-:W-:Y:S01]  /*42c0*/  @P1 VIADD R17, R108, 0x20 ;  /* 0x000000206c111836 */ /* 0x000fe20000000000 */
[----:B------:R-:W-:Y:S01]  /*42d0*/  PLOP3.LUT P1, PT, PT, PT, UP0, 0x80, 0x0 ;  /* 0x000000000000781c */ /* 0x000fe20003f2f008 */
[----:B--2---:R-:W-:Y:S01]  /*42e0*/  VIADD R8, R0, 0x28 ;  /* 0x0000002800087836 */ /* 0x004fe20000000000 */
[----:B------:R2:W-:Y:S01]  /*42f0*/  MUFU.EX2 R210, R13 ;  /* 0x0000000d00d27308 */ /* 0x0005e20000000800 */
[----:B------:R-:W-:Y:S01]  /*4300*/  @P4 FSEL R24, R24, -INF , !P3 ;  /* 0xff80000018184808 */ /* 0x000fe20005800000 */
[----:B------:R-:W-:Y:S01]  /*4310*/  VIADD R10, R0, 0x27 ;  /* 0x00000027000a7836 */ /* 0x000fe20000000000 */
[----:B------:R-:W-:Y:S01]  /*4320*/  PLOP3.LUT P4, PT, PT, PT, UP0, 0x80, 0x0 ;  /* 0x000000000000781c */ /* 0x000fe20003f8f008 */
[----:B------:R-:W-:Y:S01]  /*4330*/  FFMA.FTZ R26, R26, UR7, -R109 ;  /* 0x000000071a1a7c23 */ /* 0x000fe2000801086d */
[----:B------:R-:W-:Y:S01]  /*4340*/  PLOP3.LUT P3, PT, PT, PT, UP0, 0x80, 0x0 ;  /* 0x000000000000781c */ /* 0x000fe20003f6f008 */
[--C-:B------:R-:W-:Y:S01]  /*4350*/  FFMA.FTZ R24, R24, UR7, -R162.reuse ;  /* 0x0000000718187c23 */ /* 0x100fe200080108a2 */
[----:B------:R-:W-:Y:S03]  /*4360*/  @P0 FSEL R23, R23, -INF , !P5 ;  /* 0xff80000017170808 */ /* 0x000fe60006800000 */
[----:B------:R-:W-:Y:S01]  /*4370*/  MUFU.EX2 R191, R19 ;  /* 0x0000001300bf7308 */ /* 0x000fe20000000800 */
[----:B------:R-:W-:Y:S01]  /*4380*/  ISETP.GE.AND P0, PT, R8, RZ, PT ;  /* 0x000000ff0800720c */ /* 0x000fe20003f06270 */
[----:B------:R-:W-:Y:S01]  /*4390*/  FFMA.FTZ R31, R14, -UR5, R31 ;  /* 0x800000050e1f7c23 */ /* 0x000fe2000801001f */
[----:B------:R-:W-:Y:S01]  /*43a0*/  @P1 FSEL R25, R25, -INF , !P5 ;  /* 0xff80000019191808 */ /* 0x000fe20006800000 */
[----:B------:R-:W-:Y:S01]  /*43b0*/  FFMA.FTZ R23, R23, UR7, -R163 ;  /* 0x0000000717177c23 */ /* 0x000fe200080108a3 */
[----:B------:R-:W-:Y:S01]  /*43c0*/  ISETP.GE.AND P1, PT, R9, RZ, PT ;  /* 0x000000ff0900720c */ /* 0x000fe20003f26270 */
[----:B------:R-:W-:Y:S01]  /*43d0*/  @P4 VIADD R18, R108, 0x21 ;  /* 0x000000216c124836 */ /* 0x000fe20000000000 */
[----:B------:R-:W-:Y:S01]  /*43e0*/  PLOP3.LUT P4, PT, PT, PT, UP0, 0x80, 0x0 ;  /* 0x000000000000781c */ /* 0x000fe20003f8f008 */
[----:B------:R-:W-:Y:S01]  /*43f0*/  FFMA.FTZ R25, R25, UR7, -R162 ;  /* 0x0000000719197c23 */ /* 0x000fe200080108a2 */
[----:B------:R-:W-:Y:S01]  /*4400*/  @P3 FSEL R21, R21, -INF , !P5 ;  /* 0xff80000015153808 */ /* 0x000fe20006800000 */
[----:B------:R-:W-:Y:S01]  /*4410*/  MUFU.EX2 R236, R20 ;  /* 0x0000001400ec7308 */ /* 0x000fe20000000800 */
[----:B------:R-:W-:Y:S03]  /*4420*/  PLOP3.LUT P3, PT, PT, PT, UP0, 0x80, 0x0 ;  /* 0x000000000000781c */ /* 0x000fe60003f6f008 */
[C---:B------:R-:W-:Y:S01]  /*4430*/  @!P0 IADD3 R8, -R0.reuse, -0x28, RZ ;  /* 0xffffffd800088810 */ /* 0x040fe20007ffe1ff */
[----:B------:R-:W-:Y:S01]  /*4440*/  FFMA.FTZ R21, R21, UR7, -R164 ;  /* 0x0000000715157c23 */ /* 0x000fe200080108a4 */
[----:B------:R-:W-:Y:S02]  /*4450*/  PLOP3.LUT P0, PT, PT, PT, UP0, 0x80, 0x0 ;  /* 0x000000000000781c */ /* 0x000fe40003f0f008 */
[----:B--2---:R-:W-:Y:S01]  /*4460*/  I2FP.F32.S32 R13, R8 ;  /* 0x00000008000d7245 */ /* 0x004fe20000201400 */
[C---:B------:R-:W-:Y:S01]  /*4470*/  VIADD R8, R0.reuse, 0xffffffe7 ;  /* 0xffffffe700087836 */ /* 0x040fe20000000000 */
[C---:B------:R-:W-:Y:S01]  /*4480*/  @!P1 IADD3 R9, -R0.reuse, 0x18, RZ ;  /* 0x0000001800099810 */ /* 0x040fe20007ffe1ff */
[----:B------:R-:W-:Y:S01]  /*4490*/  MUFU.EX2 R233, R21 ;  /* 0x0000001500e97308 */ /* 0x000fe20000000800 */
[----:B------:R-:W-:Y:S01]  /*44a0*/  PLOP3.LUT P1, PT, PT, PT, UP0, 0x80, 0x0 ;  /* 0x000000000000781c */ /* 0x000fe20003f2f008 */
[----:B------:R-:W-:Y:S01]  /*44b0*/  FFMA.FTZ R28, R13, -UR5, R28 ;  /* 0x800000050d1c7c23 */ /* 0x000fe2000801001c */
[----:B------:R-:W-:Y:S01]  /*44c0*/  I2FP.F32.S32 R12, R9 ;  /* 0x00000009000c7245 */ /* 0x000fe20000201400 */
[-C--:B-1----:R-:W-:Y:S03]  /*44d0*/  HMMA.16816.F32.BF16 R36, R104, R4.reuse, R36 ;  /* 0x000000046824723c */ /* 0x082fe60000041824 */
[----:B------:R-:W-:Y:S01]  /*44e0*/  @P4 FSEL R27, R27, -INF , !P5 ;  /* 0xff8000001b1b4808 */ /* 0x000fe20006800000 */
[----:B------:R-:W-:Y:S01]  /*44f0*/  VIADD R9, R0, 0xffffffe0 ;  /* 0xffffffe000097836 */ /* 0x000fe20000000000 */
[----:B------:R-:W-:Y:S01]  /*4500*/  PLOP3.LUT P5, PT, PT, PT, UP0, 0x80, 0x0 ;  /* 0x000000000000781c */ /* 0x000fe20003faf008 */
[C---:B------:R-:W-:Y:S01]  /*4510*/  HMMA.16816.F32.BF16 R40, R112.reuse, R4, R40 ;  /* 0x000000047028723c */ /* 0x040fe20000041828 */
[----:B------:R-:W-:Y:S03]  /*4520*/  MUFU.EX2 R189, R22 ;  /* 0x0000001600bd7308 */ /* 0x000fe60000000800 */
[----:B------:R-:W-:Y:S01]  /*4530*/  ISETP.GE.AND P4, PT, R10, RZ, PT ;  /* 0x000000ff0a00720c */ /* 0x000fe20003f86270 */
[--C-:B------:R-:W-:Y:S01]  /*4540*/  FFMA.FTZ R27, R27, UR7, -R109.reuse ;  /* 0x000000071b1b7c23 */ /* 0x100fe2000801086d */
[----:B------:R-:W-:Y:S01]  /*4550*/  @P0 FSEL R30, R30, -INF , !P2 ;  /* 0xff8000001e1e0808 */ /* 0x000fe20005000000 */
[----:B------:R-:W-:Y:S01]  /*4560*/  FFMA.FTZ R32, R12, -UR5, R32 ;  /* 0x800000050c207c23 */ /* 0x000fe20008010020 */
[----:B------:R-:W-:Y:S01]  /*4570*/  PLOP3.LUT P0, PT, PT, PT, UP0, 0x80, 0x0 ;  /* 0x000000000000781c */ /* 0x000fe20003f0f008 */
[-C--:B------:R-:W-:Y:S02]  /*4580*/  HMMA.16816.F32.BF16 R44, R112, R6.reuse, R44 ;  /* 0x00000006702c723c */ /* 0x080fe4000004182c */
[----:B------:R-:W-:Y:S01]  /*4590*/  MUFU.EX2 R188, R23 ;  /* 0x0000001700bc7308 */ /* 0x000fe20000000800 */
[----:B------:R-:W-:Y:S01]  /*45a0*/  @P1 FSEL R32, R32, -INF , !P2 ;  /* 0xff80000020201808 */ /* 0x000fe20005000000 */
[----:B------:R-:W-:Y:S01]  /*45b0*/  VIADD R4, R0, 0x1f ;  /* 0x0000001f00047836 */ /* 0x000fe20000000000 */
[----:B------:R-:W-:Y:S01]  /*45c0*/  ISETP.GE.AND P1, PT, R8, RZ, PT ;  /* 0x000000ff0800720c */ /* 0x000fe20003f26270 */
[C---:B------:R-:W-:Y:S06]  /*45d0*/  HMMA.16816.F32.BF16 R48, R104.reuse, R6, R48 ;  /* 0x000000066830723c */ /* 0x040fec0000041830 */
[----:B------:R-:W-:Y:S01]  /*45e0*/  MUFU.EX2 R199, R26 ;  /* 0x0000001a00c77308 */ /* 0x000fe20000000800 */
[----:B------:R-:W-:Y:S01]  /*45f0*/  @P5 FSEL R28, R28, -INF , !P2 ;  /* 0xff8000001c1c5808 */ /* 0x000fe20005000000 */
[----:B------:R-:W-:Y:S01]  /*4600*/  VIADD R5, R0, 0x20 ;  /* 0x0000002000057836 */ /* 0x000fe20000000000 */
[----:B------:R-:W-:Y:S02]  /*4610*/  PLOP3.LUT P5, PT, PT, PT, UP0, 0x80, 0x0 ;  /* 0x000000000000781c */ /* 0x000fe40003faf008 */
[----:B------:R-:W-:Y:S01]  /*4620*/  FFMA.FTZ R32, R32, UR7, -R164 ;  /* 0x0000000720207c23 */ /* 0x000fe200080108a4 */
[----:B------:R-:W-:Y:S01]  /*4630*/  @P0 FSEL R34, R34, -INF , !P2 ;  /* 0xff80000022220808 */ /* 0x000fe20005000000 */
[----:B------:R-:W-:Y:S01]  /*4640*/  FFMA.FTZ R28, R28, UR7, -R162 ;  /* 0x000000071c1c7c23 */ /* 0x000fe200080108a2 */
[----:B------:R-:W-:Y:S01]  /*4650*/  ISETP.GE.AND P0, PT, R9, RZ, PT ;  /* 0x000000ff0900720c */ /* 0x000fe20003f06270 */
[----:B------:R-:W-:Y:S01]  /*4660*/  FFMA.FTZ R30, R30, UR7, -R109 ;  /* 0x000000071e1e7c23 */ /* 0x000fe2000801086d */
[----:B------:R-:W-:Y:S01]  /*4670*/  @!P1 IADD3 R8, -R0, 0x19, RZ ;  /* 0x0000001900089810 */ /* 0x000fe20007ffe1ff */
[----:B------:R-:W-:Y:S01]  /*4680*/  FFMA.FTZ R34, R34, UR7, -R163 ;  /* 0x0000000722227c23 */ /* 0x000fe200080108a3 */
[----:B------:R-:W-:Y:S01]  /*4690*/  PLOP3.LUT P2, PT, PT, PT, UP0, 0x80, 0x0 ;  /* 0x000000000000781c */ /* 0x000fe20003f4f008 */
[----:B------:R-:W-:Y:S01]  /*46a0*/  MUFU.EX2 R232, R32 ;  /* 0x0000002000e87308 */ /* 0x000fe20000000800 */
[----:B------:R-:W-:Y:S01]  /*46b0*/  PLOP3.LUT P1, PT, PT, PT, UP0, 0x80, 0x0 ;  /* 0x000000000000781c */ /* 0x000fe20003f2f008 */
[----:B------:R-:W-:Y:S01]  /*46c0*/  @P3 VIADD R11, R108, 0x28 ;  /* 0x000000286c0b3836 */ /* 0x000fe20000000000 */
[----:B------:R-:W-:Y:S01]  /*46d0*/  PLOP3.LUT P3, PT, PT, PT, UP0, 0x80, 0x0 ;  /* 0x000000000000781c */ /* 0x000fe20003f6f008 */
[----:B------:R-:W-:Y:S01]  /*46e0*/  FFMA.FTZ R42, R13, -UR5, R42 ;  /* 0x800000050d2a7c23 */ /* 0x000fe2000801002a */
[----:B------:R-:W-:Y:S01]  /*46f0*/  @!P4 IADD3 R10, -R0, -0x27, RZ ;  /* 0xffffffd9000ac810 */ /* 0x000fe20007ffe1ff */
[----:B------:R-:W-:Y:S01]  /*4700*/  FFMA.FTZ R38, R12, -UR5, R38 ;  /* 0x800000050c267c23 */ /* 0x000fe20008010026 */
[----:B------:R-:W-:Y:S03]  /*4710*/  @P5 ISETP.GE.AND P5, PT, R11, UR6, PT ;  /* 0x000000060b005c0c */ /* 0x000fe6000bfa6270 */
[----:B------:R-:W-:Y:S01]  /*4720*/  MUFU.EX2 R181, R34 ;  /* 0x0000002200b57308 */ /* 0x000fe20000000800 */
[C---:B------:R-:W-:Y:S02]  /*4730*/  @!P0 IADD3 R9, -R0.reuse, 0x20, RZ ;  /* 0x0000002000098810 */ /* 0x040fe40007ffe1ff */
[----:B------:R-:W-:Y:S02]  /*4740*/  I2FP.F32.S32 R11, R10 ;  /* 0x0000000a000b7245 */ /* 0x000fe40000201400 */
[----:B------:R-:W-:Y:S02]  /*4750*/  PLOP3.LUT P0, PT, PT, PT, UP0, 0x80, 0x0 ;  /* 0x000000000000781c */ /* 0x000fe40003f0f008 */
[----:B------:R-:W-:Y:S03]  /*4760*/  @P1 FSEL R31, R31, -INF , !P6 ;  /* 0xff8000001f1f1808 */ /* 0x000fe60007000000 */
[----:B------:R-:W-:Y:S01]  /*4770*/  MUFU.EX2 R198, R27 ;  /* 0x0000001b00c67308 */ /* 0x000fe20000000800 */
[----:B------:R-:W-:Y:S01]  /*4780*/  I2FP.F32.S32 R10, R8 ;  /* 0x00000008000a7245 */ /* 0x000fe20000201400 */
[----:B------:R-:W-:Y:S01]  /*4790*/  FFMA.FTZ R29, R11, -UR5, R29 ;  /* 0x800000050b1d7c23 */ /* 0x000fe2000801001d */
[----:B------:R-:W-:Y:S01]  /*47a0*/  PLOP3.LUT P1, PT, PT, PT, UP0, 0x80, 0x0 ;  /* 0x000000000000781c */ /* 0x000fe20003f2f008 */
[----:B------:R-:W-:Y:S01]  /*47b0*/  VIADD R8, R0, 0xffffffdf ;  /* 0xffffffdf00087836 */ /* 0x000fe20000000000 */
[----:B------:R-:W-:Y:S01]  /*47c0*/  I2FP.F32.S32 R16, R9 ;  /* 0x0000000900107245 */ /* 0x000fe20000201400 */
[----:B------:R-:W-:Y:S01]  /*47d0*/  FFMA.FTZ R31, R31, UR7, -R109 ;  /* 0x000000071f1f7c23 */ /* 0x000fe2000801086d */
[----:B------:R-:W-:Y:S03]  /*47e0*/  @P2 FSEL R29, R29, -INF , !P6 ;  /* 0xff8000001d1d2808 */ /* 0x000fe60007000000 */
[----:B------:R-:W-:Y:S01]  /*47f0*/  MUFU.EX2 R195, R24 ;  /* 0x0000001800c37308 */ /* 0x000fe20000000800 */
[----:B------:R-:W-:Y:S01]  /*4800*/  ISETP.GE.AND P2, PT, R8, RZ, PT ;  /* 0x000000ff0800720c */ /* 0x000fe20003f46270 */
[----:B------:R-:W-:Y:S01]  /*4810*/  FFMA.FTZ R33, R10, -UR5, R33 ;  /* 0x800000050a217c23 */ /* 0x000fe20008010021 */
[----:B------:R-:W-:Y:S01]  /*4820*/  PLOP3.LUT P4, PT, PT, PT, UP0, 0x80, 0x0 ;  /* 0x000000000000781c */ /* 0x000fe20003f8f008 */
[----:B------:R-:W-:Y:S01]  /*4830*/  FFMA.FTZ R29, R29, UR7, -R162 ;  /* 0x000000071d1d7c23 */ /* 0x000fe200080108a2 */
[----:B------:R-:W-:Y:S01]  /*4840*/  @P3 ISETP.GE.AND P3, PT, R17, UR6, PT ;  /* 0x0000000611003c0c */ /* 0x000fe2000bf66270 */
[----:B------:R-:W-:Y:S01]  /*4850*/  FFMA.FTZ R43, R11, -UR5, R43 ;  /* 0x800000050b2b7c23 */ /* 0x000fe2000801002b */
[----:B------:R-:W-:Y:S01]  /*4860*/  @P0 FSEL R33, R33, -INF , !P6 ;  /* 0xff80000021210808 */ /* 0x000fe20007000000 */
[----:B------:R-:W-:Y:S01]  /*4870*/  VIADD R11, R0, 0xffffffd7 ;  /* 0xffffffd7000b7836 */ /* 0x000fe20000000000 */
[----:B------:R-:W-:Y:S01]  /*4880*/  ISETP.GE.AND P0, PT, R4, RZ, PT ;  /* 0x000000ff0400720c */ /* 0x000fe20003f06270 */
[----:B------:R-:W-:Y:S01]  /*4890*/  MUFU.EX2 R194, R25 ;  /* 0x0000001900c27308 */ /* 0x000fe20000000800 */
[----:B------:R-:W-:Y:S01]  /*48a0*/  @P1 FSEL R35, R35, -INF , !P6 ;  /* 0xff80000023231808 */ /* 0x000fe20007000000 */
[----:B------:R-:W-:Y:S01]  /*48b0*/  FFMA.FTZ R33, R33, UR7, -R164 ;  /* 0x0000000721217c23 */ /* 0x000fe200080108a4 */
[----:B------:R-:W-:Y:S01]  /*48c0*/  PLOP3.LUT P6, PT, PT, PT, UP0, 0x80, 0x0 ;  /* 0x000000000000781c */ /* 0x000fe20003fcf008 */
[----:B------:R-:W-:Y:S01]  /*48d0*/  FFMA.FTZ R39, R10, -UR5, R39 ;  /* 0x800000050a277c23 */ /* 0x000fe20008010027 */
[C---:B------:R-:W-:Y:S01]  /*48e0*/  @!P2 IADD3 R8, -R0.reuse, 0x21, RZ ;  /* 0x000000210008a810 */ /* 0x040fe20007ffe1ff */
[----:B------:R-:W-:Y:S01]  /*48f0*/  VIADD R10, R0, 0xffffffd8 ;  /* 0xffffffd8000a7836 */ /* 0x000fe20000000000 */
[----:B------:R-:W-:Y:S01]  /*4900*/  ISETP.GE.AND P2, PT, R5, RZ, PT ;  /* 0x000000ff0500720c */ /* 0x000fe20003f46270 */
[----:B------:R-:W-:Y:S01]  /*4910*/  FFMA.FTZ R35, R35, UR7, -R163 ;  /* 0x0000000723237c23 */ /* 0x000fe200080108a3 */
[----:B------:R-:W-:Y:S01]  /*4920*/  I2FP.F32.S32 R15, R8 ;  /* 0x00000008000f7245 */ /* 0x000fe20000201400 */
[----:B------:R-:W-:Y:S01]  /*4930*/  MUFU.EX2 R231, R33 ;  /* 0x0000002100e77308 */ /* 0x000fe20000000800 */
[----:B------:R-:W-:Y:S01]  /*4940*/  PLOP3.LUT P1, PT, PT, PT, UP0, 0x80, 0x0 ;  /* 0x000000000000781c */ /* 0x000fe20003f2f008 */
[----:B------:R-:W-:Y:S01]  /*4950*/  FFMA.FTZ R36, R16, -UR5, R36 ;  /* 0x8000000510247c23 */ /* 0x000fe20008010024 */
[----:B------:R-:W-:Y:S01]  /*4960*/  @!P0 IADD3 R4, -R0, -0x1f, RZ ;  /* 0xffffffe100048810 */ /* 0x000fe20007ffe1ff */
[C---:B------:R-:W-:Y:S01]  /*4970*/  FFMA.FTZ R37, R15.reuse, -UR5, R37 ;  /* 0x800000050f257c23 */ /* 0x040fe20008010025 */
[----:B------:R-:W-:Y:S01]  /*4980*/  @P4 ISETP.GE.AND P4, PT, R18, UR6, PT ;  /* 0x0000000612004c0c */ /* 0x000fe2000bf86270 */
[----:B------:R-:W-:Y:S01]  /*4990*/  FFMA.FTZ R50, R16, -UR5, R50 ;  /* 0x8000000510327c23 */ /* 0x000fe20008010032 */
[----:B------:R-:W-:Y:S03]  /*49a0*/  PLOP3.LUT P0, PT, PT, PT, UP0, 0x80, 0x0 ;  /* 0x000000000000781c */ /* 0x000fe60003f0f008 */
[----:B------:R-:W-:Y:S01]  /*49b0*/  MUFU.EX2 R179, R35 ;  /* 0x0000002300b37308 */ /* 0x000fe20000000800 */
[----:B------:R-:W-:Y:S01]  /*49c0*/  @P6 FSEL R36, R36, -INF , !P3 ;  /* 0xff80000024246808 */ /* 0x000fe20005800000 */
[----:B------:R-:W-:Y:S01]  /*49d0*/  FFMA.FTZ R51, R15, -UR5, R51 ;  /* 0x800000050f337c23 */ /* 0x000fe20008010033 */
[----:B------:R-:W-:Y:S02]  /*49e0*/  PLOP3.LUT P6, PT, PT, PT, UP0, 0x80, 0x0 ;  /* 0x000000000000781c */ /* 0x000fe40003fcf008 */
[----:B------:R-:W-:Y:S01]  /*49f0*/  @!P2 IADD3 R5, -R0, -0x20, RZ ;  /* 0xffffffe00005a810 */ /* 0x000fe20007ffe1ff */
[----:B------:R-:W-:Y:S01]  /*4a00*/  FFMA.FTZ R36, R36, UR7, -R164 ;  /* 0x0000000724247c23 */ /* 0x000fe200080108a4 */
[----:B------:R-:W-:Y:S03]  /*4a10*/  PLOP3.LUT P2, PT, PT, PT, UP0, 0x80, 0x0 ;  /* 0x000000000000781c */ /* 0x000fe60003f4f008 */
[----:B------:R-:W-:Y:S01]  /*4a20*/  MUFU.EX2 R192, R28 ;  /* 0x0000001c00c07308 */ /* 0x000fe20000000800 */
[----:B------:R-:W-:Y:S01]  /*4a30*/  I2FP.F32.S32 R13, R5 ;  /* 0x00000005000d7245 */ /* 0x000fe20000201400 */
[----:B------:R-:W-:Y:S01]  /*4a40*/  VIADD R5, R0, 0x18 ;  /* 0x0000001800057836 */ /* 0x000fe20000000000 */
[----:B------:R-:W-:Y:S02]  /*4a50*/  @P1 FSEL R38, R38, -INF , !P3 ;  /* 0xff80000026261808 */ /* 0x000fe40005800000 */
[----:B------:R-:W-:Y:S01]  /*4a60*/  @P0 FSEL R42, R42, -INF , !P3 ;  /* 0xff8000002a2a0808 */ /* 0x000fe20005800000 */
[----:B------:R-:W-:Y:S01]  /*4a70*/  FFMA.FTZ R40, R13, -UR5, R40 ;  /* 0x800000050d287c23 */ /* 0x000fe20008010028 */
[----:B------:R-:W-:Y:S01]  /*4a80*/  PLOP3.LUT P1, PT, PT, PT, UP0, 0x80, 0x0 ;  /* 0x000000000000781c */ /* 0x000fe20003f2f008 */
[----:B------:R-:W-:Y:S01]  /*4a90*/  @P6 VIADD R18, R108, 0x29 ;  /* 0x000000296c126836 */ /* 0x000fe20000000000 */
[----:B------:R-:W-:Y:S01]  /*4aa0*/  IADD3 R8, P0, R250, UR15, RZ ;  /* 0x0000000ffa087c10 */ /* 0x000fe2000ff1e0ff */
[----:B------:R-:W-:Y:S01]  /*4ab0*/  FFMA.FTZ R38, R38, UR7, -R163 ;  /* 0x0000000726267c23 */ /* 0x000fe200080108a3 */
[----:B------:R-:W-:Y:S01]  /*4ac0*/  PLOP3.LUT P6, PT, PT, PT, UP0, 0x80, 0x0 ;  /* 0x000000000000781c */ /* 0x000fe20003fcf008 */
[----:B------:R-:W-:Y:S01]  /*4ad0*/  FFMA.FTZ R42, R42, UR7, -R109 ;  /* 0x000000072a2a7c23 */ /* 0x000fe2000801086d */
[----:B------:R-:W-:Y:S01]  /*4ae0*/  IADD3.X R9, R249, UR14, RZ, P0, !PT ;  /* 0x0000000ef9097c10 */ /* 0x000fe200087fe4ff */
[----:B------:R-:W-:Y:S01]  /*4af0*/  MUFU.EX2 R190, R29 ;  /* 0x0000001d00be7308 */ /* 0x000fe20000000800 */
[----:B------:R-:W-:Y:S01]  /*4b00*/  PLOP3.LUT P0, PT, PT, PT, UP0, 0x80, 0x0 ;  /* 0x000000000000781c */ /* 0x000fe20003f0f008 */
[----:B------:R-:W-:Y:S01]  /*4b10*/  FFMA.FTZ R46, R13, -UR5, R46 ;  /* 0x800000050d2e7c23 */ /* 0x000fe2000801002e */
[----:B------:R-:W-:Y:S01]  /*4b20*/  @P2 FSEL R40, R40, -INF , !P3 ;  /* 0xff80000028282808 */ /* 0x000fe20005800000 */
[----:B------:R-:W2:Y:S01]  /*4b30*/  LDG.E R166, desc[UR10][R8.64] ;  /* 0x0000000a08a67981 */ /* 0x000ea2000c1e1900 */
[----:B------:R-:W-:Y:S02]  /*4b40*/  PLOP3.LUT P2, PT, PT, PT, UP0, 0x80, 0x0 ;  /* 0x000000000000781c */ /* 0x000fe40003f4f008 */
[----:B------:R-:W-:Y:S01]  /*4b50*/  PLOP3.LUT P3, PT, PT, PT, UP0, 0x80, 0x0 ;  /* 0x000000000000781c */ /* 0x000fe20003f6f008 */
[----:B------:R-:W4:Y:S01]  /*4b60*/  LDG.E R165, desc[UR10][R8.64+0x20] ;  /* 0x0000200a08a57981 */ /* 0x000f22000c1e1900 */
[----:B------:R-:W-:Y:S01]  /*4b70*/  I2FP.F32.S32 R12, R4 ;  /* 0x00000004000c7245 */ /* 0x000fe20000201400 */
[----:B------:R-:W-:Y:S01]  /*4b80*/  VIADD R4, R0, 0x17 ;  /* 0x0000001700047836 */ /* 0x000fe20000000000 */
[----:B------:R-:W-:Y:S01]  /*4b90*/  @P1 FSEL R37, R37, -INF , !P4 ;  /* 0xff80000025251808 */ /* 0x000fe20006000000 */
[----:B------:R-:W-:Y:S01]  /*4ba0*/  MUFU.EX2 R197, R30 ;  /* 0x0000001e00c57308 */ /* 0x000fe20000000800 */
[----:B------:R-:W-:Y:S01]  /*4bb0*/  PLOP3.LUT P1, PT, PT, PT, UP0, 0x80, 0x0 ;  /* 0x000000000000781c */ /* 0x000fe20003f2f008 */
[----:B------:R-:W-:Y:S01]  /*4bc0*/  FFMA.FTZ R41, R12, -UR5, R41 ;  /* 0x800000050c297c23 */ /* 0x000fe20008010029 */
[----:B------:R-:W-:Y:S01]  /*4bd0*/  @P0 FSEL R43, R43, -INF , !P4 ;  /* 0xff8000002b2b0808 */ /* 0x000fe20006000000 */
[----:B------:R-:W-:Y:S01]  /*4be0*/  @P6 VIADD R14, R108, 0x30 ;  /* 0x000000306c0e6836 */ /* 0x000fe20000000000 */
[----:B------:R-:W-:Y:S01]  /*4bf0*/  ISETP.GE.AND P0, PT, R5, RZ, PT ;  /* 0x000000ff0500720c */ /* 0x000fe20003f06270 */
[----:B------:R-:W5:Y:S01]  /*4c00*/  LDG.E R111, desc[UR10][R8.64+0x100] ;  /* 0x0001000a086f7981 */ /* 0x000f62000c1e1900 */
[----:B------:R-:W-:Y:S03]  /*4c10*/  ISETP.GE.AND P6, PT, R4, RZ, PT ;  /* 0x000000ff0400720c */ /* 0x000fe60003fc6270 */
[----:B------:R-:W1:Y:S01]  /*4c20*/  MUFU.EX2 R196, R31 ;  /* 0x0000001f00c47308 */ /* 0x000e620000000800 */
[----:B------:R-:W-:Y:S01]  /*4c30*/  @P2 FSEL R39, R39, -INF , !P4 ;  /* 0xff80000027272808 */ /* 0x000fe20006000000 */
[----:B------:R3:W5:Y:S01]  /*4c40*/  LDG.E R110, desc[UR10][R8.64+0x120] ;  /* 0x0001200a086e7981 */ /* 0x000762000c1e1900 */
[----:B------:R-:W-:Y:S01]  /*4c50*/  @P3 FSEL R41, R41, -INF , !P4 ;  /* 0xff80000029293808 */ /* 0x000fe20006000000 */
[----:B------:R-:W-:Y:S01]  /*4c60*/  FFMA.FTZ R37, R37, UR7, -R164 ;  /* 0x0000000725257c23 */ /* 0x000fe200080108a4 */
[----:B------:R-:W-:Y:S01]  /*4c70*/  PLOP3.LUT P2, PT, PT, PT, UP0, 0x80, 0x0 ;  /* 0x000000000000781c */ /* 0x000fe20003f4f008 */
[----:B------:R-:W-:Y:S01]  /*4c80*/  @P1 VIADD R17, R108, 0x31 ;  /* 0x000000316c111836 */ /* 0x000fe20000000000 */
[----:B------:R-:W-:Y:S03]  /*4c90*/  PLOP3.LUT P4, PT, PT, PT, UP0, 0x80, 0x0 ;  /* 0x000000000000781c */ /* 0x000fe60003f8f008 */
[----:B------:R-:W-:Y:S01]  /*4ca0*/  MUFU.EX2 R230, R36 ;  /* 0x0000002400e67308 */ /* 0x000fe20000000800 */
[----:B------:R-:W-:Y:S01]  /*4cb0*/  ISETP.GE.AND P1, PT, R10, RZ, PT ;  /* 0x000000ff0a00720c */ /* 0x000fe20003f26270 */
[----:B------:R-:W-:Y:S01]  /*4cc0*/  FFMA.FTZ R39, R39, UR7, -R163 ;  /* 0x0000000727277c23 */ /* 0x000fe200080108a3 */
[----:B------:R-:W-:Y:S01]  /*4cd0*/  @!P0 IADD3 R5, -R0, -0x18, RZ ;  /* 0xffffffe800058810 */ /* 0x000fe20007ffe1ff */
[--C-:B------:R-:W-:Y:S01]  /*4ce0*/  FFMA.FTZ R40, R40, UR7, -R162.reuse ;  /* 0x0000000728287c23 */ /* 0x100fe200080108a2 */
[----:B------:R-:W-:Y:S01]  /*4cf0*/  @!P6 IADD3 R4, -R0, -0x17, RZ ;  /* 0xffffffe90004e810 */ /* 0x000fe20007ffe1ff */
[----:B------:R-:W-:Y:S01]  /*4d00*/  FFMA.FTZ R41, R41, UR7, -R162 ;  /* 0x0000000729297c23 */ /* 0x000fe200080108a2 */
[----:B------:R-:W-:Y:S03]  /*4d10*/  PLOP3.LUT P6, PT, PT, PT, UP0, 0x80, 0x0 ;  /* 0x000000000000781c */ /* 0x000fe60003fcf008 */
[----:B------:R-:W-:Y:S01]  /*4d20*/  MUFU.EX2 R229, R37 ;  /* 0x0000002500e57308 */ /* 0x000fe20000000800 */
[----:B------:R-:W-:Y:S01]  /*4d30*/  PLOP3.LUT P3, PT, PT, PT, UP0, 0x80, 0x0 ;  /* 0x000000000000781c */ /* 0x000fe20003f6f008 */
[----:B------:R-:W-:Y:S01]  /*4d40*/  FFMA.FTZ R43, R43, UR7, -R109 ;  /* 0x000000072b2b7c23 */ /* 0x000fe2000801086d */
[----:B------:R-:W-:Y:S01]  /*4d50*/  @P2 ISETP.GE.AND P2, PT, R18, UR6, PT ;  /* 0x0000000612002c0c */ /* 0x000fe2000bf46270 */
[----:B------:R-:W-:Y:S01]  /*4d60*/  FFMA.FTZ R47, R12, -UR5, R47 ;  /* 0x800000050c2f7c23 */ /* 0x000fe2000801002f */
[----:B------:R-:W-:Y:S01]  /*4d70*/  @P4 ISETP.GE.AND P4, PT, R17, UR6, PT ;  /* 0x0000000611004c0c */ /* 0x000fe2000bf86270 */
[C---:B------:R-:W-:Y:S01]  /*4d80*/  VIADD R12, R0.reuse, 0x10 ;  /* 0x00000010000c7836 */ /* 0x040fe20000000000 */
[----:B------:R-:W-:Y:S03]  /*4d90*/  I2FP.F32.S32 R17, R5 ;  /* 0x0000000500117245 */ /* 0x000fe60000201400 */
[----:B------:R-:W-:Y:S01]  /*4da0*/  MUFU.EX2 R177, R38 ;  /* 0x0000002600b17308 */ /* 0x000fe20000000800 */
[----:B------:R-:W-:Y:S02]  /*4db0*/  I2FP.F32.S32 R18, R4 ;  /* 0x0000000400127245 */ /* 0x000fe40000201400 */
[----:B------:R-:W-:Y:S01]  /*4dc0*/  @!P1 IADD3 R10, -R0, 0x28, RZ ;  /* 0x00000028000a9810 */ /* 0x000fe20007ffe1ff */
[----:B------:R-:W1:Y:S01]  /*4dd0*/  LDSM.16.M88.4 R4, [R150+0x6c00] ;  /* 0x006c00009604783b */ /* 0x000e620000000200 */
[----:B------:R-:W-:Y:S01]  /*4de0*/  ISETP.GE.AND P0, PT, R11, RZ, PT ;  /* 0x000000ff0b00720c */ /* 0x000fe20003f06270 */
[----:B------:R-:W-:Y:S01]  /*4df0*/  FFMA.FTZ R44, R17, -UR5, R44 ;  /* 0x80000005112c7c23 */ /* 0x000fe2000801002c */
[----:B------:R-:W-:Y:S03]  /*4e00*/  PLOP3.LUT P1, PT, PT, PT, UP0, 0x80, 0x0 ;  /* 0x000000000000781c */ /* 0x000fe60003f2f008 */
[----:B------:R-:W-:Y:S01]  /*4e10*/  MUFU.EX2 R173, R39 ;  /* 0x0000002700ad7308 */ /* 0x000fe20000000800 */
[----:B------:R-:W-:Y:S01]  /*4e20*/  @P3 ISETP.GE.AND P3, PT, R14, UR6, PT ;  /* 0x000000060e003c0c */ /* 0x000fe2000bf66270 */
[----:B---3--:R-:W-:Y:S01]  /*4e30*/  VIADD R8, R0, 0xf ;  /* 0x0000000f00087836 */ /* 0x008fe20000000000 */
[----:B------:R-:W-:Y:S01]  /*4e40*/  @P6 FSEL R44, R44, -INF , !P5 ;  /* 0xff8000002c2c6808 */ /* 0x000fe20006800000 */
[----:B------:R-:W-:Y:S01]  /*4e50*/  VIADD R9, R0, 0xffffffc8 ;  /* 0xffffffc800097836 */ /* 0x000fe20000000000 */
[----:B------:R-:W-:Y:S01]  /*4e60*/  PLOP3.LUT P6, PT, PT, PT, UP0, 0x80, 0x0 ;  /* 0x000000000000781c */ /* 0x000fe20003fcf008 */
[----:B------:R-:W-:Y:S01]  /*4e70*/  FFMA.FTZ R45, R18, -UR5, R45 ;  /* 0x80000005122d7c23 */ /* 0x000fe2000801002d */
[----:B------:R-:W-:Y:S03]  /*4e80*/  I2FP.F32.S32 R14, R10 ;  /* 0x0000000a000e7245 */ /* 0x000fe60000201400 */
[----:B------:R-:W-:Y:S01]  /*4e90*/  MUFU.EX2 R183, R40 ;  /* 0x0000002800b77308 */ /* 0x000fe20000000800 */
[C---:B------:R-:W-:Y:S01]  /*4ea0*/  VIADD R10, R0.reuse, 0xffffffcf ;  /* 0xffffffcf000a7836 */ /* 0x040fe20000000000 */
[----:B------:R-:W-:Y:S01]  /*4eb0*/  @!P0 IADD3 R11, -R0, 0x29, RZ ;  /* 0x00000029000b8810 */ /* 0x000fe20007ffe1ff */
[----:B------:R-:W-:Y:S01]  /*4ec0*/  FFMA.FTZ R44, R44, UR7, -R162 ;  /* 0x000000072c2c7c23 */ /* 0x000fe200080108a2 */
[----:B------:R-:W-:Y:S01]  /*4ed0*/  @P1 FSEL R45, R45, -INF , !P2 ;  /* 0xff8000002d2d1808 */ /* 0x000fe20005000000 */
[----:B------:R-:W-:Y:S01]  /*4ee0*/  FFMA.FTZ R48, R14, -UR5, R48 ;  /* 0x800000050e307c23 */ /* 0x000fe20008010030 */
[----:B------:R-:W-:Y:S02]  /*4ef0*/  PLOP3.LUT P0, PT, PT, PT, UP0, 0x80, 0x0 ;  /* 0x000000000000781c */ /* 0x000fe40003f0f008 */
[----:B------:R-:W-:Y:S02]  /*4f00*/  PLOP3.LUT P1, PT, PT, PT, UP0, 0x80, 0x0 ;  /* 0x000000000000781c */ /* 0x000fe40003f2f008 */
[----:B------:R-:W-:Y:S01]  /*4f10*/  MUFU.EX2 R182, R41 ;  /* 0x0000002900b67308 */ /* 0x000fe20000000800 */
[----:B------:R-:W-:Y:S01]  /*4f20*/  @P6 FSEL R48, R48, -INF , !P5 ;  /* 0xff80000030306808 */ /* 0x000fe20006800000 */
[----:B------:R-:W-:Y:S01]  /*4f30*/  FFMA.FTZ R45, R45, UR7, -R162 ;  /* 0x000000072d2d7c23 */ /* 0x000fe200080108a2 */
[----:B------:R-:W-:Y:S02]  /*4f40*/  PLOP3.LUT P6, PT, PT, PT, UP0, 0x80, 0x0 ;  /* 0x000000000000781c */ /* 0x000fe40003fcf008 */
[----:B------:R-:W-:Y:S01]  /*4f50*/  I2FP.F32.S32 R13, R11 ;  /* 0x0000000b000d7245 */ /* 0x000fe20000201400 */
[----:B------:R-:W-:Y:S02]  /*4f60*/  VIADD R11, R0, 0xffffffd0 ;  /* 0xffffffd0000b7836 */ /* 0x000fe40000000000 */
[----:B------:R-:W-:Y:S02]  /*4f70*/  FFMA.FTZ R48, R48, UR7, -R164 ;  /* 0x0000000730307c23 */ /* 0x000fe400080108a4 */
[----:B------:R-:W-:Y:S01]  /*4f80*/  MUFU.EX2 R187, R42 ;  /* 0x0000002a00bb7308 */ /* 0x000fe20000000800 */
[----:B------:R-:W-:Y:S01]  /*4f90*/  FFMA.FTZ R49, R13, -UR5, R49 ;  /* 0x800000050d317c23 */ /* 0x000fe20008010031 */
[----:B------:R-:W-:Y:S02]  /*4fa0*/  @P0 FSEL R46, R46, -INF , !P5 ;  /* 0xff8000002e2e0808 */ /* 0x000fe40006800000 */
[----:B------:R-:W-:Y:S02]  /*4fb0*/  @P1 FSEL R50, R50, -INF , !P5 ;  /* 0xff80000032321808 */ /* 0x000fe40006800000 */
[----:B------:R-:W-:Y:S01]  /*4fc0*/  PLOP3.LUT P5, PT, PT, PT, UP0, 0x80, 0x0 ;  /* 0x000000000000781c */ /* 0x000fe20003faf008 */
[----:B------:R-:W-:Y:S03]  /*4fd0*/  FFMA.FTZ R46, R46, UR7, -R109 ;  /* 0x000000072e2e7c23 */ /* 0x000fe6000801086d */
[----:B------:R-:W-:Y:S01]  /*4fe0*/  MUFU.EX2 R227, R48 ;  /* 0x0000003000e37308 */ /* 0x000fe20000000800 */
[--C-:B------:R-:W-:Y:S01]  /*4ff0*/  FFMA.FTZ R50, R50, UR7, -R163.reuse ;  /* 0x0000000732327c23 */ /* 0x100fe200080108a3 */
[-C--:B-1----:R-:W-:Y:S01]  /*5000*/  HMMA.16816.F32.BF16 R52, R104, R4.reuse, R52 ;  /* 0x000000046834723c */ /* 0x082fe20000041834 */
[----:B------:R-:W-:Y:S02]  /*5010*/  PLOP3.LUT P0, PT, PT, PT, UP0, 0x80, 0x0 ;  /* 0x000000000000781c */ /* 0x000fe40003f0f008 */
[----:B------:R-:W-:Y:S02]  /*5020*/  @P6 FSEL R49, R49, -INF , !P2 ;  /* 0xff80000031316808 */ /* 0x000fe40005000000 */
[----:B------:R-:W-:Y:S01]  /*5030*/  ISETP.GE.AND P6, PT, R11, RZ, PT ;  /* 0x000000ff0b00720c */ /* 0x000fe20003fc6270 */
[C---:B------:R-:W-:Y:S01]  /*5040*/  HMMA.16816.F32.BF16 R56, R112.reuse, R4, R56 ;  /* 0x000000047038723c */ /* 0x040fe20000041838 */
[----:B------:R-:W-:Y:S01]  /*5050*/  PLOP3.LUT P1, PT, PT, PT, UP0, 0x80, 0x0 ;  /* 0x000000000000781c */ /* 0x000fe20003f2f008 */
[----:B------:R-:W-:Y:S03]  /*5060*/  MUFU.EX2 R169, R50 ;  /* 0x0000003200a97308 */ /* 0x000fe60000000800 */
[----:B------:R-:W-:Y:S01]  /*5070*/  @P5 VIADD R16, R108, 0x38 ;  /* 0x000000386c105836 */ /* 0x000fe20000000000 */
[-C--:B------:R-:W-:Y:S01]  /*5080*/  HMMA.16816.F32.BF16 R60, R112, R6.reuse, R60 ;  /* 0x00000006703c723c */ /* 0x080fe2000004183c */
[----:B------:R-:W-:Y:S05]  /*5090*/  PLOP3.LUT P5, PT, PT, PT, UP0, 0x80, 0x0 ;  /* 0x000000000000781c */ /* 0x000fea0003faf008 */
[----:B------:R-:W-:Y:S01]  /*50a0*/  MUFU.EX2 R186, R43 ;  /* 0x0000002b00ba7308 */ /* 0x000fe20000000800 */
[----:B------:R-:W-:Y:S01]  /*50b0*/  @P0 FSEL R47, R47, -INF , !P2 ;  /* 0xff8000002f2f0808 */ /* 0x000fe20005000000 */
[----:B------:R-:W-:Y:S01]  /*50c0*/  HMMA.16816.F32.BF16 R64, R104, R6, R64 ;  /* 0x000000066840723c */ /* 0x000fe20000041840 */
[----:B------:R-:W-:Y:S03]  /*50d0*/  PLOP3.LUT P0, PT, PT, PT, UP0, 0x80, 0x0 ;  /* 0x000000000000781c */ /* 0x000fe60003f0f008 */
[----:B------:R-:W-:Y:S01]  /*50e0*/  @!P6 IADD3 R11, -R0, 0x30, RZ ;  /* 0x00000030000be810 */ /* 0x000fe20007ffe1ff */
[----:B------:R-:W-:Y:S01]  /*50f0*/  FFMA.FTZ R54, R14, -UR5, R54 ;  /* 0x800000050e367c23 */ /* 0x000fe20008010036 */
[----:B------:R-:W-:Y:S01]  /*5100*/  ISETP.GE.AND P6, PT, R8, RZ, PT ;  /* 0x000000ff0800720c */ /* 0x000fe20003fc6270 */
[----:B------:R-:W-:Y:S01]  /*5110*/  FFMA.FTZ R49, R49, UR7, -R164 ;  /* 0x0000000731317c23 */ /* 0x000fe200080108a4 */
[----:B------:R-:W-:Y:S03]  /*5120*/  MUFU.EX2 R180, R44 ;  /* 0x0000002c00b47308 */ /* 0x000fe60000000800 */
[----:B------:R-:W-:Y:S01]  /*5130*/  I2FP.F32.S32 R15, R11 ;  /* 0x0000000b000f7245 */ /* 0x000fe20000201400 */
[----:B------:R-:W-:Y:S01]  /*5140*/  VIADD R11, R0, 0xffffffc7 ;  /* 0xffffffc7000b7836 */ /* 0x000fe20000000000 */
[----:B------:R-:W-:Y:S01]  /*5150*/  @P1 FSEL R51, R51, -INF , !P2 ;  /* 0xff80000033331808 */ /* 0x000fe20005000000 */
[----:B------:R-:W-:Y:S01]  /*5160*/  @P0 VIADD R108, R108, 0x39 ;  /* 0x000000396c6c0836 */ /* 0x000fe20000000000 */
[----:B------:R-:W-:Y:S01]  /*5170*/  ISETP.GE.AND P1, PT, R10, RZ, PT ;  /* 0x000000ff0a00720c */ /* 0x000fe20003f26270 */
[----:B------:R-:W-:Y:S01]  /*5180*/  FFMA.FTZ R52, R15, -UR5, R52 ;  /* 0x800000050f347c23 */ /* 0x000fe20008010034 */
[----:B------:R-:W-:Y:S01]  /*5190*/  ISETP.GE.AND P2, PT, R12, RZ, PT ;  /* 0x000000ff0c00720c */ /* 0x000fe20003f46270 */
[----:B------:R-:W-:Y:S01]  /*51a0*/  FFMA.FTZ R58, R17, -UR5, R58 ;  /* 0x80000005113a7c23 */ /* 0x000fe2000801003a */
[----:B------:R-:W-:Y:S01]  /*51b0*/  F2FP.BF16.F32.PACK_AB R4, R243, R244 ;  /* 0x000000f4f304723e */ /* 0x000fe200000010ff */
[----:B------:R-:W-:Y:S01]  /*51c0*/  FFMA.FTZ R60, R176, -UR5, R60 ;  /* 0x80000005b03c7c23 */ /* 0x000fe2000801003c */
[----:B------:R-:W-:Y:S01]  /*51d0*/  @!P6 IADD3 R8, -R0, -0xf, RZ ;  /* 0xfffffff10008e810 */ /* 0x000fe20007ffe1ff */
[----:B------:R-:W-:Y:S01]  /*51e0*/  FFMA.FTZ R51, R51, UR7, -R163 ;  /* 0x0000000733337c23 */ /* 0x000fe200080108a3 */
[----:B------:R-:W-:Y:S01]  /*51f0*/  @P5 FSEL R52, R52, -INF , !P3 ;  /* 0xff80000034345808 */ /* 0x000fe20005800000 */
[----:B------:R1:W-:Y:S01]  /*5200*/  STS [R207+0x10000], R4 ;  /* 0x01000004cf007388 */ /* 0x0003e20000000800 */
[----:B------:R-:W-:Y:S01]  /*5210*/  ISETP.GE.AND P6, PT, R9, RZ, PT ;  /* 0x000000ff0900720c */ /* 0x000fe20003fc6270 */
[----:B------:R-:W3:Y:S01]  /*5220*/  MUFU.EX2 R226, R49 ;  /* 0x0000003100e27308 */ /* 0x000ee20000000800 */
[----:B------:R-:W-:Y:S01]  /*5230*/  ISETP.GE.AND P5, PT, R11, RZ, PT ;  /* 0x000000ff0b00720c */ /* 0x000fe20003fa6270 */
[----:B------:R-:W-:Y:S01]  /*5240*/  FFMA.FTZ R61, R175, -UR5, R61 ;  /* 0x80000005af3d7c23 */ /* 0x000fe2000801003d */
[C---:B------:R-:W-:Y:S01]  /*5250*/  @!P1 IADD3 R10, -R0.reuse, 0x31, RZ ;  /* 0x00000031000a9810 */ /* 0x040fe20007ffe1ff */
[----:B------:R-:W-:Y:S01]  /*5260*/  FFMA.FTZ R55, R13, -UR5, R55 ;  /* 0x800000050d377c23 */ /* 0x000fe20008010037 */
[----:B------:R-:W-:Y:S01]  /*5270*/  @!P2 IADD3 R12, -R0, -0x10, RZ ;  /* 0xfffffff0000ca810 */ /* 0x000fe20007ffe1ff */
[----:B------:R-:W-:Y:S01]  /*5280*/  FFMA.FTZ R47, R47, UR7, -R109 ;  /* 0x000000072f2f7c23 */ /* 0x000fe2000801086d */
[----:B------:R-:W-:Y:S03]  /*5290*/  PLOP3.LUT P0, PT, PT, PT, UP0, 0x80, 0x0 ;  /* 0x000000000000781c */ /* 0x000fe60003f0f008 */
[----:B------:R-:W-:Y:S01]  /*52a0*/  MUFU.EX2 R168, R51 ;  /* 0x0000003300a87308 */ /* 0x000fe20000000800 */
[----:B------:R-:W-:Y:S01]  /*52b0*/  I2FP.F32.S32 R10, R10 ;  /* 0x0000000a000a7245 */ /* 0x000fe20000201400 */
[----:B------:R-:W-:Y:S01]  /*52c0*/  FFMA.FTZ R52, R52, UR7, -R164 ;  /* 0x0000000734347c23 */ /* 0x000fe200080108a4 */
[----:B------:R-:W-:Y:S01]  /*52d0*/  I2FP.F32.S32 R12, R12 ;  /* 0x0000000c000c7245 */ /* 0x000fe20000201400 */
[----:B------:R-:W-:Y:S01]  /*52e0*/  FFMA.FTZ R66, R15, -UR5, R66 ;  /* 0x800000050f427c23 */ /* 0x000fe20008010042 */
[----:B------:R-:W-:Y:S01]  /*52f0*/  @!P6 IADD3 R9, -R0, 0x38, RZ ;  /* 0x000000380009e810 */ /* 0x000fe20007ffe1ff */
[----:B------:R-:W-:Y:S01]  /*5300*/  FFMA.FTZ R53, R10, -UR5, R53 ;  /* 0x800000050a357c23 */ /* 0x000fe20008010035 */
[----:B------:R-:W-:Y:S01]  /*5310*/  @!P5 IADD3 R11, -R0, 0x39, RZ ;  /* 0x00000039000bd810 */ /* 0x000fe20007ffe1ff */
[----:B------:R-:W-:Y:S01]  /*5320*/  FFMA.FTZ R56, R12, -UR5, R56 ;  /* 0x800000050c387c23 */ /* 0x000fe20008010038 */
[----:B------:R-:W-:Y:S01]  /*5330*/  F2FP.BF16.F32.PACK_AB R0, R200, R209 ;  /* 0x000000d1c800723e */ /* 0x000fe200000010ff */
[----:B------:R-:W-:Y:S01]  /*5340*/  FFMA.FTZ R62, R12, -UR5, R62 ;  /* 0x800000050c3e7c23 */ /* 0x000fe2000801003e */
[----:B------:R-:W-:Y:S01]  /*5350*/  PLOP3.LUT P1, PT, PT, PT, UP0, 0x80, 0x0 ;  /* 0x000000000000781c */ /* 0x000fe20003f2f008 */
[----:B------:R-:W3:Y:S01]  /*5360*/  MUFU.EX2 R178, R45 ;  /* 0x0000002d00b27308 */ /* 0x000ee20000000800 */
[----:B------:R-:W-:Y:S01]  /*5370*/  @P0 FSEL R53, R53, -INF , !P4 ;  /* 0xff80000035350808 */ /* 0x000fe20006000000 */
[----:B------:R3:W-:Y:S01]  /*5380*/  STS [R207+0x10400], R0 ;  /* 0x01040000cf007388 */ /* 0x0007e20000000800 */
[----:B-1----:R-:W-:Y:S01]  /*5390*/  F2FP.BF16.F32.PACK_AB R4, R212, R213 ;  /* 0x000000d5d404723e */ /* 0x002fe200000010ff */
[----:B------:R-:W-:Y:S01]  /*53a0*/  FFMA.FTZ R67, R10, -UR5, R67 ;  /* 0x800000050a437c23 */ /* 0x000fe20008010043 */
[----:B------:R-:W-:Y:S01]  /*53b0*/  PLOP3.LUT P0, PT, PT, PT, UP0, 0x80, 0x0 ;  /* 0x000000000000781c */ /* 0x000fe20003f0f008 */
[----:B------:R-:W-:Y:S01]  /*53c0*/  FFMA.FTZ R53, R53, UR7, -R164 ;  /* 0x0000000735357c23 */ /* 0x000fe200080108a4 */
[----:B------:R-:W-:Y:S03]  /*53d0*/  F2FP.BF16.F32.PACK_AB R5, R196, R197 ;  /* 0x000000c5c405723e */ /* 0x000fe600000010ff */
[----:B------:R-:W-:Y:S01]  /*53e0*/  MUFU.EX2 R185, R46 ;  /* 0x0000002e00b97308 */ /* 0x000fe20000000800 */
[----:B------:R-:W-:Y:S01]  /*53f0*/  PLOP3.LUT P2, PT, PT, PT, UP0, 0x80, 0x0 ;  /* 0x000000000000781c */ /* 0x000fe20003f4f008 */
[----:B------:R-:W-:Y:S01]  /*5400*/  FFMA.FTZ R59, R18, -UR5, R59 ;  /* 0x80000005123b7c23 */ /* 0x000fe2000801003b */
[----:B------:R-:W-:Y:S01]  /*5410*/  PLOP3.LUT P6, PT, PT, PT, UP0, 0x80, 0x0 ;  /* 0x000000000000781c */ /* 0x000fe20003fcf008 */
[----:B------:R-:W-:Y:S01]  /*5420*/  IMAD.U32 R104, RZ, RZ, UR4 ;  /* 0x00000004ff687e24 */ /* 0x000fe2000f8e00ff */
[----:B------:R-:W-:Y:S02]  /*5430*/  @P1 ISETP.GE.AND P1, PT, R16, UR6, PT ;  /* 0x0000000610001c0c */ /* 0x000fe4000bf26270 */
[----:B---3--:R-:W-:Y:S03]  /*5440*/  F2FP.BF16.F32.PACK_AB R6, R226, R227 ;  /* 0x000000e3e206723e */ /* 0x008fe600000010ff */
[----:B------:R-:W1:Y:S01]  /*5450*/  MUFU.EX2 R184, R47 ;  /* 0x0000002f00b87308 */ /* 0x000e620000000800 */
[----:B------:R-:W-:Y:S02]  /*5460*/  I2FP.F32.S32 R9, R9 ;  /* 0x0000000900097245 */ /* 0x000fe40000201400 */
[----:B------:R-:W-:Y:S02]  /*5470*/  @P0 FSEL R54, R54, -INF , !P3 ;  /* 0xff80000036360808 */ /* 0x000fe40005800000 */
[----:B------:R-:W-:Y:S01]  /*5480*/  PLOP3.LUT P0, PT, PT, PT, UP0, 0x80, 0x0 ;  /* 0x000000000000781c */ /* 0x000fe20003f0f008 */
[----:B------:R-:W-:Y:S01]  /*5490*/  FFMA.FTZ R64, R9, -UR5, R64 ;  /* 0x8000000509407c23 */ /* 0x000fe20008010040 */
[----:B------:R-:W-:Y:S01]  /*54a0*/  @P2 ISETP.GE.AND P2, PT, R108, UR6, PT ;  /* 0x000000066c002c0c */ /* 0x000fe2000bf46270 */
[----:B------:R-:W-:Y:S01]  /*54b0*/  FFMA.FTZ R54, R54, UR7, -R163 ;  /* 0x0000000736367c23 */ /* 0x000fe200080108a3 */
[----:B------:R-:W-:Y:S01]  /*54c0*/  I2FP.F32.S32 R11, R11 ;  /* 0x0000000b000b7245 */ /* 0x000fe20000201400 */
[----:B------:R-:W-:Y:S01]  /*54d0*/  MUFU.EX2 R225, R52 ;  /* 0x0000003400e17308 */ /* 0x000fe20000000800 */
[----:B------:R-:W-:Y:S02]  /*54e0*/  F2FP.BF16.F32.PACK_AB R0, R237, R238 ;  /* 0x000000eeed00723e */ /* 0x000fe400000010ff */
[----:B------:R-:W-:Y:S01]  /*54f0*/  @P6 FSEL R55, R55, -INF , !P4 ;  /* 0xff80000037376808 */ /* 0x000fe20006000000 */
[----:B------:R-:W-:Y:S01]  /*5500*/  FFMA.FTZ R65, R11, -UR5, R65 ;  /* 0x800000050b417c23 */ /* 0x000fe20008010041 */
[----:B------:R-:W-:Y:S01]  /*5510*/  PLOP3.LUT P5, PT, PT, PT, UP0, 0x80, 0x0 ;  /* 0x000000000000781c */ /* 0x000fe20003faf008 */
[----:B------:R3:W-:Y:S01]  /*5520*/  STS [R206+0x10000], R0 ;  /* 0x01000000ce007388 */ /* 0x0007e20000000800 */
[----:B------:R-:W-:Y:S01]  /*5530*/  I2FP.F32.S32 R8, R8 ;  /* 0x0000000800087245 */ /* 0x000fe20000201400 */
[----:B------:R-:W-:Y:S01]  /*5540*/  FFMA.FTZ R55, R55, UR7, -R163 ;  /* 0x0000000737377c23 */ /* 0x000fe200080108a3 */
[----:B------:R-:W-:Y:S01]  /*5550*/  @P0 FSEL R56, R56, -INF , !P3 ;  /* 0xff80000038380808 */ /* 0x000fe20005800000 */
[----:B------:R-:W1:Y:S01]  /*5560*/  MUFU.EX2 R224, R53 ;  /* 0x0000003500e07308 */ /* 0x000e620000000800 */
[----:B------:R-:W-:Y:S01]  /*5570*/  PLOP3.LUT P0, PT, PT, PT, UP0, 0x80, 0x0 ;  /* 0x000000000000781c */ /* 0x000fe20003f0f008 */
[----:B------:R-:W-:Y:S01]  /*5580*/  FFMA.FTZ R57, R8, -UR5, R57 ;  /* 0x8000000508397c23 */ /* 0x000fe20008010039 */
[----:B------:R-:W-:Y:S01]  /*5590*/  F2FP.BF16.F32.PACK_AB R7, R178, R180 ;  /* 0x000000b4b207723e */ /* 0x000fe200000010ff */
[----:B------:R-:W-:Y:S01]  /*55a0*/  FFMA.FTZ R63, R8, -UR5, R63 ;  /* 0x80000005083f7c23 */ /* 0x000fe2000801003f */
[----:B------:R-:W-:Y:S01]  /*55b0*/  FFMA.FTZ R56, R56, UR7, -R162 ;  /* 0x0000000738387c23 */ /* 0x000fe200080108a2 */
[----:B------:R-:W-:Y:S04]  /*55c0*/  IADD3 R104, R154, 0x4000, R104 ;  /* 0x000040009a687810 */ /* 0x000fe80007ffe068 */
[----:B------:R-:W-:Y:S01]  /*55d0*/  MUFU.EX2 R167, R54 ;  /* 0x0000003600a77308 */ /* 0x000fe20000000800 */
[----:B------:R-:W-:Y:S02]  /*55e0*/  @P5 FSEL R57, R57, -INF , !P4 ;  /* 0xff80000039395808 */ /* 0x000fe40006000000 */
[----:B------:R-:W-:Y:S01]  /*55f0*/  PLOP3.LUT P5, PT, PT, PT, UP0, 0x80, 0x0 ;  /* 0x000000000000781c */ /* 0x000fe20003faf008 */
[----:B------:R-:W-:Y:S01]  /*5600*/  IMAD.IADD R104, R104, 0x1, R155 ;  /* 0x0000000168687824 */ /* 0x000fe200078e029b */
[----:B------:R-:W-:Y:S01]  /*5610*/  @P0 FSEL R58, R58, -INF , !P3 ;  /* 0xff8000003a3a0808 */ /* 0x000fe20005800000 */
[--C-:B------:R-:W-:Y:S01]  /*5620*/  FFMA.FTZ R57, R57, UR7, -R162.reuse ;  /* 0x0000000739397c23 */ /* 0x100fe200080108a2 */
[----:B------:R-:W-:Y:S03]  /*5630*/  PLOP3.LUT P0, PT, PT, PT, UP0, 0x80, 0x0 ;  /* 0x000000000000781c */ /* 0x000fe60003f0f008 */
[----:B------:R-:W1:Y:S01]  /*5640*/  MUFU.EX2 R112, R55 ;  /* 0x0000003700707308 */ /* 0x000e620000000800 */
[----:B------:R-:W-:Y:S01]  /*5650*/  PLOP3.LUT P3, PT, PT, PT, UP0, 0x80, 0x0 ;  /* 0x000000000000781c */ /* 0x000fe20003f6f008 */
[--C-:B------:R-:W-:Y:S01]  /*5660*/  FFMA.FTZ R58, R58, UR7, -R109.reuse ;  /* 0x000000073a3a7c23 */ /* 0x100fe2000801086d */
[----:B---3--:R-:W-:Y:S03]  /*5670*/  F2FP.BF16.F32.PACK_AB R0, R191, R193 ;  /* 0x000000c1bf00723e */ /* 0x008fe600000010ff */
[----:B------:R-:W-:Y:S04]  /*5680*/  @P5 FSEL R59, R59, -INF , !P4 ;  /* 0xff8000003b3b5808 */ /* 0x000fe80006000000 */
[----:B------:R-:W-:Y:S01]  /*5690*/  MUFU.EX2 R170, R56 ;  /* 0x0000003800aa7308 */ /* 0x000fe20000000800 */
[----:B------:R3:W-:Y:S01]  /*56a0*/  STS [R206+0x10400], R0 ;  /* 0x01040000ce007388 */ /* 0x0007e20000000800 */
[----:B------:R-:W-:Y:S03]  /*56b0*/  @P0 FSEL R60, R60, -INF , !P1 ;  /* 0xff8000003c3c0808 */ /* 0x000fe60004800000 */
[----:B------:R1:W-:Y:S01]  /*56c0*/  STS [R207+0x12000], R4 ;  /* 0x01200004cf007388 */ /* 0x0003e20000000800 */
[----:B------:R-:W-:Y:S01]  /*56d0*/  PLOP3.LUT P0, PT, PT, PT, UP0, 0x80, 0x0 ;  /* 0x000000000000781c */ /* 0x000fe20003f0f008 */
[--C-:B------:R-:W-:Y:S01]  /*56e0*/  FFMA.FTZ R59, R59, UR7, -R109.reuse ;  /* 0x000000073b3b7c23 */ /* 0x100fe2000801086d */
[----:B------:R-:W-:Y:S01]  /*56f0*/  @P3 FSEL R61, R61, -INF , !P2 ;  /* 0xff8000003d3d3808 */ /* 0x000fe20005000000 */
[--C-:B------:R-:W-:Y:S01]  /*5700*/  FFMA.FTZ R60, R60, UR7, -R162.reuse ;  /* 0x000000073c3c7c23 */ /* 0x100fe200080108a2 */
[----:B------:R-:W-:Y:S01]  /*5710*/  PLOP3.LUT P3, PT, PT, PT, UP0, 0x80, 0x0 ;  /* 0x000000000000781c */ /* 0x000fe20003f6f008 */
[----:B------:R-:W-:Y:S02]  /*5720*/  MUFU.EX2 R114, R57 ;  /* 0x0000003900727308 */ /* 0x000fe40000000800 */
[----:B------:R-:W-:Y:S06]  /*5730*/  FFMA.FTZ R162, R61, UR7, -R162 ;  /* 0x000000073da27c23 */ /* 0x000fec00080108a2 */
[----:B------:R-:W-:Y:S02]  /*5740*/  @P0 FSEL R62, R62, -INF , !P1 ;  /* 0xff8000003e3e0808 */ /* 0x000fe40004800000 */
[----:B------:R-:W-:Y:S01]  /*5750*/  MUFU.EX2 R172, R58 ;  /* 0x0000003a00ac7308 */ /* 0x000fe20000000800 */
[----:B------:R-:W-:Y:S02]  /*5760*/  PLOP3.LUT P0, PT, PT, PT, UP0, 0x80, 0x0 ;  /* 0x000000000000781c */ /* 0x000fe40003f0f008 */
[----:B------:R-:W-:Y:S01]  /*5770*/  @P3 FSEL R64, R64, -INF , !P1 ;  /* 0xff80000040403808 */ /* 0x000fe20004800000 */
[----:B------:R-:W-:Y:S01]  /*5780*/  FFMA.FTZ R62, R62, UR7, -R109 ;  /* 0x000000073e3e7c23 */ /* 0x000fe2000801086d */
[----:B------:R-:W-:Y:S02]  /*5790*/  PLOP3.LUT P3, PT, PT, PT, UP0, 0x80, 0x0 ;  /* 0x000000000000781c */ /* 0x000fe40003f6f008 */
[----:B---3--:R-:W-:Y:S01]  /*57a0*/  F2FP.BF16.F32.PACK_AB R0, R216, R217 ;  /* 0x000000d9d800723e */ /* 0x008fe200000010ff */
[--C-:B------:R-:W-:Y:S02]  /*57b0*/  FFMA.FTZ R64, R64, UR7, -R164.reuse ;  /* 0x0000000740407c23 */ /* 0x100fe400080108a4 */
[----:B------:R-:W-:Y:S01]  /*57c0*/  MUFU.EX2 R171, R59 ;  /* 0x0000003b00ab7308 */ /* 0x000fe20000000800 */
[----:B-1----:R-:W-:Y:S01]  /*57d0*/  F2FP.BF16.F32.PACK_AB R4, R214, R215 ;  /* 0x000000d7d604723e */ /* 0x002fe200000010ff */
[----:B------:R1:W-:Y:S02]  /*57e0*/  STS [R207+0x12400], R0 ;  /* 0x01240000cf007388 */ /* 0x0003e40000000800 */
[----:B------:R-:W-:Y:S02]  /*57f0*/  @P0 FSEL R65, R65, -INF , !P2 ;  /* 0xff80000041410808 */ /* 0x000fe40005000000 */
[----:B------:R3:W-:Y:S01]  /*5800*/  STS [R206+0x12400], R4 ;  /* 0x01240004ce007388 */ /* 0x0007e20000000800 */
[----:B------:R-:W-:Y:S03]  /*5810*/  PLOP3.LUT P0, PT, PT, PT, UP0, 0x80, 0x0 ;  /* 0x000000000000781c */ /* 0x000fe60003f0f008 */
[----:B------:R-:W-:Y:S01]  /*5820*/  MUFU.EX2 R175, R64 ;  /* 0x0000004000af7308 */ /* 0x000fe20000000800 */
[----:B------:R-:W-:Y:S01]  /*5830*/  FFMA.FTZ R164, R65, UR7, -R164 ;  /* 0x0000000741a47c23 */ /* 0x000fe200080108a4 */
[----:B------:R-:W-:Y:S02]  /*5840*/  @P3 FSEL R66, R66, -INF , !P1 ;  /* 0xff80000042423808 */ /* 0x000fe40004800000 */
[----:B------:R-:W-:Y:S03]  /*5850*/  PLOP3.LUT P1, PT, PT, PT, UP0, 0x80, 0x0 ;  /* 0x000000000000781c */ /* 0x000fe60003f2f008 */
[--C-:B------:R-:W-:Y:S03]  /*5860*/  FFMA.FTZ R66, R66, UR7, -R163.reuse ;  /* 0x0000000742427c23 */ /* 0x100fe600080108a3 */
[----:B------:R-:W2:Y:S01]  /*5870*/  MUFU.EX2 R164, R164 ;  /* 0x000000a400a47308 */ /* 0x000ea20000000800 */
[----:B------:R-:W-:Y:S09]  /*5880*/  @P0 FSEL R67, R67, -INF , !P2 ;  /* 0xff80000043430808 */ /* 0x000ff20005000000 */
[----:B------:R-:W-:Y:S01]  /*5890*/  MUFU.EX2 R108, R66 ;  /* 0x00000042006c7308 */ /* 0x000fe20000000800 */
[----:B------:R-:W-:Y:S01]  /*58a0*/  FFMA.FTZ R163, R67, UR7, -R163 ;  /* 0x0000000743a37c23 */ /* 0x000fe200080108a3 */
[----:B------:R-:W-:Y:S02]  /*58b0*/  @P1 FSEL R63, R63, -INF , !P2 ;  /* 0xff8000003f3f1808 */ /* 0x000fe40005000000 */
[----:B-1----:R-:W-:Y:S02]  /*58c0*/  F2FP.BF16.F32.PACK_AB R0, R210, R211 ;  /* 0x000000d3d200723e */ /* 0x002fe400000010ff */
[----:B------:R-:W-:Y:S01]  /*58d0*/  PLOP3.LUT P1, PT, PT, PT, UP3, 0x80, 0x0 ;  /* 0x000000000000781c */ /* 0x000fe20003f2f038 */
[----:B------:R-:W-:Y:S01]  /*58e0*/  FFMA.FTZ R109, R63, UR7, -R109 ;  /* 0x000000073f6d7c23 */ /* 0x000fe2000801086d */
[----:B---3--:R-:W-:Y:S01]  /*58f0*/  F2FP.BF16.F32.PACK_AB R4, R194, R195 ;  /* 0x000000c3c204723e */ /* 0x008fe200000010ff */
[----:B------:R1:W-:Y:S01]  /*5900*/  STS [R206+0x12000], R0 ;  /* 0x01200000ce007388 */ /* 0x0003e20000000800 */
[----:B------:R-:W3:Y:S10]  /*5910*/  MUFU.EX2 R163, R163 ;  /* 0x000000a300a37308 */ /* 0x000ef40000000800 */
[----:B------:R-:W-:Y:S10]  /*5920*/  MUFU.EX2 R113, R60 ;  /* 0x0000003c00717308 */ /* 0x000ff40000000800 */
[----:B------:R-:W-:Y:S01]  /*5930*/  MUFU.EX2 R115, R62 ;  /* 0x0000003e00737308 */ /* 0x000fe20000000800 */
[----:B-1----:R-:W-:Y:S09]  /*5940*/  F2FP.BF16.F32.PACK_AB R0, R233, R236 ;  /* 0x000000ece900723e */ /* 0x002ff200000010ff */
[----:B------:R-:W1:Y:S01]  /*5950*/  MUFU.EX2 R162, R162 ;  /* 0x000000a200a27308 */ /* 0x000e620000000800 */
[----:B------:R4:W-:Y:S09]  /*5960*/  STS [R208+0x10000], R0 ;  /* 0x01000000d0007388 */ /* 0x0009f20000000800 */
[----:B------:R-:W1:Y:S01]  /*5970*/  MUFU.EX2 R109, R109 ;  /* 0x0000006d006d7308 */ /* 0x000e620000000800 */
[----:B----4-:R-:W-:Y:S05]  /*5980*/  F2FP.BF16.F32.PACK_AB R0, R188, R189 ;  /* 0x000000bdbc00723e */ /* 0x010fea00000010ff */
[----:B------:R4:W-:Y:S02]  /*5990*/  STS [R208+0x10400], R0 ;  /* 0x01040000d0007388 */ /* 0x0009e40000000800 */
[----:B----4-:R-:W-:Y:S05]  /*59a0*/  F2FP.BF16.F32.PACK_AB R0, R231, R232 ;  /* 0x000000e8e700723e */ /* 0x010fea00000010ff */
[----:B------:R4:W-:Y:S02]  /*59b0*/  STS [R205+0x10000], R0 ;  /* 0x01000000cd007388 */ /* 0x0009e40000000800 */
[----:B----4-:R-:W-:Y:S05]  /*59c0*/  F2FP.BF16.F32.PACK_AB R0, R179, R181 ;  /* 0x000000b5b300723e */ /* 0x010fea00000010ff */
[----:B------:R4:W-:Y:S04]  /*59d0*/  STS [R205+0x10400], R0 ;  /* 0x01040000cd007388 */ /* 0x0009e80000000800 */
[----:B------:R2:W-:Y:S01]  /*59e0*/  STS [R208+0x12000], R4 ;  /* 0x01200004d0007388 */ /* 0x0005e20000000800 */
[----:B----4-:R-:W-:Y:S02]  /*59f0*/  F2FP.BF16.F32.PACK_AB R0, R198, R199 ;  /* 0x000000c7c600723e */ /* 0x010fe400000010ff */
[----:B--2---:R-:W-:Y:S03]  /*5a00*/  F2FP.BF16.F32.PACK_AB R4, R229, R230 ;  /* 0x000000e6e504723e */ /* 0x004fe600000010ff */
[----:B------:R2:W-:Y:S04]  /*5a10*/  STS [R208+0x12400], R0 ;  /* 0x01240000d0007388 */ /* 0x0005e80000000800 */
[----:B------:R4:W-:Y:S01]  /*5a20*/  STS [R205+0x12400], R5 ;  /* 0x01240005cd007388 */ /* 0x0009e20000000800 */
[----:B--2---:R-:W-:Y:S02]  /*5a30*/  F2FP.BF16.F32.PACK_AB R0, R190, R192 ;  /* 0x000000c0be00723e */ /* 0x004fe400000010ff */
[----:B----4-:R-:W-:Y:S03]  /*5a40*/  F2FP.BF16.F32.PACK_AB R5, R168, R169 ;  /* 0x000000a9a805723e */ /* 0x010fe600000010ff */
[----:B------:R2:W-:Y:S04]  /*5a50*/  STS [R205+0x12000], R0 ;  /* 0x01200000cd007388 */ /* 0x0005e80000000800 */
[----:B------:R4:W-:Y:S01]  /*5a60*/  STS [R202+0x10000], R4 ;  /* 0x01000004ca007388 */ /* 0x0009e20000000800 */
[----:B--2---:R-:W-:Y:S02]  /*5a70*/  F2FP.BF16.F32.PACK_AB R0, R173, R177 ;  /* 0x000000b1ad00723e */ /* 0x004fe400000010ff */
[----:B----4-:R-:W-:Y:S03]  /*5a80*/  F2FP.BF16.F32.PACK_AB R4, R182, R183 ;  /* 0x000000b7b604723e */ /* 0x010fe600000010ff */
[----:B------:R2:W-:Y:S04]  /*5a90*/  STS [R202+0x10400], R0 ;  /* 0x01040000ca007388 */ /* 0x0005e80000000800 */
[----:B------:R4:W-:Y:S04]  /*5aa0*/  STS [R201+0x10000], R6 ;  /* 0x01000006c9007388 */ /* 0x0009e80000000800 */
[----:B------:R3:W-:Y:S04]  /*5ab0*/  STS [R201+0x10400], R5 ;  /* 0x01040005c9007388 */ /* 0x0007e80000000800 */
[----:B------:R1:W-:Y:S01]  /*5ac0*/  STS [R202+0x12000], R4 ;  /* 0x01200004ca007388 */ /* 0x0003e20000000800 */
[----:B--2---:R-:W-:Y:S02]  /*5ad0*/  F2FP.BF16.F32.PACK_AB R0, R186, R187 ;  /* 0x000000bbba00723e */ /* 0x004fe400000010ff */
[----:B----4-:R-:W-:Y:S03]  /*5ae0*/  F2FP.BF16.F32.PACK_AB R6, R184, R185 ;  /* 0x000000b9b806723e */ /* 0x010fe600000010ff */
[----:B------:R2:W-:Y:S01]  /*5af0*/  STS [R202+0x12400], R0 ;  /* 0x01240000ca007388 */ /* 0x0005e20000000800 */
[----:B---3--:R-:W-:Y:S03]  /*5b00*/  F2FP.BF16.F32.PACK_AB R5, R224, R225 ;  /* 0x000000e1e005723e */ /* 0x008fe600000010ff */
[----:B------:R3:W-:Y:S01]  /*5b10*/  STS [R201+0x12000], R7 ;  /* 0x01200007c9007388 */ /* 0x0007e20000000800 */
[----:B-1----:R-:W-:Y:S03]  /*5b20*/  F2FP.BF16.F32.PACK_AB R4, R112, R167 ;  /* 0x000000a77004723e */ /* 0x002fe600000010ff */
[----:B------:R1:W-:Y:S04]  /*5b30*/  STS [R201+0x12400], R6 ;  /* 0x01240006c9007388 */ /* 0x0003e80000000800 */
[----:B------:R4:W-:Y:S04]  /*5b40*/  STS [R204+0x10000], R5 ;  /* 0x01000005cc007388 */ /* 0x0009e80000000800 */
[----:B------:R4:W-:Y:S01]  /*5b50*/  STS [R204+0x10400], R4 ;  /* 0x01040004cc007388 */ /* 0x0009e20000000800 */
[----:B--2---:R-:W-:Y:S02]  /*5b60*/  F2FP.BF16.F32.PACK_AB R0, R164, R175 ;  /* 0x000000afa400723e */ /* 0x004fe400000010ff */
[----:B---3--:R-:W-:Y:S03]  /*5b70*/  F2FP.BF16.F32.PACK_AB R7, R114, R170 ;  /* 0x000000aa7207723e */ /* 0x008fe600000010ff */
[----:B------:R2:W-:Y:S01]  /*5b80*/  STS [R203+0x10000], R0 ;  /* 0x01000000cb007388 */ /* 0x0005e20000000800 */
[----:B-1----:R-:W-:Y:S02]  /*5b90*/  F2FP.BF16.F32.PACK_AB R6, R171, R172 ;  /* 0x000000acab06723e */ /* 0x002fe400000010ff */
[----:B----4-:R-:W-:Y:S02]  /*5ba0*/  F2FP.BF16.F32.PACK_AB R5, R163, R108 ;  /* 0x0000006ca305723e */ /* 0x010fe400000010ff */
[----:B------:R-:W-:Y:S03]  /*5bb0*/  F2FP.BF16.F32.PACK_AB R4, R162, R113 ;  /* 0x00000071a204723e */ /* 0x000fe600000010ff */
[----:B------:R-:W-:Y:S04]  /*5bc0*/  STS [R203+0x10400], R5 ;  /* 0x01040005cb007388 */ /* 0x000fe80000000800 */
[----:B------:R-:W-:Y:S04]  /*5bd0*/  STS [R204+0x12000], R7 ;  /* 0x01200007cc007388 */ /* 0x000fe80000000800 */
[----:B------:R-:W-:Y:S04]  /*5be0*/  STS [R204+0x12400], R6 ;  /* 0x01240006cc007388 */ /* 0x000fe80000000800 */
[----:B------:R-:W-:Y:S01]  /*5bf0*/  STS [R203+0x12000], R4 ;  /* 0x01200004cb007388 */ /* 0x000fe20000000800 */
[----:B--2---:R-:W-:Y:S05]  /*5c00*/  F2FP.BF16.F32.PACK_AB R0, R109, R115 ;  /* 0x000000736d00723e */ /* 0x004fea00000010ff */
        /* <DEDUP_REMOVED lines=28> */
[C---:B------:R-:W-:Y:S01]  /*5dd0*/  FADD.FTZ R0, -R166.reuse, R5 ;  /* 0x00000005a6007221 */ /* 0x040fe20000010100 */
        /* <DEDUP_REMOVED lines=19> */
[----:B------:R-:W-:Y:S02]  /*5f10*/  FADD.FTZ R20, -R166, R48 ;  /* 0x00000030a6147221 */ /* 0x000fe40000010100 */
        /* <DEDUP_REMOVED lines=9> */
[----:B------:R-:W-:Y:S01]  /*5fb0*/  FADD.FTZ R17, -R166, R36 ;  /* 0x00000024a6117221 */ /* 0x000fe20000010100 */
[----:B------:R-:W-:Y:S01]  /*5fc0*/  F2FP.BF16.F32.PACK_AB R100, R100, R5 ;  /* 0x000000056464723e */ /* 0x000fe200000010ff */
[----:B------:R-:W-:Y:S01]  /*5fd0*/  FADD.FTZ R36, -R166, R49 ;  /* 0x00000031a6247221 */ /* 0x000fe20000010100 */
        /* <DEDUP_REMOVED lines=21> */
[----:B------:R-:W-:Y:S01]  /*6130*/  ULOP3.LUT UR9, UR8, 0x1, URZ, 0xc0, !UPT ;  /* 0x0000000108097892 */ /* 0x000fe2000f8ec03f */
[----:B------:R-:W-:Y:S03]  /*6140*/  UMOV UR36, 0xffffe000 ;  /* 0xffffe00000247882 */ /* 0x000fe60000000000 */
        /* <DEDUP_REMOVED lines=30> */
.L_x_157:
        /* <DEDUP_REMOVED lines=8> */
[C---:B------:R-:W-:Y:S01]  /*63b0*/  FADD.FTZ R15, -R110.reuse, R15 ;  /* 0x0000000f6e0f7221 */ /* 0x040fe20000010100 */
[----:B------:R-:W-:Y:S01]  /*63c0*/  FADD.FTZ R25, -R111, R25 ;  /* 0x000000196f197221 */ /* 0x000fe20000010100 */
[----:B------:R-:W-:Y:S01]  /*63d0*/  FADD.FTZ R27, -R110, R27 ;  /* 0x0000001b6e1b7221 */ /* 0x000fe20000010100 */
        /* <DEDUP_REMOVED lines=14> */
[----:B-1----:R-:W-:Y:S01]  /*64c0*/  FMUL.FTZ R0, R191, R19 ;  /* 0x00000013bf007220 */ /* 0x002fe20000410000 */
        /* <DEDUP_REMOVED lines=8> */
[----:B------:R-:W-:Y:S01]  /*6550*/  FADD.FTZ R24, -R111, R24 ;  /* 0x000000186f187221 */ /* 0x000fe20000010100 */
[----:B------:R1:W-:Y:S01]  /*6560*/  STS [R206+0x8400], R0 ;  /* 0x00840000ce007388 */ /* 0x0003e20000000800 */
[----:B------:R-:W-:Y:S01]  /*6570*/  FADD.FTZ R34, -R165, R34 ;  /* 0x00000022a5227221 */ /* 0x000fe20000010100 */
[----:B--2---:R-:W-:Y:S01]  /*6580*/  FADD.FTZ R4, -R111, R56 ;  /* 0x000000386f047221 */ /* 0x004fe20000010100 */
[C---:B------:R-:W-:Y:S01]  /*6590*/  FADD.FTZ R35, -R165.reuse, R35 ;  /* 0x00000023a5237221 */ /* 0x040fe20000010100 */
[C---:B------:R-:W-:Y:S01]  /*65a0*/  FADD.FTZ R17, -R165.reuse, R54 ;  /* 0x00000036a5117221 */ /* 0x040fe20000010100 */
[C---:B------:R-:W-:Y:S01]  /*65b0*/  FADD.FTZ R7, -R165.reuse, R55 ;  /* 0x00000037a5077221 */ /* 0x040fe20000010100 */
        /* <DEDUP_REMOVED lines=19> */
[----:B-1----:R-:W-:Y:S01]  /*66f0*/  F2FP.BF16.F32.PACK_AB R0, R9, R8 ;  /* 0x000000080900723e */ /* 0x002fe200000010ff */
        /* <DEDUP_REMOVED lines=178> */
.L_x_158:
        /* <DEDUP_REMOVED lines=218> */
[----:B------:R-:W-:-:S03]  /*7fc0*/  ULDC UR5, c[0x0][0x390] ;  /* 0x0000e40000057ab9 */ /* 0x000fc60000000800 */
[----:B------:R-:W3:Y:S01]  /*7fd0*/  LDL R60, [R1+0x4] ;  /* 0x00000400013c7983 */ /* 0x000ee20000100800 */
        /* <DEDUP_REMOVED lines=14> */
[----:B------:R-:W-:Y:S01]  /*80c0*/  FMUL.FTZ R92, R92, UR5 ;  /* 0x000000055c5c7c20 */ /* 0x000fe20008410000 */
[----:B------:R-:W-:Y:S01]  /*80d0*/  FMUL.FTZ R3, R93, UR5 ;  /* 0x000000055d037c20 */ /* 0x000fe20008410000 */
[----:B------:R-:W-:Y:S01]  /*80e0*/  F2FP.BF16.F32.PACK_AB R8, R8, R86 ;  /* 0x000000560808723e */ /* 0x000fe200000010ff */
[----:B------:R-:W-:Y:S01]  /*80f0*/  FMUL.FTZ R94, R94, UR5 ;  /* 0x000000055e5e7c20 */ /* 0x000fe20008410000 */
[----:B------:R-:W-:Y:S01]  /*8100*/  FMUL.FTZ R0, R95, UR5 ;  /* 0x000000055f007c20 */ /* 0x000fe20008410000 */
        /* <DEDUP_REMOVED lines=17> */
[----:B------:R-:W-:Y:S01]  /*8220*/  @UP0 UIADD3 UR20, UR13, UR5, URZ ;  /* 0x000000050d140290 */ /* 0x000fe2000fffe03f */
[----:B------:R-:W-:Y:S01]  /*8230*/  F2FP.BF16.F32.PACK_AB R76, R77, R76 ;  /* 0x0000004c4d4c723e */ /* 0x000fe200000010ff */
[----:B------:R-:W-:Y:S01]  /*8240*/  @UP0 UMOV UR19, UR12 ;  /* 0x0000000c00130c82 */ /* 0x000fe20008000000 */
[----:B------:R-:W-:Y:S02]  /*8250*/  F2FP.BF16.F32.PACK_AB R78, R79, R78 ;  /* 0x0000004e4f4e723e */ /* 0x000fe400000010ff */
[----:B------:R-:W-:Y:S01]  /*8260*/  PLOP3.LUT P0, PT, PT, PT, UP0, 0x80, 0x0 ;  /* 0x000000000000781c */ /* 0x000fe20003f0f008 */
[----:B--2---:R-:W-:Y:S04]  /*8270*/  STS [R61], R9 ;  /* 0x000000093d007388 */ /* 0x004fe80000000800 */
[----:B------:R-:W-:Y:S04]  /*8280*/  STS [R61+0x200], R8 ;  /* 0x000200083d007388 */ /* 0x000fe80000000800 */
[----:B---3--:R-:W-:Y:S04]  /*8290*/  STS [R60], R5 ;  /* 0x000000053c007388 */ /* 0x008fe80000000800 */
[----:B------:R-:W-:Y:S04]  /*82a0*/  STS [R60+0x200], R4 ;  /* 0x000200043c007388 */ /* 0x000fe80000000800 */
[----:B------:R-:W-:Y:S04]  /*82b0*/  STS [R61+0x1000], R7 ;  /* 0x001000073d007388 */ /* 0x000fe80000000800 */
        /* <DEDUP_REMOVED lines=26> */
.L_x_160:
        /* <DEDUP_REMOVED lines=19> */
.L_x_161:
        /* <DEDUP_REMOVED lines=43> */
.L_x_163:
[----:B------:R-:W-:Y:S05]  /*8840*/  BSYNC B0 ;  /* 0x0000000000007941 */ /* 0x000fea0003800000 */
.L_x_162:
        /* <DEDUP_REMOVED lines=13> */
.L_x_165:
[----:B------:R-:W-:Y:S05]  /*8920*/  BSYNC B0 ;  /* 0x0000000000007941 */ /* 0x000fea0003800000 */
.L_x_164:
        /* <DEDUP_REMOVED lines=27> */
.L_x_167:
[----:B------:R-:W-:Y:S05]  /*8ae0*/  BSYNC B0 ;  /* 0x0000000000007941 */ /* 0x000fea0003800000 */
.L_x_166:
        /* <DEDUP_REMOVED lines=12> */
[----:B----4-:R2:W-:Y:S01]  /*8bb0*/  STG.E.128 desc[UR10][R4.64], R24 ;  /* 0x0000001804007986 */ /* 0x0105e2000c101d0a */
[----:B------:R-:W-:Y:S05]  /*8bc0*/  BRA `(.L_x_168) ;  /* 0x0000000800247947 */ /* 0x000fea0003800000 */
.L_x_140:
        /* <DEDUP_REMOVED lines=24> */
.L_x_169:
[----:B------:R-:W-:Y:S01]  /*8d50*/  @UP0 UIADD3 UR5, UR33, UR35, URZ ;  /* 0x0000002321050290 */ /* 0x000fe2000fffe03f */
[----:B-1----:R-:W-:Y:S01]  /*8d60*/  SHF.R.S32.HI R0, RZ, 0x1f, R3 ;  /* 0x0000001fff007819 */ /* 0x002fe20000011403 */
[----:B------:R-:W-:Y:S01]  /*8d70*/  @UP0 ULDC.64 UR12, c[0x0][0x458] ;  /* 0x00011600000c0ab9 */ /* 0x000fe20000000a00 */
[----:B------:R-:W-:Y:S02]  /*8d80*/  USHF.R.S32.HI UR19, URZ, 0x1f, UR18 ;  /* 0x0000001f3f137899 */ /* 0x000fe40008011412 */
[----:B------:R-:W-:Y:S01]  /*8d90*/  @UP0 UIMAD.WIDE.U32 UR14, UR5, UR12, URZ ;  /* 0x0000000c050e02a5 */ /* 0x000fe2000f8e003f */
[----:B------:R-:W-:Y:S01]  /*8da0*/  LEA.HI R0, R0, R3, RZ, 0x2 ;  /* 0x0000000300007211 */ /* 0x000fe200078f10ff */
        /* <DEDUP_REMOVED lines=17> */
.L_x_170:
[----:B------:R-:W-:Y:S01]  /*8ec0*/  UIMAD UR5, UR19, UR8, URZ ;  /* 0x00000008130572a4 */ /* 0x000fe2000f8e023f */
[----:B------:R-:W-:Y:S01]  /*8ed0*/  SHF.R.S32.HI R0, RZ, 0x2, R0 ;  /* 0x00000002ff007819 */ /* 0x000fe20000011400 */
[----:B------:R-:W-:Y:S01]  /*8ee0*/  IMAD.U32 R4, RZ, RZ, UR8 ;  /* 0x00000008ff047e24 */ /* 0x000fe2000f8e00ff */
[----:B------:R-:W-:Y:S01]  /*8ef0*/  UIMAD UR6, UR34, -0x80, UR6 ;  /* 0xffffff80220678a4 */ /* 0x000fe2000f8e0206 */
[----:B------:R-:W-:Y:S01]  /*8f00*/  BSSY B0, `(.L_x_171) ;  /* 0x000001e000007945 */ /* 0x000fe20003800000 */
[----:B------:R-:W-:Y:S01]  /*8f10*/  UIMAD UR5, UR18, UR9, UR5 ;  /* 0x00000009120572a4 */ /* 0x000fe2000f8e0205 */
[----:B------:R-:W-:Y:S01]  /*8f20*/  IMAD.WIDE.U32 R4, R4, UR18, R234 ;  /* 0x0000001204047c25 */ /* 0x000fe2000f8e00ea */
[----:B------:R-:W-:Y:S01]  /*8f30*/  USHF.R.S32.HI UR21, URZ, 0x1f, UR59 ;  /* 0x0000001f3f157899 */ /* 0x000fe2000801143b */
[----:B------:R-:W-:Y:S01]  /*8f40*/  SHF.R.S32.HI R11, RZ, 0x1f, R0 ;  /* 0x0000001fff0b7819 */ /* 0x000fe20000011400 */
[----:B------:R-:W-:Y:S01]  /*8f50*/  ULDC.64 UR14, c[0x0][0x468] ;  /* 0x00011a00000e7ab9 */ /* 0x000fe20000000a00 */
[----:B------:R-:W-:Y:S01]  /*8f60*/  VIADD R6, R0, 0x40 ;  /* 0x0000004000067836 */ /* 0x000fe20000000000 */
[----:B------:R-:W-:Y:S01]  /*8f70*/  IADD3 R4, P0, R4, UR7, RZ ;  /* 0x0000000704047c10 */ /* 0x000fe2000ff1e0ff */
[----:B------:R-:W-:Y:S01]  /*8f80*/  IMAD.U32 R3, RZ, RZ, UR5 ;  /* 0x00000005ff037e24 */ /* 0x000fe2000f8e00ff */
[----:B------:R-:W-:-:S02]  /*8f90*/  ULDC UR5, c[0x0][0x2d0] ;  /* 0x0000b40000057ab9 */ /* 0x000fc40000000800 */
[----:B------:R-:W-:Y:S01]  /*8fa0*/  ISETP.GE.AND P2, PT, R234, UR5, PT ;  /* 0x00000005ea007c0c */ /* 0x000fe2000bf46270 */
[----:B------:R-:W-:Y:S01]  /*8fb0*/  UIMAD UR5, UR21, UR14, URZ ;  /* 0x0000000e150572a4 */ /* 0x000fe2000f8e023f */
[----:B------:R-:W-:Y:S01]  /*8fc0*/  IADD3.X R5, R5, UR20, R3, P0, !PT ;  /* 0x0000001405057c10 */ /* 0x000fe200087fe403 */
[----:B------:R-:W-:Y:S01]  /*8fd0*/  IMAD.U32 R3, RZ, RZ, UR14 ;  /* 0x0000000eff037e24 */ /* 0x000fe2000f8e00ff */
[----:B------:R-:W-:Y:S01]  /*8fe0*/  ISETP.GE.OR P1, PT, R6, UR6, P2 ;  /* 0x0000000606007c0c */ /* 0x000fe20009726670 */
[----:B------:R-:W-:Y:S01]  /*8ff0*/  UIMAD UR15, UR59, UR15, UR5 ;  /* 0x0000000f3b0f72a4 */ /* 0x000fe2000f8e0205 */
[----:B------:R-:W-:Y:S01]  /*9000*/  ISETP.GE.OR P2, PT, R0, UR6, P2 ;  /* 0x0000000600007c0c */ /* 0x000fe20009746670 */
[----:B------:R-:W-:-:S04]  /*9010*/  IMAD.WIDE.U32 R4, R3, UR59, R4 ;  /* 0x0000003b03047c25 */ /* 0x000fc8000f8e0004 */
[----:B------:R-:W-:-:S08]  /*9020*/  VIADD R10, R5, UR15 ;  /* 0x0000000f050a7c36 */ /* 0x000fd00008000000 */
        /* <DEDUP_REMOVED lines=11> */
.L_x_172:
[----:B------:R-:W-:Y:S05]  /*90e0*/  BSYNC B0 ;  /* 0x0000000000007941 */ /* 0x000fea0003800000 */
.L_x_171:
        /* <DEDUP_REMOVED lines=14> */
.L_x_174:
[----:B------:R-:W-:Y:S05]  /*91d0*/  BSYNC B0 ;  /* 0x0000000000007941 */ /* 0x000fea0003800000 */
.L_x_173:
        /* <DEDUP_REMOVED lines=26> */
.L_x_176:
[----:B------:R-:W-:Y:S05]  /*9380*/  BSYNC B0 ;  /* 0x0000000000007941 */ /* 0x000fea0003800000 */
.L_x_175:
        /* <DEDUP_REMOVED lines=13> */
.L_x_168:
[----:B------:R-:W-:Y:S05]  /*9460*/  BSYNC B1 ;  /* 0x0000000000017941 */ /* 0x000fea0003800000 */
.L_x_135:
        /* <DEDUP_REMOVED lines=11> */
.L_x_177:
[----:B------:R-:W-:Y:S05]  /*9520*/  EXIT ;  /* 0x000000000000794d */ /* 0x000fea0003800000 */
.L_x_179:
        /* <DEDUP_REMOVED lines=13> */
.L_x_1332:


//--------------------- .text._ZN5flash44flash_bwd_dq_dk_dv_loop_seqk_parallel_kernelI23Flash_bwd_kernel_traitsILi32ELi128ELi128ELi8ELi4ELi4ELi4ELb1ELb0EN7cutlass10bfloat16_tE19Flash_kernel_traitsILi32ELi128ELi128ELi8ES3_EELb0ELb0ELb1ELb0ELb0ELb1ELb0EEEvNS_16Flash_bwd_paramsE --------------------------
	.section	.text._ZN5flash44flash_bwd_dq_dk_dv_loop_seqk_parallel_kernelI23Flash_bwd_kernel_traitsILi32ELi128ELi128ELi8ELi4ELi4ELi4ELb1ELb0EN7cutlass10bfloat16_tE19Flash_kernel_traitsILi32ELi128ELi128ELi8ES3_EELb0ELb0ELb1ELb0ELb0ELb1ELb0EEEvNS_16Flash_bwd_paramsE,"ax",@progbits
	.align	128
        .global         _ZN5flash44flash_bwd_dq_dk_dv_loop_seqk_parallel_kernelI23Flash_bwd_kernel_traitsILi32ELi128ELi128ELi8ELi4ELi4ELi4ELb1ELb0EN7cutlass10bfloat16_tE19Flash_kernel_traitsILi32ELi128ELi128ELi8ES3_EELb0ELb0ELb1ELb0ELb0ELb1ELb0EEEvNS_16Flash_bwd_paramsE
        .type           _ZN5flash44flash_bwd_dq_dk_dv_loop_seqk_parallel_kernelI23Flash_bwd_kernel_traitsILi32ELi128ELi128ELi8ELi4ELi4ELi4ELb1ELb0EN7cutlass10bfloat16_tE19Flash_kernel_traitsILi32ELi128ELi128ELi8ES3_EELb0ELb0ELb1ELb0ELb0ELb1ELb0EEEvNS_16Flash_bwd_paramsE,@function
        .size           _ZN5flash44flash_bwd_dq_dk_dv_loop_seqk_parallel_kernelI23Flash_bwd_kernel_traitsILi32ELi128ELi128ELi8ELi4ELi4ELi4ELb1ELb0EN7cutlass10bfloat16_tE19Flash_kernel_traitsILi32ELi128ELi128ELi8ES3_EELb0ELb0ELb1ELb0ELb0ELb1ELb0EEEvNS_16Flash_bwd_paramsE,(.L_x_1333 - _ZN5flash44flash_bwd_dq_dk_dv_loop_seqk_parallel_kernelI23Flash_bwd_kernel_traitsILi32ELi128ELi128ELi8ELi4ELi4ELi4ELb1ELb0EN7cutlass10bfloat16_tE19Flash_kernel_traitsILi32ELi128ELi128ELi8ES3_EELb0ELb0ELb1ELb0ELb0ELb1ELb0EEEvNS_16Flash_bwd_paramsE)
        .other          _ZN5flash44flash_bwd_dq_dk_dv_loop_seqk_parallel_kernelI23Flash_bwd_kernel_traitsILi32ELi128ELi128ELi8ELi4ELi4ELi4ELb1ELb0EN7cutlass10bfloat16_tE19Flash_kernel_traitsILi32ELi128ELi128ELi8ES3_EELb0ELb0ELb1ELb0ELb0ELb1ELb0EEEvNS_16Flash_bwd_paramsE,@"STO_CUDA_ENTRY STV_DEFAULT"
_ZN5flash44flash_bwd_dq_dk_dv_loop_seqk_parallel_kernelI23Flash_bwd_kernel_traitsILi32ELi128ELi128ELi8ELi4ELi4ELi4ELb1ELb0EN7cutlass10bfloat16_tE19Flash_kernel_traitsILi32ELi128ELi128ELi8ES3_EELb0ELb0ELb1ELb0ELb0ELb1ELb0EEEvNS_16Flash_bwd_paramsE:
.text._ZN5flash44flash_bwd_dq_dk_dv_loop_seqk_parallel_kernelI23Flash_bwd_kernel_traitsILi32ELi128ELi128ELi8ELi4ELi4ELi4ELb1ELb0EN7cutlass10bfloat16_tE19Flash_kernel_traitsILi32ELi128ELi128ELi8ES3_EELb0ELb0ELb1ELb0ELb0ELb1ELb0EEEvNS_16Flash_bwd_paramsE:
        /* <DEDUP_REMOVED lines=13> */
[----:B------:R-:W-:Y:S01]  /*00d0*/  IMAD.MOV.U32 R169, RZ, RZ, 0x20 ;  /* 0x00000020ffa97424 */ /* 0x000fe200078e00ff */
[----:B------:R-:W-:Y:S01]  /*00e0*/  ULDC.64 UR12, c[0x0][0x208] ;  /* 0x00008200000c7ab9 */ /* 0x000fe20000000a00 */
[----:B------:R-:W-:Y:S01]  /*00f0*/  IMAD.MOV.U32 R185, RZ, RZ, -0x10 ;  /* 0xfffffff0ffb97424 */ /* 0x000fe200078e00ff */
[----:B------:R-:W-:Y:S01]  /*0100*/  ULDC UR60, c[0x0][0x394] ;  /* 0x0000e500003c7ab9 */ /* 0x000fe20000000800 */
[----:B------:R-:W-:Y:S02]  /*0110*/  UMOV UR61, 0xffffe000 ;  /* 0xffffe000003d7882 */ /* 0x000fe40000000000 */
[----:B------:R-:W3:Y:S08]  /*0120*/  S2UR UR57, SR_CTAID.Z ;  /* 0x00000000003979c3 */ /* 0x000ef00000002700 */
[----:B------:R-:W4:Y:S01]  /*0130*/  S2UR UR48, SR_CTAID.Y ;  /* 0x00000000003079c3 */ /* 0x000f220000002600 */
[----:B--2---:R-:W-:Y:S01]  /*0140*/  ULEA UR4, UR4, UR5, 0x18 ;  /* 0x0000000504047291 */ /* 0x004fe2000f8ec03f */
[----:B-1----:R-:W-:Y:S01]  /*0150*/  SHF.R.S32.HI R7, RZ, 0x1f, R8 ;  /* 0x0000001fff077819 */ /* 0x002fe20000011408 */
[----:B---3--:R-:W-:-:S03]  /*0160*/  USHF.R.S32.HI UR5, URZ, 0x1f, UR57 ;  /* 0x0000001f3f057899 */ /* 0x008fc60008011439 */
[CC--:B------:R-:W-:Y:S02]  /*0170*/  LEA.HI R11, R7.reuse, R8.reuse, RZ, 0x2 ;  /* 0x00000008070b7211 */ /* 0x0c0fe400078f10ff */
[----:B------:R-:W-:Y:S01]  /*0180*/  LEA.HI R2, R7, R8, RZ, 0x5 ;  /* 0x0000000807027211 */ /* 0x000fe200078f28ff */
[----:B------:R-:W-:Y:S01]  /*0190*/  IMAD.U32 R175, RZ, RZ, UR5 ;  /* 0x00000005ffaf7e24 */ /* 0x000fe2000f8e00ff */
[--C-:B------:R-:W-:Y:S01]  /*01a0*/  SHF.R.S32.HI R4, RZ, 0x2, R11.reuse ;  /* 0x00000002ff047819 */ /* 0x100fe2000001140b */
[----:B----4-:R-:W-:Y:S01]  /*01b0*/  USHF.L.U32 UR6, UR48, 0x7, URZ ;  /* 0x0000000730067899 */ /* 0x010fe2000800063f */
[----:B------:R-:W-:Y:S01]  /*01c0*/  SHF.R.S32.HI R14, RZ, 0x1f, R11 ;  /* 0x0000001fff0e7819 */ /* 0x000fe2000001140b */
[----:B------:R-:W-:Y:S01]  /*01d0*/  USHF.R.S32.HI UR5, URZ, 0x1f, UR48 ;  /* 0x0000001f3f057899 */ /* 0x000fe20008011430 */
[-C--:B------:R-:W-:Y:S02]  /*01e0*/  LEA.HI R0, R11, R4.reuse, RZ, 0x1 ;  /* 0x000000040b007211 */ /* 0x080fe400078f08ff */
[----:B------:R-:W-:Y:S01]  /*01f0*/  LEA.HI R14, R14, R4, RZ, 0x3 ;  /* 0x000000040e0e7211 */ /* 0x000fe200078f18ff */
[----:B------:R-:W-:Y:S01]  /*0200*/  IMAD.U32 R179, RZ, RZ, UR6 ;  /* 0x00000006ffb37e24 */ /* 0x000fe2000f8e00ff */
[----:B------:R-:W-:Y:S01]  /*0210*/  LOP3.LUT R0, R0, 0x7fffffe, RZ, 0xc0, !PT ;  /* 0x07fffffe00007812 */ /* 0x000fe200078ec0ff */
[----:B------:R-:W-:Y:S01]  /*0220*/  USHF.R.S32.HI UR6, URZ, 0x1f, UR57 ;  /* 0x0000001f3f067899 */ /* 0x000fe20008011439 */
[----:B------:R-:W-:Y:S01]  /*0230*/  LOP3.LUT R14, R14, 0xfffffff8, RZ, 0xc0, !PT ;  /* 0xfffffff80e0e7812 */ /* 0x000fe200078ec0ff */
[----:B------:R-:W-:Y:S01]  /*0240*/  IMAD.U32 R178, RZ, RZ, UR5 ;  /* 0x00000005ffb27e24 */ /* 0x000fe2000f8e00ff */
[----:B------:R-:W-:Y:S01]  /*0250*/  LOP3.LUT R3, R2, 0xffffffe0, RZ, 0xc0, !PT ;  /* 0xffffffe002037812 */ /* 0x000fe200078ec0ff */
[C---:B------:R-:W-:Y:S01]  /*0260*/  IMAD.IADD R0, R4.reuse, 0x1, -R0 ;  /* 0x0000000104007824 */ /* 0x040fe200078e0a00 */
[CC--:B------:R-:W-:Y:S01]  /*0270*/  LEA.HI R15, R7.reuse, R8.reuse, RZ, 0x4 ;  /* 0x00000008070f7211 */ /* 0x0c0fe200078f20ff */
[----:B------:R-:W-:Y:S01]  /*0280*/  IMAD.IADD R14, R4, 0x1, -R14 ;  /* 0x00000001040e7824 */ /* 0x000fe200078e0a0e */
[----:B------:R-:W-:Y:S01]  /*0290*/  LEA.HI R13, R7, R8, RZ, 0x3 ;  /* 0x00000008070d7211 */ /* 0x000fe200078f18ff */
[----:B------:R-:W-:Y:S01]  /*02a0*/  IMAD.IADD R3, R8, 0x1, -R3 ;  /* 0x0000000108037824 */ /* 0x000fe200078e0a03 */
[--C-:B------:R-:W-:Y:S01]  /*02b0*/  SHF.R.S32.HI R174, RZ, 0x5, R2.reuse ;  /* 0x00000005ffae7819 */ /* 0x100fe20000011402 */
[----:B------:R-:W-:Y:S01]  /*02c0*/  UIADD3 UR5, UR4, 0x8000, URZ ;  /* 0x0000800004057890 */ /* 0x000fe2000fffe03f */
[----:B------:R-:W-:Y:S01]  /*02d0*/  SHF.R.S32.HI R4, RZ, 0x4, R15 ;  /* 0x00000004ff047819 */ /* 0x000fe2000001140f */
[----:B------:R-:W-:Y:S01]  /*02e0*/  IMAD.U32 R177, RZ, RZ, UR6 ;  /* 0x00000006ffb17e24 */ /* 0x000fe2000f8e00ff */
[----:B------:R-:W-:Y:S01]  /*02f0*/  SHF.R.S32.HI R2, RZ, 0x1f, R2 ;  /* 0x0000001fff027819 */ /* 0x000fe20000011402 */
[----:B------:R-:W-:Y:S01]  /*0300*/  UIADD3 UR6, UR4, 0x6000, URZ ;  /* 0x0000600004067890 */ /* 0x000fe2000fffe03f */
[----:B------:R-:W-:-:S02]  /*0310*/  SHF.R.S32.HI R5, RZ, 0x3, R13 ;  /* 0x00000003ff057819 */ /* 0x000fc4000001140d */
[----:B------:R-:W-:Y:S02]  /*0320*/  LOP3.LUT R11, R11, 0xfffffffc, RZ, 0xc0, !PT ;  /* 0xfffffffc0b0b7812 */ /* 0x000fe400078ec0ff */
[----:B------:R-:W-:Y:S01]  /*0330*/  LEA.HI R170, R15, R4, RZ, 0x1 ;  /* 0x000000040faa7211 */ /* 0x000fe200078f08ff */
[----:B------:R-:W-:Y:S01]  /*0340*/  IMAD.SHL.U32 R5, R5, 0x40, RZ ;  /* 0x0000004005057824 */ /* 0x000fe200078e00ff */
[----:B------:R-:W-:Y:S01]  /*0350*/  LEA.HI R2, R2, R174, RZ, 0x2 ;  /* 0x000000ae02027211 */ /* 0x000fe200078f10ff */
[----:B------:R-:W-:Y:S01]  /*0360*/  IMAD.IADD R11, R8, 0x1, -R11 ;  /* 0x00000001080b7824 */ /* 0x000fe200078e0a0b */
[----:B------:R-:W-:Y:S02]  /*0370*/  LOP3.LUT R15, R15, 0xfffffff0, RZ, 0xc0, !PT ;  /* 0xfffffff00f0f7812 */ /* 0x000fe400078ec0ff */
[----:B------:R-:W-:Y:S02]  /*0380*/  SHF.R.S32.HI R173, RZ, 0x1f, R3 ;  /* 0x0000001fffad7819 */ /* 0x000fe40000011403 */
[----:B------:R-:W-:Y:S01]  /*0390*/  LOP3.LUT R2, R2, 0xfffffffc, RZ, 0xc0, !PT ;  /* 0xfffffffc02027812 */ /* 0x000fe200078ec0ff */
[----:B------:R-:W-:Y:S01]  /*03a0*/  IMAD.IADD R15, R8, 0x1, -R15 ;  /* 0x00000001080f7824 */ /* 0x000fe200078e0a0f */
[----:B------:R-:W-:Y:S01]  /*03b0*/  LEA.HI R173, R173, R3, RZ, 0x2 ;  /* 0x00000003adad7211 */ /* 0x000fe200078f10ff */
[----:B------:R-:W-:Y:S01]  /*03c0*/  IMAD.SHL.U32 R3, R11, 0x8, RZ ;  /* 0x000000080b037824 */ /* 0x000fe200078e00ff */
[----:B------:R-:W-:Y:S01]  /*03d0*/  LOP3.LUT R10, R13, 0xfffffff8, RZ, 0xc0, !PT ;  /* 0xfffffff80d0a7812 */ /* 0x000fe200078ec0ff */
[C---:B------:R-:W-:Y:S01]  /*03e0*/  IMAD.IADD R2, R174.reuse, 0x1, -R2 ;  /* 0x00000001ae027824 */ /* 0x040fe200078e0a02 */
[----:B------:R-:W-:Y:S01]  /*03f0*/  LOP3.LUT R5, R5, 0xc0, RZ, 0xc0, !PT ;  /* 0x000000c005057812 */ /* 0x000fe200078ec0ff */
[----:B------:R-:W-:Y:S01]  /*0400*/  IMAD R174, R174, 0x8, R0 ;  /* 0x00000008aeae7824 */ /* 0x000fe200078e0200 */
[----:B------:R-:W-:Y:S01]  /*0410*/  LEA.HI R0, R15, R15, RZ, 0x1 ;  /* 0x0000000f0f007211 */ /* 0x000fe200078f08ff */
[----:B------:R-:W-:Y:S01]  /*0420*/  IMAD.IADD R10, R8, 0x1, -R10 ;  /* 0x00000001080a7824 */ /* 0x000fe200078e0a0a */
[----:B------:R-:W-:Y:S01]  /*0430*/  LOP3.LUT R3, R5, 0x18, R3, 0xf8, !PT ;  /* 0x0000001805037812 */ /* 0x000fe200078ef803 */
[----:B------:R-:W-:Y:S01]  /*0440*/  IMAD.SHL.U32 R11, R11, 0x2, RZ ;  /* 0x000000020b0b7824 */ /* 0x000fe200078e00ff */
[----:B------:R-:W-:-:S02]  /*0450*/  SHF.R.U32.HI R5, RZ, 0x3, R5 ;  /* 0x00000003ff057819 */ /* 0x000fc40000011605 */
[--C-:B------:R-:W-:Y:S02]  /*0460*/  SHF.R.S32.HI R9, RZ, 0x1, R0.reuse ;  /* 0x00000001ff097819 */ /* 0x100fe40000011400 */
[----:B------:R-:W-:Y:S02]  /*0470*/  SHF.R.S32.HI R6, RZ, 0x1f, R0 ;  /* 0x0000001fff067819 */ /* 0x000fe40000011400 */
[----:B------:R-:W-:Y:S02]  /*0480*/  LEA.HI R12, R10, R10, RZ, 0x1 ;  /* 0x0000000a0a0c7211 */ /* 0x000fe400078f08ff */
[----:B------:R-:W-:Y:S02]  /*0490*/  LOP3.LUT R5, R3, R5, RZ, 0x3c, !PT ;  /* 0x0000000503057212 */ /* 0x000fe400078e3cff */
[----:B------:R-:W-:Y:S02]  /*04a0*/  LEA.HI R6, R6, R9, RZ, 0x2 ;  /* 0x0000000906067211 */ /* 0x000fe400078f10ff */
[----:B------:R-:W-:Y:S01]  /*04b0*/  LOP3.LUT R3, R12, 0x3fffffe, RZ, 0xc0, !PT ;  /* 0x03fffffe0c037812 */ /* 0x000fe200078ec0ff */
[----:B------:R-:W-:Y:S01]  /*04c0*/  IMAD.U32 R174, R174, 0x20, R5 ;  /* 0x00000020aeae7824 */ /* 0x000fe200078e0005 */
[----:B------:R-:W-:-:S02]  /*04d0*/  LOP3.LUT R170, R170, 0xfffffffe, RZ, 0xc0, !PT ;  /* 0xfffffffeaaaa7812 */ /* 0x000fc400078ec0ff */
        /* <DEDUP_REMOVED lines=8> */
[----:B------:R-:W-:Y:S01]  /*0560*/  SHF.R.S32.HI R4, RZ, 0x1f, R15 ;  /* 0x0000001fff047819 */ /* 0x000fe2000001140f */
[----:B------:R-:W-:Y:S01]  /*0570*/  IMAD.SHL.U32 R171, R170, 0x8, RZ ;  /* 0x00000008aaab7824 */ /* 0x000fe200078e00ff */
[----:B------:R-:W-:Y:S01]  /*0580*/  ISETP.NE.U32.AND P6, PT, R5, 0x1, PT ;  /* 0x000000010500780c */ /* 0x000fe20003fc5070 */
[----:B------:R-:W-:Y:S01]  /*0590*/  IMAD.IADD R5, R9, 0x1, -R6 ;  /* 0x0000000109057824 */ /* 0x000fe200078e0a06 */
[----:B------:R-:W-:Y:S01]  /*05a0*/  LEA.HI R4, R4, R15, RZ, 0x3 ;  /* 0x0000000f04047211 */ /* 0x000fe200078f18ff */
[----:B------:R-:W-:Y:S01]  /*05b0*/  IMAD.SHL.U32 R9, R2, 0x10, RZ ;  /* 0x0000001002097824 */ /* 0x000fe200078e00ff */
[----:B------:R-:W-:Y:S01]  /*05c0*/  LOP3.LUT R10, R10, 0x1c0, RZ, 0xc0, !PT ;  /* 0x000001c00a0a7812 */ /* 0x000fe200078ec0ff */
[C---:B------:R-:W-:Y:S01]  /*05d0*/  IMAD R162, R7.reuse, 0x8, R170 ;  /* 0x0000000807a27824 */ /* 0x040fe200078e02aa */
[----:B------:R-:W-:Y:S01]  /*05e0*/  LEA.HI R6, R14, R14, RZ, 0x1 ;  /* 0x0000000e0e067211 */ /* 0x000fe200078f08ff */
[----:B------:R-:W-:Y:S01]  /*05f0*/  IMAD R176, R7, 0x2000, R11 ;  /* 0x0000200007b07824 */ /* 0x000fe200078e020b */
[----:B------:R-:W-:Y:S01]  /*0600*/  LEA.HI.SX32 R173, R173, R9, 0x1e ;  /* 0x00000009adad7211 */ /* 0x000fe200078ff2ff */
[----:B------:R-:W-:Y:S01]  /*0610*/  IMAD R162, R162, 0x8, R3 ;  /* 0x00000008a2a27824 */ /* 0x000fe200078e0203 */
[----:B------:R-:W-:Y:S01]  /*0620*/  LOP3.LUT R3, R4, 0xfffffff8, RZ, 0xc0, !PT ;  /* 0xfffffff804037812 */ /* 0x000fe200078ec0ff */
[----:B------:R-:W-:Y:S01]  /*0630*/  IMAD R11, R2, 0x200, R11 ;  /* 0x00000200020b7824 */ /* 0x000fe200078e020b */
[----:B------:R-:W-:-:S02]  /*0640*/  LOP3.LUT R9, R10, 0x30, R9, 0xf8, !PT ;  /* 0x000000300a097812 */ /* 0x000fc400078ef809 */
[----:B------:R-:W-:Y:S01]  /*0650*/  SHF.R.U32.HI R168, RZ, 0x3, R10 ;  /* 0x00000003ffa87819 */ /* 0x000fe2000001160a */
[----:B------:R-:W-:Y:S01]  /*0660*/  IMAD.IADD R3, R15, 0x1, -R3 ;  /* 0x000000010f037824 */ /* 0x000fe200078e0a03 */
[----:B------:R-:W-:Y:S02]  /*0670*/  LOP3.LUT R9, R9, 0x8, R13, 0xf8, !PT ;  /* 0x0000000809097812 */ /* 0x000fe400078ef80d */
[----:B------:R-:W-:Y:S02]  /*0680*/  LOP3.LUT R187, R6, 0x3fffffe, RZ, 0xc0, !PT ;  /* 0x03fffffe06bb7812 */ /* 0x000fe400078ec0ff */
[----:B------:R-:W-:Y:S02]  /*0690*/  LOP3.LUT R8, R8, 0x6, RZ, 0xc0, !PT ;  /* 0x0000000608087812 */ /* 0x000fe400078ec0ff */
[----:B------:R-:W-:Y:S01]  /*06a0*/  SHF.R.S32.HI R6, RZ, 0x1, R6 ;  /* 0x00000001ff067819 */ /* 0x000fe20000011406 */
[C---:B------:R-:W-:Y:S01]  /*06b0*/  IMAD.IADD R187, R14.reuse, 0x1, -R187 ;  /* 0x000000010ebb7824 */ /* 0x040fe200078e0abb */
[----:B------:R-:W-:Y:S01]  /*06c0*/  SHF.R.S32.HI R12, RZ, 0x1, R12 ;  /* 0x00000001ff0c7819 */ /* 0x000fe2000001140c */
[----:B------:R-:W-:Y:S01]  /*06d0*/  IMAD R172, R7, 0x40, R8 ;  /* 0x0000004007ac7824 */ /* 0x000fe200078e0208 */
[----:B------:R-:W-:Y:S01]  /*06e0*/  LOP3.LUT R168, R9, R168, RZ, 0x3c, !PT ;  /* 0x000000a809a87212 */ /* 0x000fe200078e3cff */
[----:B------:R-:W-:Y:S01]  /*06f0*/  IMAD.SHL.U32 R9, R3, 0x40, RZ ;  /* 0x0000004003097824 */ /* 0x000fe200078e00ff */
[C---:B------:R-:W-:Y:S01]  /*0700*/  LOP3.LUT P5, RZ, R14.reuse, 0x2, RZ, 0xc0, !PT ;  /* 0x000000020eff7812 */ /* 0x040fe200078ac0ff */
[----:B------:R-:W-:Y:S01]  /*0710*/  IMAD.SHL.U32 R8, R7, 0x8, RZ ;  /* 0x0000000807087824 */ /* 0x000fe200078e00ff */
[C---:B------:R-:W-:Y:S01]  /*0720*/  LOP3.LUT P4, RZ, R14.reuse, 0x4, RZ, 0xc0, !PT ;  /* 0x000000040eff7812 */ /* 0x040fe2000788c0ff */
[----:B------:R-:W-:Y:S01]  /*0730*/  IMAD.SHL.U32 R14, R14, 0x40, RZ ;  /* 0x000000400e0e7824 */ /* 0x000fe200078e00ff */
[----:B------:R-:W-:Y:S01]  /*0740*/  LOP3.LUT P0, RZ, R12, 0x2, RZ, 0xc0, !PT ;  /* 0x000000020cff7812 */ /* 0x000fe2000780c0ff */
[----:B------:R-:W-:Y:S01]  /*0750*/  IMAD.SHL.U32 R7, R6, 0x40, RZ ;  /* 0x0000004006077824 */ /* 0x000fe200078e00ff */
[----:B------:R-:W-:Y:S01]  /*0760*/  LOP3.LUT R0, R0, 0x7fffffe, RZ, 0xc0, !PT ;  /* 0x07fffffe00007812 */ /* 0x000fe200078ec0ff */
[----:B------:R-:W-:Y:S01]  /*0770*/  IMAD.SHL.U32 R12, R12, 0x40, RZ ;  /* 0x000000400c0c7824 */ /* 0x000fe200078e00ff */
[----:B------:R-:W-:Y:S01]  /*0780*/  LOP3.LUT R9, R9, 0x1c0, RZ, 0xc0, !PT ;  /* 0x000001c009097812 */ /* 0x000fe200078ec0ff */
[----:B------:R-:W-:Y:S01]  /*0790*/  IMAD R187, R187, 0x20, R11 ;  /* 0x00000020bbbb7824 */ /* 0x000fe200078e020b */
[----:B------:R-:W-:Y:S01]  /*07a0*/  LOP3.LUT R14, R14, 0x1c0, RZ, 0xc0, !PT ;  /* 0x000001c00e0e7812 */ /* 0x000fe200078ec0ff */
[----:B------:R-:W-:Y:S01]  /*07b0*/  IMAD.IADD R0, R15, 0x1, -R0 ;  /* 0x000000010f007824 */ /* 0x000fe200078e0a00 */
[----:B------:R-:W-:Y:S01]  /*07c0*/  SHF.R.S32.HI R4, RZ, 0x3, R4 ;  /* 0x00000003ff047819 */ /* 0x000fe20000011404 */
[----:B------:R-:W-:Y:S01]  /*07d0*/  IMAD.SHL.U32 R15, R2, 0x400, RZ ;  /* 0x00000400020f7824 */ /* 0x000fe200078e00ff */
[----:B------:R-:W-:Y:S01]  /*07e0*/  LOP3.LUT R7, R7, 0xc0, RZ, 0xc0, !PT ;  /* 0x000000c007077812 */ /* 0x000fe200078ec0ff */
[----:B------:R-:W-:Y:S01]  /*07f0*/  IMAD R168, R170, 0x200, R168 ;  /* 0x00000200aaa87824 */ /* 0x000fe200078e02a8 */
[----:B------:R-:W-:Y:S01]  /*0800*/  LOP3.LUT R12, R12, 0xc0, RZ, 0xc0, !PT ;  /* 0x000000c00c0c7812 */ /* 0x000fe200078ec0ff */
[C---:B------:R-:W-:Y:S01]  /*0810*/  IMAD R0, R4.reuse, 0x8, R0 ;  /* 0x0000000804007824 */ /* 0x040fe200078e0200 */
[----:B------:R-:W-:Y:S01]  /*0820*/  LOP3.LUT R171, R171, 0x8, RZ, 0xc0, !PT ;  /* 0x00000008abab7812 */ /* 0x000fe200078ec0ff */
[----:B------:R-:W-:Y:S01]  /*0830*/  IMAD R4, R4, 0x200, R15 ;  /* 0x0000020004047824 */ /* 0x000fe200078e020f */
[----:B------:R-:W-:Y:S01]  /*0840*/  SHF.R.U32.HI R167, RZ, 0x3, R9 ;  /* 0x00000003ffa77819 */ /* 0x000fe20000011609 */
[----:B------:R-:W-:Y:S01]  /*0850*/  IMAD.SHL.U32 R170, R170, 0x10, RZ ;  /* 0x00000010aaaa7824 */ /* 0x000fe200078e00ff */
[----:B------:R-:W-:Y:S01]  /*0860*/  LEA.HI R14, R14, R14, RZ, 0x1d ;  /* 0x0000000e0e0e7211 */ /* 0x000fe200078fe8ff */
[----:B------:R-:W-:Y:S01]  /*0870*/  IMAD.SHL.U32 R0, R0, 0x20, RZ ;  /* 0x0000002000007824 */ /* 0x000fe200078e00ff */
[----:B------:R-:W-:-:S02]  /*0880*/  R2P PR, R3, 0x6 ;  /* 0x0000000603007804 */ /* 0x000fc40000000000 */
[----:B------:R-:W-:Y:S01]  /*0890*/  LOP3.LUT R8, R8, 0x8, RZ, 0xc0, !PT ;  /* 0x0000000808087812 */ /* 0x000fe200078ec0ff */
[----:B------:R-:W-:Y:S01]  /*08a0*/  IMAD R2, R2, 0x200, R0 ;  /* 0x0000020002027824 */ /* 0x000fe200078e0200 */
[----:B------:R-:W-:Y:S02]  /*08b0*/  SHF.R.U32.HI R3, RZ, 0x3, R7 ;  /* 0x00000003ff037819 */ /* 0x000fe40000011607 */
[----:B------:R-:W-:Y:S02]  /*08c0*/  LOP3.LUT R13, R12, 0x8, R13, 0xf8, !PT ;  /* 0x000000080c0d7812 */ /* 0x000fe400078ef80d */
[----:B------:R-:W-:Y:S01]  /*08d0*/  LOP3.LUT P3, RZ, R6, 0x2, RZ, 0xc0, !PT ;  /* 0x0000000206ff7812 */ /* 0x000fe2000786c0ff */
[----:B------:R-:W-:Y:S01]  /*08e0*/  IMAD.SHL.U32 R6, R5, 0x40, RZ ;  /* 0x0000004005067824 */ /* 0x000fe200078e00ff */
[----:B------:R-:W-:Y:S02]  /*08f0*/  LOP3.LUT R167, R167, R9, R171, 0x1e, !PT ;  /* 0x00000009a7a77212 */ /* 0x000fe400078e1eab */
[----:B------:R-:W-:-:S02]  /*0900*/  SHF.R.U32.HI R12, RZ, 0x3, R12 ;  /* 0x00000003ff0c7819 */ /* 0x000fc4000001160c */
[----:B------:R-:W-:Y:S01]  /*0910*/  IADD3 R176, R14, R176, R15 ;  /* 0x000000b00eb07210 */ /* 0x000fe20007ffe00f */
[----:B------:R-:W-:Y:S01]  /*0920*/  IMAD.IADD R167, R4, 0x1, R167 ;  /* 0x0000000104a77824 */ /* 0x000fe200078e02a7 */
[----:B------:R-:W-:Y:S02]  /*0930*/  LOP3.LUT R3, R3, R7, R8, 0x1e, !PT ;  /* 0x0000000703037212 */ /* 0x000fe400078e1e08 */
[----:B------:R-:W-:Y:S02]  /*0940*/  LOP3.LUT R12, R13, R12, RZ, 0x3c, !PT ;  /* 0x0000000c0d0c7212 */ /* 0x000fe400078e3cff */
[----:B------:R-:W-:Y:S01]  /*0950*/  LOP3.LUT R6, R6, 0xc0, RZ, 0xc0, !PT ;  /* 0x000000c006067812 */ /* 0x000fe200078ec0ff */
[----:B------:R-:W-:Y:S01]  /*0960*/  IMAD.IADD R187, R3, 0x1, R187 ;  /* 0x0000000103bb7824 */ /* 0x000fe200078e02bb */
[----:B------:R-:W-:Y:S01]  /*0970*/  LEA R176, R176, UR4, 0x1 ;  /* 0x00000004b0b07c11 */ /* 0x000fe2000f8e08ff */
[----:B------:R-:W-:Y:S01]  /*0980*/  IMAD.MOV.U32 R3, RZ, RZ, 0x40 ;  /* 0x00000040ff037424 */ /* 0x000fe200078e00ff */
[----:B------:R-:W-:Y:S01]  /*0990*/  SEL R161, R169, 0xffffffe0, !P0 ;  /* 0xffffffe0a9a17807 */ /* 0x000fe20004000000 */
[----:B------:R-:W-:Y:S01]  /*09a0*/  IMAD.U32 R162, R162, 0x20, R12 ;  /* 0x00000020a2a27824 */ /* 0x000fe200078e000c */
[----:B------:R-:W-:Y:S01]  /*09b0*/  LOP3.LUT P0, RZ, R5, 0x2, RZ, 0xc0, !PT ;  /* 0x0000000205ff7812 */ /* 0x000fe2000780c0ff */
[C---:B------:R-:W-:Y:S01]  /*09c0*/  VIADD R180, R176.reuse, 0x40 ;  /* 0x00000040b0b47836 */ /* 0x040fe20000000000 */
[----:B------:R-:W-:Y:S01]  /*09d0*/  SHF.R.U32.HI R5, RZ, 0x3, R6 ;  /* 0x00000003ff057819 */ /* 0x000fe20000011606 */
[----:B------:R-:W-:Y:S01]  /*09e0*/  @P4 VIADD R180, R176, 0xffffffc0 ;  /* 0xffffffc0b0b44836 */ /* 0x000fe20000000000 */
[----:B------:R-:W-:-:S02]  /*09f0*/  LOP3.LUT R170, R8, 0x10, R170, 0xf8, !PT ;  /* 0x0000001008aa7812 */ /* 0x000fc400078ef8aa */
[----:B------:R-:W-:Y:S02]  /*0a00*/  SEL R185, R185, 0x10, !P6 ;  /* 0x00000010b9b97807 */ /* 0x000fe40007000000 */
[----:B------:R-:W-:Y:S02]  /*0a10*/  LEA R167, R167, UR5, 0x1 ;  /* 0x00000005a7a77c11 */ /* 0x000fe4000f8e08ff */
[C---:B------:R-:W-:Y:S01]  /*0a20*/  LOP3.LUT R171, R5.reuse, R6, R171, 0x1e, !PT ;  /* 0x0000000605ab7212 */ /* 0x040fe200078e1eab */
        /* <DEDUP_REMOVED lines=25> */
.L_x_210:
        /* <DEDUP_REMOVED lines=16> */
[----:B-123--:R-:W-:Y:S01]  /*0cc0*/  IMAD.U32 R6, RZ, RZ, UR10 ;  /* 0x0000000aff067e24 */ /* 0x00efe2000f8e00ff */
        /* <DEDUP_REMOVED lines=8> */
[----:B------:R-:W-:Y:S01]  /*0d50*/  UISETP.EQ.U32.AND UP4, UPT, UR6, URZ, UPT ;  /* 0x0000003f0600728c */ /* 0x000fe2000bf82070 */
[----:B------:R-:W-:Y:S01]  /*0d60*/  IMAD.U32 R5, RZ, RZ, UR9 ;  /* 0x00000009ff057e24 */ /* 0x000fe2000f8e00ff */
[----:B------:R-:W-:Y:S01]  /*0d70*/  UISETP.NE.AND UP2, UPT, UR15, URZ, UPT ;  /* 0x0000003f0f00728c */ /* 0x000fe2000bf45270 */
[----:B------:R-:W-:Y:S01]  /*0d80*/  PLOP3.LUT P3, PT, PT, PT, UP1, 0x80, 0x0 ;  /* 0x000000000000781c */ /* 0x000fe20003f6f018 */
[----:B------:R-:W2:Y:S02]  /*0d90*/  @P1 LDG.E R6, desc[UR12][R6.64] ;  /* 0x0000000c06061981 */ /* 0x000ea4000c1e1900 */
[----:B------:R-:W-:-:S02]  /*0da0*/  UISETP.EQ.OR.EX UP4, UPT, UR7, URZ, !UP2, UP4 ;  /* 0x0000003f0700728c */ /* 0x000fc4000d782740 */
[----:B------:R-:W3:Y:S01]  /*0db0*/  @P0 LDG.E R4, desc[UR12][R4.64] ;  /* 0x0000000c04040981 */ /* 0x000ee2000c1e1900 */
[----:B------:R-:W-:Y:S01]  /*0dc0*/  UIADD3 UR8, UP0, UR17, UR6, URZ ;  /* 0x0000000611087290 */ /* 0x000fe2000ff1e03f */
[----:B----4-:R-:W-:Y:S02]  /*0dd0*/  IMAD.U32 R10, RZ, RZ, UR16 ;  /* 0x00000010ff0a7e24 */ /* 0x010fe4000f8e00ff */
[----:B------:R-:W-:Y:S01]  /*0de0*/  PLOP3.LUT P2, PT, PT, PT, UP4, 0x80, 0x0 ;  /* 0x000000000000781c */ /* 0x000fe20003f4f048 */
[----:B------:R-:W-:Y:S01]  /*0df0*/  IMAD.U32 R11, RZ, RZ, UR14 ;  /* 0x0000000eff0b7e24 */ /* 0x000fe2000f8e00ff */
[----:B------:R-:W-:-:S04]  /*0e00*/  UIADD3.X UR5, UR5, UR7, URZ, UP0, !UPT ;  /* 0x0000000705057290 */ /* 0x000fc800087fe43f */
        /* <DEDUP_REMOVED lines=15> */
[----:B------:R-:W-:-:S04]  /*0f00*/  ISETP.NE.U32.AND P0, PT, RZ, UR6, PT ;  /* 0x00000006ff007c0c */ /* 0x000fc8000bf05070 */
[----:B------:R-:W-:Y:S01]  /*0f10*/  ISETP.NE.AND.EX P0, PT, RZ, UR7, PT, P0 ;  /* 0x00000007ff007c0c */ /* 0x000fe2000bf05300 */
[----:B------:R-:W-:Y:S01]  /*0f20*/  @!UP3 USEL UR7, UR5, URZ, UP0 ;  /* 0x0000003f0507b287 */ /* 0x000fe20008000000 */
[----:B----4-:R-:W-:Y:S02]  /*0f30*/  @P3 R2UR UR10, R8 ;  /* 0x00000000080a32ca */ /* 0x010fe400000e0000 */
[----:B------:R-:W-:-:S03]  /*0f40*/  ULDC UR5, c[0x0][0x2c8] ;  /* 0x0000b20000057ab9 */ /* 0x000fc60000000800 */
[----:B------:R-:W-:Y:S01]  /*0f50*/  @UP3 UIADD3 UR6, UR11, -UR40, URZ ;  /* 0x800000280b063290 */ /* 0x000fe2000fffe03f */
[----:B-----5:R-:W-:Y:S02]  /*0f60*/  @P3 R2UR UR8, R5 ;  /* 0x00000000050832ca */ /* 0x020fe400000e0000 */
[----:B------:R-:W-:-:S03]  /*0f70*/  @!P2 R2UR UR42, R7 ;  /* 0x00000000072aa2ca */ /* 0x000fc600000e0000 */
[----:B------:R-:W-:-:S12]  /*0f80*/  @!P0 BRA `(.L_x_180) ;  /* 0x0000000000188947 */ /* 0x000fd80003800000 */
[----:B------:R-:W-:-:S13]  /*0f90*/  PLOP3.LUT P0, PT, PT, PT, UP2, 0x80, 0x0 ;  /* 0x000000000000781c */ /* 0x000fda0003f0f028 */
[----:B------:R-:W2:Y:S04]  /*0fa0*/  @P0 LDG.E R4, desc[UR12][R10.64+0x4] ;  /* 0x0000040c0a040981 */ /* 0x000ea8000c1e1900 */
[----:B------:R-:W3:Y:S01]  /*0fb0*/  @!P0 LDG.E R10, desc[UR12][R10.64] ;  /* 0x0000000c0a0a8981 */ /* 0x000ee2000c1e1900 */
[----:B--2---:R-:W-:-:S13]  /*0fc0*/  @P0 R2UR UR5, R4 ;  /* 0x00000000040502ca */ /* 0x004fda00000e0000 */
[----:B------:R-:W-:-:S07]  /*0fd0*/  @UP2 UIADD3 UR5, UR5, -UR42, URZ ;  /* 0x8000002a05052290 */ /* 0x000fce000fffe03f */
[----:B---3--:R-:W-:-:S15]  /*0fe0*/  @!P0 R2UR UR5, R10 ;  /* 0x000000000a0582ca */ /* 0x008fde00000e0000 */
.L_x_180:
        /* <DEDUP_REMOVED lines=8> */
[----:B------:R-:W-:Y:S01]  /*1070*/  ULDC.64 UR8, c[0x0][0x228] ;  /* 0x00008a0000087ab9 */ /* 0x000fe20000000a00 */
[----:B------:R-:W-:Y:S01]  /*1080*/  ULDC.64 UR14, c[0x0][0x488] ;  /* 0x00012200000e7ab9 */ /* 0x000fe20000000a00 */
[----:B------:R-:W-:Y:S02]  /*1090*/  UIMAD UR5, UR58, UR8, URZ ;  /* 0x000000083a0572a4 */ /* 0x000fe4000f8e023f */
[----:B------:R-:W-:Y:S02]  /*10a0*/  UIMAD.WIDE.U32 UR18, UR48, UR8, URZ ;  /* 0x00000008301272a5 */ /* 0x000fe4000f8e003f */
        /* <DEDUP_REMOVED lines=8> */
[----:B------:R-:W-:Y:S01]  /*1130*/  UIADD3 UR5, UR11, 0x80, UR22 ;  /* 0x000000800b057890 */ /* 0x000fe2000fffe016 */
[----:B------:R-:W-:Y:S01]  /*1140*/  ULDC UR8, c[0x0][0x394] ;  /* 0x0000e50000087ab9 */ /* 0x000fe20000000800 */
[----:B-1----:R-:W-:Y:S01]  /*1150*/  IABS R7, R4 ;  /* 0x0000000400077213 */ /* 0x002fe20000000000 */
[----:B------:R-:W-:Y:S01]  /*1160*/  USHF.L.U32 UR16, UR48, 0x7, URZ ;  /* 0x0000000730107899 */ /* 0x000fe2000800063f */
[----:B------:R-:W-:Y:S01]  /*1170*/  ISETP.NE.AND P3, PT, R4, RZ, PT ;  /* 0x000000ff0400720c */ /* 0x000fe20003f65270 */
[----:B------:R-:W-:Y:S01]  /*1180*/  UIADD3 UR5, UR5, UR8, -UR6 ;  /* 0x0000000805057290 */ /* 0x000fe2000fffe806 */
[----:B------:R-:W1:Y:S01]  /*1190*/  I2F.RP R8, R7 ;  /* 0x0000000700087306 */ /* 0x000e620000209400 */
[----:B------:R-:W-:Y:S01]  /*11a0*/  ULDC.64 UR44, c[0x0][0x240] ;  /* 0x00009000002c7ab9 */ /* 0x000fe20000000a00 */
[----:B------:R-:W-:Y:S01]  /*11b0*/  ULDC UR31, c[0x0][0x2dc] ;  /* 0x0000b700001f7ab9 */ /* 0x000fe20000000800 */
[----:B------:R-:W-:Y:S01]  /*11c0*/  ULDC UR43, c[0x0][0x270] ;  /* 0x00009c00002b7ab9 */ /* 0x000fe20000000800 */
[----:B--2---:R-:W-:-:S02]  /*11d0*/  UIMAD.WIDE.U32 UR32, UR7, UR14, URZ ;  /* 0x0000000e072072a5 */ /* 0x004fc4000f8e003f */
[----:B------:R-:W-:Y:S02]  /*11e0*/  UIMAD UR23, UR10, UR45, URZ ;  /* 0x0000002d0a1772a4 */ /* 0x000fe4000f8e023f */
[----:B------:R-:W-:Y:S02]  /*11f0*/  UIMAD UR52, UR7, UR15, UR33 ;  /* 0x0000000f073472a4 */ /* 0x000fe4000f8e0221 */
[----:B------:R-:W-:Y:S01]  /*1200*/  UIADD3 UR7, UR11, 0x7f, URZ ;  /* 0x0000007f0b077890 */ /* 0x000fe2000fffe03f */
[----:B------:R-:W-:Y:S01]  /*1210*/  @UP2 ULDC.64 UR14, c[0x0][0x420] ;  /* 0x00010800000e2ab9 */ /* 0x000fe20000000a00 */
[----:B------:R-:W-:Y:S01]  /*1220*/  USEL UR33, UR16, URZ, UP1 ;  /* 0x0000003f10217287 */ /* 0x000fe20008800000 */
[----:B-1----:R-:W1:Y:S01]  /*1230*/  MUFU.RCP R8, R8 ;  /* 0x0000000800087308 */ /* 0x002e620000001000 */
[----:B------:R-:W-:Y:S02]  /*1240*/  USHF.R.S32.HI UR21, URZ, 0x1f, UR7 ;  /* 0x0000001f3f157899 */ /* 0x000fe40008011407 */
[----:B------:R-:W-:-:S02]  /*1250*/  @UP2 UIMAD.WIDE.U32 UR36, UR10, UR14, URZ ;  /* 0x0000000e0a2422a5 */ /* 0x000fc4000f8e003f */
[----:B------:R-:W-:Y:S02]  /*1260*/  ULEA.HI UR21, UR21, UR7, URZ, 0x7 ;  /* 0x0000000715157291 */ /* 0x000fe4000f8f383f */
[----:B------:R-:W-:Y:S02]  /*1270*/  UIMAD UR7, UR25, UR48, URZ ;  /* 0x00000030190772a4 */ /* 0x000fe4000f8e023f */
[----:B------:R-:W-:Y:S02]  /*1280*/  UIMAD.WIDE.U32 UR16, UR10, UR44, URZ ;  /* 0x0000002c0a1072a5 */ /* 0x000fe4000f8e003f */
[----:B------:R-:W-:Y:S02]  /*1290*/  @UP2 UIMAD UR54, UR10, UR15, UR37 ;  /* 0x0000000f0a3622a4 */ /* 0x000fe4000f8e0225 */
[----:B------:R-:W-:Y:S02]  /*12a0*/  UIADD3 UR5, UR5, 0x7f, URZ ;  /* 0x0000007f05057890 */ /* 0x000fe4000fffe03f */
[----:B------:R-:W-:Y:S01]  /*12b0*/  UIMAD.WIDE UR8, UR31, UR43, URZ ;  /* 0x0000002b1f0872a5 */ /* 0x000fe2000f8e023f */
[----:B-1----:R-:W-:Y:S01]  /*12c0*/  VIADD R8, R8, 0xffffffe ;  /* 0x0ffffffe08087836 */ /* 0x002fe20000000000 */
[----:B------:R-:W-:-:S02]  /*12d0*/  UIMAD.WIDE.U32 UR14, UR48, UR59, URZ ;  /* 0x0000003b300e72a5 */ /* 0x000fc4000f8e003f */
[----:B------:R-:W-:Y:S01]  /*12e0*/  UIMAD UR7, UR58, UR59, UR7 ;  /* 0x0000003b3a0772a4 */ /* 0x000fe2000f8e0207 */
[----:B------:R-:W1:Y:S01]  /*12f0*/  F2I.FTZ.U32.TRUNC.NTZ R9, R8 ;  /* 0x0000000800097305 */ /* 0x000e62000021f000 */
[----:B------:R-:W-:Y:S02]  /*1300*/  USEL UR56, UR18, UR16, !UP2 ;  /* 0x0000001012387287 */ /* 0x000fe4000d000000 */
[----:B------:R-:W-:Y:S02]  /*1310*/  UIADD3 UR51, UR19, UR24, URZ ;  /* 0x0000001813337290 */ /* 0x000fe4000fffe03f */
[----:B------:R-:W-:Y:S02]  /*1320*/  @UP2 UIADD3 UR51, UR17, UR23, URZ ;  /* 0x0000001711332290 */ /* 0x000fe4000fffe03f */
[----:B------:R-:W-:Y:S02]  /*1330*/  USHF.R.S32.HI UR16, URZ, 0x1f, UR5 ;  /* 0x0000001f3f107899 */ /* 0x000fe40008011405 */
[----:B------:R-:W-:-:S02]  /*1340*/  UIMAD UR17, UR9, UR14, URZ ;  /* 0x0000000e091172a4 */ /* 0x000fc4000f8e023f */
[----:B------:R-:W-:Y:S01]  /*1350*/  UIADD3 UR7, UR15, UR7, URZ ;  /* 0x000000070f077290 */ /* 0x000fe2000fffe03f */
[----:B------:R-:W-:Y:S01]  /*1360*/  ULDC.U8 UR26, c[0x0][0x3d8] ;  /* 0x0000f600001a7ab9 */ /* 0x000fe20000000000 */
[----:B------:R-:W-:Y:S01]  /*1370*/  ULEA.HI UR16, UR16, UR5, URZ, 0x7 ;  /* 0x0000000510107291 */ /* 0x000fe2000f8f383f */
[--C-:B-1----:R-:W-:Y:S01]  /*1380*/  IMAD.MOV R5, RZ, RZ, -R9.reuse ;  /* 0x000000ffff057224 */ /* 0x102fe200078e0a09 */
[----:B------:R-:W-:Y:S01]  /*1390*/  UIMAD.WIDE.U32 UR18, UR8, UR14, URZ ;  /* 0x0000000e081272a5 */ /* 0x000fe2000f8e003f */
[----:B------:R-:W-:Y:S01]  /*13a0*/  IMAD.MOV.U32 R8, RZ, RZ, RZ ;  /* 0x000000ffff087224 */ /* 0x000fe200078e00ff */
[----:B------:R-:W-:Y:S01]  /*13b0*/  UIMAD UR5, UR8, UR7, UR17 ;  /* 0x00000007080572a4 */ /* 0x000fe2000f8e0211 */
[----:B------:R-:W-:Y:S01]  /*13c0*/  IMAD R6, R5, R7, RZ ;  /* 0x0000000705067224 */ /* 0x000fe200078e02ff */
[----:B------:R-:W-:Y:S01]  /*13d0*/  IABS R5, UR57 ;  /* 0x0000003900057c13 */ /* 0x000fe20008000000 */
[----:B------:R-:W-:Y:S02]  /*13e0*/  UISETP.NE.AND UP3, UPT, UR26, URZ, UPT ;  /* 0x0000003f1a00728c */ /* 0x000fe4000bf65270 */
[----:B------:R-:W-:Y:S01]  /*13f0*/  IMAD.HI.U32 R8, R9, R6, R8 ;  /* 0x0000000609087227 */ /* 0x000fe200078e0008 */
[----:B------:R-:W-:Y:S01]  /*1400*/  MOV R6, R5 ;  /* 0x0000000500067202 */ /* 0x000fe20000000f00 */
[----:B------:R-:W-:-:S02]  /*1410*/  USHF.L.U64.HI UR20, UR48, 0x7, UR58 ;  /* 0x0000000730147899 */ /* 0x000fc4000801023a */
[----:B------:R-:W-:Y:S02]  /*1420*/  UIADD3 UR47, UR19, UR5, URZ ;  /* 0x00000005132f7290 */ /* 0x000fe4000fffe03f */
[----:B------:R-:W-:Y:S01]  /*1430*/  IMAD.HI.U32 R20, R8, R6, RZ ;  /* 0x0000000608147227 */ /* 0x000fe200078e00ff */
[----:B------:R-:W-:Y:S02]  /*1440*/  USHF.R.S32.HI UR7, URZ, 0x7, UR21 ;  /* 0x000000073f077899 */ /* 0x000fe40008011415 */
[----:B------:R-:W-:Y:S01]  /*1450*/  USHF.R.S32.HI UR5, URZ, 0x7, UR16 ;  /* 0x000000073f057899 */ /* 0x000fe20008011410 */
[----:B------:R-:W-:Y:S01]  /*1460*/  IMAD.MOV R5, RZ, RZ, -R20 ;  /* 0x000000ffff057224 */ /* 0x000fe200078e0a14 */
[----:B------:R-:W-:Y:S02]  /*1470*/  USEL UR20, UR20, URZ, UP1 ;  /* 0x0000003f14147287 */ /* 0x000fe40008800000 */
[----:B------:R-:W-:Y:S01]  /*1480*/  UISETP.LT.AND UP1, UPT, UR7, UR5, UPT ;  /* 0x000000050700728c */ /* 0x000fe2000bf21270 */
[----:B------:R-:W-:Y:S01]  /*1490*/  IMAD R5, R7, R5, R6 ;  /* 0x0000000507057224 */ /* 0x000fe200078e0206 */
[----:B------:R-:W-:Y:S01]  /*14a0*/  ULDC UR41, c[0x0][0x2c4] ;  /* 0x0000b10000297ab9 */ /* 0x000fe20000000800 */
[----:B------:R-:W-:-:S02]  /*14b0*/  UIMAD UR49, UR57, UR31, URZ ;  /* 0x0000001f393172a4 */ /* 0x000fc4000f8e023f */
[----:B------:R-:W-:Y:S01]  /*14c0*/  @UP3 UIMAD UR16, UR48, UR41, URZ ;  /* 0x00000029301032a4 */ /* 0x000fe2000f8e023f */
[----:B------:R-:W-:Y:S01]  /*14d0*/  ISETP.GT.U32.AND P1, PT, R7, R5, PT ;  /* 0x000000050700720c */ /* 0x000fe20003f24070 */
[----:B------:R-:W-:Y:S02]  /*14e0*/  USEL UR31, UR7, UR5, UP1 ;  /* 0x00000005071f7287 */ /* 0x000fe40008800000 */
[----:B------:R-:W-:Y:S02]  /*14f0*/  UISETP.NE.AND UP0, UPT, UR42, -0x1, UPT ;  /* 0xffffffff2a00788c */ /* 0x000fe4000bf05270 */
[----:B------:R-:W-:Y:S02]  /*1500*/  @UP3 USEL UR7, UR16, UR10, !UP2 ;  /* 0x0000000a10073287 */ /* 0x000fe4000d000000 */
[----:B------:R-:W-:Y:S01]  /*1510*/  ULEA UR17, UR31, 0xffffff80, 0x7 ;  /* 0xffffff801f117891 */ /* 0x000fe2000f8e383f */
[----:B------:R-:W-:Y:S01]  /*1520*/  @UP3 ULDC UR5, c[0x0][0x2e4] ;  /* 0x0000b90000053ab9 */ /* 0x000fe20000000800 */
[----:B------:R-:W-:-:S02]  /*1530*/  UIMAD.WIDE.U32 UR14, UR8, UR10, URZ ;  /* 0x0000000a080e72a5 */ /* 0x000fc4000f8e003f */
[----:B------:R-:W-:Y:S02]  /*1540*/  @!UP2 UIADD3 UR54, UR35, UR29, URZ ;  /* 0x0000001d2336a290 */ /* 0x000fe4000fffe03f */
[----:B------:R-:W-:Y:S01]  /*1550*/  @!P1 IMAD.IADD R5, R5, 0x1, -R7 ;  /* 0x0000000105059824 */ /* 0x000fe200078e0a07 */
[----:B------:R-:W-:Y:S01]  /*1560*/  @!UP3 UIMAD UR16, UR48, UR43, UR57 ;  /* 0x0000002b3010b2a4 */ /* 0x000fe2000f8e0239 */
[----:B------:R-:W-:Y:S01]  /*1570*/  @!P1 IADD3 R20, R20, 0x1, RZ ;  /* 0x0000000114149810 */ /* 0x000fe20007ffe0ff */
[----:B------:R-:W-:Y:S01]  /*1580*/  @UP3 UIMAD UR46, UR57, UR5, UR7 ;  /* 0x00000005392e32a4 */ /* 0x000fe2000f8e0207 */
[----:B------:R-:W-:Y:S01]  /*1590*/  PLOP3.LUT P1, PT, PT, PT, UP0, 0x80, 0x0 ;  /* 0x000000000000781c */ /* 0x000fe20003f2f008 */
[----:B------:R-:W-:Y:S01]  /*15a0*/  USHF.R.S32.HI UR29, URZ, 0x1f, UR17 ;  /* 0x0000001f3f1d7899 */ /* 0x000fe20008011411 */
[----:B------:R-:W-:Y:S01]  /*15b0*/  ISETP.GE.U32.AND P0, PT, R5, R7, PT ;  /* 0x000000070500720c */ /* 0x000fe20003f06070 */
[----:B------:R-:W-:Y:S01]  /*15c0*/  UIADD3 UR5, UP1, UR17, UR33, URZ ;  /* 0x0000002111057290 */ /* 0x000fe2000ff3e03f */
[----:B------:R-:W-:Y:S01]  /*15d0*/  LOP3.LUT R5, R4, UR57, RZ, 0x3c, !PT ;  /* 0x0000003904057c12 */ /* 0x000fe2000f8e3cff */
[----:B------:R-:W-:-:S02]  /*15e0*/  USEL UR55, UR18, UR14, !UP2 ;  /* 0x0000000e12377287 */ /* 0x000fc4000d000000 */
[----:B------:R-:W-:Y:S01]  /*15f0*/  @!UP3 UIMAD UR46, UR16, UR41, URZ ;  /* 0x00000029102eb2a4 */ /* 0x000fe2000f8e023f */
[----:B------:R-:W-:Y:S01]  /*1600*/  ISETP.GE.AND P2, PT, R5, RZ, PT ;  /* 0x000000ff0500720c */ /* 0x000fe20003f46270 */
[----:B------:R-:W-:Y:S01]  /*1610*/  ULDC.U8 UR27, c[0x0][0x480] ;  /* 0x00012000001b7ab9 */ /* 0x000fe20000000000 */
[----:B------:R-:W-:Y:S02]  /*1620*/  UIMAD UR14, UR9, UR10, URZ ;  /* 0x0000000a090e72a4 */ /* 0x000fe4000f8e023f */
[----:B------:R-:W-:Y:S02]  /*1630*/  UIADD3.X UR16, UR29, UR20, URZ, UP1, !UPT ;  /* 0x000000141d107290 */ /* 0x000fe40008ffe43f */
[----:B------:R-:W-:Y:S01]  /*1640*/  UIMAD UR7, UR9, UR5, URZ ;  /* 0x00000005090772a4 */ /* 0x000fe2000f8e023f */
[----:B------:R-:W-:Y:S01]  /*1650*/  @P0 VIADD R20, R20, 0x1 ;  /* 0x0000000114140836 */ /* 0x000fe20000000000 */
[----:B------:R-:W-:Y:S01]  /*1660*/  @UP0 UIADD3 UR28, UR40, UR42, URZ ;  /* 0x0000002a281c0290 */ /* 0x000fe2000fffe03f */
[----:B------:R-:W-:Y:S01]  /*1670*/  PLOP3.LUT P0, PT, PT, PT, UP3, 0x80, 0x0 ;  /* 0x000000000000781c */ /* 0x000fe20003f0f038 */
[----:B------:R-:W-:-:S02]  /*1680*/  @UP0 UIADD3 UR30, UR40, UR42, URZ ;  /* 0x0000002a281e0290 */ /* 0x000fc4000fffe03f */
[----:B------:R-:W-:Y:S01]  /*1690*/  UISETP.NE.AND UP5, UPT, UR27, URZ, UPT ;  /* 0x0000003f1b00728c */ /* 0x000fe2000bfa5270 */
[----:B------:R-:W-:Y:S01]  /*16a0*/  @!P2 IADD3 R20, -R20, RZ, RZ ;  /* 0x000000ff1414a210 */ /* 0x000fe20007ffe1ff */
[----:B------:R-:W-:Y:S01]  /*16b0*/  @UP0 ULDC.64 UR24, c[0x0][0x250] ;  /* 0x0000940000180ab9 */ /* 0x000fe20000000a00 */
[----:B------:R-:W-:Y:S01]  /*16c0*/  @UP0 ULDC.64 UR26, c[0x0][0x248] ;  /* 0x00009200001a0ab9 */ /* 0x000fe20000000a00 */
[----:B------:R-:W-:Y:S01]  /*16d0*/  UIMAD.WIDE.U32 UR20, UR8, UR5, URZ ;  /* 0x00000005081472a5 */ /* 0x000fe2000f8e003f */
[----:B------:R-:W-:Y:S01]  /*16e0*/  @!P3 LOP3.LUT R20, RZ, R4, RZ, 0x33, !PT ;  /* 0x00000004ff14b212 */ /* 0x000fe200078e33ff */
[----:B------:R-:W-:Y:S02]  /*16f0*/  @UP2 UIADD3 UR47, UR15, UR14, URZ ;  /* 0x0000000e0f2f2290 */ /* 0x000fe4000fffe03f */
[----:B------:R-:W-:Y:S02]  /*1700*/  UIMAD UR5, UR8, UR16, UR7 ;  /* 0x00000010080572a4 */ /* 0x000fe4000f8e0207 */
[----:B------:R-:W-:-:S02]  /*1710*/  @UP0 UIMAD.WIDE.U32 UR14, UR28, UR26, URZ ;  /* 0x0000001a1c0e02a5 */ /* 0x000fc4000f8e003f */
[----:B------:R-:W-:Y:S02]  /*1720*/  @UP0 UIMAD.WIDE.U32 UR8, UR30, UR24, URZ ;  /* 0x000000181e0802a5 */ /* 0x000fe4000f8e003f */
[----:B------:R-:W-:Y:S02]  /*1730*/  @UP0 UIMAD UR18, UR28, UR27, URZ ;  /* 0x0000001b1c1202a4 */ /* 0x000fe4000f8e023f */
[----:B------:R-:W-:Y:S02]  /*1740*/  @UP0 UIMAD UR7, UR30, UR25, URZ ;  /* 0x000000191e0702a4 */ /* 0x000fe4000f8e023f */
[----:B------:R-:W-:Y:S02]  /*1750*/  USEL UR50, UR32, URZ, UP5 ;  /* 0x0000003f20327287 */ /* 0x000fe4000a800000 */
[----:B------:R-:W-:Y:S02]  /*1760*/  USHF.R.S32.HI UR39, URZ, 0x1f, UR22 ;  /* 0x0000001f3f277899 */ /* 0x000fe40008011416 */
[----:B------:R-:W-:-:S02]  /*1770*/  USHF.R.S32.HI UR53, URZ, 0x1f, UR49 ;  /* 0x0000001f3f357899 */ /* 0x000fc40008011431 */
[----:B------:R-:W-:Y:S02]  /*1780*/  @UP0 UIADD3 UR43, UR9, UR7, URZ ;  /* 0x00000007092b0290 */ /* 0x000fe4000fffe03f */
        /* <DEDUP_REMOVED lines=18> */
.L_x_182:
        /* <DEDUP_REMOVED lines=13> */
.L_x_183:
        /* <DEDUP_REMOVED lines=11> */
.L_x_184:
[----:B------:R-:W-:Y:S02]  /*1a30*/  ULDC UR5, c[0x0][0x270] ;  /* 0x00009c0000057ab9 */ /* 0x000fe40000000800 */
[----:B------:R-:W-:-:S04]  /*1a40*/  UIMAD UR5, UR48, UR5, UR57 ;  /* 0x00000005300572a4 */ /* 0x000fc8000f8e0239 */
[----:B------:R-:W-:-:S12]  /*1a50*/  UIMAD UR5, UR5, UR59, URZ ;  /* 0x0000003b050572a4 */ /* 0x000fd8000f8e023f */
.L_x_185:
[----:B------:R-:W1:Y:S01]  /*1a60*/  S2R R8, SR_TID.X ;  /* 0x0000000000087919 */ /* 0x000e620000002100 */
[----:B------:R-:W-:Y:S01]  /*1a70*/  ULDC UR9, c[0x0][0x270] ;  /* 0x00009c0000097ab9 */ /* 0x000fe20000000800 */
[----:B------:R-:W-:Y:S01]  /*1a80*/  ULDC UR7, c[0x0][0x2dc] ;  /* 0x0000b70000077ab9 */ /* 0x000fe20000000800 */
[----:B------:R-:W2:Y:S01]  /*1a90*/  LDC.64 R6, c[0x0][0x420] ;  /* 0x00010800ff067b82 */ /* 0x000ea20000000a00 */
[----:B------:R-:W-:Y:S01]  /*1aa0*/  UIMAD UR23, UR7, UR9, URZ ;  /* 0x00000009071772a4 */ /* 0x000fe2000f8e023f */
[----:B------:R-:W-:Y:S01]  /*1ab0*/  BSSY B1, `(.L_x_181) ;  /* 0x0000692000017945 */ /* 0x000fe20003800000 */
[----:B------:R-:W-:Y:S02]  /*1ac0*/  UIADD3 UR30, UR17, UR5, URZ ;  /* 0x00000005111e7290 */ /* 0x000fe4000fffe03f */
[----:B------:R-:W-:Y:S02]  /*1ad0*/  USHF.L.U32 UR28, UR23, 0x7, URZ ;  /* 0x00000007171c7899 */ /* 0x000fe4000800063f */
[----:B------:R-:W-:-:S02]  /*1ae0*/  UIADD3 UR5, -UR6, UR11, UR22 ;  /* 0x0000000b06057290 */ /* 0x000fc4000fffe116 */
[----:B------:R-:W-:Y:S01]  /*1af0*/  UIADD3 UR7, UP4, UP3, UR20, UR28, UR49 ;  /* 0x0000001c14077290 */ /* 0x000fe2000fb9e031 */
[----:B------:R-:W-:Y:S02]  /*1b00*/  ULDC UR59, c[0x0][0x398] ;  /* 0x0000e600003b7ab9 */ /* 0x000fe40000000800 */
[----:B------:R-:W-:Y:S01]  /*1b10*/  ULDC.64 UR20, c[0x0][0x400] ;  /* 0x0001000000147ab9 */ /* 0x000fe20000000a00 */
[----:B------:R-:W-:Y:S02]  /*1b20*/  UIADD3 UR9, UP2, UP1, UR50, UR7, UR55 ;  /* 0x0000000732097290 */ /* 0x000fe4000f95e037 */
[----:B------:R-:W-:Y:S02]  /*1b30*/  USHF.R.S32.HI UR7, URZ, 0x1f, UR28 ;  /* 0x0000001f3f077899 */ /* 0x000fe4000801141c */
[----:B------:R-:W-:Y:S02]  /*1b40*/  UIADD3 UR5, UR5, -UR59, URZ ;  /* 0x8000003b05057290 */ /* 0x000fe4000fffe03f */
[----:B------:R-:W-:-:S02]  /*1b50*/  UIADD3.X UR7, UR16, UR7, UR53, UP4, UP3 ;  /* 0x0000000710077290 */ /* 0x000fc4000a7e6435 */
[----:B------:R-:W-:Y:S02]  /*1b60*/  USHF.R.S32.HI UR34, URZ, 0x1f, UR57 ;  /* 0x0000001f3f227899 */ /* 0x000fe40008011439 */
[----:B------:R-:W-:Y:S01]  /*1b70*/  UIADD3.X UR7, UR52, UR7, UR47, UP2, UP1 ;  /* 0x0000000734077290 */ /* 0x000fe200097e242f */
[----:B--2---:R-:W-:Y:S01]  /*1b80*/  IMAD R14, R6, UR29, RZ ;  /* 0x0000001d060e7c24 */ /* 0x004fe2000f8e02ff */
[----:B------:R-:W-:Y:S01]  /*1b90*/  ULDC.64 UR18, c[0x0][0x258] ;  /* 0x0000960000127ab9 */ /* 0x000fe20000000a00 */
[----:B------:R-:W-:Y:S02]  /*1ba0*/  ULDC.64 UR14, c[0x0][0x428] ;  /* 0x00010a00000e7ab9 */ /* 0x000fe40000000a00 */
[----:B------:R-:W-:Y:S01]  /*1bb0*/  IMAD R14, R7, UR17, R14 ;  /* 0x00000011070e7c24 */ /* 0x000fe2000f8e020e */
[----:B-1----:R-:W-:Y:S01]  /*1bc0*/  SHF.R.S32.HI R11, RZ, 0x1f, R8 ;  /* 0x0000001fff0b7819 */ /* 0x002fe20000011408 */
[----:B------:R-:W-:-:S03]  /*1bd0*/  UIMAD UR10, UR34, UR14, URZ ;  /* 0x0000000e220a72a4 */ /* 0x000fc6000f8e023f */
[CC--:B------:R-:W-:Y:S02]  /*1be0*/  LEA.HI R5, R11.reuse, R8.reuse, RZ, 0x5 ;  /* 0x000000080b057211 */ /* 0x0c0fe400078f28ff */
[----:B------:R-:W-:Y:S02]  /*1bf0*/  LEA.HI R11, R11, R8, RZ, 0x2 ;  /* 0x000000080b0b7211 */ /* 0x000fe400078f10ff */
[----:B------:R-:W-:Y:S02]  /*1c00*/  LOP3.LUT R203, R5, 0xffffffe0, RZ, 0xc0, !PT ;  /* 0xffffffe005cb7812 */ /* 0x000fe400078ec0ff */
[----:B------:R-:W-:Y:S02]  /*1c10*/  LOP3.LUT R4, R11, 0xfffffffc, RZ, 0xc0, !PT ;  /* 0xfffffffc0b047812 */ /* 0x000fe400078ec0ff */
[----:B------:R-:W-:Y:S01]  /*1c20*/  SHF.R.S32.HI R11, RZ, 0x2, R11 ;  /* 0x00000002ff0b7819 */ /* 0x000fe2000001140b */
[C---:B------:R-:W-:Y:S01]  /*1c30*/  IMAD.IADD R203, R8.reuse, 0x1, -R203 ;  /* 0x0000000108cb7824 */ /* 0x040fe200078e0acb */
[----:B------:R-:W-:Y:S01]  /*1c40*/  SHF.R.S32.HI R5, RZ, 0x5, R5 ;  /* 0x00000005ff057819 */ /* 0x000fe20000011405 */
[----:B------:R-:W-:Y:S01]  /*1c50*/  IMAD.IADD R4, R8, 0x1, -R4 ;  /* 0x0000000108047824 */ /* 0x000fe200078e0a04 */
[----:B------:R-:W-:-:S02]  /*1c60*/  SHF.R.S32.HI R10, RZ, 0x1f, R11 ;  /* 0x0000001fff0a7819 */ /* 0x000fc4000001140b */
[----:B------:R-:W-:Y:S01]  /*1c70*/  IADD3 R18, P0, R11, UR17, RZ ;  /* 0x000000110b127c10 */ /* 0x000fe2000ff1e0ff */
[----:B------:R-:W-:Y:S02]  /*1c80*/  IMAD.SHL.U32 R4, R4, 0x8, RZ ;  /* 0x0000000804047824 */ /* 0x000fe400078e00ff */
[----:B------:R-:W-:Y:S01]  /*1c90*/  IMAD R203, R5, UR23, R203 ;  /* 0x0000001705cb7c24 */ /* 0x000fe2000f8e02cb */
[----:B------:R-:W-:Y:S02]  /*1ca0*/  IADD3.X R8, R10, UR29, RZ, P0, !PT ;  /* 0x0000001d0a087c10 */ /* 0x000fe400087fe4ff */
[----:B------:R-:W-:Y:S02]  /*1cb0*/  SHF.R.S32.HI R5, RZ, 0x1f, R4 ;  /* 0x0000001fff057819 */ /* 0x000fe40000011404 */
[----:B------:R-:W-:Y:S01]  /*1cc0*/  IADD3 R16, P0, R4, UR8, RZ ;  /* 0x0000000804107c10 */ /* 0x000fe2000ff1e0ff */
[----:B------:R-:W-:Y:S01]  /*1cd0*/  IMAD R8, R8, UR44, RZ ;  /* 0x0000002c08087c24 */ /* 0x000fe2000f8e02ff */
[----:B------:R-:W-:-:S02]  /*1ce0*/  UIADD3 UR8, UR17, UR46, URZ ;  /* 0x0000002e11087290 */ /* 0x000fc4000fffe03f */
[----:B------:R-:W-:Y:S01]  /*1cf0*/  IADD3.X R17, R5, UR54, RZ, P0, !PT ;  /* 0x0000003605117c10 */ /* 0x000fe200087fe4ff */
[C---:B------:R-:W-:Y:S01]  /*1d00*/  IMAD R8, R18.reuse, UR45, R8 ;  /* 0x0000002d12087c24 */ /* 0x040fe2000f8e0208 */
[C---:B------:R-:W-:Y:S01]  /*1d10*/  IADD3 R9, P0, R203.reuse, UR9, RZ ;  /* 0x00000009cb097c10 */ /* 0x040fe2000ff1e0ff */
[----:B------:R-:W-:Y:S01]  /*1d20*/  IMAD.WIDE.U32 R18, R18, UR44, R4 ;  /* 0x0000002c12127c25 */ /* 0x000fe2000f8e0004 */
[----:B------:R-:W-:Y:S02]  /*1d30*/  UIMAD UR9, UR57, UR15, UR10 ;  /* 0x0000000f390972a4 */ /* 0x000fe4000f8e020a */
[----:B------:R-:W-:Y:S01]  /*1d40*/  LEA.HI.X.SX32 R203, R203, UR7, 0x1, P0 ;  /* 0x00000007cbcb7c11 */ /* 0x000fe200080f0eff */
[----:B------:R-:W-:Y:S01]  /*1d50*/  IMAD.WIDE.U32 R16, R6, UR17, R16 ;  /* 0x0000001106107c25 */ /* 0x000fe2000f8e0010 */
[----:B------:R-:W-:Y:S01]  /*1d60*/  LEA R202, P0, R9, UR20, 0x2 ;  /* 0x0000001409ca7c11 */ /* 0x000fe2000f8010ff */
[----:B------:R-:W-:Y:S01]  /*1d70*/  UIMAD UR7, UR34, UR18, URZ ;  /* 0x00000012220772a4 */ /* 0x000fe2000f8e023f */
[----:B------:R-:W-:Y:S01]  /*1d80*/  IADD3 R18, P2, R18, UR56, RZ ;  /* 0x0000003812127c10 */ /* 0x000fe2000ff5e0ff */
[----:B------:R-:W-:Y:S01]  /*1d90*/  IMAD.IADD R15, R17, 0x1, R14 ;  /* 0x00000001110f7824 */ /* 0x000fe200078e020e */
[----:B------:R-:W-:Y:S01]  /*1da0*/  LEA.HI.X R203, R9, UR21, R203, 0x2, P0 ;  /* 0x0000001509cb7c11 */ /* 0x000fe200080f14cb */
[----:B------:R-:W-:Y:S01]  /*1db0*/  USHF.R.S32.HI UR21, URZ, 0x1f, UR5 ;  /* 0x0000001f3f157899 */ /* 0x000fe20008011405 */
[----:B------:R-:W-:Y:S01]  /*1dc0*/  IADD3.X R19, R19, UR51, R8, P2, !PT ;  /* 0x0000003313137c10 */ /* 0x000fe200097fe408 */
[----:B------:R-:W-:Y:S01]  /*1dd0*/  IMAD.MOV.U32 R14, RZ, RZ, R16 ;  /* 0x000000ffff0e7224 */ /* 0x000fe200078e0010 */
[----:B------:R-:W-:Y:S01]  /*1de0*/  UIMAD UR7, UR57, UR19, UR7 ;  /* 0x00000013390772a4 */ /* 0x000fe2000f8e0207 */
[----:B------:R-:W-:Y:S01]  /*1df0*/  IMAD.U32 R8, RZ, RZ, UR14 ;  /* 0x0000000eff087e24 */ /* 0x000fe2000f8e00ff */
[----:B------:R-:W-:Y:S01]  /*1e00*/  ULEA.HI UR21, UR21, UR5, URZ, 0x7 ;  /* 0x0000000515157291 */ /* 0x000fe2000f8f383f */
[----:B------:R-:W-:Y:S01]  /*1e10*/  IMAD.U32 R16, RZ, RZ, UR18 ;  /* 0x00000012ff107e24 */ /* 0x000fe2000f8e00ff */
[----:B------:R-:W-:Y:S01]  /*1e20*/  ULDC.64 UR16, c[0x0][0x210] ;  /* 0x0000840000107ab9 */ /* 0x000fe20000000a00 */
[----:B------:R-:W-:Y:S01]  /*1e30*/  IMAD.WIDE.U32 R8, R8, UR57, R14 ;  /* 0x0000003908087c25 */ /* 0x000fe2000f8e000e */
[----:B------:R-:W-:Y:S01]  /*1e40*/  USHF.R.S32.HI UR21, URZ, 0x7, UR21 ;  /* 0x000000073f157899 */ /* 0x000fe20008011415 */
[----:B------:R-:W-:-:S02]  /*1e50*/  ULDC.64 UR34, c[0x0][0x2b0] ;  /* 0x0000ac0000227ab9 */ /* 0x000fc40000000a00 */
[----:B------:R-:W-:Y:S01]  /*1e60*/  IMAD.WIDE.U32 R16, R16, UR57, R18 ;  /* 0x0000003910107c25 */ /* 0x000fe2000f8e0012 */
[----:B------:R-:W-:Y:S01]  /*1e70*/  UISETP.LT.AND UP1, UPT, URZ, UR21, UPT ;  /* 0x000000153f00728c */ /* 0x000fe2000bf21270 */
[----:B------:R-:W-:Y:S02]  /*1e80*/  ULDC.64 UR14, c[0x0][0x478] ;  /* 0x00011e00000e7ab9 */ /* 0x000fe40000000a00 */
[----:B------:R-:W-:Y:S01]  /*1e90*/  IMAD.MOV.U32 R14, RZ, RZ, R8 ;  /* 0x000000ffff0e7224 */ /* 0x000fe200078e0008 */
[----:B------:R-:W-:Y:S01]  /*1ea0*/  USEL UR21, URZ, UR21, !UP1 ;  /* 0x000000153f157287 */ /* 0x000fe2000c800000 */
[----:B------:R-:W-:Y:S01]  /*1eb0*/  VIADD R8, R17, UR7 ;  /* 0x0000000711087c36 */ /* 0x000fe20008000000 */
[----:B------:R-:W-:Y:S01]  /*1ec0*/  LEA R200, P0, R16, UR16, 0x1 ;  /* 0x0000001010c87c11 */ /* 0x000fe2000f8008ff */
[----:B------:R-:W-:Y:S01]  /*1ed0*/  VIADD R15, R9, UR9 ;  /* 0x00000009090f7c36 */ /* 0x000fe20008000000 */
[----:B------:R-:W-:Y:S01]  /*1ee0*/  UISETP.GT.AND UP1, UPT, UR31, UR21, UPT ;  /* 0x000000151f00728c */ /* 0x000fe2000bf24270 */
[-C--:B------:R-:W-:Y:S01]  /*1ef0*/  IMAD R9, R10, R6.reuse, RZ ;  /* 0x000000060a097224 */ /* 0x080fe200078e02ff */
[----:B------:R-:W-:Y:S01]  /*1f00*/  LEA.HI.X R201, R16, UR17, R8, 0x1, P0 ;  /* 0x0000001110c97c11 */ /* 0x000fe200080f0c08 */
[C---:B------:R-:W-:Y:S01]  /*1f10*/  IMAD.WIDE.U32 R14, R11.reuse, R6, R14 ;  /* 0x000000060b0e7225 */ /* 0x040fe200078e000e */
[----:B------:R-:W-:Y:S01]  /*1f20*/  ULDC.64 UR18, c[0x0][0x3e0] ;  /* 0x0000f80000127ab9 */ /* 0x000fe20000000a00 */
[----:B------:R-:W-:Y:S01]  /*1f30*/  UIMAD.WIDE UR8, UR8, 0x4, UR34 ;  /* 0x00000004080878a5 */ /* 0x000fe2000f8e0222 */
[----:B------:R-:W-:Y:S01]  /*1f40*/  PLOP3.LUT P0, PT, PT, PT, UP1, 0x80, 0x0 ;  /* 0x000000000000781c */ /* 0x000fe20003f0f018 */
[----:B------:R-:W-:Y:S01]  /*1f50*/  IMAD R9, R11, R7, R9 ;  /* 0x000000070b097224 */ /* 0x000fe200078e0209 */
[----:B------:R-:W-:Y:S01]  /*1f60*/  UIMAD.WIDE UR14, UR30, 0x4, UR14 ;  /* 0x000000041e0e78a5 */ /* 0x000fe2000f8e020e */
[----:B------:R-:W-:Y:S01]  /*1f70*/  LEA R198, P2, R14, UR18, 0x1 ;  /* 0x000000120ec67c11 */ /* 0x000fe2000f8408ff */
[----:B------:R-:W-:Y:S01]  /*1f80*/  UIADD3 UR7, UR31, -0x1, URZ ;  /* 0xffffffff1f077890 */ /* 0x000fe2000fffe03f */
[----:B------:R-:W-:Y:S01]  /*1f90*/  IMAD.IADD R9, R15, 0x1, R9 ;  /* 0x000000010f097824 */ /* 0x000fe200078e0209 */
[----:B------:R-:W-:Y:S01]  /*1fa0*/  UMOV UR17, UR8 ;  /* 0x0000000800117c82 */ /* 0x000fe20008000000 */
[----:B------:R-:W-:-:S02]  /*1fb0*/  UMOV UR16, UR9 ;  /* 0x0000000900107c82 */ /* 0x000fc40008000000 */
[----:B------:R-:W-:Y:S01]  /*1fc0*/  UMOV UR18, UR15 ;  /* 0x0000000f00127c82 */ /* 0x000fe20008000000 */
[----:B------:R-:W-:Y:S01]  /*1fd0*/  LEA.HI.X R199, R14, UR19, R9, 0x1, P2 ;  /* 0x000000130ec77c11 */ /* 0x000fe200090f0c09 */
[----:B------:R-:W-:Y:S02]  /*1fe0*/  UMOV UR19, UR14 ;  /* 0x0000000e00137c82 */ /* 0x000fe40008000000 */
        /* <DEDUP_REMOVED lines=20> */
.L_x_187:
        /* <DEDUP_REMOVED lines=19> */
.L_x_188:
[----:B------:R-:W-:Y:S01]  /*2260*/  UIMAD UR5, UR39, UR8, URZ ;  /* 0x00000008270572a4 */ /* 0x000fe2000f8e023f */
[----:B------:R-:W-:Y:S01]  /*2270*/  IMAD.U32 R8, RZ, RZ, UR8 ;  /* 0x00000008ff087e24 */ /* 0x000fe2000f8e00ff */
[----:B------:R-:W-:Y:S01]  /*2280*/  UIMAD UR6, UR38, -0x80, UR6 ;  /* 0xffffff80260678a4 */ /* 0x000fe2000f8e0206 */
[C---:B------:R-:W-:Y:S01]  /*2290*/  VIADD R6, R11.reuse, 0x40 ;  /* 0x000000400b067836 */ /* 0x040fe20000000000 */
[----:B------:R-:W-:Y:S01]  /*22a0*/  UIMAD UR5, UR22, UR9, UR5 ;  /* 0x00000009160572a4 */ /* 0x000fe2000f8e0205 */
[----:B------:R-:W-:Y:S01]  /*22b0*/  IMAD.WIDE.U32 R8, R8, UR22, R4 ;  /* 0x0000001608087c25 */ /* 0x000fe2000f8e0004 */
[----:B------:R-:W-:Y:S01]  /*22c0*/  USHF.R.S32.HI UR19, URZ, 0x1f, UR57 ;  /* 0x0000001f3f137899 */ /* 0x000fe20008011439 */
[----:B------:R-:W-:Y:S01]  /*22d0*/  BSSY B0, `(.L_x_189) ;  /* 0x0000017000007945 */ /* 0x000fe20003800000 */
[----:B------:R-:W-:Y:S01]  /*22e0*/  ULDC.64 UR14, c[0x0][0x468] ;  /* 0x00011a00000e7ab9 */ /* 0x000fe20000000a00 */
[----:B------:R-:W-:Y:S02]  /*22f0*/  ISETP.GE.AND P1, PT, R11, UR6, PT ;  /* 0x000000060b007c0c */ /* 0x000fe4000bf26270 */
[----:B------:R-:W-:Y:S01]  /*2300*/  MOV R7, UR5 ;  /* 0x0000000500077c02 */ /* 0x000fe20008000f00 */
[----:B------:R-:W-:Y:S01]  /*2310*/  UIMAD UR5, UR19, UR14, URZ ;  /* 0x0000000e130572a4 */ /* 0x000fe2000f8e023f */
[----:B------:R-:W-:-:S02]  /*2320*/  IADD3 R12, P0, R8, UR7, RZ ;  /* 0x00000007080c7c10 */ /* 0x000fc4000ff1e0ff */
[----:B------:R-:W-:Y:S01]  /*2330*/  MOV R8, UR14 ;  /* 0x0000000e00087c02 */ /* 0x000fe20008000f00 */
[----:B------:R-:W-:Y:S01]  /*2340*/  UIMAD UR15, UR57, UR15, UR5 ;  /* 0x0000000f390f72a4 */ /* 0x000fe2000f8e0205 */
[----:B------:R-:W-:Y:S02]  /*2350*/  IADD3.X R13, R9, UR18, R7, P0, !PT ;  /* 0x00000012090d7c10 */ /* 0x000fe400087fe407 */
[----:B------:R-:W-:Y:S01]  /*2360*/  ISETP.GE.AND P0, PT, R6, UR6, PT ;  /* 0x0000000606007c0c */ /* 0x000fe2000bf06270 */
[----:B------:R-:W-:-:S04]  /*2370*/  IMAD.WIDE.U32 R8, R8, UR57, R12 ;  /* 0x0000003908087c25 */ /* 0x000fc8000f8e000c */
[----:B------:R-:W-:Y:S01]  /*2380*/  VIADD R6, R9, UR15 ;  /* 0x0000000f09067c36 */ /* 0x000fe20008000000 */
[----:B------:R-:W-:Y:S07]  /*2390*/  @P1 BRA `(.L_x_190) ;  /* 0x0000000000281947 */ /* 0x000fee0003800000 */
        /* <DEDUP_REMOVED lines=10> */
.L_x_190:
[----:B------:R-:W-:Y:S05]  /*2440*/  BSYNC B0 ;  /* 0x0000000000007941 */ /* 0x000fea0003800000 */
.L_x_189:
        /* <DEDUP_REMOVED lines=14> */
.L_x_192:
[----:B------:R-:W-:Y:S05]  /*2530*/  BSYNC B0 ;  /* 0x0000000000007941 */ /* 0x000fea0003800000 */
.L_x_191:
        /* <DEDUP_REMOVED lines=9> */
[----:B------:R-:W-:Y:S01]  /*25d0*/  UIMAD UR5, UR8, UR6, URZ ;  /* 0x00000006080572a4 */ /* 0x000fe2000f8e023f */
[----:B------:R-:W-:Y:S02]  /*25e0*/  MOV R6, UR6 ;  /* 0x0000000600067c02 */ /* 0x000fe40008000f00 */
[----:B------:R-:W-:Y:S01]  /*25f0*/  IADD3.X R9, R7, UR17, R4, P2, !PT ;  /* 0x0000001107097c10 */ /* 0x000fe200097fe404 */
[----:B------:R-:W-:Y:S02]  /*2600*/  UIMAD UR7, UR57, UR7, UR5 ;  /* 0x00000007390772a4 */ /* 0x000fe4000f8e0205 */
        /* <DEDUP_REMOVED lines=13> */
.L_x_194:
[----:B------:R-:W-:Y:S05]  /*26e0*/  BSYNC B0 ;  /* 0x0000000000007941 */ /* 0x000fea0003800000 */
.L_x_193:
        /* <DEDUP_REMOVED lines=14> */
.L_x_186:
[----:B------:R-:W-:Y:S01]  /*27d0*/  UIMAD UR8, UR38, -0x80, UR6 ;  /* 0xffffff80260878a4 */ /* 0x000fe2000f8e0206 */
[C---:B------:R-:W-:Y:S01]  /*27e0*/  VIADD R8, R11.reuse, 0x40 ;  /* 0x000000400b087836 */ /* 0x040fe20000000000 */
[----:B------:R-:W-:Y:S01]  /*27f0*/  UIMAD UR9, UR39, UR24, URZ ;  /* 0x00000018270972a4 */ /* 0x000fe2000f8e023f */
[----:B------:R-:W-:Y:S01]  /*2800*/  IMAD.U32 R16, RZ, RZ, UR24 ;  /* 0x00000018ff107e24 */ /* 0x000fe2000f8e00ff */
[----:B------:R-:W-:Y:S01]  /*2810*/  UIMAD UR10, UR39, UR26, URZ ;  /* 0x0000001a270a72a4 */ /* 0x000fe2000f8e023f */
[----:B------:R-:W-:Y:S01]  /*2820*/  IMAD.U32 R14, RZ, RZ, UR26 ;  /* 0x0000001aff0e7e24 */ /* 0x000fe2000f8e00ff */
[----:B------:R-:W-:Y:S01]  /*2830*/  UIMAD UR20, UR22, UR25, UR9 ;  /* 0x00000019161472a4 */ /* 0x000fe2000f8e0209 */
[----:B------:R-:W-:Y:S01]  /*2840*/  ISETP.GE.AND P3, PT, R8, UR8, PT ;  /* 0x0000000808007c0c */ /* 0x000fe2000bf66270 */
[----:B------:R-:W-:Y:S01]  /*2850*/  UIMAD UR9, UR22, UR27, UR10 ;  /* 0x0000001b160972a4 */ /* 0x000fe2000f8e020a */
[--C-:B------:R-:W-:Y:S01]  /*2860*/  IMAD.WIDE.U32 R16, R16, UR22, R4.reuse ;  /* 0x0000001610107c25 */ /* 0x100fe2000f8e0004 */
[----:B------:R-:W-:Y:S01]  /*2870*/  UIMAD UR5, UR7, -0x80, UR11 ;  /* 0xffffff80070578a4 */ /* 0x000fe2000f8e020b */
[----:B------:R-:W-:Y:S01]  /*2880*/  ISETP.GE.AND P4, PT, R11, UR8, PT ;  /* 0x000000080b007c0c */ /* 0x000fe2000bf86270 */
[----:B------:R-:W-:Y:S01]  /*2890*/  ULDC.64 UR14, c[0x0][0x268] ;  /* 0x00009a00000e7ab9 */ /* 0x000fe20000000a00 */
[----:B------:R-:W-:Y:S01]  /*28a0*/  IMAD.WIDE.U32 R14, R14, UR22, R4 ;  /* 0x000000160e0e7c25 */ /* 0x000fe2000f8e0004 */
[----:B------:R-:W-:-:S02]  /*28b0*/  IADD3 R18, P1, R16, UR32, RZ ;  /* 0x0000002010127c10 */ /* 0x000fc4000ff3e0ff */
[----:B------:R-:W-:Y:S01]  /*28c0*/  SHF.R.S32.HI R192, RZ, 0x1f, R173 ;  /* 0x0000001fffc07819 */ /* 0x000fe200000114ad */
[----:B------:R-:W-:Y:S01]  /*28d0*/  IMAD.U32 R5, RZ, RZ, UR20 ;  /* 0x00000014ff057e24 */ /* 0x000fe2000f8e00ff */
[----:B------:R-:W-:Y:S01]  /*28e0*/  IADD3 R14, P0, R14, UR33, RZ ;  /* 0x000000210e0e7c10 */ /* 0x000fe2000ff1e0ff */
[----:B------:R-:W-:Y:S01]  /*28f0*/  IMAD.U32 R4, RZ, RZ, UR9 ;  /* 0x00000009ff047e24 */ /* 0x000fe2000f8e00ff */
[----:B------:R-:W-:Y:S01]  /*2900*/  ULDC.64 UR8, c[0x0][0x260] ;  /* 0x0000980000087ab9 */ /* 0x000fe20000000a00 */
[----:B------:R-:W-:Y:S01]  /*2910*/  IMAD R22, R13, UR14, RZ ;  /* 0x0000000e0d167c24 */ /* 0x000fe2000f8e02ff */
[----:B------:R-:W-:Y:S01]  /*2920*/  IADD3.X R19, R17, UR43, R5, P1, !PT ;  /* 0x0000002b11137c10 */ /* 0x000fe20008ffe405 */
[----:B------:R-:W-:Y:S01]  /*2930*/  IMAD R13, R13, UR8, RZ ;  /* 0x000000080d0d7c24 */ /* 0x000fe2000f8e02ff */
[----:B------:R-:W-:Y:S01]  /*2940*/  IADD3.X R15, R15, UR41, R4, P0, !PT ;  /* 0x000000290f0f7c10 */ /* 0x000fe200087fe404 */
[----:B------:R-:W-:Y:S01]  /*2950*/  IMAD R22, R20, UR15, R22 ;  /* 0x0000000f14167c24 */ /* 0x000fe2000f8e0216 */
[----:B------:R-:W1:Y:S01]  /*2960*/  @!P3 LDC.64 R4, c[0x0][0x220] ;  /* 0x00008800ff04bb82 */ /* 0x000e620000000a00 */
[----:B------:R-:W-:Y:S01]  /*2970*/  ISETP.GE.AND P1, PT, R8, UR5, PT ;  /* 0x0000000508007c0c */ /* 0x000fe2000bf26270 */
[----:B------:R-:W-:Y:S01]  /*2980*/  IMAD.WIDE.U32 R18, R20, UR14, R18 ;  /* 0x0000000e14127c25 */ /* 0x000fe2000f8e0012 */
[----:B------:R-:W-:Y:S01]  /*2990*/  @!P3 IADD3 R12, P0, R11, 0x40, RZ ;  /* 0x000000400b0cb810 */ /* 0x000fe20007f1e0ff */
[----:B------:R-:W-:-:S02]  /*29a0*/  UIMAD.WIDE.U32 UR14, UR44, 0x80, URZ ;  /* 0x000000802c0e78a5 */ /* 0x000fc4000f8e003f */
[----:B------:R-:W-:Y:S02]  /*29b0*/  IMAD.IADD R23, R19, 0x1, R22 ;  /* 0x0000000113177824 */ /* 0x000fe400078e0216 */
[----:B------:R-:W-:Y:S01]  /*29c0*/  IMAD.SHL.U32 R7, R7, 0x80, RZ ;  /* 0x0000008007077824 */ /* 0x000fe200078e00ff */
[----:B------:R-:W2:Y:S01]  /*29d0*/  @!P4 LDC.64 R8, c[0x0][0x220] ;  /* 0x00008800ff08cb82 */ /* 0x000ea20000000a00 */
[----:B------:R-:W-:Y:S02]  /*29e0*/  @!P3 IMAD.X R16, RZ, RZ, R10, P0 ;  /* 0x000000ffff10b224 */ /* 0x000fe400000e060a */
[----:B------:R-:W-:Y:S02]  /*29f0*/  IMAD.MOV.U32 R195, RZ, RZ, 0x7f800000 ;  /* 0x7f800000ffc37424 */ /* 0x000fe400078e00ff */
[----:B------:R-:W-:Y:S02]  /*2a00*/  IMAD.MOV.U32 R196, RZ, RZ, 0x7f800000 ;  /* 0x7f800000ffc47424 */ /* 0x000fe400078e00ff */
[----:B------:R-:W-:-:S02]  /*2a10*/  IMAD.MOV.U32 R193, RZ, RZ, 0x7f800000 ;  /* 0x7f800000ffc17424 */ /* 0x000fc400078e00ff */
[----:B------:R-:W-:Y:S02]  /*2a20*/  IMAD.MOV.U32 R194, RZ, RZ, 0x7f800000 ;  /* 0x7f800000ffc27424 */ /* 0x000fe400078e00ff */
[----:B------:R-:W-:Y:S02]  /*2a30*/  VIADD R190, R173, 0xffffff80 ;  /* 0xffffff80adbe7836 */ /* 0x000fe40000000000 */
[----:B------:R-:W-:Y:S02]  /*2a40*/  VIADD R164, R171, 0x1000 ;  /* 0x00001000aba47836 */ /* 0x000fe40000000000 */
[----:B------:R-:W-:Y:S01]  /*2a50*/  VIADD R163, R170, 0x1000 ;  /* 0x00001000aaa37836 */ /* 0x000fe20000000000 */
[----:B------:R-:W-:Y:S01]  /*2a60*/  UIADD3 UR39, UR22, UR11, URZ ;  /* 0x0000000b16277290 */ /* 0x000fe2000fffe03f */
[C---:B------:R-:W-:Y:S01]  /*2a70*/  IMAD R13, R20.reuse, UR9, R13 ;  /* 0x00000009140d7c24 */ /* 0x040fe2000f8e020d */
[----:B------:R-:W-:Y:S01]  /*2a80*/  USHF.L.U32 UR9, UR45, 0x7, URZ ;  /* 0x000000072d097899 */ /* 0x000fe2000800063f */
[----:B------:R-:W-:Y:S01]  /*2a90*/  IMAD.WIDE.U32 R20, R20, UR8, R14 ;  /* 0x0000000814147c25 */ /* 0x000fe2000f8e000e */
[----:B------:R-:W-:Y:S01]  /*2aa0*/  ULEA.HI UR8, UR7, UR7, URZ, 0x1 ;  /* 0x0000000707087291 */ /* 0x000fe2000f8f083f */
[----:B------:R-:W-:Y:S01]  /*2ab0*/  CS2R R94, SRZ ;  /* 0x00000000005e7805 */ /* 0x000fe2000001ff00 */
[----:B------:R-:W-:Y:S01]  /*2ac0*/  ULDC UR29, c[0x0][0x394] ;  /* 0x0000e500001d7ab9 */ /* 0x000fe20000000800 */
[----:B------:R-:W-:Y:S01]  /*2ad0*/  IMAD.WIDE.U32 R14, R6, 0x80, RZ ;  /* 0x00000080060e7825 */ /* 0x000fe200078e00ff */
[----:B------:R-:W-:Y:S01]  /*2ae0*/  ULOP3.LUT UR8, UR8, 0xfffffffe, URZ, 0xc0, !UPT ;  /* 0xfffffffe08087892 */ /* 0x000fe2000f8ec03f */
[----:B------:R-:W-:-:S02]  /*2af0*/  CS2R R92, SRZ ;  /* 0x00000000005c7805 */ /* 0x000fc4000001ff00 */
[----:B------:R-:W-:Y:S01]  /*2b00*/  CS2R R98, SRZ ;  /* 0x0000000000627805 */ /* 0x000fe2000001ff00 */
[----:B------:R-:W-:Y:S01]  /*2b10*/  @!P3 IMAD.MOV.U32 R19, RZ, RZ, R23 ;  /* 0x000000ffff13b224 */ /* 0x000fe200078e0017 */
[----:B------:R-:W-:Y:S01]  /*2b20*/  @!P1 IADD3 R14, P0, R198, R14, RZ ;  /* 0x0000000ec60e9210 */ /* 0x000fe20007f1e0ff */
[----:B------:R-:W-:Y:S01]  /*2b30*/  @!P3 IMAD R16, R16, UR24, RZ ;  /* 0x000000181010bc24 */ /* 0x000fe2000f8e02ff */
[----:B------:R-:W-:Y:S01]  /*2b40*/  UIADD3 UR8, UR7, -UR8, URZ ;  /* 0x8000000807087290 */ /* 0x000fe2000fffe03f */
[----:B------:R-:W-:Y:S01]  /*2b50*/  @!P4 IMAD.MOV.U32 R22, RZ, RZ, R18 ;  /* 0x000000ffff16c224 */ /* 0x000fe200078e0012 */
[----:B------:R-:W-:Y:S01]  /*2b60*/  @!P1 IADD3.X R15, R199, R15, R7, P0, !PT ;  /* 0x0000000fc70f9210 */ /* 0x000fe200007fe407 */
[C---:B------:R-:W-:Y:S01]  /*2b70*/  @!P3 IMAD R16, R12.reuse, UR25, R16 ;  /* 0x000000190c10bc24 */ /* 0x040fe2000f8e0210 */
[----:B------:R-:W-:Y:S01]  /*2b80*/  UISETP.NE.AND UP0, UPT, UR8, 0x1, UPT ;  /* 0x000000010800788c */ /* 0x000fe2000bf05270 */
[----:B------:R-:W-:Y:S01]  /*2b90*/  @!P3 IMAD.WIDE.U32 R18, R12, UR24, R18 ;  /* 0x000000180c12bc25 */ /* 0x000fe2000f8e0012 */
[----:B------:R-:W-:-:S02]  /*2ba0*/  CS2R R96, SRZ ;  /* 0x0000000000607805 */ /* 0x000fc4000001ff00 */
[----:B------:R-:W-:Y:S02]  /*2bb0*/  CS2R R90, SRZ ;  /* 0x00000000005a7805 */ /* 0x000fe4000001ff00 */
[----:B------:R-:W-:Y:S01]  /*2bc0*/  CS2R R88, SRZ ;  /* 0x0000000000587805 */ /* 0x000fe2000001ff00 */
[----:B------:R-:W-:Y:S01]  /*2bd0*/  @!P3 IMAD.IADD R16, R19, 0x1, R16 ;  /* 0x000000011310b824 */ /* 0x000fe200078e0210 */
[----:B-1----:R-:W-:Y:S01]  /*2be0*/  @!P3 LEA R4, P0, R18, R4, 0x1 ;  /* 0x000000041204b211 */ /* 0x002fe200078008ff */
[----:B------:R-:W-:Y:S01]  /*2bf0*/  @!P4 IMAD R17, R10, UR24, RZ ;  /* 0x000000180a11cc24 */ /* 0x000fe2000f8e02ff */
[----:B------:R-:W-:Y:S01]  /*2c00*/  CS2R R86, SRZ ;  /* 0x0000000000567805 */ /* 0x000fe2000001ff00 */
[----:B------:R-:W-:Y:S01]  /*2c10*/  @!P4 IMAD.WIDE.U32 R22, R11, UR24, R22 ;  /* 0x000000180b16cc25 */ /* 0x000fe2000f8e0016 */
[----:B------:R-:W-:Y:S02]  /*2c20*/  @!P3 LEA.HI.X R5, R18, R5, R16, 0x1, P0 ;  /* 0x000000051205b211 */ /* 0x000fe400000f0c10 */
[----:B------:R-:W-:-:S02]  /*2c30*/  CS2R R84, SRZ ;  /* 0x0000000000547805 */ /* 0x000fc4000001ff00 */
[----:B------:R-:W-:Y:S01]  /*2c40*/  PLOP3.LUT P0, PT, PT, PT, UP5, 0x80, 0x0 ;  /* 0x000000000000781c */ /* 0x000fe20003f0f058 */
[----:B------:R-:W-:Y:S01]  /*2c50*/  @!P4 IMAD R17, R11, UR25, R17 ;  /* 0x000000190b11cc24 */ /* 0x000fe2000f8e0211 */
[----:B--2---:R-:W-:Y:S01]  /*2c60*/  @!P4 LEA R8, P2, R22, R8, 0x1 ;  /* 0x000000081608c211 */ /* 0x004fe200078408ff */
[----:B------:R-:W-:Y:S01]  /*2c70*/  VIADD R6, R173, 0x8 ;  /* 0x00000008ad067836 */ /* 0x000fe20000000000 */
[----:B------:R-:W-:Y:S01]  /*2c80*/  @!P1 IADD3 R18, P5, R200, UR14, RZ ;  /* 0x0000000ec8129c10 */ /* 0x000fe2000ffbe0ff */
[----:B------:R-:W-:Y:S01]  /*2c90*/  @!P4 IMAD.IADD R17, R23, 0x1, R17 ;  /* 0x000000011711c824 */ /* 0x000fe200078e0211 */
[----:B------:R-:W-:Y:S01]  /*2ca0*/  CS2R R78, SRZ ;  /* 0x00000000004e7805 */ /* 0x000fe2000001ff00 */
[----:B------:R-:W-:Y:S01]  /*2cb0*/  IMAD.IADD R7, R21, 0x1, R13 ;  /* 0x0000000115077824 */ /* 0x000fe200078e020d */
[----:B------:R-:W-:Y:S01]  /*2cc0*/  ISETP.GE.AND P6, PT, R6, UR5, PT ;  /* 0x0000000506007c0c */ /* 0x000fe2000bfc6270 */
[----:B------:R-:W-:Y:S01]  /*2cd0*/  @!P4 IMAD.MOV.U32 R6, RZ, RZ, R20 ;  /* 0x000000ffff06c224 */ /* 0x000fe200078e0014 */
[----:B------:R-:W-:Y:S01]  /*2ce0*/  @!P4 LEA.HI.X R9, R22, R9, R17, 0x1, P2 ;  /* 0x000000091609c211 */ /* 0x000fe200010f0c11 */
[----:B------:R-:W-:Y:S01]  /*2cf0*/  @!P4 IMAD R12, R10, UR26, RZ ;  /* 0x0000001a0a0ccc24 */ /* 0x000fe2000f8e02ff */
[C---:B------:R-:W-:Y:S01]  /*2d00*/  @!P3 IADD3 R13, P2, R11.reuse, 0x40, RZ ;  /* 0x000000400b0db810 */ /* 0x040fe20007f5e0ff */
[----:B------:R-:W-:Y:S01]  /*2d10*/  @P0 BAR.SYNC.DEFER_BLOCKING 0x0 ;  /* 0x0000000000000b1d */ /* 0x000fe20000010000 */
[----:B------:R-:W-:Y:S01]  /*2d20*/  @!P4 IMAD.WIDE.U32 R16, R11, UR26, R6 ;  /* 0x0000001a0b10cc25 */ /* 0x000fe2000f8e0006 */
[----:B------:R-:W-:-:S03]  /*2d30*/  PLOP3.LUT P0, PT, PT, PT, UP0, 0x80, 0x0 ;  /* 0x000000000000781c */ /* 0x000fc60003f0f008 */
[----:B------:R-:W-:Y:S01]  /*2d40*/  @!P3 IMAD.X R10, RZ, RZ, R10, P2 ;  /* 0x000000ffff0ab224 */ /* 0x000fe200010e060a */
[C---:B------:R-:W-:Y:S01]  /*2d50*/  ISETP.GE.AND P2, PT, R11.reuse, UR5, PT ;  /* 0x000000050b007c0c */ /* 0x040fe2000bf46270 */
[----:B------:R-:W-:Y:S01]  /*2d60*/  @!P4 IMAD R12, R11, UR27, R12 ;  /* 0x0000001b0b0ccc24 */ /* 0x000fe2000f8e020c */
[----:B------:R-:W-:Y:S01]  /*2d70*/  CS2R R76, SRZ ;  /* 0x00000000004c7805 */ /* 0x000fe2000001ff00 */
[----:B------:R-:W-:Y:S01]  /*2d80*/  @!P3 IMAD R11, R10, UR26, RZ ;  /* 0x0000001a0a0bbc24 */ /* 0x000fe2000f8e02ff */
[----:B------:R-:W-:Y:S01]  /*2d90*/  LEA R10, R174, UR4, 0x1 ;  /* 0x00000004ae0a7c11 */ /* 0x000fe2000f8e08ff */
[----:B------:R-:W-:Y:S01]  /*2da0*/  @!P3 IMAD.MOV.U32 R21, RZ, RZ, R7 ;  /* 0x000000ffff15b224 */ /* 0x000fe200078e0007 */
[----:B------:R-:W-:Y:S01]  /*2db0*/  CS2R R82, SRZ ;  /* 0x0000000000527805 */ /* 0x000fe2000001ff00 */
[----:B------:R-:W1:Y:S01]  /*2dc0*/  @!P4 LDC.64 R6, c[0x0][0x218] ;  /* 0x00008600ff06cb82 */ /* 0x000e620000000a00 */
[C---:B------:R-:W-:Y:S01]  /*2dd0*/  @!P3 IMAD R11, R13.reuse, UR27, R11 ;  /* 0x0000001b0d0bbc24 */ /* 0x040fe2000f8e020b */
[----:B------:R-:W-:Y:S01]  /*2de0*/  CS2R R80, SRZ ;  /* 0x0000000000507805 */ /* 0x000fe2000001ff00 */
[----:B------:R-:W-:Y:S01]  /*2df0*/  @!P3 IMAD.WIDE.U32 R20, R13, UR26, R20 ;  /* 0x0000001a0d14bc25 */ /* 0x000fe2000f8e0014 */
[----:B------:R-:W-:-:S02]  /*2e00*/  CS2R R74, SRZ ;  /* 0x00000000004a7805 */ /* 0x000fc4000001ff00 */
[----:B------:R-:W-:Y:S02]  /*2e10*/  CS2R R72, SRZ ;  /* 0x0000000000487805 */ /* 0x000fe4000001ff00 */
[----:B------:R-:W-:Y:S01]  /*2e20*/  CS2R R70, SRZ ;  /* 0x0000000000467805 */ /* 0x000fe2000001ff00 */
[----:B------:R-:W-:Y:S01]  /*2e30*/  @!P4 IMAD.IADD R12, R17, 0x1, R12 ;  /* 0x00000001110cc824 */ /* 0x000fe200078e020c */
[----:B------:R-:W-:Y:S01]  /*2e40*/  CS2R R68, SRZ ;  /* 0x0000000000447805 */ /* 0x000fe2000001ff00 */
[----:B------:R-:W-:Y:S02]  /*2e50*/  @!P3 IMAD.IADD R11, R21, 0x1, R11 ;  /* 0x00000001150bb824 */ /* 0x000fe400078e020b */
[----:B------:R-:W-:Y:S01]  /*2e60*/  IMAD.SHL.U32 R191, R173, 0x4, RZ ;  /* 0x00000004adbf7824 */ /* 0x000fe200078e00ff */
[----:B------:R2:W-:Y:S01]  /*2e70*/  @P4 STS [R10+0x8000], RZ ;  /* 0x008000ff0a004388 */ /* 0x0005e20000000800 */
[----:B------:R-:W-:Y:S02]  /*2e80*/  USHF.L.U32 UR37, UR23, 0x3, URZ ;  /* 0x0000000317257899 */ /* 0x000fe4000800063f */
[----:B------:R-:W-:Y:S01]  /*2e90*/  USHF.L.U32 UR36, UR23, 0x4, URZ ;  /* 0x0000000417247899 */ /* 0x000fe2000800063f */
[----:B------:R2:W-:Y:S01]  /*2ea0*/  @P4 STS [R10+0x8004], RZ ;  /* 0x008004ff0a004388 */ /* 0x0005e20000000800 */
[----:B------:R-:W-:-:S02]  /*2eb0*/  UIMAD UR35, UR23, 0x18, URZ ;  /* 0x00000018172378a4 */ /* 0x000fc4000f8e023f */
[----:B------:R-:W-:Y:S01]  /*2ec0*/  USHF.L.U32 UR34, UR23, 0x5, URZ ;  /* 0x0000000517227899 */ /* 0x000fe2000800063f */
[----:B------:R2:W-:Y:S01]  /*2ed0*/  @P4 STS.64 [R10+0x8008], RZ ;  /* 0x008008ff0a004388 */ /* 0x0005e20000000a00 */
[----:B------:R-:W-:Y:S02]  /*2ee0*/  UIMAD UR33, UR23, 0x28, URZ ;  /* 0x00000028172178a4 */ /* 0x000fe4000f8e023f */
[----:B------:R-:W-:Y:S01]  /*2ef0*/  UIMAD UR32, UR23, 0x30, URZ ;  /* 0x00000030172078a4 */ /* 0x000fe2000f8e023f */
[----:B------:R-:W-:Y:S01]  /*2f00*/  @!PT LDS RZ, [RZ] ;  /* 0x00000000fffff984 */ /* 0x000fe20000000800 */
[----:B------:R-:W-:Y:S01]  /*2f10*/  @!PT LDS RZ, [RZ] ;  /* 0x00000000fffff984 */ /* 0x000fe20000000800 */
[----:B------:R-:W-:Y:S01]  /*2f20*/  @!PT LDS RZ, [RZ] ;  /* 0x00000000fffff984 */ /* 0x000fe20000000800 */
[----:B------:R3:W-:Y:S01]  /*2f30*/  @!P4 LDGSTS.E.BYPASS.LTC128B.128 [R10+0x8000], desc[UR12][R8.64] ;  /* 0x08000000080acfae */ /* 0x0007e2000b901d4c */
[----:B------:R-:W-:Y:S02]  /*2f40*/  UIMAD UR31, UR23, 0x38, URZ ;  /* 0x00000038171f78a4 */ /* 0x000fe4000f8e023f */
[----:B------:R-:W-:Y:S01]  /*2f50*/  USHF.L.U32 UR30, UR23, 0x6, URZ ;  /* 0x00000006171e7899 */ /* 0x000fe2000800063f */
[----:B------:R2:W-:Y:S01]  /*2f60*/  @P3 STS.128 [R10+0x9000], RZ ;  /* 0x009000ff0a003388 */ /* 0x0005e20000000c00 */
[----:B------:R-:W-:-:S03]  /*2f70*/  ULDC UR41, c[0x0][0x398] ;  /* 0x0000e60000297ab9 */ /* 0x000fc60000000800 */
[----:B------:R-:W-:Y:S01]  /*2f80*/  @!PT LDS RZ, [RZ] ;  /* 0x00000000fffff984 */ /* 0x000fe20000000800 */
[----:B------:R-:W-:Y:S01]  /*2f90*/  @!PT LDS RZ, [RZ] ;  /* 0x00000000fffff984 */ /* 0x000fe20000000800 */
[----:B------:R-:W-:Y:S01]  /*2fa0*/  @!PT LDS RZ, [RZ] ;  /* 0x00000000fffff984 */ /* 0x000fe20000000800 */
[----:B------:R4:W-:Y:S04]  /*2fb0*/  @!P3 LDGSTS.E.BYPASS.LTC128B.128 [R10+0x9000], desc[UR12][R4.64] ;  /* 0x09000000040abfae */ /* 0x0009e8000b901d4c */
[----:B------:R-:W0:Y:S04]  /*2fc0*/  LDGDEPBAR ;  /* 0x00000000000079af */ /* 0x000e280000000000 */
[----:B------:R2:W-:Y:S04]  /*2fd0*/  @P2 STS [R10+0x4000], RZ ;  /* 0x004000ff0a002388 */ /* 0x0005e80000000800 */
[----:B------:R2:W-:Y:S04]  /*2fe0*/  @P2 STS [R10+0x4004], RZ ;  /* 0x004004ff0a002388 */ /* 0x0005e80000000800 */
[----:B------:R2:W-:Y:S01]  /*2ff0*/  @P2 STS.64 [R10+0x4008], RZ ;  /* 0x004008ff0a002388 */ /* 0x0005e20000000a00 */
[----:B---3--:R-:W-:-:S03]  /*3000*/  VIADD R9, R174, 0x1000 ;  /* 0x00001000ae097836 */ /* 0x008fc60000000000 */
[----:B------:R-:W-:Y:S01]  /*3010*/  @!PT LDS RZ, [RZ] ;  /* 0x00000000fffff984 */ /* 0x000fe20000000800 */
[----:B------:R-:W-:Y:S01]  /*3020*/  @!PT LDS RZ, [RZ] ;  /* 0x00000000fffff984 */ /* 0x000fe20000000800 */
[----:B------:R-:W-:Y:S01]  /*3030*/  @!PT LDS RZ, [RZ] ;  /* 0x00000000fffff984 */ /* 0x000fe20000000800 */
[----:B------:R-:W-:Y:S01]  /*3040*/  @!P2 LDGSTS.E.BYPASS.LTC128B.128 [R10+0x4000], desc[UR12][R198.64] ;  /* 0x04000000c60aafae */ /* 0x000fe2000b901d4c */
[----:B------:R-:W-:Y:S01]  /*3050*/  IMAD.U32 R8, RZ, RZ, UR9 ;  /* 0x00000009ff087e24 */ /* 0x000fe2000f8e00ff */
[----:B------:R-:W-:Y:S02]  /*3060*/  SEL R9, R9, R174, !P0 ;  /* 0x000000ae09097207 */ /* 0x000fe40004000000 */
[----:B------:R2:W-:Y:S02]  /*3070*/  @P1 STS.128 [R10+0x5000], RZ ;  /* 0x005000ff0a001388 */ /* 0x0005e40000000c00 */
[----:B------:R-:W-:Y:S01]  /*3080*/  @!P1 IADD3.X R19, R201, UR15, R8, P5, !PT ;  /* 0x0000000fc9139c10 */ /* 0x000fe2000affe408 */
[----:B----4-:R-:W3:Y:S01]  /*3090*/  @!P3 LDC.64 R4, c[0x0][0x218] ;  /* 0x00008600ff04bb82 */ /* 0x010ee20000000a00 */
[----:B------:R-:W-:Y:S01]  /*30a0*/  LEA R197, R9, UR4, 0x1 ;  /* 0x0000000409c57c11 */ /* 0x000fe2000f8e08ff */
[----:B------:R-:W-:Y:S01]  /*30b0*/  @!PT LDS RZ, [RZ] ;  /* 0x00000000fffff984 */ /* 0x000fe20000000800 */
[----:B------:R-:W-:Y:S01]  /*30c0*/  @!PT LDS RZ, [RZ] ;  /* 0x00000000fffff984 */ /* 0x000fe20000000800 */
[----:B------:R-:W-:Y:S01]  /*30d0*/  @!PT LDS RZ, [RZ] ;  /* 0x00000000fffff984 */ /* 0x000fe20000000800 */
[----:B------:R-:W-:Y:S01]  /*30e0*/  @!P1 LDGSTS.E.BYPASS.LTC128B.128 [R10+0x5000], desc[UR12][R14.64] ;  /* 0x050000000e0a9fae */ /* 0x000fe2000b901d4c */
[----:B-1----:R-:W-:Y:S01]  /*30f0*/  @!P4 LEA R22, P5, R16, R6, 0x1 ;  /* 0x000000061016c211 */ /* 0x002fe200078a08ff */
[----:B------:R-:W-:-:S02]  /*3100*/  VIADD R6, R173, 0x48 ;  /* 0x00000048ad067836 */ /* 0x000fc40000000000 */
[----:B------:R2:W-:Y:S01]  /*3110*/  @P2 STS [R197], RZ ;  /* 0x000000ffc5002388 */ /* 0x0005e20000000800 */
[----:B------:R-:W-:Y:S01]  /*3120*/  @!P4 LEA.HI.X R23, R16, R7, R12, 0x1, P5 ;  /* 0x000000071017c211 */ /* 0x000fe200028f0c0c */
[C---:B------:R-:W-:Y:S01]  /*3130*/  VIADD R7, R173.reuse, 0x40 ;  /* 0x00000040ad077836 */ /* 0x040fe20000000000 */
[----:B------:R-:W-:Y:S01]  /*3140*/  ISETP.GE.AND P5, PT, R173, UR5, PT ;  /* 0x00000005ad007c0c */ /* 0x000fe2000bfa6270 */
[----:B------:R2:W-:Y:S04]  /*3150*/  @P2 STS [R197+0x4], RZ ;  /* 0x000004ffc5002388 */ /* 0x0005e80000000800 */
[----:B------:R2:W-:Y:S04]  /*3160*/  @P2 STS [R197+0x8], RZ ;  /* 0x000008ffc5002388 */ /* 0x0005e80000000800 */
[----:B------:R2:W-:Y:S04]  /*3170*/  @P2 STS [R197+0xc], RZ ;  /* 0x00000cffc5002388 */ /* 0x0005e80000000800 */
[----:B------:R-:W-:Y:S01]  /*3180*/  @!PT LDS RZ, [RZ] ;  /* 0x00000000fffff984 */ /* 0x000fe20000000800 */
[----:B------:R-:W-:Y:S01]  /*3190*/  @!PT LDS RZ, [RZ] ;  /* 0x00000000fffff984 */ /* 0x000fe20000000800 */
[----:B------:R-:W-:Y:S01]  /*31a0*/  @!PT LDS RZ, [RZ] ;  /* 0x00000000fffff984 */ /* 0x000fe20000000800 */
[----:B------:R-:W-:Y:S01]  /*31b0*/  @!P2 LDGSTS.E.BYPASS.LTC128B.128 [R197], desc[UR12][R200.64] ;  /* 0x00000000c8c5afae */ /* 0x000fe2000b901d4c */
[----:B---3--:R-:W-:-:S03]  /*31c0*/  @!P3 LEA R4, P2, R20, R4, 0x1 ;  /* 0x000000041404b211 */ /* 0x008fc600078408ff */
[----:B------:R2:W-:Y:S01]  /*31d0*/  @P1 STS [R197+0x1000], RZ ;  /* 0x001000ffc5001388 */ /* 0x0005e20000000800 */
[----:B------:R-:W-:-:S03]  /*31e0*/  @!P3 LEA.HI.X R5, R20, R5, R11, 0x1, P2 ;  /* 0x000000051405b211 */ /* 0x000fc600010f0c0b */
[----:B------:R2:W-:Y:S01]  /*31f0*/  @P1 STS [R197+0x1004], RZ ;  /* 0x001004ffc5001388 */ /* 0x0005e20000000800 */
[----:B------:R-:W-:-:S03]  /*3200*/  ISETP.GE.AND P2, PT, R6, UR5, PT ;  /* 0x0000000506007c0c */ /* 0x000fc6000bf46270 */
[----:B------:R2:W-:Y:S04]  /*3210*/  @P1 STS [R197+0x1008], RZ ;  /* 0x001008ffc5001388 */ /* 0x0005e80000000800 */
[----:B------:R2:W-:Y:S04]  /*3220*/  @P1 STS [R197+0x100c], RZ ;  /* 0x00100cffc5001388 */ /* 0x0005e80000000800 */
[----:B------:R-:W-:Y:S01]  /*3230*/  @!PT LDS RZ, [RZ] ;  /* 0x00000000fffff984 */ /* 0x000fe20000000800 */
[----:B------:R-:W-:Y:S01]  /*3240*/  @!PT LDS RZ, [RZ] ;  /* 0x00000000fffff984 */ /* 0x000fe20000000800 */
[----:B------:R-:W-:Y:S01]  /*3250*/  @!PT LDS RZ, [RZ] ;  /* 0x00000000fffff984 */ /* 0x000fe20000000800 */
[----:B------:R-:W-:Y:S01]  /*3260*/  @!P1 LDGSTS.E.BYPASS.LTC128B.128 [R197+0x1000], desc[UR12][R18.64] ;  /* 0x0100000012c59fae */ /* 0x000fe2000b901d4c */
[----:B------:R-:W-:Y:S01]  /*3270*/  ISETP.GE.AND P1, PT, R7, UR5, PT ;  /* 0x0000000507007c0c */ /* 0x000fe2000bf26270 */
[----:B------:R-:W-:Y:S01]  /*3280*/  IMAD.SHL.U32 R7, R173, 0x4, RZ ;  /* 0x00000004ad077824 */ /* 0x000fe200078e00ff */
[----:B------:R-:W-:Y:S01]  /*3290*/  SHF.R.S32.HI R189, RZ, 0x1f, R190 ;  /* 0x0000001fffbd7819 */ /* 0x000fe200000114be */
[----:B------:R2:W-:Y:S01]  /*32a0*/  @P4 STS [R10+0x6000], RZ ;  /* 0x006000ff0a004388 */ /* 0x0005e20000000800 */
[----:B------:R-:W-:-:S02]  /*32b0*/  SEL R164, R164, R171, !P0 ;  /* 0x000000aba4a47207 */ /* 0x000fc40004000000 */
[----:B------:R-:W-:Y:S01]  /*32c0*/  SEL R163, R163, R170, !P0 ;  /* 0x000000aaa3a37207 */ /* 0x000fe20004000000 */
[----:B------:R2:W-:Y:S04]  /*32d0*/  @P4 STS [R10+0x6004], RZ ;  /* 0x006004ff0a004388 */ /* 0x0005e80000000800 */
[----:B------:R2:W-:Y:S01]  /*32e0*/  @P4 STS.64 [R10+0x6008], RZ ;  /* 0x006008ff0a004388 */ /* 0x0005e20000000a00 */
[----:B------:R-:W-:Y:S01]  /*32f0*/  UIADD3 UR39, -UR6, 0x80, UR39 ;  /* 0x0000008006277890 */ /* 0x000fe2000fffe127 */
[----:B------:R-:W-:Y:S02]  /*3300*/  UMOV UR15, UR29 ;  /* 0x0000001d000f7c82 */ /* 0x000fe40008000000 */
[----:B------:R-:W-:Y:S01]  /*3310*/  @!PT LDS RZ, [RZ] ;  /* 0x00000000fffff984 */ /* 0x000fe20000000800 */
[----:B------:R-:W-:Y:S01]  /*3320*/  @!PT LDS RZ, [RZ] ;  /* 0x00000000fffff984 */ /* 0x000fe20000000800 */
[----:B------:R-:W-:Y:S01]  /*3330*/  @!PT LDS RZ, [RZ] ;  /* 0x00000000fffff984 */ /* 0x000fe20000000800 */
[----:B------:R-:W-:Y:S01]  /*3340*/  @!P4 LDGSTS.E.BYPASS.LTC128B.128 [R10+0x6000], desc[UR12][R22.64] ;  /* 0x06000000160acfae */ /* 0x000fe2000b901d4c */
[----:B------:R-:W-:-:S02]  /*3350*/  UIADD3 UR22, -UR28, URZ, URZ ;  /* 0x0000003f1c167290 */ /* 0x000fc4000fffe13f */
[----:B------:R-:W-:Y:S01]  /*3360*/  UIMAD UR27, UR23, 0x58, URZ ;  /* 0x00000058171b78a4 */ /* 0x000fe2000f8e023f */
[----:B------:R2:W-:Y:S01]  /*3370*/  @P3 STS.128 [R10+0x7000], RZ ;  /* 0x007000ff0a003388 */ /* 0x0005e20000000c00 */
[----:B------:R-:W-:Y:S02]  /*3380*/  UIMAD UR26, UR23, 0x60, URZ ;  /* 0x00000060171a78a4 */ /* 0x000fe4000f8e023f */
[----:B------:R-:W-:Y:S01]  /*3390*/  UIMAD UR25, UR23, 0x68, URZ ;  /* 0x00000068171978a4 */ /* 0x000fe2000f8e023f */
[----:B------:R-:W-:Y:S01]  /*33a0*/  @!PT LDS RZ, [RZ] ;  /* 0x00000000fffff984 */ /* 0x000fe20000000800 */
[----:B------:R-:W-:Y:S01]  /*33b0*/  @!PT LDS RZ, [RZ] ;  /* 0x00000000fffff984 */ /* 0x000fe20000000800 */
[----:B------:R-:W-:Y:S01]  /*33c0*/  @!PT LDS RZ, [RZ] ;  /* 0x00000000fffff984 */ /* 0x000fe20000000800 */
[----:B------:R1:W-:Y:S01]  /*33d0*/  @!P3 LDGSTS.E.BYPASS.LTC128B.128 [R10+0x7000], desc[UR12][R4.64] ;  /* 0x07000000040abfae */ /* 0x0003e2000b901d4c */
[----:B------:R-:W-:Y:S01]  /*33e0*/  @!P2 LEA R8, P3, R6, UR17, 0x2 ;  /* 0x000000110608ac11 */ /* 0x000fe2000f8610ff */
[----:B------:R-:W-:Y:S02]  /*33f0*/  UIMAD UR24, UR23, 0x70, URZ ;  /* 0x00000070171878a4 */ /* 0x000fe4000f8e023f */
[----:B------:R-:W0:Y:S01]  /*3400*/  LDGDEPBAR ;  /* 0x00000000000079af */ /* 0x000e220000000000 */
[----:B------:R-:W-:Y:S01]  /*3410*/  ULDC UR5, c[0x0][0x2ec] ;  /* 0x0000bb0000057ab9 */ /* 0x000fe20000000800 */
[----:B-1----:R-:W-:Y:S01]  /*3420*/  IADD3 R4, P4, R7, UR17, RZ ;  /* 0x0000001107047c10 */ /* 0x002fe2000ff9e0ff */
[----:B------:R-:W-:-:S04]  /*3430*/  DEPBAR.LE SB0, 0x1 ;  /* 0x000080400000791a */ /* 0x000fc80000000000 */
[----:B------:R-:W-:Y:S02]  /*3440*/  SHF.R.S32.HI R5, RZ, 0x1f, R6 ;  /* 0x0000001fff057819 */ /* 0x000fe40000011406 */
[----:B------:R-:W-:Y:S02]  /*3450*/  SHF.L.U64.HI R7, R173, 0x2, R192 ;  /* 0x00000002ad077819 */ /* 0x000fe400000102c0 */
[----:B------:R-:W-:Y:S02]  /*3460*/  @!P2 LEA.HI.X R9, R6, UR16, R5, 0x2, P3 ;  /* 0x000000100609ac11 */ /* 0x000fe400098f1405 */
[----:B------:R-:W-:-:S03]  /*3470*/  IADD3.X R5, R7, UR16, RZ, P4, !PT ;  /* 0x0000001007057c10 */ /* 0x000fc6000a7fe4ff */
[----:B------:R2:W5:Y:S04]  /*3480*/  @!P2 LDG.E R194, desc[UR12][R8.64] ;  /* 0x0000000c08c2a981 */ /* 0x000568000c1e1900 */
[----:B------:R2:W5:Y:S04]  /*3490*/  @!P5 LDG.E R195, desc[UR12][R4.64] ;  /* 0x0000000c04c3d981 */ /* 0x000568000c1e1900 */
[----:B------:R2:W5:Y:S04]  /*34a0*/  @!P6 LDG.E R196, desc[UR12][R4.64+0x20] ;  /* 0x0000200c04c4e981 */ /* 0x000568000c1e1900 */
[----:B------:R2:W5:Y:S01]  /*34b0*/  @!P1 LDG.E R193, desc[UR12][R4.64+0x100] ;  /* 0x0001000c04c19981 */ /* 0x000562000c1e1900 */
[----:B------:R-:W-:Y:S06]  /*34c0*/  BAR.SYNC.DEFER_BLOCKING 0x0 ;  /* 0x0000000000007b1d */ /* 0x000fec0000010000 */
[----:B------:R2:W1:Y:S04]  /*34d0*/  LDSM.16.M88.4 R128, [R162+0x8000] ;  /* 0x00800000a280783b */ /* 0x0004680000000200 */
[----:B------:R2:W3:Y:S04]  /*34e0*/  LDSM.16.M88.4 R132, [R162+0x8400] ;  /* 0x00840000a284783b */ /* 0x0004e80000000200 */
[----:B------:R2:W4:Y:S04]  /*34f0*/  LDSM.16.M88.4 R136, [R162+0x8800] ;  /* 0x00880000a288783b */ /* 0x0005280000000200 */
[----:B------:R2:W1:Y:S04]  /*3500*/  LDSM.16.M88.4 R140, [R162+0x8c00] ;  /* 0x008c0000a28c783b */ /* 0x0004680000000200 */
[----:B------:R2:W1:Y:S04]  /*3510*/  LDSM.16.M88.4 R144, [R161+0x8000] ;  /* 0x00800000a190783b */ /* 0x0004680000000200 */
[----:B------:R2:W1:Y:S04]  /*3520*/  LDSM.16.M88.4 R148, [R161+0x8400] ;  /* 0x00840000a194783b */ /* 0x0004680000000200 */
[----:B------:R2:W1:Y:S04]  /*3530*/  LDSM.16.M88.4 R152, [R161+0x8800] ;  /* 0x00880000a198783b */ /* 0x0004680000000200 */
[----:B------:R2:W1:Y:S01]  /*3540*/  LDSM.16.M88.4 R156, [R161+0x8c00] ;  /* 0x008c0000a19c783b */ /* 0x0004620000000200 */
[C---:B------:R-:W-:Y:S01]  /*3550*/  SHF.L.U64.HI R189, R190.reuse, 0x2, R189 ;  /* 0x00000002bebd7819 */ /* 0x040fe200000102bd */
[----:B------:R-:W-:Y:S01]  /*3560*/  IMAD.SHL.U32 R190, R190, 0x4, RZ ;  /* 0x00000004bebe7824 */ /* 0x000fe200078e00ff */
[----:B------:R-:W-:-:S02]  /*3570*/  SHF.L.U64.HI R192, R173, 0x2, R192 ;  /* 0x00000002adc07819 */ /* 0x000fc400000102c0 */
[----:B------:R-:W-:Y:S02]  /*3580*/  LEA R164, R164, UR4, 0x1 ;  /* 0x00000004a4a47c11 */ /* 0x000fe4000f8e08ff */
[----:B------:R-:W-:Y:S01]  /*3590*/  LEA R163, R163, UR4, 0x1 ;  /* 0x00000004a3a37c11 */ /* 0x000fe2000f8e08ff */
[----:B------:R-:W-:Y:S02]  /*35a0*/  UIMAD UR29, UR23, 0x48, URZ ;  /* 0x00000048171d78a4 */ /* 0x000fe4000f8e023f */
[----:B------:R-:W-:Y:S02]  /*35b0*/  UIMAD UR28, UR23, 0x50, URZ ;  /* 0x00000050171c78a4 */ /* 0x000fe4000f8e023f */
[----:B------:R-:W-:Y:S02]  /*35c0*/  UIMAD UR23, UR23, 0x78, URZ ;  /* 0x00000078171778a4 */ /* 0x000fe4000f8e023f */
[----:B------:R-:W-:-:S12]  /*35d0*/  UIADD3 UR39, UR39, -UR59, URZ ;  /* 0x8000003b27277290 */ /* 0x000fd8000fffe03f */
.L_x_200:
[----:B------:R-:W0:Y:S01]  /*35e0*/  LDGDEPBAR ;  /* 0x00000000000079af */ /* 0x000e220000000000 */
[----:B--2---:R-:W-:Y:S01]  /*35f0*/  IADD3 R4, P0, R191, UR19, RZ ;  /* 0x00000013bf047c10 */ /* 0x004fe2000ff1e0ff */
[----:B------:R-:W-:Y:S01]  /*3600*/  IMAD.IADD R112, R169, 0x1, R164 ;  /* 0x00000001a9707824 */ /* 0x000fe200078e02a4 */
[----:B------:R-:W-:Y:S02]  /*3610*/  USHF.L.U32 UR8, UR7, 0x7, URZ ;  /* 0x0000000707087899 */ /* 0x000fe4000800063f */
[----:B------:R-:W-:Y:S01]  /*3620*/  IADD3.X R5, R192, UR18, RZ, P0, !PT ;  /* 0x00000012c0057c10 */ /* 0x000fe200087fe4ff */
[----:B------:R-:W-:Y:S01]  /*3630*/  UMOV UR10, UR60 ;  /* 0x0000003c000a7c82 */ /* 0x000fe20008000000 */
[----:B------:R-:W-:Y:S06]  /*3640*/  UISETP.GE.AND UP0, UPT, UR8, UR39, UPT ;  /* 0x000000270800728c */ /* 0x000fec000bf06270 */
        /* <DEDUP_REMOVED lines=8> */
[----:B------:R-:W2:Y:S04]  /*36d0*/  LDSM.16.M88.4 R16, [R162+0x6000] ;  /* 0x00600000a210783b */ /* 0x000ea80000000200 */
[----:B------:R-:W3:Y:S04]  /*36e0*/  LDSM.16.M88.4 R60, [R164+0x1000] ;  /* 0x00100000a43c783b */ /* 0x000ee80000000200 */
[----:B------:R-:W4:Y:S04]  /*36f0*/  LDSM.16.M88.4 R32, [R162+0x6400] ;  /* 0x00640000a220783b */ /* 0x000f280000000200 */
[----:B------:R-:W1:Y:S04]  /*3700*/  LDSM.16.M88.4 R48, [R162+0x6800] ;  /* 0x00680000a230783b */ /* 0x000e680000000200 */
[----:B------:R-:W1:Y:S04]  /*3710*/  LDSM.16.M88.4 R100, [R162+0x6c00] ;  /* 0x006c0000a264783b */ /* 0x000e680000000200 */
[----:B------:R-:W-:Y:S04]  /*3720*/  LDSM.16.M88.4 R104, [R112] ;  /* 0x000000007068783b */ /* 0x000fe80000000200 */
[----:B------:R-:W1:Y:S04]  /*3730*/  LDSM.16.M88.4 R108, [R161+0x6000] ;  /* 0x00600000a16c783b */ /* 0x000e680000000200 */
[----:B------:R-:W1:Y:S04]  /*3740*/  LDSM.16.M88.4 R112, [R112+0x1000] ;  /* 0x001000007070783b */ /* 0x000e680000000200 */
[----:B------:R-:W1:Y:S04]  /*3750*/  LDSM.16.M88.4 R116, [R161+0x6400] ;  /* 0x00640000a174783b */ /* 0x000e680000000200 */
[----:B------:R-:W1:Y:S01]  /*3760*/  LDSM.16.M88.4 R120, [R161+0x6800] ;  /* 0x00680000a178783b */ /* 0x000e620000000200 */
[-C--:B--2---:R-:W-:Y:S03]  /*3770*/  HMMA.16816.F32.BF16 R4, R64, R16.reuse, RZ ;  /* 0x000000104004723c */ /* 0x084fe600000418ff */
[----:B------:R-:W2:Y:S03]  /*3780*/  LDSM.16.M88.4 R124, [R161+0x6c00] ;  /* 0x006c0000a17c783b */ /* 0x000ea60000000200 */
[C---:B---3--:R-:W-:Y:S06]  /*3790*/  HMMA.16816.F32.BF16 R8, R60.reuse, R16, RZ ;  /* 0x000000103c08723c */ /* 0x048fec00000418ff */
[-C--:B------:R-:W-:Y:S06]  /*37a0*/  HMMA.16816.F32.BF16 R12, R60, R18.reuse, RZ ;  /* 0x000000123c0c723c */ /* 0x080fec00000418ff */
[C---:B------:R-:W-:Y:S06]  /*37b0*/  HMMA.16816.F32.BF16 R16, R64.reuse, R18, RZ ;  /* 0x000000124010723c */ /* 0x040fec00000418ff */
[-C--:B----4-:R-:W-:Y:S06]  /*37c0*/  HMMA.16816.F32.BF16 R20, R64, R32.reuse, RZ ;  /* 0x000000204014723c */ /* 0x090fec00000418ff */
[C---:B------:R-:W-:Y:S06]  /*37d0*/  HMMA.16816.F32.BF16 R24, R60.reuse, R32, RZ ;  /* 0x000000203c18723c */ /* 0x040fec00000418ff */
[-C--:B------:R-:W-:Y:S06]  /*37e0*/  HMMA.16816.F32.BF16 R28, R60, R34.reuse, RZ ;  /* 0x000000223c1c723c */ /* 0x080fec00000418ff */
[C---:B------:R-:W-:Y:S06]  /*37f0*/  HMMA.16816.F32.BF16 R32, R64.reuse, R34, RZ ;  /* 0x000000224020723c */ /* 0x040fec00000418ff */
[-C--:B-1----:R-:W-:Y:S06]  /*3800*/  HMMA.16816.F32.BF16 R36, R64, R48.reuse, RZ ;  /* 0x000000304024723c */ /* 0x082fec00000418ff */
        /* <DEDUP_REMOVED lines=9> */
[-C--:B------:R-:W-:Y:S05]  /*38a0*/  HMMA.16816.F32.BF16 R12, R112, R110.reuse, R12 ;  /* 0x0000006e700c723c */ /* 0x080fea000004180c */
[----:B------:R-:W-:Y:S01]  /*38b0*/  IMAD.MOV.U32 R108, RZ, RZ, R202 ;  /* 0x000000ffff6c7224 */ /* 0x000fe200078e00ca */
[C---:B------:R-:W-:Y:S05]  /*38c0*/  HMMA.16816.F32.BF16 R16, R104.reuse, R110, R16 ;  /* 0x0000006e6810723c */ /* 0x040fea0000041810 */
[----:B------:R-:W-:Y:S01]  /*38d0*/  IMAD.MOV.U32 R109, RZ, RZ, R203 ;  /* 0x000000ffff6d7224 */ /* 0x000fe200078e00cb */
        /* <DEDUP_REMOVED lines=8> */
[-C--:B--2---:R-:W-:Y:S06]  /*3960*/  HMMA.16816.F32.BF16 R52, R104, R124.reuse, R52 ;  /* 0x0000007c6834723c */ /* 0x084fec0000041834 */
        /* <DEDUP_REMOVED lines=18> */
.L_x_196:
        /* <DEDUP_REMOVED lines=12> */
[C---:B------:R-:W-:Y:S01]  /*3b50*/  VIADD R119, R121.reuse, 0x8 ;  /* 0x0000000879777836 */ /* 0x040fe20000000000 */
[-C--:B------:R-:W-:Y:S01]  /*3b60*/  ISETP.GE.AND P6, PT, R120, R101.reuse, PT ;  /* 0x000000657800720c */ /* 0x080fe20003fc6270 */
[C---:B------:R-:W-:Y:S01]  /*3b70*/  VIADD R118, R121.reuse, 0x9 ;  /* 0x0000000979767836 */ /* 0x040fe20000000000 */
[----:B------:R-:W-:Y:S01]  /*3b80*/  VIADDMNMX R100, R122, R100, UR6, PT ;  /* 0x000000067a647e46 */ /* 0x000fe2000b800164 */
[----:B------:R-:W-:Y:S01]  /*3b90*/  VIADD R117, R121, 0x10 ;  /* 0x0000001079757836 */ /* 0x000fe20000000000 */
[-C--:B------:R-:W-:Y:S01]  /*3ba0*/  ISETP.GE.AND P5, PT, R119, R101.reuse, PT ;  /* 0x000000657700720c */ /* 0x080fe20003fa6270 */
[C---:B------:R-:W-:Y:S01]  /*3bb0*/  VIADD R116, R121.reuse, 0x11 ;  /* 0x0000001179747836 */ /* 0x040fe20000000000 */
[-C--:B------:R-:W-:Y:S01]  /*3bc0*/  ISETP.GE.AND P4, PT, R118, R101.reuse, PT ;  /* 0x000000657600720c */ /* 0x080fe20003f86270 */
[C---:B------:R-:W-:Y:S01]  /*3bd0*/  VIADD R115, R121.reuse, 0x18 ;  /* 0x0000001879737836 */ /* 0x040fe20000000000 */
[CC--:B------:R-:W-:Y:S01]  /*3be0*/  ISETP.GE.OR P0, PT, R121.reuse, R100.reuse, !P0 ;  /* 0x000000647900720c */ /* 0x0c0fe20004706670 */
[C---:B------:R-:W-:Y:S01]  /*3bf0*/  VIADD R114, R121.reuse, 0x19 ;  /* 0x0000001979727836 */ /* 0x040fe20000000000 */
[-C--:B------:R-:W-:Y:S01]  /*3c00*/  ISETP.GE.OR P6, PT, R120, R100.reuse, !P6 ;  /* 0x000000647800720c */ /* 0x080fe200077c6670 */
[----:B------:R-:W-:Y:S01]  /*3c10*/  VIADD R113, R121, 0x20 ;  /* 0x0000002079717836 */ /* 0x000fe20000000000 */
[-C--:B------:R-:W-:Y:S01]  /*3c20*/  ISETP.GE.OR P5, PT, R119, R100.reuse, !P5 ;  /* 0x000000647700720c */ /* 0x080fe20006fa6670 */
[C---:B------:R-:W-:Y:S01]  /*3c30*/  VIADD R112, R121.reuse, 0x21 ;  /* 0x0000002179707836 */ /* 0x040fe20000000000 */
[-C--:B------:R-:W-:Y:S01]  /*3c40*/  ISETP.GE.OR P4, PT, R118, R100.reuse, !P4 ;  /* 0x000000647600720c */ /* 0x080fe20006786670 */
[----:B------:R-:W-:Y:S01]  /*3c50*/  VIADD R111, R121, 0x28 ;  /* 0x00000028796f7836 */ /* 0x000fe20000000000 */
[----:B------:R-:W-:Y:S01]  /*3c60*/  FSEL R4, R4, -INF , !P0 ;  /* 0xff80000004047808 */ /* 0x000fe20004000000 */
[----:B------:R-:W-:Y:S01]  /*3c70*/  IMAD.U32 R102, RZ, RZ, UR8 ;  /* 0x00000008ff667e24 */ /* 0x000fe2000f8e00ff */
[----:B------:R-:W-:Y:S01]  /*3c80*/  FSEL R5, R5, -INF , !P6 ;  /* 0xff80000005057808 */ /* 0x000fe20007000000 */
[C---:B------:R-:W-:Y:S01]  /*3c90*/  VIADD R110, R121.reuse, 0x29 ;  /* 0x00000029796e7836 */ /* 0x040fe20000000000 */
[----:B------:R-:W-:Y:S01]  /*3ca0*/  FSEL R16, R16, -INF , !P5 ;  /* 0xff80000010107808 */ /* 0x000fe20006800000 */
[----:B------:R-:W-:Y:S01]  /*3cb0*/  VIADD R107, R121, 0x30 ;  /* 0x00000030796b7836 */ /* 0x000fe20000000000 */
[----:B------:R-:W-:Y:S01]  /*3cc0*/  FSEL R17, R17, -INF , !P4 ;  /* 0xff80000011117808 */ /* 0x000fe20006000000 */
[----:B------:R-:W-:Y:S01]  /*3cd0*/  VIADD R106, R121, 0x31 ;  /* 0x00000031796a7836 */ /* 0x000fe20000000000 */
[-C--:B------:R-:W-:Y:S01]  /*3ce0*/  ISETP.GE.AND P3, PT, R117, R101.reuse, PT ;  /* 0x000000657500720c */ /* 0x080fe20003f66270 */
[C---:B------:R-:W-:Y:S01]  /*3cf0*/  VIADD R105, R121.reuse, 0x38 ;  /* 0x0000003879697836 */ /* 0x040fe20000000000 */
[-C--:B------:R-:W-:Y:S01]  /*3d00*/  ISETP.GE.AND P2, PT, R116, R101.reuse, PT ;  /* 0x000000657400720c */ /* 0x080fe20003f46270 */
[----:B------:R-:W-:Y:S01]  /*3d10*/  VIADD R104, R121, 0x39 ;  /* 0x0000003979687836 */ /* 0x000fe20000000000 */
        /* <DEDUP_REMOVED lines=13> */
[--C-:B------:R-:W-:Y:S02]  /*3df0*/  IADD3 R102, R102, 0x8, R122.reuse ;  /* 0x0000000866667810 */ /* 0x100fe40007ffe07a */
        /* <DEDUP_REMOVED lines=11> */
[----:B------:R-:W-:Y:S01]  /*3eb0*/  ISETP.GE.AND P6, PT, R104, R101, PT ;  /* 0x000000656800720c */ /* 0x000fe20003fc6270 */
[----:B------:R-:W-:Y:S01]  /*3ec0*/  IMAD.U32 R101, RZ, RZ, UR8 ;  /* 0x00000008ff657e24 */ /* 0x000fe2000f8e00ff */
[-C--:B------:R-:W-:Y:S02]  /*3ed0*/  ISETP.GE.AND P5, PT, R121, R103.reuse, PT ;  /* 0x000000677900720c */ /* 0x080fe40003fa6270 */
[-C--:B------:R-:W-:Y:S02]  /*3ee0*/  ISETP.GE.AND P4, PT, R120, R103.reuse, PT ;  /* 0x000000677800720c */ /* 0x080fe40003f86270 */
[----:B------:R-:W-:Y:S02]  /*3ef0*/  VIMNMX R102, R102, UR6, PT ;  /* 0x0000000666667c48 */ /* 0x000fe4000bfe0100 */
[-C--:B------:R-:W-:Y:S02]  /*3f00*/  ISETP.GE.OR P3, PT, R110, R100.reuse, !P3 ;  /* 0x000000646e00720c */ /* 0x080fe40005f66670 */
[-C--:B------:R-:W-:Y:S02]  /*3f10*/  ISETP.GE.OR P2, PT, R107, R100.reuse, !P2 ;  /* 0x000000646b00720c */ /* 0x080fe40005746670 */
[-C--:B------:R-:W-:Y:S02]  /*3f20*/  ISETP.GE.OR P1, PT, R106, R100.reuse, !P1 ;  /* 0x000000646a00720c */ /* 0x080fe40004f26670 */
[-C--:B------:R-:W-:Y:S02]  /*3f30*/  ISETP.GE.OR P0, PT, R105, R100.reuse, !P0 ;  /* 0x000000646900720c */ /* 0x080fe40004706670 */
[----:B------:R-:W-:Y:S01]  /*3f40*/  ISETP.GE.OR P6, PT, R104, R100, !P6 ;  /* 0x000000646800720c */ /* 0x000fe200077c6670 */
[----:B------:R-:W-:Y:S01]  /*3f50*/  IMAD.U32 R100, RZ, RZ, UR8 ;  /* 0x00000008ff647e24 */ /* 0x000fe2000f8e00ff */
        /* <DEDUP_REMOVED lines=47> */
[----:B------:R-:W-:Y:S02]  /*4250*/  FSEL R54, R54, -INF , !P0 ;  /* 0xff80000036367808 */ /* 0x000fe40004000000 */
[-C--:B------:R-:W-:Y:S02]  /*4260*/  ISETP.GE.AND P3, PT, R121, R103.reuse, PT ;  /* 0x000000677900720c */ /* 0x080fe40003f66270 */
[-C--:B------:R-:W-:Y:S02]  /*4270*/  ISETP.GE.AND P2, PT, R120, R103.reuse, PT ;  /* 0x000000677800720c */ /* 0x080fe40003f46270 */
[-C--:B------:R-:W-:Y:S02]  /*4280*/  ISETP.GE.AND P1, PT, R119, R103.reuse, PT ;  /* 0x000000677700720c */ /* 0x080fe40003f26270 */
[----:B------:R-:W-:Y:S02]  /*4290*/  ISETP.GE.AND P0, PT, R118, R103, PT ;  /* 0x000000677600720c */ /* 0x000fe40003f06270 */
[----:B------:R-:W-:Y:S02]  /*42a0*/  VIMNMX R101, R101, UR6, PT ;  /* 0x0000000665657c48 */ /* 0x000fe4000bfe0100 */
[-C--:B------:R-:W-:Y:S02]  /*42b0*/  ISETP.GE.OR P6, PT, R106, R102.reuse, !P6 ;  /* 0x000000666a00720c */ /* 0x080fe400077c6670 */
[-C--:B------:R-:W-:Y:S02]  /*42c0*/  ISETP.GE.OR P5, PT, R105, R102.reuse, !P5 ;  /* 0x000000666900720c */ /* 0x080fe40006fa6670 */
[----:B------:R-:W-:Y:S02]  /*42d0*/  ISETP.GE.OR P4, PT, R104, R102, !P4 ;  /* 0x000000666800720c */ /* 0x000fe40006786670 */
[-C--:B------:R-:W-:Y:S02]  /*42e0*/  ISETP.GE.OR P3, PT, R121, R101.reuse, !P3 ;  /* 0x000000657900720c */ /* 0x080fe40005f66670 */
[-C--:B------:R-:W-:Y:S02]  /*42f0*/  ISETP.GE.OR P2, PT, R120, R101.reuse, !P2 ;  /* 0x000000657800720c */ /* 0x080fe40005746670 */
[-C--:B------:R-:W-:Y:S02]  /*4300*/  ISETP.GE.OR P1, PT, R119, R101.reuse, !P1 ;  /* 0x000000657700720c */ /* 0x080fe40004f26670 */
[----:B------:R-:W-:Y:S02]  /*4310*/  ISETP.GE.OR P0, PT, R118, R101, !P0 ;  /* 0x000000657600720c */ /* 0x000fe40004706670 */
[----:B------:R-:W-:Y:S01]  /*4320*/  IADD3 R100, R100, 0x48, R122 ;  /* 0x0000004864647810 */ /* 0x000fe20007ffe07a */
[----:B------:R-:W-:Y:S01]  /*4330*/  VIADD R122, R122, 0x48 ;  /* 0x000000487a7a7836 */ /* 0x000fe20000000000 */
        /* <DEDUP_REMOVED lines=36> */
[----:B------:R-:W-:Y:S02]  /*4580*/  ISETP.GE.AND P0, PT, R120, R122, PT ;  /* 0x0000007a7800720c */ /* 0x000fe40003f06270 */
[-C--:B------:R-:W-:Y:S02]  /*4590*/  ISETP.GE.OR P6, PT, R110, R101.reuse, !P6 ;  /* 0x000000656e00720c */ /* 0x080fe400077c6670 */
[-C--:B------:R-:W-:Y:S02]  /*45a0*/  ISETP.GE.OR P5, PT, R107, R101.reuse, !P5 ;  /* 0x000000656b00720c */ /* 0x080fe40006fa6670 */
[-C--:B------:R-:W-:Y:S02]  /*45b0*/  ISETP.GE.OR P4, PT, R106, R101.reuse, !P4 ;  /* 0x000000656a00720c */ /* 0x080fe40006786670 */
[-C--:B------:R-:W-:Y:S02]  /*45c0*/  ISETP.GE.OR P3, PT, R105, R101.reuse, !P3 ;  /* 0x000000656900720c */ /* 0x080fe40005f66670 */
[----:B------:R-:W-:Y:S02]  /*45d0*/  ISETP.GE.OR P2, PT, R104, R101, !P2 ;  /* 0x000000656800720c */ /* 0x000fe40005746670 */
        /* <DEDUP_REMOVED lines=51> */
.L_x_197:
[C---:B------:R-:W-:Y:S01]  /*4910*/  FMUL.FTZ R100, R195.reuse, 1.4426950216293334961 ;  /* 0x3fb8aa3bc3647820 */ /* 0x040fe20000410000 */
[----:B------:R-:W-:Y:S01]  /*4920*/  FSETP.NEU.FTZ.AND P0, PT, R195, -INF , PT ;  /* 0xff800000c300780b */ /* 0x000fe20003f1d000 */
[----:B------:R-:W-:Y:S01]  /*4930*/  FMUL.FTZ R101, R196, 1.4426950216293334961 ;  /* 0x3fb8aa3bc4657820 */ /* 0x000fe20000410000 */
[----:B------:R-:W-:Y:S02]  /*4940*/  UISETP.GT.AND UP3, UPT, UR7, UR21, UPT ;  /* 0x000000150700728c */ /* 0x000fe4000bf64270 */
[----:B------:R-:W-:Y:S02]  /*4950*/  FSEL R100, R100, RZ, P0 ;  /* 0x000000ff64647208 */ /* 0x000fe40000000000 */
[----:B------:R-:W-:Y:S02]  /*4960*/  FSETP.NEU.FTZ.AND P0, PT, R196, -INF , PT ;  /* 0xff800000c400780b */ /* 0x000fe40003f1d000 */
[----:B------:R-:W-:Y:S01]  /*4970*/  PLOP3.LUT P1, PT, PT, PT, UP3, 0x80, 0x0 ;  /* 0x000000000000781c */ /* 0x000fe20003f2f038 */
[--C-:B------:R-:W-:Y:S01]  /*4980*/  FFMA.FTZ R208, R4, UR5, -R100.reuse ;  /* 0x0000000504d07c23 */ /* 0x100fe20008010864 */
[----:B------:R-:W-:Y:S01]  /*4990*/  FSEL R4, R101, RZ, P0 ;  /* 0x000000ff65047208 */ /* 0x000fe20000000000 */
[--C-:B------:R-:W-:Y:S01]  /*49a0*/  FFMA.FTZ R213, R5, UR5, -R100.reuse ;  /* 0x0000000505d57c23 */ /* 0x100fe20008010864 */
[--C-:B------:R-:W-:Y:S01]  /*49b0*/  FFMA.FTZ R127, R64, UR5, -R100.reuse ;  /* 0x00000005407f7c23 */ /* 0x100fe20008010864 */
[--C-:B------:R-:W-:Y:S01]  /*49c0*/  FFMA.FTZ R115, R16, UR5, -R100.reuse ;  /* 0x0000000510737c23 */ /* 0x100fe20008010864 */
[----:B------:R-:W-:Y:S01]  /*49d0*/  FFMA.FTZ R117, R17, UR5, -R100 ;  /* 0x0000000511757c23 */ /* 0x000fe20008010864 */
        /* <DEDUP_REMOVED lines=8> */
[----:B------:R-:W1:Y:S01]  /*4a60*/  MUFU.EX2 R213, R213 ;  /* 0x000000d500d57308 */ /* 0x000e620000000800 */
        /* <DEDUP_REMOVED lines=9> */
[----:B------:R-:W-:Y:S01]  /*4b00*/  FFMA.FTZ R4, R67, UR5, -R4 ;  /* 0x0000000543047c23 */ /* 0x000fe20008010804 */
[--C-:B------:R-:W-:Y:S01]  /*4b10*/  FFMA.FTZ R203, R20, UR5, -R100.reuse ;  /* 0x0000000514cb7c23 */ /* 0x100fe20008010864 */
[--C-:B------:R-:W-:Y:S01]  /*4b20*/  FFMA.FTZ R212, R21, UR5, -R100.reuse ;  /* 0x0000000515d47c23 */ /* 0x100fe20008010864 */
[--C-:B------:R-:W-:Y:S01]  /*4b30*/  FFMA.FTZ R114, R32, UR5, -R100.reuse ;  /* 0x0000000520727c23 */ /* 0x100fe20008010864 */
[--C-:B------:R-:W-:Y:S01]  /*4b40*/  FFMA.FTZ R116, R33, UR5, -R100.reuse ;  /* 0x0000000521747c23 */ /* 0x100fe20008010864 */
[--C-:B------:R-:W-:Y:S03]  /*4b50*/  FFMA.FTZ R202, R36, UR5, -R100.reuse ;  /* 0x0000000524ca7c23 */ /* 0x100fe60008010864 */
[----:B------:R1:W-:Y:S01]  /*4b60*/  MUFU.EX2 R220, R4 ;  /* 0x0000000400dc7308 */ /* 0x0003e20000000800 */
[C---:B------:R-:W-:Y:S01]  /*4b70*/  FMUL.FTZ R6, R193.reuse, 1.4426950216293334961 ;  /* 0x3fb8aa3bc1067820 */ /* 0x040fe20000410000 */
[----:B------:R-:W-:Y:S01]  /*4b80*/  FSETP.NEU.FTZ.AND P0, PT, R193, -INF , PT ;  /* 0xff800000c100780b */ /* 0x000fe20003f1d000 */
[--C-:B------:R-:W-:Y:S01]  /*4b90*/  FFMA.FTZ R211, R37, UR5, -R100.reuse ;  /* 0x0000000525d37c23 */ /* 0x100fe20008010864 */
[--C-:B------:R-:W-:Y:S01]  /*4ba0*/  FFMA.FTZ R110, R48, UR5, -R100.reuse ;  /* 0x00000005306e7c23 */ /* 0x100fe20008010864 */
[--C-:B------:R-:W-:Y:S01]  /*4bb0*/  FFMA.FTZ R111, R49, UR5, -R100.reuse ;  /* 0x00000005316f7c23 */ /* 0x100fe20008010864 */
[----:B------:R-:W-:Y:S01]  /*4bc0*/  FSEL R6, R6, RZ, P0 ;  /* 0x000000ff06067208 */ /* 0x000fe20000000000 */
        /* <DEDUP_REMOVED lines=22> */
[C---:B------:R-:W-:Y:S01]  /*4d30*/  FMUL.FTZ R5, R194.reuse, 1.4426950216293334961 ;  /* 0x3fb8aa3bc2057820 */ /* 0x040fe20000410000 */
[----:B------:R-:W-:Y:S04]  /*4d40*/  FSETP.NEU.FTZ.AND P0, PT, R194, -INF , PT ;  /* 0xff800000c200780b */ /* 0x000fe80003f1d000 */
[----:B------:R-:W-:Y:S01]  /*4d50*/  MUFU.EX2 R118, R118 ;  /* 0x0000007600767308 */ /* 0x000fe20000000800 */
[----:B------:R-:W-:Y:S05]  /*4d60*/  FSEL R5, R5, RZ, P0 ;  /* 0x000000ff05057208 */ /* 0x000fea0000000000 */
[--C-:B------:R-:W-:Y:S04]  /*4d70*/  FFMA.FTZ R247, R62, UR5, -R5.reuse ;  /* 0x000000053ef77c23 */ /* 0x100fe80008010805 */
        /* <DEDUP_REMOVED lines=17> */
[----:B------:R-:W-:Y:S09]  /*4e90*/  FFMA.FTZ R5, R63, UR5, -R5 ;  /* 0x000000053f057c23 */ /* 0x000ff20008010805 */
        /* <DEDUP_REMOVED lines=10> */
[----:B------:R-:W2:Y:S10]  /*4f40*/  MUFU.EX2 R126, R126 ;  /* 0x0000007e007e7308 */ /* 0x000eb40000000800 */
[----:B------:R-:W-:Y:S10]  /*4f50*/  MUFU.EX2 R115, R115 ;  /* 0x0000007300737308 */ /* 0x000ff40000000800 */
[----:B------:R-:W3:Y:S10]  /*4f60*/  MUFU.EX2 R117, R117 ;  /* 0x0000007500757308 */ /* 0x000ef40000000800 */
        /* <DEDUP_REMOVED lines=39> */
[----:B------:R-:W4:Y:S01]  /*51e0*/  MUFU.EX2 R251, R251 ;  /* 0x000000fb00fb7308 */ /* 0x000f220000000800 */
[----:B-1----:R-:W-:Y:S02]  /*51f0*/  F2FP.BF16.F32.PACK_AB R4, R213, R208 ;  /* 0x000000d0d504723e */ /* 0x002fe400000010ff */
[----:B--2---:R-:W-:Y:S02]  /*5200*/  F2FP.BF16.F32.PACK_AB R9, R126, R218 ;  /* 0x000000da7e09723e */ /* 0x004fe400000010ff */
        /* <DEDUP_REMOVED lines=19> */
[----:B------:R2:W-:Y:S04]  /*5340*/  STS [R181+0x10000], R4 ;  /* 0x01000004b5007388 */ /* 0x0005e80000000800 */
[----:B------:R-:W-:Y:S04]  /*5350*/  STS [R181+0x10400], R9 ;  /* 0x01040009b5007388 */ /* 0x000fe80000000800 */
[----:B------:R3:W-:Y:S01]  /*5360*/  STS [R188+0x10000], R7 ;  /* 0x01000007bc007388 */ /* 0x0007e20000000800 */
[----:B-1----:R-:W-:Y:S02]  /*5370*/  F2FP.BF16.F32.PACK_AB R8, R232, R227 ;  /* 0x000000e3e808723e */ /* 0x002fe400000010ff */
[----:B--2---:R-:W-:Y:S05]  /*5380*/  F2FP.BF16.F32.PACK_AB R4, R120, R118 ;  /* 0x000000767804723e */ /* 0x004fea00000010ff */
[----:B------:R1:W-:Y:S01]  /*5390*/  STS [R188+0x10400], R4 ;  /* 0x01040004bc007388 */ /* 0x0003e20000000800 */
[----:B---3--:R-:W-:Y:S03]  /*53a0*/  F2FP.BF16.F32.PACK_AB R7, R242, R237 ;  /* 0x000000edf207723e */ /* 0x008fe600000010ff */
        /* <DEDUP_REMOVED lines=25> */
[----:B------:R4:W-:Y:S01]  /*5540*/  STS [R183+0x10000], R5 ;  /* 0x01000005b7007388 */ /* 0x0009e20000000800 */
[----:B-1----:R-:W-:Y:S02]  /*5550*/  F2FP.BF16.F32.PACK_AB R4, R220, R215 ;  /* 0x000000d7dc04723e */ /* 0x002fe400000010ff */
[----:B--2---:R-:W-:Y:S03]  /*5560*/  F2FP.BF16.F32.PACK_AB R8, R245, R223 ;  /* 0x000000dff508723e */ /* 0x004fe600000010ff */
[----:B------:R1:W-:Y:S01]  /*5570*/  STS [R183+0x10400], R4 ;  /* 0x01040004b7007388 */ /* 0x0003e20000000800 */
[----:B---3--:R-:W-:Y:S03]  /*5580*/  F2FP.BF16.F32.PACK_AB R7, R248, R249 ;  /* 0x000000f9f807723e */ /* 0x008fe600000010ff */
[----:B------:R-:W-:Y:S01]  /*5590*/  STS [R184+0x12000], R8 ;  /* 0x01200008b8007388 */ /* 0x000fe20000000800 */
[----:B----4-:R-:W-:Y:S03]  /*55a0*/  F2FP.BF16.F32.PACK_AB R6, R250, R251 ;  /* 0x000000fbfa06723e */ /* 0x010fe600000010ff */
[----:B------:R-:W-:Y:S01]  /*55b0*/  STS [R184+0x12400], R7 ;  /* 0x01240007b8007388 */ /* 0x000fe20000000800 */
[----:B------:R-:W-:Y:S03]  /*55c0*/  SHF.L.U32 R5, R171, 0x1, RZ ;  /* 0x00000001ab057819 */ /* 0x000fe600000006ff */
[----:B------:R-:W-:Y:S01]  /*55d0*/  STS [R183+0x12000], R6 ;  /* 0x01200006b7007388 */ /* 0x000fe20000000800 */
[----:B-1----:R-:W-:Y:S05]  /*55e0*/  F2FP.BF16.F32.PACK_AB R4, R246, R247 ;  /* 0x000000f7f604723e */ /* 0x002fea00000010ff */
[----:B------:R1:W-:Y:S04]  /*55f0*/  STS [R183+0x12400], R4 ;  /* 0x01240004b7007388 */ /* 0x0003e80000000800 */
[----:B------:R-:W2:Y:S08]  /*5600*/  LDSM.16.M88.4 R64, [R5+UR4+0x4000] ;  /* 0x004000040540783b */ /* 0x000eb00008000200 */
[----:B------:R2:W3:Y:S01]  /*5610*/  LDSM.16.M88.4 R60, [R5+UR4+0x5000] ;  /* 0x00500004053c783b */ /* 0x0004e20008000200 */
[----:B-1----:R-:W-:Y:S04]  /*5620*/  MOV R4, UR4 ;  /* 0x0000000400047c02 */ /* 0x002fe80008000f00 */
[----:B------:R-:W-:Y:S04]  /*5630*/  IADD3 R4, R5, 0x4000, R4 ;  /* 0x0000400005047810 */ /* 0x000fe80007ffe004 */
[----:B------:R-:W-:Y:S05]  /*5640*/  IADD3 R104, R4, R169, RZ ;  /* 0x000000a904687210 */ /* 0x000fea0007ffe0ff */
[----:B------:R-:W1:Y:S01]  /*5650*/  LDSM.16.M88.4 R100, [R104] ;  /* 0x000000006864783b */ /* 0x000e620000000200 */
[-C--:B--2---:R-:W-:Y:S07]  /*5660*/  HMMA.16816.F32.BF16 R4, R64, R128.reuse, RZ ;  /* 0x000000804004723c */ /* 0x084fee00000418ff */
[----:B------:R-:W2:Y:S01]  /*5670*/  LDSM.16.M88.4 R104, [R104+0x1000] ;  /* 0x001000006868783b */ /* 0x000ea20000000200 */
[C---:B---3--:R-:W-:Y:S06]  /*5680*/  HMMA.16816.F32.BF16 R8, R60.reuse, R128, RZ ;  /* 0x000000803c08723c */ /* 0x048fec00000418ff */
        /* <DEDUP_REMOVED lines=14> */
[-C--:B-1----:R-:W-:Y:S06]  /*5770*/  HMMA.16816.F32.BF16 R4, R100, R144.reuse, R4 ;  /* 0x000000906404723c */ /* 0x082fec0000041804 */
[C---:B--2---:R-:W-:Y:S06]  /*5780*/  HMMA.16816.F32.BF16 R8, R104.reuse, R144, R8 ;  /* 0x000000906808723c */ /* 0x044fec0000041808 */
[-C--:B------:R-:W-:Y:S06]  /*5790*/  HMMA.16816.F32.BF16 R12, R104, R146.reuse, R12 ;  /* 0x00000092680c723c */ /* 0x080fec000004180c */
[C---:B------:R-:W-:Y:S06]  /*57a0*/  HMMA.16816.F32.BF16 R16, R100.reuse, R146, R16 ;  /* 0x000000926410723c */ /* 0x040fec0000041810 */
[----:B-----5:R-:W-:Y:S01]  /*57b0*/  FADD.FTZ R252, -R207, R5 ;  /* 0x00000005cffc7221 */ /* 0x020fe20000010100 */
[-C--:B------:R-:W-:Y:S04]  /*57c0*/  HMMA.16816.F32.BF16 R20, R100, R148.reuse, R20 ;  /* 0x000000946414723c */ /* 0x080fe80000041814 */
[----:B------:R-:W-:Y:S01]  /*57d0*/  FADD.FTZ R5, -R206, R6 ;  /* 0x00000006ce057221 */ /* 0x000fe20000010100 */
        /* <DEDUP_REMOVED lines=8> */
[----:B------:R-:W-:Y:S01]  /*5860*/  FADD.FTZ R15, -R204, R15 ;  /* 0x0000000fcc0f7221 */ /* 0x000fe20000010100 */
[C---:B------:R-:W-:Y:S05]  /*5870*/  HMMA.16816.F32.BF16 R40, R104.reuse, R152, R40 ;  /* 0x000000986828723c */ /* 0x040fea0000041828 */
[----:B------:R-:W-:Y:S01]  /*5880*/  FADD.FTZ R17, -R207, R17 ;  /* 0x00000011cf117221 */ /* 0x000fe20000010100 */
[-C--:B------:R-:W-:Y:S05]  /*5890*/  HMMA.16816.F32.BF16 R44, R104, R154.reuse, R44 ;  /* 0x0000009a682c723c */ /* 0x080fea000004182c */
[----:B------:R-:W-:Y:S01]  /*58a0*/  FADD.FTZ R6, -R205, R8 ;  /* 0x00000008cd067221 */ /* 0x000fe20000010100 */
[C---:B------:R-:W-:Y:S05]  /*58b0*/  HMMA.16816.F32.BF16 R48, R100.reuse, R154, R48 ;  /* 0x0000009a6430723c */ /* 0x040fea0000041830 */
[----:B------:R-:W-:Y:S01]  /*58c0*/  FMUL.FTZ R234, R234, R9 ;  /* 0x00000009eaea7220 */ /* 0x000fe20000410000 */
[-C--:B------:R-:W-:Y:S05]  /*58d0*/  HMMA.16816.F32.BF16 R52, R100, R156.reuse, R52 ;  /* 0x0000009c6434723c */ /* 0x080fea0000041834 */
[----:B------:R-:W-:Y:S01]  /*58e0*/  FMUL.FTZ R239, R239, R10 ;  /* 0x0000000aefef7220 */ /* 0x000fe20000410000 */
[C---:B------:R-:W-:Y:S05]  /*58f0*/  HMMA.16816.F32.BF16 R56, R104.reuse, R156, R56 ;  /* 0x0000009c6838723c */ /* 0x040fea0000041838 */
[----:B------:R-:W-:Y:S01]  /*5900*/  FMUL.FTZ R244, R244, R11 ;  /* 0x0000000bf4f47220 */ /* 0x000fe20000410000 */
[-C--:B------:R-:W-:Y:S05]  /*5910*/  HMMA.16816.F32.BF16 R60, R104, R158.reuse, R60 ;  /* 0x0000009e683c723c */ /* 0x080fea000004183c */
[----:B------:R-:W-:Y:S01]  /*5920*/  FADD.FTZ R7, -R206, R7 ;  /* 0x00000007ce077221 */ /* 0x000fe20000010100 */
[----:B------:R-:W-:Y:S05]  /*5930*/  HMMA.16816.F32.BF16 R64, R100, R158, R64 ;  /* 0x0000009e6440723c */ /* 0x000fea0000041840 */
[----:B------:R-:W-:Y:S01]  /*5940*/  FADD.FTZ R8, -R205, R12 ;  /* 0x0000000ccd087221 */ /* 0x000fe20000010100 */
[----:B------:R-:W-:Y:S01]  /*5950*/  FADD.FTZ R9, -R204, R14 ;  /* 0x0000000ecc097221 */ /* 0x000fe20000010100 */
[----:B------:R-:W-:Y:S01]  /*5960*/  FMUL.FTZ R233, R233, R13 ;  /* 0x0000000de9e97220 */ /* 0x000fe20000410000 */
[----:B------:R-:W-:Y:S03]  /*5970*/  FMUL.FTZ R243, R243, R15 ;  /* 0x0000000ff3f37220 */ /* 0x000fe60000410000 */
[----:B------:R-:W-:Y:S01]  /*5980*/  FADD.FTZ R10, -R207, R16 ;  /* 0x00000010cf0a7221 */ /* 0x000fe20000010100 */
[C---:B------:R-:W-:Y:S01]  /*5990*/  FADD.FTZ R11, -R206.reuse, R18 ;  /* 0x00000012ce0b7221 */ /* 0x040fe20000010100 */
[----:B------:R-:W-:Y:S01]  /*59a0*/  FMUL.FTZ R117, R117, R17 ;  /* 0x0000001175757220 */ /* 0x000fe20000410000 */
        /* <DEDUP_REMOVED lines=148> */
[C---:B-1----:R-:W-:Y:S05]  /*62f0*/  IMAD.U32 R21, R20.reuse, -0x80, RZ ;  /* 0xffffff8014157824 */ /* 0x042fea00078e00ff */
        /* <DEDUP_REMOVED lines=10> */
.L_x_198:
        /* <DEDUP_REMOVED lines=29> */
[----:B------:R-:W-:Y:S04]  /*6570*/  STS [R184+0xa000], R56 ;  /* 0x00a00038b8007388 */ /* 0x000fe80000000800 */
[----:B------:R-:W-:Y:S04]  /*6580*/  STS [R184+0xa400], R58 ;  /* 0x00a4003ab8007388 */ /* 0x000fe80000000800 */
[----:B------:R-:W-:Y:S01]  /*6590*/  STS [R183+0xa000], R60 ;  /* 0x00a0003cb7007388 */ /* 0x000fe20000000800 */
[----:B--2---:R-:W-:Y:S03]  /*65a0*/  LEA R52, R170, UR4, 0x1 ;  /* 0x00000004aa347c11 */ /* 0x004fe6000f8e08ff */
[----:B------:R-:W-:Y:S01]  /*65b0*/  STS [R183+0xa400], R62 ;  /* 0x00a4003eb7007388 */ /* 0x000fe20000000800 */
[----:B------:R-:W-:Y:S06]  /*65c0*/  BAR.SYNC.DEFER_BLOCKING 0x0 ;  /* 0x0000000000007b1d */ /* 0x000fec0000010000 */
[----:B------:R-:W-:Y:S04]  /*65d0*/  LDSM.16.MT88.4 R4, [R168+0x10000] ;  /* 0x01000000a804783b */ /* 0x000fe80000004200 */
[----:B------:R-:W2:Y:S04]  /*65e0*/  LDSM.16.MT88.4 R8, [R52+0x4000] ;  /* 0x004000003408783b */ /* 0x000ea80000004200 */
[----:B------:R-:W3:Y:S04]  /*65f0*/  LDSM.16.MT88.4 R12, [R168+0x14000] ;  /* 0x01400000a80c783b */ /* 0x000ee80000004200 */
[----:B------:R-:W-:Y:S04]  /*6600*/  LDSM.16.MT88.4 R16, [R168+0x10800] ;  /* 0x01080000a810783b */ /* 0x000fe80000004200 */
[----:B-1----:R-:W1:Y:S04]  /*6610*/  LDSM.16.MT88.4 R20, [R52+0x4400] ;  /* 0x004400003414783b */ /* 0x002e680000004200 */
[----:B------:R-:W4:Y:S01]  /*6620*/  LDSM.16.MT88.4 R24, [R168+0x14800] ;  /* 0x01480000a818783b */ /* 0x000f220000004200 */
[-C--:B--2---:R-:W-:Y:S06]  /*6630*/  HMMA.16816.F32.BF16 R68, R4, R8.reuse, R68 ;  /* 0x000000080444723c */ /* 0x084fec0000041844 */
[C---:B---3--:R-:W-:Y:S06]  /*6640*/  HMMA.16816.F32.BF16 R72, R12.reuse, R8, R72 ;  /* 0x000000080c48723c */ /* 0x048fec0000041848 */
[-C--:B------:R-:W-:Y:S01]  /*6650*/  HMMA.16816.F32.BF16 R76, R12, R10.reuse, R76 ;  /* 0x0000000a0c4c723c */ /* 0x080fe2000004184c */
[----:B------:R-:W-:Y:S05]  /*6660*/  LDSM.16.MT88.4 R12, [R168+0x15000] ;  /* 0x01500000a80c783b */ /* 0x000fea0000004200 */
[----:B------:R-:W-:Y:S01]  /*6670*/  HMMA.16816.F32.BF16 R80, R4, R10, R80 ;  /* 0x0000000a0450723c */ /* 0x000fe20000041850 */
[----:B------:R-:W-:Y:S04]  /*6680*/  LDSM.16.MT88.4 R4, [R168+0x11000] ;  /* 0x01100000a804783b */ /* 0x000fe80000004200 */
[----:B------:R-:W2:Y:S01]  /*6690*/  LDSM.16.MT88.4 R8, [R52+0x4800] ;  /* 0x004800003408783b */ /* 0x000ea20000004200 */
[-C--:B-1----:R-:W-:Y:S06]  /*66a0*/  HMMA.16816.F32.BF16 R68, R16, R20.reuse, R68 ;  /* 0x000000141044723c */ /* 0x082fec0000041844 */
[C---:B----4-:R-:W-:Y:S06]  /*66b0*/  HMMA.16816.F32.BF16 R72, R24.reuse, R20, R72 ;  /* 0x000000141848723c */ /* 0x050fec0000041848 */
        /* <DEDUP_REMOVED lines=33> */
[----:B------:R-:W-:Y:S01]  /*68d0*/  BAR.SYNC.DEFER_BLOCKING 0x0 ;  /* 0x0000000000007b1d */ /* 0x000fe20000010000 */
[-C--:B--2---:R-:W-:Y:S06]  /*68e0*/  HMMA.16816.F32.BF16 R68, R4, R8.reuse, R68 ;  /* 0x000000080444723c */ /* 0x084fec0000041844 */
[C---:B------:R-:W-:Y:S06]  /*68f0*/  HMMA.16816.F32.BF16 R72, R12.reuse, R8, R72 ;  /* 0x000000080c48723c */ /* 0x040fec0000041848 */
[-C--:B------:R-:W-:Y:S06]  /*6900*/  HMMA.16816.F32.BF16 R76, R12, R10.reuse, R76 ;  /* 0x0000000a0c4c723c */ /* 0x080fec000004184c */
[----:B------:R-:W-:Y:S06]  /*6910*/  HMMA.16816.F32.BF16 R80, R4, R10, R80 ;  /* 0x0000000a0450723c */ /* 0x000fec0000041850 */
[-C--:B-1----:R-:W-:Y:S06]  /*6920*/  HMMA.16816.F32.BF16 R68, R16, R20.reuse, R68 ;  /* 0x000000141044723c */ /* 0x082fec0000041844 */
        /* <DEDUP_REMOVED lines=8> */
[C---:B-1----:R-:W-:Y:S05]  /*69b0*/  IMAD.U32 R6, R5.reuse, -0x80, RZ ;  /* 0xffffff8005067824 */ /* 0x042fea00078e00ff */
[C---:B------:R-:W-:Y:S04]  /*69c0*/  LEA R198, P0, R6.reuse, R198, 0x1 ;  /* 0x000000c606c67211 */ /* 0x040fe800078008ff */
[----:B------:R-:W-:Y:S02]  /*69d0*/  LEA.HI.X.SX32 R199, R6, R199, 0x1, P0 ;  /* 0x000000c706c77211 */ /* 0x000fe400000f0eff */
[C---:B------:R-:W-:Y:S03]  /*69e0*/  LEA R6, P0, R5.reuse, R198, 0x7 ;  /* 0x000000c605067211 */ /* 0x040fe600078038ff */
[----:B------:R-:W-:Y:S01]  /*69f0*/  @!PT LDS RZ, [RZ] ;  /* 0x00000000fffff984 */ /* 0x000fe20000000800 */
[----:B------:R-:W-:Y:S01]  /*6a00*/  @!PT LDS RZ, [RZ] ;  /* 0x00000000fffff984 */ /* 0x000fe20000000800 */
[----:B------:R-:W-:Y:S01]  /*6a10*/  @!PT LDS RZ, [RZ] ;  /* 0x00000000fffff984 */ /* 0x000fe20000000800 */
[----:B------:R1:W-:Y:S01]  /*6a20*/  LDGSTS.E.BYPASS.LTC128B.128 [R53+0x4000], desc[UR12][R198.64] ;  /* 0x04000000c6357fae */ /* 0x0003e2000b901d4c */
[----:B--2---:R-:W-:Y:S05]  /*6a30*/  LEA.HI.X R7, R5, R199, R4, 0x7, P0 ;  /* 0x000000c705077211 */ /* 0x004fea00000f3c04 */
[----:B------:R1:W-:Y:S04]  /*6a40*/  LDGSTS.E.BYPASS.LTC128B.128 [R53+0x5000], desc[UR12][R6.64] ;  /* 0x0500000006357fae */ /* 0x0003e8000b901d4c */
[----:B------:R-:W0:Y:S02]  /*6a50*/  LDGDEPBAR ;  /* 0x00000000000079af */ /* 0x000e240000000000 */
.L_x_199:
[----:B------:R-:W-:Y:S01]  /*6a60*/  LDSM.16.M88.4 R16, [R167] ;  /* 0x00000000a710783b */ /* 0x000fe20000000200 */
[----:B------:R-:W-:Y:S01]  /*6a70*/  IMAD.U32 R202, RZ, RZ, UR22 ;  /* 0x00000016ffca7e24 */ /* 0x000fe2000f8e00ff */
[----:B------:R-:W-:Y:S01]  /*6a80*/  ULOP3.LUT UR8, UR7, 0x1, URZ, 0xc0, !UPT ;  /* 0x0000000107087892 */ /* 0x000fe2000f8ec03f */
[----:B------:R-:W-:Y:S01]  /*6a90*/  IMAD.U32 R203, RZ, RZ, UR22 ;  /* 0x00000016ffcb7e24 */ /* 0x000fe2000f8e00ff */
[----:B------:R-:W1:Y:S01]  /*6aa0*/  LDSM.16.MT88.4 R20, [R52+0x6000] ;  /* 0x006000003414783b */ /* 0x000e620000004200 */
[----:B------:R-:W-:Y:S01]  /*6ab0*/  UISETP.GT.AND UP2, UPT, UR7, UR21, UPT ;  /* 0x000000150700728c */ /* 0x000fe2000bf44270 */
[----:B------:R-:W-:Y:S01]  /*6ac0*/  LEA R202, P0, R202, R108, 0x2 ;  /* 0x0000006ccaca7211 */ /* 0x000fe200078010ff */
[----:B------:R-:W-:Y:S01]  /*6ad0*/  UISETP.NE.U32.AND UP0, UPT, UR8, 0x1, UPT ;  /* 0x000000010800788c */ /* 0x000fe2000bf05070 */
[----:B------:R-:W2:Y:S01]  /*6ae0*/  LDSM.16.M88.4 R12, [R167+0x2000] ;  /* 0x00200000a70c783b */ /* 0x000ea20000000200 */
[----:B------:R-:W-:Y:S01]  /*6af0*/  UIADD3 UR7, UR7, -0x1, URZ ;  /* 0xffffffff07077890 */ /* 0x000fe2000fffe03f */
[----:B------:R-:W-:Y:S02]  /*6b00*/  LEA.HI.X.SX32 R203, R203, R109, 0x2, P0 ;  /* 0x0000006dcbcb7211 */ /* 0x000fe400000f16ff */
        /* <DEDUP_REMOVED lines=44> */
[----:B------:R-:W-:Y:S03]  /*6dd0*/  IMAD.U32 R41, RZ, RZ, UR33 ;  /* 0x00000021ff297e24 */ /* 0x000fe6000f8e00ff */
[----:B------:R-:W-:Y:S01]  /*6de0*/  IMAD.U32 R40, RZ, RZ, UR33 ;  /* 0x00000021ff287e24 */ /* 0x000fe2000f8e00ff */
[----:B------:R-:W-:Y:S05]  /*6df0*/  HMMA.16816.F32.BF16 R16, R36, R42, R16 ;  /* 0x0000002a2410723c */ /* 0x000fea0000041810 */
[-C--:B------:R-:W-:Y:S01]  /*6e00*/  LEA R60, P3, R41, R202.reuse, 0x2 ;  /* 0x000000ca293c7211 */ /* 0x080fe200078610ff */
[-C--:B--2---:R-:W-:Y:S01]  /*6e10*/  HMMA.16816.F32.BF16 R4, R20, R48.reuse, R4 ;  /* 0x000000301404723c */ /* 0x084fe20000041804 */
[----:B------:R-:W-:Y:S04]  /*6e20*/  IMAD.U32 R43, RZ, RZ, UR34 ;  /* 0x00000022ff2b7e24 */ /* 0x000fe8000f8e00ff */
[-C--:B------:R-:W-:Y:S01]  /*6e30*/  LEA.HI.X.SX32 R61, R40, R203.reuse, 0x2, P3 ;  /* 0x000000cb283d7211 */ /* 0x080fe200018f16ff */
[C---:B---3--:R-:W-:Y:S01]  /*6e40*/  HMMA.16816.F32.BF16 R8, R44.reuse, R48, R8 ;  /* 0x000000302c08723c */ /* 0x048fe20000041808 */
[----:B------:R-:W-:Y:S04]  /*6e50*/  IMAD.U32 R42, RZ, RZ, UR34 ;  /* 0x00000022ff2a7e24 */ /* 0x000fe8000f8e00ff */
[-C--:B------:R-:W-:Y:S01]  /*6e60*/  LEA R58, P4, R43, R202.reuse, 0x2 ;  /* 0x000000ca2b3a7211 */ /* 0x080fe200078810ff */
[-C--:B------:R-:W-:Y:S01]  /*6e70*/  HMMA.16816.F32.BF16 R12, R44, R50.reuse, R12 ;  /* 0x000000322c0c723c */ /* 0x080fe2000004180c */
[----:B------:R-:W-:Y:S04]  /*6e80*/  IMAD.U32 R49, RZ, RZ, UR37 ;  /* 0x00000025ff317e24 */ /* 0x000fe8000f8e00ff */
[-C--:B------:R-:W-:Y:S01]  /*6e90*/  LEA.HI.X.SX32 R59, R42, R203.reuse, 0x2, P4 ;  /* 0x000000cb2a3b7211 */ /* 0x080fe200020f16ff */
[----:B------:R-:W-:Y:S01]  /*6ea0*/  HMMA.16816.F32.BF16 R16, R20, R50, R16 ;  /* 0x000000321410723c */ /* 0x000fe20000041810 */
[----:B------:R-:W-:Y:S04]  /*6eb0*/  IMAD.U32 R48, RZ, RZ, UR37 ;  /* 0x00000025ff307e24 */ /* 0x000fe8000f8e00ff */
[----:B------:R-:W-:Y:S01]  /*6ec0*/  IMAD.U32 R45, RZ, RZ, UR35 ;  /* 0x00000023ff2d7e24 */ /* 0x000fe2000f8e00ff */
[-C--:B----4-:R-:W-:Y:S01]  /*6ed0*/  HMMA.16816.F32.BF16 R4, R24, R28.reuse, R4 ;  /* 0x0000001c1804723c */ /* 0x090fe20000041804 */
[----:B------:R-:W-:Y:S04]  /*6ee0*/  IMAD.U32 R23, RZ, RZ, UR24 ;  /* 0x00000018ff177e24 */ /* 0x000fe8000f8e00ff */
[----:B------:R-:W-:Y:S01]  /*6ef0*/  @P1 IADD3 R20, P2, R190, UR17, RZ ;  /* 0x00000011be141c10 */ /* 0x000fe2000ff5e0ff */
[C---:B-1----:R-:W-:Y:S01]  /*6f00*/  HMMA.16816.F32.BF16 R8, R32.reuse, R28, R8 ;  /* 0x0000001c2008723c */ /* 0x042fe20000041808 */
[----:B------:R-:W-:Y:S01]  /*6f10*/  IMAD.U32 R47, RZ, RZ, UR36 ;  /* 0x00000024ff2f7e24 */ /* 0x000fe2000f8e00ff */
[----:B------:R-:W-:Y:S03]  /*6f20*/  @UP3 UIADD3 UR17, UP1, UR17, -0x200, URZ ;  /* 0xfffffe0011113890 */ /* 0x000fe6000ff3e03f */
[----:B------:R-:W-:Y:S01]  /*6f30*/  @P1 IADD3.X R21, R189, UR16, RZ, P2, !PT ;  /* 0x00000010bd151c10 */ /* 0x000fe200097fe4ff */
[-C--:B------:R-:W-:Y:S01]  /*6f40*/  HMMA.16816.F32.BF16 R12, R32, R30.reuse, R12 ;  /* 0x0000001e200c723c */ /* 0x080fe2000004180c */
[----:B------:R-:W-:Y:S01]  /*6f50*/  IMAD.U32 R46, RZ, RZ, UR36 ;  /* 0x00000024ff2e7e24 */ /* 0x000fe2000f8e00ff */
[----:B------:R-:W-:Y:S02]  /*6f60*/  @UP3 UIADD3.X UR16, UR16, -0x1, URZ, UP1, !UPT ;  /* 0xffffffff10103890 */ /* 0x000fe40008ffe43f */
[----:B------:R-:W5:Y:S01]  /*6f70*/  @P1 LDG.E R195, desc[UR12][R20.64] ;  /* 0x0000000c14c31981 */ /* 0x000f62000c1e1900 */
[-C--:B------:R-:W-:Y:S01]  /*6f80*/  LEA R50, P0, R49, R202.reuse, 0x2 ;  /* 0x000000ca31327211 */ /* 0x080fe200078010ff */
[----:B------:R-:W-:Y:S01]  /*6f90*/  HMMA.16816.F32.BF16 R16, R24, R30, R16 ;  /* 0x0000001e1810723c */ /* 0x000fe20000041810 */
[----:B------:R-:W-:Y:S01]  /*6fa0*/  IMAD.U32 R44, RZ, RZ, UR35 ;  /* 0x00000023ff2c7e24 */ /* 0x000fe2000f8e00ff */
[----:B------:R-:W5:Y:S03]  /*6fb0*/  @P1 LDG.E R196, desc[UR12][R20.64+0x20] ;  /* 0x0000200c14c41981 */ /* 0x000f66000c1e1900 */
[-C--:B------:R-:W-:Y:S01]  /*6fc0*/  LEA.HI.X.SX32 R51, R48, R203.reuse, 0x2, P0 ;  /* 0x000000cb30337211 */ /* 0x080fe200000f16ff */
[----:B------:R-:W5:Y:S01]  /*6fd0*/  @P1 LDG.E R193, desc[UR12][R20.64+0x100] ;  /* 0x0001000c14c11981 */ /* 0x000f62000c1e1900 */
[-C--:B------:R-:W-:Y:S01]  /*6fe0*/  LEA R54, P6, R47, R202.reuse, 0x2 ;  /* 0x000000ca2f367211 */ /* 0x080fe200078c10ff */
[----:B------:R-:W-:Y:S02]  /*6ff0*/  IMAD.U32 R39, RZ, RZ, UR32 ;  /* 0x00000020ff277e24 */ /* 0x000fe4000f8e00ff */
[----:B------:R1:W5:Y:S01]  /*7000*/  @P1 LDG.E R194, desc[UR12][R20.64+0x120] ;  /* 0x0001200c14c21981 */ /* 0x000362000c1e1900 */
[-C--:B------:R-:W-:Y:S01]  /*7010*/  LEA R56, P5, R45, R202.reuse, 0x2 ;  /* 0x000000ca2d387211 */ /* 0x080fe200078a10ff */
[----:B------:R-:W-:Y:S01]  /*7020*/  IMAD.U32 R37, RZ, RZ, UR31 ;  /* 0x0000001fff257e24 */ /* 0x000fe2000f8e00ff */
[-C--:B------:R-:W-:Y:S01]  /*7030*/  LEA.HI.X.SX32 R55, R46, R203.reuse, 0x2, P6 ;  /* 0x000000cb2e377211 */ /* 0x080fe200030f16ff */
[----:B------:R-:W-:Y:S01]  /*7040*/  REDG.E.ADD.F32.FTZ.RN.STRONG.GPU desc[UR12][R202.64], R4 ;  /* 0x00000004ca0079a6 */ /* 0x000fe2000c10f38c */
[-C--:B------:R-:W-:Y:S01]  /*7050*/  LEA.HI.X.SX32 R57, R44, R203.reuse, 0x2, P5 ;  /* 0x000000cb2c397211 */ /* 0x080fe200028f16ff */
[----:B------:R-:W-:Y:S01]  /*7060*/  IMAD.U32 R38, RZ, RZ, UR32 ;  /* 0x00000020ff267e24 */ /* 0x000fe2000f8e00ff */
[-C--:B------:R-:W-:Y:S01]  /*7070*/  LEA R62, P2, R39, R202.reuse, 0x2 ;  /* 0x000000ca273e7211 */ /* 0x080fe200078410ff */
[----:B------:R-:W-:Y:S01]  /*7080*/  REDG.E.ADD.F32.FTZ.RN.STRONG.GPU desc[UR12][R50.64], R5 ;  /* 0x00000005320079a6 */ /* 0x000fe2000c10f38c */
[----:B------:R-:W-:Y:S01]  /*7090*/  IMAD.U32 R35, RZ, RZ, UR30 ;  /* 0x0000001eff237e24 */ /* 0x000fe2000f8e00ff */
[-C--:B------:R-:W-:Y:S01]  /*70a0*/  LEA R64, P1, R37, R202.reuse, 0x2 ;  /* 0x000000ca25407211 */ /* 0x080fe200078210ff */
[----:B------:R-:W-:Y:S01]  /*70b0*/  IMAD.U32 R36, RZ, RZ, UR31 ;  /* 0x0000001fff247e24 */ /* 0x000fe2000f8e00ff */
[----:B------:R-:W-:Y:S01]  /*70c0*/  REDG.E.ADD.F32.FTZ.RN.STRONG.GPU desc[UR12][R54.64], R6 ;  /* 0x00000006360079a6 */ /* 0x000fe2000c10f38c */
[-C--:B------:R-:W-:Y:S01]  /*70d0*/  LEA.HI.X.SX32 R63, R38, R203.reuse, 0x2, P2 ;  /* 0x000000cb263f7211 */ /* 0x080fe200010f16ff */
[----:B------:R-:W-:Y:S01]  /*70e0*/  IMAD.U32 R34, RZ, RZ, UR30 ;  /* 0x0000001eff227e24 */ /* 0x000fe2000f8e00ff */
[-C--:B------:R-:W-:Y:S01]  /*70f0*/  LEA R48, P0, R35, R202.reuse, 0x2 ;  /* 0x000000ca23307211 */ /* 0x080fe200078010ff */
[----:B------:R-:W-:Y:S01]  /*7100*/  REDG.E.ADD.F32.FTZ.RN.STRONG.GPU desc[UR12][R56.64], R7 ;  /* 0x00000007380079a6 */ /* 0x000fe2000c10f38c */
[----:B------:R-:W-:Y:S01]  /*7110*/  IMAD.U32 R33, RZ, RZ, UR29 ;  /* 0x0000001dff217e24 */ /* 0x000fe2000f8e00ff */
[-C--:B------:R-:W-:Y:S01]  /*7120*/  LEA.HI.X.SX32 R65, R36, R203.reuse, 0x2, P1 ;  /* 0x000000cb24417211 */ /* 0x080fe200008f16ff */
[----:B------:R-:W-:Y:S01]  /*7130*/  IMAD.U32 R31, RZ, RZ, UR28 ;  /* 0x0000001cff1f7e24 */ /* 0x000fe2000f8e00ff */
[----:B------:R-:W-:Y:S01]  /*7140*/  REDG.E.ADD.F32.FTZ.RN.STRONG.GPU desc[UR12][R58.64], R8 ;  /* 0x000000083a0079a6 */ /* 0x000fe2000c10f38c */
[----:B------:R-:W-:Y:S01]  /*7150*/  IMAD.U32 R32, RZ, RZ, UR29 ;  /* 0x0000001dff207e24 */ /* 0x000fe2000f8e00ff */
[-C--:B------:R-:W-:Y:S01]  /*7160*/  LEA.HI.X.SX32 R49, R34, R203.reuse, 0x2, P0 ;  /* 0x000000cb22317211 */ /* 0x080fe200000f16ff */
[----:B------:R-:W-:Y:S01]  /*7170*/  IMAD.U32 R29, RZ, RZ, UR27 ;  /* 0x0000001bff1d7e24 */ /* 0x000fe2000f8e00ff */
[----:B------:R-:W-:Y:S01]  /*7180*/  REDG.E.ADD.F32.FTZ.RN.STRONG.GPU desc[UR12][R60.64], R9 ;  /* 0x000000093c0079a6 */ /* 0x000fe2000c10f38c */
[-C--:B------:R-:W-:Y:S01]  /*7190*/  LEA R46, P6, R33, R202.reuse, 0x2 ;  /* 0x000000ca212e7211 */ /* 0x080fe200078c10ff */
[----:B------:R-:W-:Y:S01]  /*71a0*/  IMAD.U32 R30, RZ, RZ, UR28 ;  /* 0x0000001cff1e7e24 */ /* 0x000fe2000f8e00ff */
[-C--:B------:R-:W-:Y:S01]  /*71b0*/  LEA R44, P5, R31, R202.reuse, 0x2 ;  /* 0x000000ca1f2c7211 */ /* 0x080fe200078a10ff */
        /* <DEDUP_REMOVED lines=10> */
[-C--:B------:R-:W-:Y:S01]  /*7260*/  LEA R40, P3, R27, R202.reuse, 0x2 ;  /* 0x000000ca1b287211 */ /* 0x080fe200078610ff */
[----:B------:R-:W-:Y:S01]  /*7270*/  IMAD.U32 R24, RZ, RZ, UR25 ;  /* 0x00000019ff187e24 */ /* 0x000fe2000f8e00ff */
[----:B------:R-:W-:Y:S01]  /*7280*/  REDG.E.ADD.F32.FTZ.RN.STRONG.GPU desc[UR12][R46.64], R17 ;  /* 0x000000112e0079a6 */ /* 0x000fe2000c10f38c */
[-C--:B------:R-:W-:Y:S01]  /*7290*/  LEA.HI.X.SX32 R43, R28, R203.reuse, 0x2, P4 ;  /* 0x000000cb1c2b7211 */ /* 0x080fe200020f16ff */
[----:B-1----:R-:W-:Y:S01]  /*72a0*/  IMAD.U32 R21, RZ, RZ, UR23 ;  /* 0x00000017ff157e24 */ /* 0x002fe2000f8e00ff */
[-C--:B------:R-:W-:Y:S01]  /*72b0*/  LEA R38, P2, R25, R202.reuse, 0x2 ;  /* 0x000000ca19267211 */ /* 0x080fe200078410ff */
[----:B------:R-:W-:Y:S01]  /*72c0*/  REDG.E.ADD.F32.FTZ.RN.STRONG.GPU desc[UR12][R44.64], R18 ;  /* 0x000000122c0079a6 */ /* 0x000fe2000c10f38c */
[-C--:B------:R-:W-:Y:S01]  /*72d0*/  LEA.HI.X.SX32 R41, R26, R203.reuse, 0x2, P3 ;  /* 0x000000cb1a297211 */ /* 0x080fe200018f16ff */
[----:B------:R-:W-:Y:S01]  /*72e0*/  IMAD.U32 R22, RZ, RZ, UR24 ;  /* 0x00000018ff167e24 */ /* 0x000fe2000f8e00ff */
[-C--:B------:R-:W-:Y:S01]  /*72f0*/  LEA R36, P1, R23, R202.reuse, 0x2 ;  /* 0x000000ca17247211 */ /* 0x080fe200078210ff */
[----:B------:R-:W-:Y:S01]  /*7300*/  REDG.E.ADD.F32.FTZ.RN.STRONG.GPU desc[UR12][R42.64], R19 ;  /* 0x000000132a0079a6 */ /* 0x000fe2000c10f38c */
[-C--:B------:R-:W-:Y:S01]  /*7310*/  LEA.HI.X.SX32 R39, R24, R203.reuse, 0x2, P2 ;  /* 0x000000cb18277211 */ /* 0x080fe200010f16ff */
[----:B------:R-:W-:Y:S01]  /*7320*/  IMAD.U32 R20, RZ, RZ, UR23 ;  /* 0x00000017ff147e24 */ /* 0x000fe2000f8e00ff */
[----:B------:R-:W-:Y:S01]  /*7330*/  LEA R34, P0, R21, R202, 0x2 ;  /* 0x000000ca15227211 */ /* 0x000fe200078010ff */
[----:B------:R-:W-:Y:S01]  /*7340*/  REDG.E.ADD.F32.FTZ.RN.STRONG.GPU desc[UR12][R40.64], R12 ;  /* 0x0000000c280079a6 */ /* 0x000fe2000c10f38c */
[-C--:B------:R-:W-:Y:S02]  /*7350*/  LEA.HI.X.SX32 R37, R22, R203.reuse, 0x2, P1 ;  /* 0x000000cb16257211 */ /* 0x080fe400008f16ff */
[----:B------:R-:W-:Y:S01]  /*7360*/  LEA.HI.X.SX32 R35, R20, R203, 0x2, P0 ;  /* 0x000000cb14237211 */ /* 0x000fe200000f16ff */
[----:B------:R-:W-:Y:S01]  /*7370*/  REDG.E.ADD.F32.FTZ.RN.STRONG.GPU desc[UR12][R38.64], R13 ;  /* 0x0000000d260079a6 */ /* 0x000fe2000c10f38c */
[----:B------:R-:W-:Y:S01]  /*7380*/  PLOP3.LUT P1, PT, PT, PT, UP0, 0x80, 0x0 ;  /* 0x000000000000781c */ /* 0x000fe20003f2f008 */
[----:B------:R-:W-:Y:S01]  /*7390*/  @UP3 UIADD3 UR19, UP0, UR19, -0x200, URZ ;  /* 0xfffffe0013133890 */ /* 0x000fe2000ff1e03f */
[----:B------:R-:W-:Y:S01]  /*73a0*/  PLOP3.LUT P0, PT, PT, PT, UP2, 0x80, 0x0 ;  /* 0x000000000000781c */ /* 0x000fe20003f0f028 */
[----:B------:R-:W-:Y:S02]  /*73b0*/  REDG.E.ADD.F32.FTZ.RN.STRONG.GPU desc[UR12][R36.64], R14 ;  /* 0x0000000e240079a6 */ /* 0x000fe4000c10f38c */
[----:B------:R-:W-:Y:S02]  /*73c0*/  @UP3 UIADD3.X UR18, UR18, -0x1, URZ, UP0, !UPT ;  /* 0xffffffff12123890 */ /* 0x000fe400087fe43f */
[----:B------:R-:W-:Y:S04]  /*73d0*/  REDG.E.ADD.F32.FTZ.RN.STRONG.GPU desc[UR12][R34.64], R15 ;  /* 0x0000000f220079a6 */ /* 0x000fe8000c10f38c */
[----:B------:R-:W-:Y:S04]  /*73e0*/  LDSM.16.MT88.4 R4, [R168+0x8000] ;  /* 0x00800000a804783b */ /* 0x000fe80000004200 */
[----:B------:R-:W1:Y:S04]  /*73f0*/  LDSM.16.MT88.4 R8, [R163] ;  /* 0x00000000a308783b */ /* 0x000e680000004200 */
        /* <DEDUP_REMOVED lines=86> */
[----:B------:R-:W1:Y:S01]  /*7960*/  S2R R4, SR_TID.X ;  /* 0x0000000000047919 */ /* 0x000e620000002100 */
[----:B------:R-:W-:Y:S01]  /*7970*/  F2FP.BF16.F32.PACK_AB R86, R87, R86 ;  /* 0x000000565756723e */ /* 0x000fe200000010ff */
[----:B------:R-:W-:Y:S01]  /*7980*/  @UP0 UIADD3 UR5, UR40, UR42, URZ ;  /* 0x0000002a28050290 */ /* 0x000fe2000fffe03f */
[----:B------:R-:W-:Y:S01]  /*7990*/  F2FP.BF16.F32.PACK_AB R96, R97, R96 ;  /* 0x000000606160723e */ /* 0x000fe200000010ff */
[----:B------:R2:W-:Y:S01]  /*79a0*/  STS [R187], R84 ;  /* 0x00000054bb007388 */ /* 0x0005e20000000800 */
[----:B------:R-:W-:Y:S01]  /*79b0*/  F2FP.BF16.F32.PACK_AB R98, R99, R98 ;  /* 0x000000626362723e */ /* 0x000fe200000010ff */
[----:B------:R-:W-:Y:S01]  /*79c0*/  @UP0 ULDC.64 UR8, c[0x0][0x450] ;  /* 0x0001140000080ab9 */ /* 0x000fe20000000a00 */
[----:B------:R-:W-:Y:S01]  /*79d0*/  F2FP.BF16.F32.PACK_AB R88, R89, R88 ;  /* 0x000000585958723e */ /* 0x000fe200000010ff */
[----:B------:R2:W-:Y:S01]  /*79e0*/  STS [R187+0x200], R86 ;  /* 0x00020056bb007388 */ /* 0x0005e20000000800 */
[----:B------:R-:W-:Y:S01]  /*79f0*/  F2FP.BF16.F32.PACK_AB R90, R91, R90 ;  /* 0x0000005a5b5a723e */ /* 0x000fe200000010ff */
[----:B------:R-:W-:Y:S01]  /*7a00*/  @UP0 UIMAD.WIDE.U32 UR10, UR5, UR8, URZ ;  /* 0x00000008050a02a5 */ /* 0x000fe2000f8e003f */
[----:B------:R-:W-:Y:S01]  /*7a10*/  F2FP.BF16.F32.PACK_AB R92, R93, R92 ;  /* 0x0000005c5d5c723e */ /* 0x000fe200000010ff */
[----:B------:R2:W-:Y:S01]  /*7a20*/  STS [R186], R96 ;  /* 0x00000060ba007388 */ /* 0x0005e20000000800 */
[----:B------:R-:W-:Y:S01]  /*7a30*/  F2FP.BF16.F32.PACK_AB R94, R95, R94 ;  /* 0x0000005e5f5e723e */ /* 0x000fe200000010ff */
[----:B------:R-:W-:Y:S01]  /*7a40*/  @UP0 UIMAD UR5, UR5, UR9, URZ ;  /* 0x00000009050502a4 */ /* 0x000fe2000f8e023f */
[----:B------:R-:W-:Y:S01]  /*7a50*/  F2FP.BF16.F32.PACK_AB R72, R73, R72 ;  /* 0x000000484948723e */ /* 0x000fe200000010ff */
[----:B------:R2:W-:Y:S01]  /*7a60*/  STS [R186+0x200], R98 ;  /* 0x00020062ba007388 */ /* 0x0005e20000000800 */
[----:B------:R-:W-:Y:S01]  /*7a70*/  F2FP.BF16.F32.PACK_AB R74, R75, R74 ;  /* 0x0000004a4b4a723e */ /* 0x000fe200000010ff */
[----:B------:R-:W-:Y:S01]  /*7a80*/  @UP0 UIADD3 UR20, UR11, UR5, URZ ;  /* 0x000000050b140290 */ /* 0x000fe2000fffe03f */
[----:B------:R-:W-:Y:S01]  /*7a90*/  F2FP.BF16.F32.PACK_AB R76, R77, R76 ;  /* 0x0000004c4d4c723e */ /* 0x000fe200000010ff */
[----:B------:R2:W-:Y:S01]  /*7aa0*/  STS [R187+0x1000], R88 ;  /* 0x00100058bb007388 */ /* 0x0005e20000000800 */
[----:B------:R-:W-:Y:S01]  /*7ab0*/  F2FP.BF16.F32.PACK_AB R78, R79, R78 ;  /* 0x0000004e4f4e723e */ /* 0x000fe200000010ff */
[----:B------:R-:W-:Y:S01]  /*7ac0*/  @UP0 UMOV UR19, UR10 ;  /* 0x0000000a00130c82 */ /* 0x000fe20008000000 */
[----:B------:R-:W-:Y:S01]  /*7ad0*/  PLOP3.LUT P0, PT, PT, PT, UP0, 0x80, 0x0 ;  /* 0x000000000000781c */ /* 0x000fe20003f0f008 */
[----:B------:R2:W-:Y:S04]  /*7ae0*/  STS [R187+0x1200], R90 ;  /* 0x0012005abb007388 */ /* 0x0005e80000000800 */
[----:B------:R2:W-:Y:S04]  /*7af0*/  STS [R186+0x1000], R92 ;  /* 0x0010005cba007388 */ /* 0x0005e80000000800 */
[----:B------:R2:W-:Y:S01]  /*7b00*/  STS [R186+0x1200], R94 ;  /* 0x0012005eba007388 */ /* 0x0005e20000000800 */
[----:B-1----:R-:W-:-:S03]  /*7b10*/  SHF.R.S32.HI R17, RZ, 0x1f, R4 ;  /* 0x0000001fff117819 */ /* 0x002fc60000011404 */
        /* <DEDUP_REMOVED lines=22> */
.L_x_201:
[----:B------:R-:W-:Y:S01]  /*7c80*/  @UP0 UIADD3 UR5, UR40, UR42, URZ ;  /* 0x0000002a28050290 */ /* 0x000fe2000fffe03f */
[----:B------:R-:W-:Y:S01]  /*7c90*/  LEA.HI R17, R17, R4, RZ, 0x2 ;  /* 0x0000000411117211 */ /* 0x000fe200078f10ff */
[----:B------:R-:W-:Y:S02]  /*7ca0*/  @UP0 ULDC.64 UR10, c[0x0][0x458] ;  /* 0x00011600000a0ab9 */ /* 0x000fe40000000a00 */
[----:B------:R-:W-:Y:S01]  /*7cb0*/  @UP0 UIMAD.WIDE.U32 UR14, UR5, UR10, URZ ;  /* 0x0000000a050e02a5 */ /* 0x000fe2000f8e003f */
[----:B------:R-:W-:Y:S01]  /*7cc0*/  LOP3.LUT R5, R17, 0xfffffffc, RZ, 0xc0, !PT ;  /* 0xfffffffc11057812 */ /* 0x000fe200078ec0ff */
[----:B------:R-:W-:-:S04]  /*7cd0*/  @UP0 UIMAD UR5, UR5, UR11, URZ ;  /* 0x0000000b050502a4 */ /* 0x000fc8000f8e023f */
[----:B------:R-:W-:Y:S01]  /*7ce0*/  @UP0 UIADD3 UR15, UR15, UR5, URZ ;  /* 0x000000050f0f0290 */ /* 0x000fe2000fffe03f */
[----:B------:R-:W-:Y:S01]  /*7cf0*/  IMAD.IADD R4, R4, 0x1, -R5 ;  /* 0x0000000104047824 */ /* 0x000fe200078e0a05 */
        /* <DEDUP_REMOVED lines=13> */
.L_x_202:
[----:B------:R-:W-:Y:S01]  /*7dd0*/  BAR.SYNC.DEFER_BLOCKING 0x0 ;  /* 0x0000000000007b1d */ /* 0x000fe20000010000 */
[----:B------:R-:W-:Y:S01]  /*7de0*/  IMAD.SHL.U32 R20, R4, 0x8, RZ ;  /* 0x0000000804147824 */ /* 0x000fe200078e00ff */
[----:B------:R-:W-:Y:S01]  /*7df0*/  USHF.R.S32.HI UR5, URZ, 0x1f, UR18 ;  /* 0x0000001f3f057899 */ /* 0x000fe20008011412 */
[----:B------:R-:W-:Y:S01]  /*7e00*/  IMAD.U32 R4, RZ, RZ, UR8 ;  /* 0x00000008ff047e24 */ /* 0x000fe2000f8e00ff */
[----:B------:R-:W-:Y:S01]  /*7e10*/  UIMAD UR6, UR38, -0x80, UR6 ;  /* 0xffffff80260678a4 */ /* 0x000fe2000f8e0206 */
[----:B------:R-:W-:Y:S01]  /*7e20*/  SHF.R.S32.HI R17, RZ, 0x2, R17 ;  /* 0x00000002ff117819 */ /* 0x000fe20000011411 */
[----:B------:R-:W-:Y:S01]  /*7e30*/  UIMAD UR7, UR5, UR8, URZ ;  /* 0x00000008050772a4 */ /* 0x000fe2000f8e023f */
[--C-:B------:R-:W-:Y:S01]  /*7e40*/  SHF.R.S32.HI R21, RZ, 0x1f, R20.reuse ;  /* 0x0000001fff157819 */ /* 0x100fe20000011414 */
[----:B------:R-:W-:Y:S01]  /*7e50*/  USHF.R.S32.HI UR21, URZ, 0x1f, UR57 ;  /* 0x0000001f3f157899 */ /* 0x000fe20008011439 */
[----:B------:R-:W-:Y:S01]  /*7e60*/  BSSY B0, `(.L_x_203) ;  /* 0x000001e000007945 */ /* 0x000fe20003800000 */
[----:B------:R-:W-:Y:S01]  /*7e70*/  UIMAD UR7, UR18, UR9, UR7 ;  /* 0x00000009120772a4 */ /* 0x000fe2000f8e0207 */
[C---:B------:R-:W-:Y:S01]  /*7e80*/  ISETP.GE.AND P2, PT, R17.reuse, UR6, PT ;  /* 0x0000000611007c0c */ /* 0x040fe2000bf46270 */
[----:B------:R-:W-:Y:S01]  /*7e90*/  IMAD.WIDE.U32 R6, R4, UR18, R20 ;  /* 0x0000001204067c25 */ /* 0x000fe2000f8e0014 */
[----:B------:R-:W-:Y:S01]  /*7ea0*/  ULDC.64 UR16, c[0x0][0x468] ;  /* 0x00011a0000107ab9 */ /* 0x000fe20000000a00 */
[----:B------:R-:W-:-:S02]  /*7eb0*/  IADD3 R4, R17, 0x40, RZ ;  /* 0x0000004011047810 */ /* 0x000fc40007ffe0ff */
[----:B------:R-:W-:Y:S01]  /*7ec0*/  IMAD.U32 R5, RZ, RZ, UR7 ;  /* 0x00000007ff057e24 */ /* 0x000fe2000f8e00ff */
[----:B------:R-:W-:Y:S01]  /*7ed0*/  IADD3 R6, P0, R6, UR19, RZ ;  /* 0x0000001306067c10 */ /* 0x000fe2000ff1e0ff */
[----:B------:R-:W-:Y:S01]  /*7ee0*/  UIMAD UR7, UR21, UR16, URZ ;  /* 0x00000010150772a4 */ /* 0x000fe2000f8e023f */
[----:B------:R-:W-:Y:S01]  /*7ef0*/  IMAD.U32 R22, RZ, RZ, UR16 ;  /* 0x00000010ff167e24 */ /* 0x000fe2000f8e00ff */
[----:B------:R-:W-:Y:S02]  /*7f00*/  ISETP.GE.AND P1, PT, R4, UR6, PT ;  /* 0x0000000604007c0c */ /* 0x000fe4000bf26270 */
[----:B------:R-:W-:Y:S01]  /*7f10*/  IADD3.X R7, R7, UR20, R5, P0, !PT ;  /* 0x0000001407077c10 */ /* 0x000fe200087fe405 */
[----:B------:R-:W-:Y:S01]  /*7f20*/  UIMAD UR17, UR57, UR17, UR7 ;  /* 0x00000011391172a4 */ /* 0x000fe2000f8e0207 */
[----:B------:R1:W3:Y:S01]  /*7f30*/  LDS.128 R12, [R53+0x7000] ;  /* 0x00700000350c7984 */ /* 0x0002e20000000c00 */
[----:B------:R-:W-:Y:S01]  /*7f40*/  SHF.R.S32.HI R16, RZ, 0x1f, R17 ;  /* 0x0000001fff107819 */ /* 0x000fe20000011411 */
[----:B------:R-:W-:-:S02]  /*7f50*/  IMAD.WIDE.U32 R22, R22, UR57, R6 ;  /* 0x0000003916167c25 */ /* 0x000fc4000f8e0006 */
[----:B------:R1:W4:Y:S03]  /*7f60*/  LDS.128 R8, [R53+0x9000] ;  /* 0x0090000035087984 */ /* 0x0003260000000c00 */
[----:B------:R-:W-:Y:S01]  /*7f70*/  IADD3 R19, R23, UR17, RZ ;  /* 0x0000001117137c10 */ /* 0x000fe2000fffe0ff */
        /* <DEDUP_REMOVED lines=12> */
.L_x_204:
[----:B------:R-:W-:Y:S05]  /*8040*/  BSYNC B0 ;  /* 0x0000000000007941 */ /* 0x000fea0003800000 */
.L_x_203:
[----:B------:R-:W-:Y:S04]  /*8050*/  BSSY B0, `(.L_x_205) ;  /* 0x000000e000007945 */ /* 0x000fe80003800000 */
[----:B------:R-:W-:Y:S05]  /*8060*/  @P1 BRA `(.L_x_206) ;  /* 0x0000000000301947 */ /* 0x000fea0003800000 */
[----:B--2---:R-:W-:Y:S01]  /*8070*/  IADD3 R5, P0, R17, 0x40, RZ ;  /* 0x0000004011057810 */ /* 0x004fe20007f1e0ff */
        /* <DEDUP_REMOVED lines=10> */
[----:B---3--:R2:W-:Y:S02]  /*8120*/  STG.E.128 desc[UR12][R18.64], R12 ;  /* 0x0000000c12007986 */ /* 0x0085e4000c101d0c */
.L_x_206:
[----:B------:R-:W-:Y:S05]  /*8130*/  BSYNC B0 ;  /* 0x0000000000007941 */ /* 0x000fea0003800000 */
.L_x_205:
[----:B--2---:R2:W1:Y:S01]  /*8140*/  LDS.128 R4, [R53+0x8000] ;  /* 0x0080000035047984 */ /* 0x0044620000000c00 */
[----:B---3--:R-:W-:Y:S01]  /*8150*/  IMAD.U32 R12, RZ, RZ, UR10 ;  /* 0x0000000aff0c7e24 */ /* 0x008fe2000f8e00ff */
[----:B------:R-:W-:Y:S01]  /*8160*/  UIMAD UR5, UR5, UR10, URZ ;  /* 0x0000000a050572a4 */ /* 0x000fe2000f8e023f */
[----:B------:R-:W-:Y:S01]  /*8170*/  BSSY B0, `(.L_x_207) ;  /* 0x0000018000007945 */ /* 0x000fe20003800000 */
[----:B------:R-:W-:Y:S01]  /*8180*/  USHF.R.S32.HI UR8, URZ, 0x1f, UR57 ;  /* 0x0000001f3f087899 */ /* 0x000fe20008011439 */
[----:B------:R-:W-:Y:S01]  /*8190*/  IMAD.WIDE.U32 R12, R12, UR18, R20 ;  /* 0x000000120c0c7c25 */ /* 0x000fe2000f8e0014 */
[----:B------:R-:W-:Y:S01]  /*81a0*/  UIMAD UR5, UR18, UR11, UR5 ;  /* 0x0000000b120572a4 */ /* 0x000fe2000f8e0205 */
[----:B------:R-:W-:Y:S01]  /*81b0*/  ULDC.64 UR6, c[0x0][0x470] ;  /* 0x00011c0000067ab9 */ /* 0x000fe20000000a00 */
[----:B------:R-:W-:-:S04]  /*81c0*/  IADD3 R18, P0, R12, UR14, RZ ;  /* 0x0000000e0c127c10 */ /* 0x000fc8000ff1e0ff */
[----:B------:R-:W-:Y:S01]  /*81d0*/  IMAD.U32 R12, RZ, RZ, UR5 ;  /* 0x00000005ff0c7e24 */ /* 0x000fe2000f8e00ff */
[----:B------:R-:W-:Y:S01]  /*81e0*/  UIMAD UR5, UR8, UR6, URZ ;  /* 0x00000006080572a4 */ /* 0x000fe2000f8e023f */
[----:B------:R-:W-:-:S03]  /*81f0*/  MOV R14, UR6 ;  /* 0x00000006000e7c02 */ /* 0x000fc60008000f00 */
[----:B------:R-:W-:Y:S01]  /*8200*/  IADD3.X R19, R13, UR15, R12, P0, !PT ;  /* 0x0000000f0d137c10 */ /* 0x000fe200087fe40c */
[----:B------:R-:W-:Y:S02]  /*8210*/  UIMAD UR7, UR57, UR7, UR5 ;  /* 0x00000007390772a4 */ /* 0x000fe4000f8e0205 */
[----:B------:R-:W-:-:S05]  /*8220*/  IMAD.WIDE.U32 R14, R14, UR57, R18 ;  /* 0x000000390e0e7c25 */ /* 0x000fca000f8e0012 */
[----:B------:R-:W-:Y:S01]  /*8230*/  IADD3 R13, R15, UR7, RZ ;  /* 0x000000070f0d7c10 */ /* 0x000fe2000fffe0ff */
[----:B--2---:R-:W-:Y:S06]  /*8240*/  @P2 BRA `(.L_x_208) ;  /* 0x0000000000282947 */ /* 0x004fec0003800000 */
        /* <DEDUP_REMOVED lines=10> */
.L_x_208:
[----:B------:R-:W-:Y:S05]  /*82f0*/  BSYNC B0 ;  /* 0x0000000000007941 */ /* 0x000fea0003800000 */
.L_x_207:
[----:B------:R-:W-:Y:S05]  /*8300*/  @P1 BRA `(.L_x_195) ;  /* 0x0000000000301947 */ /* 0x000fea0003800000 */
[----:B------:R-:W-:Y:S01]  /*8310*/  IADD3 R17, P0, R17, 0x40, RZ ;  /* 0x0000004011117810 */ /* 0x000fe20007f1e0ff */
[----:B-12---:R-:W-:Y:S01]  /*8320*/  IMAD.MOV.U32 R6, RZ, RZ, R14 ;  /* 0x000000ffff067224 */ /* 0x006fe200078e000e */
        /* <DEDUP_REMOVED lines=10> */
.L_x_195:
[----:B------:R-:W-:Y:S05]  /*83d0*/  BSYNC B1 ;  /* 0x0000000000017941 */ /* 0x000fea0003800000 */
.L_x_181:
        /* <DEDUP_REMOVED lines=11> */
.L_x_209:
[----:B------:R-:W-:Y:S05]  /*8490*/  EXIT ;  /* 0x000000000000794d */ /* 0x000fea0003800000 */
.L_x_211:
        /* <DEDUP_REMOVED lines=14> */
.L_x_1333:


//--------------------- .text._ZN5flash44flash_bwd_dq_dk_dv_loop_seqk_parallel_kernelI23Flash_bwd_kernel_traitsILi32ELi128ELi128ELi8ELi4ELi4ELi4ELb1ELb0EN7cutlass10bfloat16_tE19Flash_kernel_traitsILi32ELi128ELi128ELi8ES3_EELb0ELb0ELb1ELb1ELb0ELb0ELb0EEEvNS_16Flash_bwd_paramsE --------------------------
	.section	.text._ZN5flash44flash_bwd_dq_dk_dv_loop_seqk_parallel_kernelI23Flash_bwd_kernel_traitsILi32ELi128ELi128ELi8ELi4ELi4ELi4ELb1ELb0EN7cutlass10bfloat16_tE19Flash_kernel_traitsILi32ELi128ELi128ELi8ES3_EELb0ELb0ELb1ELb1ELb0ELb0ELb0EEEvNS_16Flash_bwd_paramsE,"ax",@progbits
	.align	128
        .global         _ZN5flash44flash_bwd_dq_dk_dv_loop_seqk_parallel_kernelI23Flash_bwd_kernel_traitsILi32ELi128ELi128ELi8ELi4ELi4ELi4ELb1ELb0EN7cutlass10bfloat16_tE19Flash_kernel_traitsILi32ELi128ELi128ELi8ES3_EELb0ELb0ELb1ELb1ELb0ELb0ELb0EEEvNS_16Flash_bwd_paramsE
        .type           _ZN5flash44flash_bwd_dq_dk_dv_loop_seqk_parallel_kernelI23Flash_bwd_kernel_traitsILi32ELi128ELi128ELi8ELi4ELi4ELi4ELb1ELb0EN7cutlass10bfloat16_tE19Flash_kernel_traitsILi32ELi128ELi128ELi8ES3_EELb0ELb0ELb1ELb1ELb0ELb0ELb0EEEvNS_16Flash_bwd_paramsE,@function
        .size           _ZN5flash44flash_bwd_dq_dk_dv_loop_seqk_parallel_kernelI23Flash_bwd_kernel_traitsILi32ELi128ELi128ELi8ELi4ELi4ELi4ELb1ELb0EN7cutlass10bfloat16_tE19Flash_kernel_traitsILi32ELi128ELi128ELi8ES3_EELb0ELb0ELb1ELb1ELb0ELb0ELb0EEEvNS_16Flash_bwd_paramsE,(.L_x_1334 - _ZN5flash44flash_bwd_dq_dk_dv_loop_seqk_parallel_kernelI23Flash_bwd_kernel_traitsILi32ELi128ELi128ELi8ELi4ELi4ELi4ELb1ELb0EN7cutlass10bfloat16_tE19Flash_kernel_traitsILi32ELi128ELi128ELi8ES3_EELb0ELb0ELb1ELb1ELb0ELb0ELb0EEEvNS_16Flash_bwd_paramsE)
        .other          _ZN5flash44flash_bwd_dq_dk_dv_loop_seqk_parallel_kernelI23Flash_bwd_kernel_traitsILi32ELi128ELi128ELi8ELi4ELi4ELi4ELb1ELb0EN7cutlass10bfloat16_tE19Flash_kernel_traitsILi32ELi128ELi128ELi8ES3_EELb0ELb0ELb1ELb1ELb0ELb0ELb0EEEvNS_16Flash_bwd_paramsE,@"STO_CUDA_ENTRY STV_DEFAULT"
_ZN5flash44flash_bwd_dq_dk_dv_loop_seqk_parallel_kernelI23Flash_bwd_kernel_traitsILi32ELi128ELi128ELi8ELi4ELi4ELi4ELb1ELb0EN7cutlass10bfloat16_tE19Flash_kernel_traitsILi32ELi128ELi128ELi8ES3_EELb0ELb0ELb1ELb1ELb0ELb0ELb0EEEvNS_16Flash_bwd_paramsE:
.text._ZN5flash44flash_bwd_dq_dk_dv_loop_seqk_parallel_kernelI23Flash_bwd_kernel_traitsILi32ELi128ELi128ELi8ELi4ELi4ELi4ELb1ELb0EN7cutlass10bfloat16_tE19Flash_kernel_traitsILi32ELi128ELi128ELi8ES3_EELb0ELb0ELb1ELb1ELb0ELb0ELb0EEEvNS_16Flash_bwd_paramsE:
        /* <DEDUP_REMOVED lines=87> */
[----:B------:R-:W-:Y:S02]  /*0570*/  LOP3.LUT R8, R8, 0xfffffffc, RZ, 0xc0, !PT ;  /* 0xfffffffc08087812 */ /* 0x000fe400078ec0ff */
[----:B------:R-:W-:Y:S01]  /*0580*/  SHF.R.S32.HI R2, RZ, 0x1, R12 ;  /* 0x00000001ff027819 */ /* 0x000fe2000001140c */
[----:B------:R-:W-:Y:S01]  /*0590*/  IMAD.IADD R12, R0, 0x1, -R3 ;  /* 0x00000001000c7824 */ /* 0x000fe200078e0a03 */
[----:B------:R-:W-:Y:S01]  /*05a0*/  LOP3.LUT R7, R4, 0x1c0, RZ, 0xc0, !PT ;  /* 0x000001c004077812 */ /* 0x000fe200078ec0ff */
[C---:B------:R-:W-:Y:S01]  /*05b0*/  IMAD.SHL.U32 R4, R0.reuse, 0x40, RZ ;  /* 0x0000004000047824 */ /* 0x040fe200078e00ff */
[C---:B------:R-:W-:Y:S01]  /*05c0*/  LOP3.LUT R6, R0.reuse, 0x1, RZ, 0xc0, !PT ;  /* 0x0000000100067812 */ /* 0x040fe200078ec0ff */
[----:B------:R-:W-:Y:S01]  /*05d0*/  IMAD.IADD R14, R5, 0x1, -R8 ;  /* 0x00000001050e7824 */ /* 0x000fe200078e0a08 */
[----:B------:R-:W-:Y:S01]  /*05e0*/  LOP3.LUT P4, RZ, R0, 0x4, RZ, 0xc0, !PT ;  /* 0x0000000400ff7812 */ /* 0x000fe2000788c0ff */
[----:B------:R-:W-:Y:S01]  /*05f0*/  IMAD.SHL.U32 R0, R18, 0x10, RZ ;  /* 0x0000001012007824 */ /* 0x000fe200078e00ff */
[C---:B------:R-:W-:Y:S01]  /*0600*/  LOP3.LUT P0, RZ, R2.reuse, 0x2, RZ, 0xc0, !PT ;  /* 0x0000000202ff7812 */ /* 0x040fe2000780c0ff */
[----:B------:R-:W-:Y:S01]  /*0610*/  IMAD.SHL.U32 R8, R2, 0x40, RZ ;  /* 0x0000004002087824 */ /* 0x000fe200078e00ff */
[----:B------:R-:W-:Y:S01]  /*0620*/  SHF.R.S32.HI R3, RZ, 0x3, R11 ;  /* 0x00000003ff037819 */ /* 0x000fe2000001140b */
[----:B------:R-:W-:Y:S01]  /*0630*/  IMAD.SHL.U32 R2, R18, 0x400, RZ ;  /* 0x0000040012027824 */ /* 0x000fe200078e00ff */
[----:B------:R-:W-:-:S02]  /*0640*/  LEA.HI.SX32 R243, R243, R0, 0x1e ;  /* 0x00000000f3f37211 */ /* 0x000fc400078ff2ff */
[----:B------:R-:W-:Y:S01]  /*0650*/  LOP3.LUT R5, R7, 0x30, R0, 0xf8, !PT ;  /* 0x0000003007057812 */ /* 0x000fe200078ef800 */
[----:B------:R-:W-:Y:S01]  /*0660*/  IMAD R17, R3, 0x8, R17 ;  /* 0x0000000803117824 */ /* 0x000fe200078e0211 */
[----:B------:R-:W-:Y:S01]  /*0670*/  ISETP.NE.U32.AND P6, PT, R6, 0x1, PT ;  /* 0x000000010600780c */ /* 0x000fe20003fc5070 */
[----:B------:R-:W-:Y:S01]  /*0680*/  IMAD.SHL.U32 R6, R13, 0x2, RZ ;  /* 0x000000020d067824 */ /* 0x000fe200078e00ff */
[----:B------:R-:W-:Y:S01]  /*0690*/  LOP3.LUT R0, R8, 0xc0, RZ, 0xc0, !PT ;  /* 0x000000c008007812 */ /* 0x000fe200078ec0ff */
[----:B------:R-:W-:Y:S01]  /*06a0*/  IMAD R155, R3, 0x200, R2 ;  /* 0x00000200039b7824 */ /* 0x000fe200078e0202 */
[----:B------:R-:W-:Y:S01]  /*06b0*/  LOP3.LUT R4, R4, 0x1c0, RZ, 0xc0, !PT ;  /* 0x000001c004047812 */ /* 0x000fe200078ec0ff */
[----:B------:R-:W-:Y:S01]  /*06c0*/  IMAD R13, R10, 0x2000, R6 ;  /* 0x000020000a0d7824 */ /* 0x000fe200078e0206 */
[----:B------:R-:W-:Y:S02]  /*06d0*/  LOP3.LUT R3, R0, 0x8, R21, 0xf8, !PT ;  /* 0x0000000800037812 */ /* 0x000fe400078ef815 */
[----:B------:R-:W-:Y:S01]  /*06e0*/  SHF.R.U32.HI R153, RZ, 0x3, R0 ;  /* 0x00000003ff997819 */ /* 0x000fe20000011600 */
[----:B------:R-:W-:Y:S01]  /*06f0*/  IMAD R0, R18, 0x200, R6 ;  /* 0x0000020012007824 */ /* 0x000fe200078e0206 */
[----:B------:R-:W-:-:S02]  /*0700*/  LEA.HI R4, R4, R4, RZ, 0x1d ;  /* 0x0000000404047211 */ /* 0x000fc400078fe8ff */
[----:B------:R-:W-:Y:S01]  /*0710*/  R2P PR, R15, 0x6 ;  /* 0x000000060f007804 */ /* 0x000fe20000000000 */
[----:B------:R-:W-:Y:S01]  /*0720*/  IMAD R12, R12, 0x20, R0 ;  /* 0x000000200c0c7824 */ /* 0x000fe200078e0200 */
[----:B------:R-:W-:Y:S01]  /*0730*/  IADD3 R13, R4, R13, R2 ;  /* 0x0000000d040d7210 */ /* 0x000fe20007ffe002 */
[----:B------:R-:W-:Y:S01]  /*0740*/  IMAD.SHL.U32 R0, R10, 0x8, RZ ;  /* 0x000000080a007824 */ /* 0x000fe200078e00ff */
[----:B------:R-:W-:Y:S01]  /*0750*/  SHF.R.U32.HI R2, RZ, 0x3, R7 ;  /* 0x00000003ff027819 */ /* 0x000fe20000011607 */
[----:B------:R-:W-:Y:S01]  /*0760*/  IMAD.SHL.U32 R4, R16, 0x8, RZ ;  /* 0x0000000810047824 */ /* 0x000fe200078e00ff */
[----:B------:R-:W-:Y:S02]  /*0770*/  LOP3.LUT R5, R5, 0x8, R21, 0xf8, !PT ;  /* 0x0000000805057812 */ /* 0x000fe400078ef815 */
[----:B------:R-:W-:Y:S02]  /*0780*/  LOP3.LUT R7, R0, 0x8, RZ, 0xc0, !PT ;  /* 0x0000000800077812 */ /* 0x000fe400078ec0ff */
[----:B------:R-:W-:-:S02]  /*0790*/  SHF.R.S32.HI R0, RZ, 0x1, R9 ;  /* 0x00000001ff007819 */ /* 0x000fc40000011409 */
[----:B------:R-:W-:Y:S01]  /*07a0*/  LOP3.LUT R153, R3, R153, RZ, 0x3c, !PT ;  /* 0x0000009903997212 */ /* 0x000fe200078e3cff */
[----:B------:R-:W-:Y:S01]  /*07b0*/  IMAD.SHL.U32 R3, R15, 0x40, RZ ;  /* 0x000000400f037824 */ /* 0x000fe200078e00ff */
[C---:B------:R-:W-:Y:S01]  /*07c0*/  LOP3.LUT P3, RZ, R0.reuse, 0x2, RZ, 0xc0, !PT ;  /* 0x0000000200ff7812 */ /* 0x040fe2000786c0ff */
[----:B------:R-:W-:Y:S01]  /*07d0*/  IMAD.SHL.U32 R0, R0, 0x40, RZ ;  /* 0x0000004000007824 */ /* 0x000fe200078e00ff */
[----:B------:R-:W-:Y:S01]  /*07e0*/  LOP3.LUT R5, R5, R2, RZ, 0x3c, !PT ;  /* 0x0000000205057212 */ /* 0x000fe200078e3cff */
        /* <DEDUP_REMOVED lines=61> */
.L_x_258:
        /* <DEDUP_REMOVED lines=67> */
.L_x_212:
        /* <DEDUP_REMOVED lines=67> */
[----:B------:R-:W-:Y:S01]  /*1420*/  MOV R0, R3 ;  /* 0x0000000300007202 */ /* 0x000fe20000000f00 */
[----:B------:R-:W-:-:S02]  /*1430*/  USHF.R.S32.HI UR8, URZ, 0x7, UR21 ;  /* 0x000000073f087899 */ /* 0x000fc40008011415 */
[----:B------:R-:W-:Y:S02]  /*1440*/  USHF.R.S32.HI UR7, URZ, 0x7, UR7 ;  /* 0x000000073f077899 */ /* 0x000fe40008011407 */
[----:B------:R-:W-:Y:S01]  /*1450*/  IMAD.HI.U32 R4, R4, R0, RZ ;  /* 0x0000000004047227 */ /* 0x000fe200078e00ff */
[----:B------:R-:W-:Y:S02]  /*1460*/  USEL UR35, UR20, URZ, UP0 ;  /* 0x0000003f14237287 */ /* 0x000fe40008000000 */
[----:B------:R-:W-:Y:S01]  /*1470*/  UISETP.LT.AND UP0, UPT, UR8, UR7, UPT ;  /* 0x000000070800728c */ /* 0x000fe2000bf01270 */
[----:B------:R-:W-:Y:S01]  /*1480*/  IMAD.MOV R3, RZ, RZ, -R4 ;  /* 0x000000ffff037224 */ /* 0x000fe200078e0a04 */
[----:B------:R-:W-:Y:S01]  /*1490*/  ULDC UR48, c[0x0][0x2c4] ;  /* 0x0000b10000307ab9 */ /* 0x000fe20000000800 */
[----:B------:R-:W-:Y:S02]  /*14a0*/  UISETP.NE.AND UP1, UPT, UR44, -0x1, UPT ;  /* 0xffffffff2c00788c */ /* 0x000fe4000bf25270 */
[----:B------:R-:W-:Y:S01]  /*14b0*/  IMAD R0, R6, R3, R0 ;  /* 0x0000000306007224 */ /* 0x000fe200078e0200 */
[----:B------:R-:W-:-:S02]  /*14c0*/  @UP3 UIMAD UR16, UR45, UR48, URZ ;  /* 0x000000302d1032a4 */ /* 0x000fc4000f8e023f */
[----:B------:R-:W-:Y:S02]  /*14d0*/  USEL UR38, UR8, UR7, UP0 ;  /* 0x0000000708267287 */ /* 0x000fe40008000000 */
[----:B------:R-:W-:Y:S01]  /*14e0*/  ISETP.GT.U32.AND P1, PT, R6, R0, PT ;  /* 0x000000000600720c */ /* 0x000fe20003f24070 */
[----:B------:R-:W-:Y:S02]  /*14f0*/  @UP3 USEL UR16, UR16, UR5, !UP2 ;  /* 0x0000000510103287 */ /* 0x000fe4000d000000 */
[----:B------:R-:W-:Y:S01]  /*1500*/  ULEA UR7, UR38, 0xffffff80, 0x7 ;  /* 0xffffff8026077891 */ /* 0x000fe2000f8e383f */
[----:B------:R-:W-:Y:S01]  /*1510*/  @UP3 ULDC UR8, c[0x0][0x2e4] ;  /* 0x0000b90000083ab9 */ /* 0x000fe20000000800 */
[----:B------:R-:W-:Y:S02]  /*1520*/  UIMAD.WIDE.U32 UR12, UR10, UR5, URZ ;  /* 0x000000050a0c72a5 */ /* 0x000fe4000f8e003f */
[----:B------:R-:W-:Y:S02]  /*1530*/  @!UP3 UIMAD UR17, UR45, UR40, UR56 ;  /* 0x000000282d11b2a4 */ /* 0x000fe4000f8e0238 */
[----:B------:R-:W-:-:S02]  /*1540*/  @UP3 UIMAD UR40, UR56, UR8, UR16 ;  /* 0x00000008382832a4 */ /* 0x000fc4000f8e0210 */
[----:B------:R-:W-:Y:S02]  /*1550*/  USHF.R.S32.HI UR20, URZ, 0x1f, UR7 ;  /* 0x0000001f3f147899 */ /* 0x000fe40008011407 */
[----:B------:R-:W-:Y:S01]  /*1560*/  @!P1 IMAD.IADD R0, R0, 0x1, -R6 ;  /* 0x0000000100009824 */ /* 0x000fe200078e0a06 */
[----:B------:R-:W-:Y:S01]  /*1570*/  UIADD3 UR8, UP0, UR7, UR39, URZ ;  /* 0x0000002707087290 */ /* 0x000fe2000ff1e03f */
[----:B------:R-:W-:Y:S01]  /*1580*/  @!P1 IADD3 R4, R4, 0x1, RZ ;  /* 0x0000000104049810 */ /* 0x000fe20007ffe0ff */
[----:B------:R-:W-:Y:S01]  /*1590*/  USEL UR55, UR18, UR12, !UP2 ;  /* 0x0000000c12377287 */ /* 0x000fe2000d000000 */
[----:B------:R-:W-:Y:S01]  /*15a0*/  PLOP3.LUT P1, PT, PT, PT, UP1, 0x80, 0x0 ;  /* 0x000000000000781c */ /* 0x000fe20003f2f018 */
[----:B------:R-:W-:Y:S01]  /*15b0*/  UIMAD UR12, UR11, UR5, URZ ;  /* 0x000000050b0c72a4 */ /* 0x000fe2000f8e023f */
[----:B------:R-:W-:Y:S01]  /*15c0*/  ISETP.GE.U32.AND P0, PT, R0, R6, PT ;  /* 0x000000060000720c */ /* 0x000fe20003f06070 */
[----:B------:R-:W-:Y:S01]  /*15d0*/  ULDC.U8 UR28, c[0x0][0x480] ;  /* 0x00012000001c7ab9 */ /* 0x000fe20000000000 */
[----:B------:R-:W-:Y:S01]  /*15e0*/  LOP3.LUT R0, R7, UR56, RZ, 0x3c, !PT ;  /* 0x0000003807007c12 */ /* 0x000fe2000f8e3cff */
[----:B------:R-:W-:-:S02]  /*15f0*/  UIADD3.X UR16, UR20, UR35, URZ, UP0, !UPT ;  /* 0x0000002314107290 */ /* 0x000fc400087fe43f */
[----:B------:R-:W-:Y:S01]  /*1600*/  UIMAD UR11, UR11, UR8, URZ ;  /* 0x000000080b0b72a4 */ /* 0x000fe2000f8e023f */
[----:B------:R-:W-:Y:S01]  /*1610*/  ISETP.GE.AND P2, PT, R0, RZ, PT ;  /* 0x000000ff0000720c */ /* 0x000fe20003f46270 */
[----:B------:R-:W-:Y:S02]  /*1620*/  @UP1 UIADD3 UR30, UR41, UR44, URZ ;  /* 0x0000002c291e1290 */ /* 0x000fe4000fffe03f */
[----:B------:R-:W-:Y:S02]  /*1630*/  @UP1 UIADD3 UR31, UR41, UR44, URZ ;  /* 0x0000002c291f1290 */ /* 0x000fe4000fffe03f */
[----:B------:R-:W-:Y:S02]  /*1640*/  UIMAD UR49, UR56, UR29, URZ ;  /* 0x0000001d383172a4 */ /* 0x000fe4000f8e023f */
[----:B------:R-:W-:Y:S01]  /*1650*/  UISETP.NE.AND UP4, UPT, UR28, URZ, UPT ;  /* 0x0000003f1c00728c */ /* 0x000fe2000bf85270 */
[----:B------:R-:W-:Y:S01]  /*1660*/  @P0 VIADD R4, R4, 0x1 ;  /* 0x0000000104040836 */ /* 0x000fe20000000000 */
[----:B------:R-:W-:Y:S01]  /*1670*/  @!UP2 UIADD3 UR53, UR43, UR34, URZ ;  /* 0x000000222b35a290 */ /* 0x000fe2000fffe03f */
[----:B------:R-:W-:Y:S01]  /*1680*/  PLOP3.LUT P0, PT, PT, PT, UP3, 0x80, 0x0 ;  /* 0x000000000000781c */ /* 0x000fe20003f0f038 */
[----:B------:R-:W-:Y:S01]  /*1690*/  @UP1 ULDC.64 UR28, c[0x0][0x248] ;  /* 0x00009200001c1ab9 */ /* 0x000fe20000000a00 */
[----:B------:R-:W-:Y:S01]  /*16a0*/  @UP1 ULDC.64 UR26, c[0x0][0x250] ;  /* 0x00009400001a1ab9 */ /* 0x000fe20000000a00 */
[----:B------:R-:W-:Y:S01]  /*16b0*/  UIMAD.WIDE.U32 UR34, UR10, UR8, URZ ;  /* 0x000000080a2272a5 */ /* 0x000fe2000f8e003f */
[----:B------:R-:W-:Y:S01]  /*16c0*/  @!P2 IADD3 R4, -R4, RZ, RZ ;  /* 0x000000ff0404a210 */ /* 0x000fe20007ffe1ff */
[----:B------:R-:W-:Y:S01]  /*16d0*/  @UP2 UIADD3 UR23, UR13, UR12, URZ ;  /* 0x0000000c0d172290 */ /* 0x000fe2000fffe03f */
[----:B------:R-:W-:Y:S01]  /*16e0*/  @!P3 LOP3.LUT R4, RZ, R7, RZ, 0x33, !PT ;  /* 0x00000007ff04b212 */ /* 0x000fe200078e33ff */
[----:B------:R-:W-:-:S02]  /*16f0*/  UIMAD UR8, UR10, UR16, UR11 ;  /* 0x000000100a0872a4 */ /* 0x000fc4000f8e020b */
[----:B------:R-:W-:Y:S02]  /*1700*/  @UP1 UIMAD.WIDE.U32 UR12, UR30, UR28, URZ ;  /* 0x0000001c1e0c12a5 */ /* 0x000fe4000f8e003f */
[----:B------:R-:W-:Y:S02]  /*1710*/  @UP1 UIMAD.WIDE.U32 UR10, UR31, UR26, URZ ;  /* 0x0000001a1f0a12a5 */ /* 0x000fe4000f8e003f */
[----:B------:R-:W-:Y:S02]  /*1720*/  @UP1 UIMAD UR18, UR30, UR29, URZ ;  /* 0x0000001d1e1212a4 */ /* 0x000fe4000f8e023f */
[----:B------:R-:W-:Y:S02]  /*1730*/  @UP1 UIMAD UR16, UR31, UR27, URZ ;  /* 0x0000001b1f1012a4 */ /* 0x000fe4000f8e023f */
[----:B------:R-:W-:Y:S02]  /*1740*/  @!UP3 UIMAD UR40, UR17, UR48, URZ ;  /* 0x000000301128b2a4 */ /* 0x000fe4000f8e023f */
[----:B------:R-:W-:-:S02]  /*1750*/  USEL UR52, UR36, URZ, UP4 ;  /* 0x0000003f24347287 */ /* 0x000fc4000a000000 */
[----:B------:R-:W-:Y:S02]  /*1760*/  USHF.R.S32.HI UR37, URZ, 0x1f, UR24 ;  /* 0x0000001f3f257899 */ /* 0x000fe40008011418 */
[----:B------:R-:W-:Y:S02]  /*1770*/  USHF.R.S32.HI UR54, URZ, 0x1f, UR49 ;  /* 0x0000001f3f367899 */ /* 0x000fe40008011431 */
        /* <DEDUP_REMOVED lines=19> */
.L_x_214:
        /* <DEDUP_REMOVED lines=13> */
.L_x_215:
        /* <DEDUP_REMOVED lines=11> */
.L_x_216:
[----:B------:R-:W-:Y:S02]  /*1a30*/  ULDC UR5, c[0x0][0x270] ;  /* 0x00009c0000057ab9 */ /* 0x000fe40000000800 */
[----:B------:R-:W-:-:S04]  /*1a40*/  UIMAD UR5, UR45, UR5, UR56 ;  /* 0x000000052d0572a4 */ /* 0x000fc8000f8e0238 */
[----:B------:R-:W-:-:S12]  /*1a50*/  UIMAD UR5, UR5, UR59, URZ ;  /* 0x0000003b050572a4 */ /* 0x000fd8000f8e023f */
.L_x_217:
[----:B------:R-:W1:Y:S01]  /*1a60*/  S2R R5, SR_TID.X ;  /* 0x0000000000057919 */ /* 0x000e620000002100 */
[----:B------:R-:W-:Y:S01]  /*1a70*/  ULDC UR10, c[0x0][0x2dc] ;  /* 0x0000b700000a7ab9 */ /* 0x000fe20000000800 */
[----:B------:R-:W-:Y:S01]  /*1a80*/  ULDC UR11, c[0x0][0x270] ;  /* 0x00009c00000b7ab9 */ /* 0x000fe20000000800 */
[----:B------:R-:W2:Y:S01]  /*1a90*/  LDC.64 R14, c[0x0][0x420] ;  /* 0x00010800ff0e7b82 */ /* 0x000ea20000000a00 */
[----:B------:R-:W-:Y:S01]  /*1aa0*/  UIMAD UR25, UR10, UR11, URZ ;  /* 0x0000000b0a1972a4 */ /* 0x000fe2000f8e023f */
[----:B------:R-:W-:Y:S01]  /*1ab0*/  IADD3 R6, P0, R238, UR8, RZ ;  /* 0x00000008ee067c10 */ /* 0x000fe2000ff1e0ff */
[----:B------:R-:W-:Y:S01]  /*1ac0*/  UIADD3 UR35, UR7, UR5, URZ ;  /* 0x0000000507237290 */ /* 0x000fe2000fffe03f */
[----:B------:R-:W-:Y:S01]  /*1ad0*/  SHF.R.S32.HI R239, RZ, 0x1f, R238 ;  /* 0x0000001fffef7819 */ /* 0x000fe200000114ee */
[----:B------:R-:W-:Y:S01]  /*1ae0*/  USHF.L.U32 UR21, UR25, 0x7, URZ ;  /* 0x0000000719157899 */ /* 0x000fe2000800063f */
[----:B------:R-:W-:Y:S01]  /*1af0*/  BSSY B1, `(.L_x_213) ;  /* 0x00007cb000017945 */ /* 0x000fe20003800000 */
[----:B------:R-:W-:-:S02]  /*1b00*/  UIADD3 UR5, -UR6, UR9, UR24 ;  /* 0x0000000906057290 */ /* 0x000fc4000fffe118 */
[----:B------:R-:W-:Y:S02]  /*1b10*/  UIADD3 UR10, UP2, UP0, UR34, UR21, UR49 ;  /* 0x00000015220a7290 */ /* 0x000fe4000f85e031 */
[----:B------:R-:W-:Y:S01]  /*1b20*/  USHF.R.S32.HI UR8, URZ, 0x1f, UR21 ;  /* 0x0000001f3f087899 */ /* 0x000fe20008011415 */
[----:B------:R-:W-:Y:S01]  /*1b30*/  ULDC UR43, c[0x0][0x398] ;  /* 0x0000e600002b7ab9 */ /* 0x000fe20000000800 */
[----:B------:R-:W-:Y:S02]  /*1b40*/  ULDC.64 UR18, c[0x0][0x400] ;  /* 0x0001000000127ab9 */ /* 0x000fe40000000a00 */
[----:B------:R-:W-:Y:S02]  /*1b50*/  UIADD3.X UR8, UR48, UR8, UR54, UP2, UP0 ;  /* 0x0000000830087290 */ /* 0x000fe400097e0436 */
[----:B------:R-:W-:Y:S02]  /*1b60*/  UIADD3 UR10, UP2, UP0, UR52, UR10, UR55 ;  /* 0x0000000a340a7290 */ /* 0x000fe4000f85e037 */
[----:B------:R-:W-:-:S02]  /*1b70*/  UIADD3 UR5, UR5, -UR43, URZ ;  /* 0x8000002b05057290 */ /* 0x000fc4000fffe03f */
[----:B------:R-:W-:Y:S02]  /*1b80*/  UIADD3.X UR8, UR51, UR8, UR23, UP2, UP0 ;  /* 0x0000000833087290 */ /* 0x000fe400097e0417 */
[----:B------:R-:W-:Y:S01]  /*1b90*/  USHF.R.S32.HI UR23, URZ, 0x1f, UR5 ;  /* 0x0000001f3f177899 */ /* 0x000fe20008011405 */
[----:B--2---:R-:W-:Y:S01]  /*1ba0*/  IMAD R10, R14, UR20, RZ ;  /* 0x000000140e0a7c24 */ /* 0x004fe2000f8e02ff */
[----:B------:R-:W-:Y:S02]  /*1bb0*/  USHF.R.S32.HI UR42, URZ, 0x1f, UR56 ;  /* 0x0000001f3f2a7899 */ /* 0x000fe40008011438 */
[----:B------:R-:W-:Y:S01]  /*1bc0*/  ULEA.HI UR23, UR23, UR5, URZ, 0x7 ;  /* 0x0000000517177291 */ /* 0x000fe2000f8f383f */
[----:B------:R-:W-:Y:S01]  /*1bd0*/  IMAD R10, R15, UR7, R10 ;  /* 0x000000070f0a7c24 */ /* 0x000fe2000f8e020a */
[----:B-1----:R-:W-:Y:S01]  /*1be0*/  SHF.R.S32.HI R3, RZ, 0x1f, R5 ;  /* 0x0000001fff037819 */ /* 0x002fe20000011405 */
[----:B------:R-:W-:Y:S01]  /*1bf0*/  ULDC.64 UR16, c[0x0][0x258] ;  /* 0x0000960000107ab9 */ /* 0x000fe20000000a00 */
[----:B------:R-:W-:-:S02]  /*1c00*/  USHF.R.S32.HI UR23, URZ, 0x7, UR23 ;  /* 0x000000073f177899 */ /* 0x000fc40008011417 */
[CC--:B------:R-:W-:Y:S01]  /*1c10*/  LEA.HI R0, R3.reuse, R5.reuse, RZ, 0x5 ;  /* 0x0000000503007211 */ /* 0x0c0fe200078f28ff */
[----:B------:R-:W-:Y:S01]  /*1c20*/  ULDC.64 UR12, c[0x0][0x428] ;  /* 0x00010a00000c7ab9 */ /* 0x000fe20000000a00 */
[----:B------:R-:W-:Y:S01]  /*1c30*/  LEA.HI R3, R3, R5, RZ, 0x2 ;  /* 0x0000000503037211 */ /* 0x000fe200078f10ff */
[----:B------:R-:W-:Y:S01]  /*1c40*/  UISETP.LT.AND UP0, UPT, URZ, UR23, UPT ;  /* 0x000000173f00728c */ /* 0x000fe2000bf01270 */
[----:B------:R-:W-:Y:S01]  /*1c50*/  LOP3.LUT R7, R0, 0xffffffe0, RZ, 0xc0, !PT ;  /* 0xffffffe000077812 */ /* 0x000fe200078ec0ff */
[----:B------:R-:W-:Y:S01]  /*1c60*/  UIMAD UR11, UR42, UR12, URZ ;  /* 0x0000000c2a0b72a4 */ /* 0x000fe2000f8e023f */
[----:B------:R-:W-:Y:S01]  /*1c70*/  SHF.R.S32.HI R3, RZ, 0x2, R3 ;  /* 0x00000002ff037819 */ /* 0x000fe20000011403 */
[----:B------:R-:W-:Y:S02]  /*1c80*/  USEL UR23, URZ, UR23, !UP0 ;  /* 0x000000173f177287 */ /* 0x000fe4000c000000 */
[----:B------:R-:W-:Y:S01]  /*1c90*/  IMAD.IADD R7, R5, 0x1, -R7 ;  /* 0x0000000105077824 */ /* 0x000fe200078e0a07 */
[----:B------:R-:W-:Y:S01]  /*1ca0*/  SHF.R.S32.HI R5, RZ, 0x5, R0 ;  /* 0x00000005ff057819 */ /* 0x000fe20000011400 */
[----:B------:R-:W-:Y:S01]  /*1cb0*/  UIMAD UR13, UR56, UR13, UR11 ;  /* 0x0000000d380d72a4 */ /* 0x000fe2000f8e020b */
[----:B------:R-:W-:Y:S01]  /*1cc0*/  SHF.R.S32.HI R16, RZ, 0x1f, R3 ;  /* 0x0000001fff107819 */ /* 0x000fe20000011403 */
[----:B------:R-:W-:Y:S01]  /*1cd0*/  UISETP.GT.AND UP0, UPT, UR38, UR23, UPT ;  /* 0x000000172600728c */ /* 0x000fe2000bf04270 */
[----:B------:R-:W-:Y:S01]  /*1ce0*/  IADD3 R0, P2, R3, UR7, RZ ;  /* 0x0000000703007c10 */ /* 0x000fe2000ff5e0ff */
[----:B------:R-:W-:Y:S01]  /*1cf0*/  IMAD R5, R5, UR25, R7 ;  /* 0x0000001905057c24 */ /* 0x000fe2000f8e0207 */
[----:B------:R-:W-:Y:S01]  /*1d00*/  IADD3.X R7, R239, UR53, RZ, P0, !PT ;  /* 0x00000035ef077c10 */ /* 0x000fe200087fe4ff */
[----:B------:R-:W-:Y:S01]  /*1d10*/  ULDC.64 UR48, c[0x0][0x2b0] ;  /* 0x0000ac0000307ab9 */ /* 0x000fe20000000a00 */
[----:B------:R-:W-:Y:S01]  /*1d20*/  IADD3.X R8, R16, UR20, RZ, P2, !PT ;  /* 0x0000001410087c10 */ /* 0x000fe200097fe4ff */
[----:B------:R-:W-:Y:S01]  /*1d30*/  ULDC.64 UR46, c[0x0][0x478] ;  /* 0x00011e00002e7ab9 */ /* 0x000fe20000000a00 */
[----:B------:R-:W-:-:S04]  /*1d40*/  IMAD.WIDE.U32 R6, R14, UR7, R6 ;  /* 0x000000070e067c25 */ /* 0x000fc8000f8e0006 */
[----:B------:R-:W-:Y:S02]  /*1d50*/  IMAD R8, R8, UR32, RZ ;  /* 0x0000002008087c24 */ /* 0x000fe4000f8e02ff */
[----:B------:R-:W-:Y:S02]  /*1d60*/  IMAD.IADD R7, R7, 0x1, R10 ;  /* 0x0000000107077824 */ /* 0x000fe400078e020a */
[C---:B------:R-:W-:Y:S02]  /*1d70*/  IMAD R11, R0.reuse, UR33, R8 ;  /* 0x00000021000b7c24 */ /* 0x040fe4000f8e0208 */
[----:B------:R-:W-:Y:S01]  /*1d80*/  IMAD.WIDE.U32 R8, R0, UR32, R238 ;  /* 0x0000002000087c25 */ /* 0x000fe2000f8e00ee */
[----:B------:R-:W-:Y:S01]  /*1d90*/  IADD3 R0, P0, R5, UR10, RZ ;  /* 0x0000000a05007c10 */ /* 0x000fe2000ff1e0ff */
[----:B------:R-:W-:-:S03]  /*1da0*/  UIMAD UR10, UR42, UR16, URZ ;  /* 0x000000102a0a72a4 */ /* 0x000fc6000f8e023f */
[----:B------:R-:W-:Y:S01]  /*1db0*/  LEA.HI.X.SX32 R5, R5, UR8, 0x1, P0 ;  /* 0x0000000805057c11 */ /* 0x000fe200080f0eff */
[----:B------:R-:W-:Y:S01]  /*1dc0*/  UIMAD UR8, UR56, UR17, UR10 ;  /* 0x00000011380872a4 */ /* 0x000fe2000f8e020a */
[----:B------:R-:W-:Y:S01]  /*1dd0*/  IADD3 R8, P2, R8, UR57, RZ ;  /* 0x0000003908087c10 */ /* 0x000fe2000ff5e0ff */
[----:B------:R-:W-:Y:S01]  /*1de0*/  UIADD3 UR10, UR7, UR40, URZ ;  /* 0x00000028070a7290 */ /* 0x000fe2000fffe03f */
[C---:B------:R-:W-:Y:S02]  /*1df0*/  LEA R206, P0, R0.reuse, UR18, 0x2 ;  /* 0x0000001200ce7c11 */ /* 0x040fe4000f8010ff */
[----:B------:R-:W-:Y:S01]  /*1e00*/  IADD3.X R9, R9, UR50, R11, P2, !PT ;  /* 0x0000003209097c10 */ /* 0x000fe200097fe40b */
[----:B------:R-:W-:Y:S01]  /*1e10*/  UIMAD.WIDE UR10, UR10, 0x4, UR48 ;  /* 0x000000040a0a78a5 */ /* 0x000fe2000f8e0230 */
[----:B------:R-:W-:Y:S01]  /*1e20*/  LEA.HI.X R205, R0, UR19, R5, 0x2, P0 ;  /* 0x0000001300cd7c11 */ /* 0x000fe200080f1405 */
[----:B------:R-:W-:Y:S01]  /*1e30*/  IMAD.U32 R5, RZ, RZ, UR16 ;  /* 0x00000010ff057e24 */ /* 0x000fe2000f8e00ff */
[----:B------:R-:W-:Y:S01]  /*1e40*/  ULDC.64 UR16, c[0x0][0x210] ;  /* 0x0000840000107ab9 */ /* 0x000fe20000000a00 */
[----:B------:R-:W-:Y:S01]  /*1e50*/  IMAD.U32 R0, RZ, RZ, UR12 ;  /* 0x0000000cff007e24 */ /* 0x000fe2000f8e00ff */
[----:B------:R-:W-:Y:S01]  /*1e60*/  ULDC.64 UR18, c[0x0][0x3e0] ;  /* 0x0000f80000127ab9 */ /* 0x000fe20000000a00 */
[----:B------:R-:W-:-:S04]  /*1e70*/  IMAD.WIDE.U32 R8, R5, UR56, R8 ;  /* 0x0000003805087c25 */ /* 0x000fc8000f8e0008 */
        /* <DEDUP_REMOVED lines=10> */
[----:B------:R-:W-:Y:S02]  /*1f20*/  UMOV UR17, UR11 ;  /* 0x0000000b00117c82 */ /* 0x000fe40008000000 */
[----:B------:R-:W-:Y:S01]  /*1f30*/  IMAD R0, R3, R15, R0 ;  /* 0x0000000f03007224 */ /* 0x000fe200078e0200 */
[----:B------:R-:W-:Y:S01]  /*1f40*/  LEA R216, P2, R6, UR18, 0x1 ;  /* 0x0000001206d87c11 */ /* 0x000fe2000f8408ff */
[----:B------:R-:W-:Y:S01]  /*1f50*/  UMOV UR18, UR10 ;  /* 0x0000000a00127c82 */ /* 0x000fe20008000000 */
[----:B------:R-:W-:Y:S01]  /*1f60*/  UMOV UR20, UR12 ;  /* 0x0000000c00147c82 */ /* 0x000fe20008000000 */
        /* <DEDUP_REMOVED lines=23> */
.L_x_219:
        /* <DEDUP_REMOVED lines=19> */
.L_x_220:
        /* <DEDUP_REMOVED lines=32> */
.L_x_222:
[----:B------:R-:W-:Y:S05]  /*2410*/  BSYNC B0 ;  /* 0x0000000000007941 */ /* 0x000fea0003800000 */
.L_x_221:
        /* <DEDUP_REMOVED lines=14> */
.L_x_224:
[----:B------:R-:W-:Y:S05]  /*2500*/  BSYNC B0 ;  /* 0x0000000000007941 */ /* 0x000fea0003800000 */
.L_x_223:
        /* <DEDUP_REMOVED lines=26> */
.L_x_226:
[----:B------:R-:W-:Y:S05]  /*26b0*/  BSYNC B0 ;  /* 0x0000000000007941 */ /* 0x000fea0003800000 */
.L_x_225:
        /* <DEDUP_REMOVED lines=14> */
.L_x_218:
[----:B------:R-:W-:Y:S01]  /*27a0*/  UIMAD UR5, UR37, UR26, URZ ;  /* 0x0000001a250572a4 */ /* 0x000fe2000f8e023f */
[----:B------:R-:W-:Y:S01]  /*27b0*/  IMAD.U32 R6, RZ, RZ, UR26 ;  /* 0x0000001aff067e24 */ /* 0x000fe2000f8e00ff */
[----:B------:R-:W-:Y:S01]  /*27c0*/  ULEA.HI UR10, UR8, UR8, URZ, 0x1 ;  /* 0x00000008080a7291 */ /* 0x000fe2000f8f083f */
[C---:B------:R-:W-:Y:S01]  /*27d0*/  VIADD R5, R3.reuse, 0x40 ;  /* 0x0000004003057836 */ /* 0x040fe20000000000 */
[----:B------:R-:W-:Y:S01]  /*27e0*/  UIMAD UR5, UR24, UR27, UR5 ;  /* 0x0000001b180572a4 */ /* 0x000fe2000f8e0205 */
[----:B------:R-:W-:Y:S01]  /*27f0*/  IMAD.WIDE.U32 R6, R6, UR24, R238 ;  /* 0x0000001806067c25 */ /* 0x000fe2000f8e00ee */
[----:B------:R-:W-:Y:S01]  /*2800*/  UIMAD UR7, UR22, -0x80, UR6 ;  /* 0xffffff80160778a4 */ /* 0x000fe2000f8e0206 */
[----:B------:R-:W-:Y:S01]  /*2810*/  BSSY B0, `(.L_x_228) ;  /* 0x000002e000007945 */ /* 0x000fe20003800000 */
[----:B------:R-:W-:Y:S02]  /*2820*/  ULOP3.LUT UR12, UR10, 0xfffffffe, URZ, 0xc0, !UPT ;  /* 0xfffffffe0a0c7892 */ /* 0x000fe4000f8ec03f */
[----:B------:R-:W-:Y:S01]  /*2830*/  IMAD.U32 R0, RZ, RZ, UR5 ;  /* 0x00000005ff007e24 */ /* 0x000fe2000f8e00ff */
[----:B------:R-:W-:Y:S01]  /*2840*/  IADD3 R6, P0, R6, UR36, RZ ;  /* 0x0000002406067c10 */ /* 0x000fe2000ff1e0ff */
[----:B------:R-:W-:Y:S01]  /*2850*/  ULDC.64 UR10, c[0x0][0x268] ;  /* 0x00009a00000a7ab9 */ /* 0x000fe20000000a00 */
[----:B------:R-:W-:Y:S01]  /*2860*/  ISETP.GE.AND P1, PT, R3, UR7, PT ;  /* 0x0000000703007c0c */ /* 0x000fe2000bf26270 */
[----:B------:R-:W-:Y:S01]  /*2870*/  UIADD3 UR12, UR8, -UR12, URZ ;  /* 0x8000000c080c7290 */ /* 0x000fe2000fffe03f */
[----:B------:R-:W-:Y:S01]  /*2880*/  IADD3.X R7, R7, UR39, R0, P0, !PT ;  /* 0x0000002707077c10 */ /* 0x000fe200087fe400 */
[----:B------:R-:W-:Y:S01]  /*2890*/  IMAD R0, R13, UR10, RZ ;  /* 0x0000000a0d007c24 */ /* 0x000fe2000f8e02ff */
[----:B------:R-:W-:Y:S01]  /*28a0*/  PLOP3.LUT P0, PT, PT, PT, UP4, 0x80, 0x0 ;  /* 0x000000000000781c */ /* 0x000fe20003f0f048 */
[----:B------:R-:W-:-:S12]  /*28b0*/  UIMAD UR5, UR8, -0x80, UR9 ;  /* 0xffffff80080578a4 */ /* 0x000fd8000f8e0209 */
[----:B------:R-:W-:Y:S01]  /*28c0*/  @P0 BAR.SYNC.DEFER_BLOCKING 0x0 ;  /* 0x0000000000000b1d */ /* 0x000fe20000010000 */
[----:B------:R-:W-:Y:S01]  /*28d0*/  IMAD R12, R4, UR11, R0 ;  /* 0x0000000b040c7c24 */ /* 0x000fe2000f8e0200 */
[----:B------:R-:W-:Y:S01]  /*28e0*/  LEA R0, R248, UR4, 0x1 ;  /* 0x00000004f8007c11 */ /* 0x000fe2000f8e08ff */
[----:B------:R-:W-:Y:S01]  /*28f0*/  UISETP.NE.AND UP0, UPT, UR12, 0x1, UPT ;  /* 0x000000010c00788c */ /* 0x000fe2000bf05270 */
[C---:B------:R-:W-:Y:S01]  /*2900*/  ISETP.GE.AND P2, PT, R5.reuse, UR7, PT ;  /* 0x0000000705007c0c */ /* 0x040fe2000bf46270 */
[----:B------:R-:W-:Y:S01]  /*2910*/  IMAD.WIDE.U32 R6, R4, UR10, R6 ;  /* 0x0000000a04067c25 */ /* 0x000fe2000f8e0006 */
[----:B------:R-:W-:Y:S02]  /*2920*/  ISETP.GE.AND P4, PT, R5, UR5, PT ;  /* 0x0000000505007c0c */ /* 0x000fe4000bf86270 */
[----:B------:R-:W-:Y:S01]  /*2930*/  ISETP.GE.AND P5, PT, R3, UR5, PT ;  /* 0x0000000503007c0c */ /* 0x000fe2000bfa6270 */
[----:B------:R-:W-:Y:S01]  /*2940*/  VIADD R5, R248, 0x1000 ;  /* 0x00001000f8057836 */ /* 0x000fe20000000000 */
[----:B------:R-:W-:Y:S01]  /*2950*/  PLOP3.LUT P0, PT, PT, PT, UP0, 0x80, 0x0 ;  /* 0x000000000000781c */ /* 0x000fe20003f0f008 */
[----:B------:R-:W-:-:S03]  /*2960*/  IMAD.IADD R12, R7, 0x1, R12 ;  /* 0x00000001070c7824 */ /* 0x000fc600078e020c */
        /* <DEDUP_REMOVED lines=24> */
.L_x_229:
[----:B------:R-:W-:Y:S05]  /*2af0*/  BSYNC B0 ;  /* 0x0000000000007941 */ /* 0x000fea0003800000 */
.L_x_228:
        /* <DEDUP_REMOVED lines=22> */
.L_x_231:
[----:B------:R-:W-:Y:S05]  /*2c60*/  BSYNC B0 ;  /* 0x0000000000007941 */ /* 0x000fea0003800000 */
.L_x_230:
[----:B------:R-:W0:Y:S01]  /*2c70*/  LDGDEPBAR ;  /* 0x00000000000079af */ /* 0x000e220000000000 */
[----:B------:R-:W-:Y:S01]  /*2c80*/  BSSY B0, `(.L_x_232) ;  /* 0x0000011000007945 */ /* 0x000fe20003800000 */
[----:B------:R-:W-:Y:S02]  /*2c90*/  MOV R5, UR28 ;  /* 0x0000001c00057c02 */ /* 0x000fe40008000f00 */
        /* <DEDUP_REMOVED lines=15> */
.L_x_233:
[----:B------:R-:W-:Y:S05]  /*2d90*/  BSYNC B0 ;  /* 0x0000000000007941 */ /* 0x000fea0003800000 */
.L_x_232:
        /* <DEDUP_REMOVED lines=13> */
.L_x_235:
[----:B------:R-:W-:Y:S05]  /*2e70*/  BSYNC B0 ;  /* 0x0000000000007941 */ /* 0x000fea0003800000 */
.L_x_234:
[----:B------:R1:W-:Y:S01]  /*2e80*/  @P5 STS [R204], RZ ;  /* 0x000000ffcc005388 */ /* 0x0003e20000000800 */
[----:B------:R-:W-:Y:S03]  /*2e90*/  BSSY B0, `(.L_x_236) ;  /* 0x0000010000007945 */ /* 0x000fe60003800000 */
        /* <DEDUP_REMOVED lines=15> */
.L_x_237:
[----:B------:R-:W-:Y:S05]  /*2f90*/  BSYNC B0 ;  /* 0x0000000000007941 */ /* 0x000fea0003800000 */
.L_x_236:
        /* <DEDUP_REMOVED lines=21> */
.L_x_239:
[----:B------:R-:W-:Y:S05]  /*30f0*/  BSYNC B0 ;  /* 0x0000000000007941 */ /* 0x000fea0003800000 */
.L_x_238:
[----:B------:R-:W-:Y:S01]  /*3100*/  UIMAD UR7, UR37, UR28, URZ ;  /* 0x0000001c250772a4 */ /* 0x000fe2000f8e023f */
[----:B------:R2:W-:Y:S01]  /*3110*/  @P1 STS [R0+0x6000], RZ ;  /* 0x006000ff00001388 */ /* 0x0005e20000000800 */
[----:B-1----:R-:W-:Y:S01]  /*3120*/  IMAD.WIDE.U32 R6, R5, UR24, R238 ;  /* 0x0000001805067c25 */ /* 0x002fe2000f8e00ee */
[----:B------:R-:W-:Y:S01]  /*3130*/  ULDC.64 UR10, c[0x0][0x260] ;  /* 0x00009800000a7ab9 */ /* 0x000fe20000000a00 */
[----:B------:R-:W-:Y:S01]  /*3140*/  UIMAD UR7, UR24, UR29, UR7 ;  /* 0x0000001d180772a4 */ /* 0x000fe2000f8e0207 */
[----:B------:R2:W-:Y:S01]  /*3150*/  @P1 STS [R0+0x6004], RZ ;  /* 0x006004ff00001388 */ /* 0x0005e20000000800 */
[C---:B------:R-:W-:Y:S01]  /*3160*/  VIADD R8, R243.reuse, 0x40 ;  /* 0x00000040f3087836 */ /* 0x040fe20000000000 */
        /* <DEDUP_REMOVED lines=10> */
[C---:B------:R-:W-:Y:S01]  /*3210*/  IMAD R11, R4.reuse, UR11, R5 ;  /* 0x0000000b040b7c24 */ /* 0x040fe2000f8e0205 */
        /* <DEDUP_REMOVED lines=24> */
.L_x_241:
[----:B------:R-:W-:Y:S05]  /*33a0*/  BSYNC B0 ;  /* 0x0000000000007941 */ /* 0x000fea0003800000 */
.L_x_240:
        /* <DEDUP_REMOVED lines=22> */
.L_x_243:
[----:B------:R-:W-:Y:S05]  /*3510*/  BSYNC B0 ;  /* 0x0000000000007941 */ /* 0x000fea0003800000 */
.L_x_242:
[----:B------:R-:W0:Y:S01]  /*3520*/  LDGDEPBAR ;  /* 0x00000000000079af */ /* 0x000e220000000000 */
[----:B------:R-:W-:Y:S01]  /*3530*/  ULDC.64 UR12, c[0x0][0x3c8] ;  /* 0x0000f200000c7ab9 */ /* 0x000fe20000000a00 */
[C---:B-1----:R-:W-:Y:S01]  /*3540*/  IMAD.SHL.U32 R4, R243.reuse, 0x4, RZ ;  /* 0x00000004f3047824 */ /* 0x042fe200078e00ff */
[----:B------:R-:W-:Y:S01]  /*3550*/  UISETP.NE.U32.AND UP1, UPT, UR12, URZ, UPT ;  /* 0x0000003f0c00728c */ /* 0x000fe2000bf25070 */
[----:B---3--:R-:W-:Y:S01]  /*3560*/  SHF.R.S32.HI R8, RZ, 0x1f, R243 ;  /* 0x0000001fff087819 */ /* 0x008fe200000114f3 */
[----:B------:R-:W-:Y:S01]  /*3570*/  IMAD.MOV.U32 R240, RZ, RZ, 0x7f800000 ;  /* 0x7f800000fff07424 */ /* 0x000fe200078e00ff */
[----:B--2-4-:R-:W-:Y:S01]  /*3580*/  SHF.R.S32.HI R0, RZ, 0x1f, R10 ;  /* 0x0000001fff007819 */ /* 0x014fe2000001140a */
[----:B------:R-:W-:Y:S01]  /*3590*/  UISETP.NE.AND.EX UP1, UPT, UR13, URZ, UPT, UP1 ;  /* 0x0000003f0d00728c */ /* 0x000fe2000bf25310 */
[----:B------:R-:W-:Y:S01]  /*35a0*/  IADD3 R4, P2, R4, UR18, RZ ;  /* 0x0000001204047c10 */ /* 0x000fe2000ff5e0ff */
[----:B------:R-:W-:Y:S01]  /*35b0*/  IMAD.MOV.U32 R241, RZ, RZ, 0x7f800000 ;  /* 0x7f800000fff17424 */ /* 0x000fe200078e00ff */
[C---:B------:R-:W-:Y:S01]  /*35c0*/  @!P3 LEA R6, P1, R10.reuse, UR18, 0x2 ;  /* 0x000000120a06bc11 */ /* 0x040fe2000f8210ff */
[----:B------:R-:W-:Y:S01]  /*35d0*/  IMAD.MOV.U32 R242, RZ, RZ, 0x7f800000 ;  /* 0x7f800000fff27424 */ /* 0x000fe200078e00ff */
[----:B------:R-:W-:Y:S01]  /*35e0*/  SHF.L.U64.HI R3, R243, 0x2, R8 ;  /* 0x00000002f3037819 */ /* 0x000fe20000010208 */
[----:B------:R-:W-:Y:S01]  /*35f0*/  IMAD.MOV.U32 R237, RZ, RZ, 0x7f800000 ;  /* 0x7f800000ffed7424 */ /* 0x000fe200078e00ff */
[----:B------:R-:W-:Y:S01]  /*3600*/  @!P3 LEA.HI.X R7, R10, UR17, R0, 0x2, P1 ;  /* 0x000000110a07bc11 */ /* 0x000fe200088f1400 */
[----:B------:R-:W-:Y:S01]  /*3610*/  USHF.R.S32.HI UR7, URZ, 0x1f, UR56 ;  /* 0x0000001f3f077899 */ /* 0x000fe20008011438 */
[----:B------:R-:W-:Y:S01]  /*3620*/  IADD3.X R5, R3, UR17, RZ, P2, !PT ;  /* 0x0000001103057c10 */ /* 0x000fe200097fe4ff */
[----:B------:R-:W-:Y:S01]  /*3630*/  ULDC UR42, c[0x0][0x2d0] ;  /* 0x0000b400002a7ab9 */ /* 0x000fe20000000800 */
        /* <DEDUP_REMOVED lines=12> */
[----:B------:R-:W-:Y:S03]  /*3700*/  BAR.SYNC.DEFER_BLOCKING 0x0 ;  /* 0x0000000000007b1d */ /* 0x000fe60000010000 */
[----:B------:R-:W-:Y:S02]  /*3710*/  @UP1 ULEA UR12, UP0, UR10, UR12, 0x2 ;  /* 0x0000000c0a0c1291 */ /* 0x000fe4000f80103f */
[----:B------:R-:W-:-:S04]  /*3720*/  @UP1 UIADD3 UR5, UR11, UR5, URZ ;  /* 0x000000050b051290 */ /* 0x000fc8000fffe03f */
[----:B------:R-:W-:-:S03]  /*3730*/  @UP1 ULEA.HI.X UR13, UR10, UR13, UR5, 0x2, UP0 ;  /* 0x0000000d0a0d1291 */ /* 0x000fc600080f1405 */
[----:B------:R-:W-:Y:S01]  /*3740*/  @UP1 ULDC UR5, c[0x0][0x2e8] ;  /* 0x0000ba0000051ab9 */ /* 0x000fe20000000800 */
[----:B-1----:R-:W-:Y:S02]  /*3750*/  IMAD.U32 R4, RZ, RZ, UR12 ;  /* 0x0000000cff047e24 */ /* 0x002fe4000f8e00ff */
[----:B------:R-:W-:Y:S01]  /*3760*/  IMAD.U32 R5, RZ, RZ, UR13 ;  /* 0x0000000dff057e24 */ /* 0x000fe2000f8e00ff */
[----:B------:R1:W2:Y:S04]  /*3770*/  LDSM.16.M88.4 R120, [R153+0x8000] ;  /* 0x008000009978783b */ /* 0x0002a80000000200 */
[----:B------:R-:W3:Y:S01]  /*3780*/  @P1 LDG.E R4, desc[UR14][R4.64] ;  /* 0x0000000e04041981 */ /* 0x000ee2000c1e1900 */
[----:B------:R-:W3:Y:S03]  /*3790*/  @P1 MUFU.RCP R0, UR5 ;  /* 0x0000000500001d08 */ /* 0x000ee60008001000 */
[----:B------:R1:W4:Y:S04]  /*37a0*/  LDSM.16.M88.4 R124, [R153+0x8400] ;  /* 0x00840000997c783b */ /* 0x0003280000000200 */
[----:B------:R1:W1:Y:S04]  /*37b0*/  LDSM.16.M88.4 R128, [R153+0x8800] ;  /* 0x008800009980783b */ /* 0x0002680000000200 */
[----:B------:R1:W1:Y:S04]  /*37c0*/  LDSM.16.M88.4 R132, [R153+0x8c00] ;  /* 0x008c00009984783b */ /* 0x0002680000000200 */
[----:B------:R1:W1:Y:S04]  /*37d0*/  LDSM.16.M88.4 R136, [R154+0x8000] ;  /* 0x008000009a88783b */ /* 0x0002680000000200 */
[----:B------:R1:W1:Y:S04]  /*37e0*/  LDSM.16.M88.4 R140, [R154+0x8400] ;  /* 0x008400009a8c783b */ /* 0x0002680000000200 */
[----:B------:R1:W1:Y:S04]  /*37f0*/  LDSM.16.M88.4 R144, [R154+0x8800] ;  /* 0x008800009a90783b */ /* 0x0002680000000200 */
[----:B------:R1:W1:Y:S01]  /*3800*/  LDSM.16.M88.4 R148, [R154+0x8c00] ;  /* 0x008c00009a94783b */ /* 0x0002620000000200 */
[----:B------:R-:W-:Y:S01]  /*3810*/  VIADD R152, R160, 0x1000 ;  /* 0x00001000a0987836 */ /* 0x000fe20000000000 */
[----:B------:R-:W-:-:S04]  /*3820*/  UIADD3 UR7, UR24, UR9, URZ ;  /* 0x0000000918077290 */ /* 0x000fc8000fffe03f */
[----:B------:R-:W-:Y:S01]  /*3830*/  UIADD3 UR7, -UR6, 0x80, UR7 ;  /* 0x0000008006077890 */ /* 0x000fe2000fffe107 */
[----:B------:R-:W-:Y:S01]  /*3840*/  SEL R152, R152, R160, !P0 ;  /* 0x000000a098987207 */ /* 0x000fe20004000000 */
[----:B------:R-:W-:Y:S01]  /*3850*/  IMAD.SHL.U32 R247, R243, 0x4, RZ ;  /* 0x00000004f3f77824 */ /* 0x000fe200078e00ff */
        /* <DEDUP_REMOVED lines=16> */
[----:B------:R-:W-:Y:S01]  /*3960*/  SHF.L.U64.HI R246, R243, 0x2, R8 ;  /* 0x00000002f3f67819 */ /* 0x000fe20000010208 */
[----:B------:R-:W-:Y:S01]  /*3970*/  IMAD.MOV.U32 R233, RZ, RZ, R204 ;  /* 0x000000ffffe97224 */ /* 0x000fe200078e00cc */
[----:B------:R-:W-:Y:S01]  /*3980*/  LEA R152, R152, UR4, 0x1 ;  /* 0x0000000498987c11 */ /* 0x000fe2000f8e08ff */
[----:B------:R-:W-:Y:S01]  /*3990*/  ULDC UR16, c[0x0][0x394] ;  /* 0x0000e50000107ab9 */ /* 0x000fe20000000800 */
[----:B------:R-:W-:Y:S01]  /*39a0*/  UMOV UR5, URZ ;  /* 0x0000003f00057c82 */ /* 0x000fe20008000000 */
[----:B------:R-:W-:-:S02]  /*39b0*/  USHF.L.U32 UR39, UR25, 0x3, URZ ;  /* 0x0000000319277899 */ /* 0x000fc4000800063f */
[----:B------:R-:W-:Y:S02]  /*39c0*/  USHF.L.U32 UR38, UR25, 0x4, URZ ;  /* 0x0000000419267899 */ /* 0x000fe4000800063f */
[----:B------:R-:W-:Y:S02]  /*39d0*/  UIMAD UR37, UR25, 0x18, URZ ;  /* 0x00000018192578a4 */ /* 0x000fe4000f8e023f */
[----:B------:R-:W-:Y:S02]  /*39e0*/  USHF.L.U32 UR36, UR25, 0x5, URZ ;  /* 0x0000000519247899 */ /* 0x000fe4000800063f */
[----:B------:R-:W-:Y:S02]  /*39f0*/  UIMAD UR35, UR25, 0x28, URZ ;  /* 0x00000028192378a4 */ /* 0x000fe4000f8e023f */
[----:B------:R-:W-:Y:S02]  /*3a00*/  UIMAD UR34, UR25, 0x30, URZ ;  /* 0x00000030192278a4 */ /* 0x000fe4000f8e023f */
[----:B------:R-:W-:-:S02]  /*3a10*/  UIMAD UR33, UR25, 0x38, URZ ;  /* 0x00000038192178a4 */ /* 0x000fc4000f8e023f */
[----:B------:R-:W-:Y:S02]  /*3a20*/  USHF.L.U32 UR32, UR25, 0x6, URZ ;  /* 0x0000000619207899 */ /* 0x000fe4000800063f */
[----:B------:R-:W-:Y:S02]  /*3a30*/  UIMAD UR31, UR25, 0x48, URZ ;  /* 0x00000048191f78a4 */ /* 0x000fe4000f8e023f */
[----:B------:R-:W-:Y:S02]  /*3a40*/  UIMAD UR30, UR25, 0x50, URZ ;  /* 0x00000050191e78a4 */ /* 0x000fe4000f8e023f */
[----:B------:R-:W-:Y:S02]  /*3a50*/  UIMAD UR29, UR25, 0x58, URZ ;  /* 0x00000058191d78a4 */ /* 0x000fe4000f8e023f */
[----:B------:R-:W-:Y:S02]  /*3a60*/  UIMAD UR28, UR25, 0x60, URZ ;  /* 0x00000060191c78a4 */ /* 0x000fe4000f8e023f */
[----:B------:R-:W-:-:S02]  /*3a70*/  UIMAD UR27, UR25, 0x68, URZ ;  /* 0x00000068191b78a4 */ /* 0x000fc4000f8e023f */
[----:B------:R-:W-:Y:S02]  /*3a80*/  UIMAD UR26, UR25, 0x70, URZ ;  /* 0x00000070191a78a4 */ /* 0x000fe4000f8e023f */
[----:B------:R-:W-:Y:S02]  /*3a90*/  UIADD3 UR40, UR7, -UR43, URZ ;  /* 0x8000002b07287290 */ /* 0x000fe4000fffe03f */
[----:B------:R-:W-:Y:S02]  /*3aa0*/  UIADD3 UR24, -UR21, URZ, URZ ;  /* 0x0000003f15187290 */ /* 0x000fe4000fffe13f */
[----:B------:R-:W-:Y:S01]  /*3ab0*/  UIMAD UR25, UR25, 0x78, URZ ;  /* 0x00000078191978a4 */ /* 0x000fe2000f8e023f */
[----:B------:R-:W-:Y:S01]  /*3ac0*/  UMOV UR13, UR16 ;  /* 0x00000010000d7c82 */ /* 0x000fe20008000000 */
[----:B------:R-:W-:Y:S01]  /*3ad0*/  ULDC UR43, c[0x0][0x398] ;  /* 0x0000e600002b7ab9 */ /* 0x000fe20000000800 */
[----:B------:R-:W-:Y:S01]  /*3ae0*/  ULDC UR7, c[0x0][0x2ec] ;  /* 0x0000bb0000077ab9 */ /* 0x000fe20000000800 */
[----:B---3--:R-:W-:-:S05]  /*3af0*/  @P1 FMUL.FTZ R0, R4, R0 ;  /* 0x0000000004001220 */ /* 0x008fca0000410000 */
[----:B------:R-:W-:Y:S01]  /*3b00*/  @P1 R2UR UR10, R0 ;  /* 0x00000000000a12ca */ /* 0x000fe200000e0000 */
[----:B------:R-:W-:Y:S02]  /*3b10*/  VIADD R0, R243, 0xffffff80 ;  /* 0xffffff80f3007836 */ /* 0x000fe40000000000 */
[----:B------:R-:W-:-:S03]  /*3b20*/  VIADD R4, R159, 0x1000 ;  /* 0x000010009f047836 */ /* 0x000fc60000000000 */
[----:B------:R-:W-:-:S04]  /*3b30*/  SHF.R.S32.HI R3, RZ, 0x1f, R0 ;  /* 0x0000001fff037819 */ /* 0x000fc80000011400 */
[----:B------:R-:W-:Y:S02]  /*3b40*/  SHF.L.U64.HI R245, R0, 0x2, R3 ;  /* 0x0000000200f57819 */ /* 0x000fe40000010203 */
[----:B------:R-:W-:Y:S01]  /*3b50*/  SEL R3, R4, R159, !P0 ;  /* 0x0000009f04037207 */ /* 0x000fe20004000000 */
[----:B------:R-:W-:-:S03]  /*3b60*/  IMAD.SHL.U32 R244, R0, 0x4, RZ ;  /* 0x0000000400f47824 */ /* 0x000fc600078e00ff */
[----:B------:R-:W-:Y:S01]  /*3b70*/  LEA R3, R3, UR4, 0x1 ;  /* 0x0000000403037c11 */ /* 0x000fe2000f8e08ff */
[----:B-12-4-:R-:W-:-:S06]  /*3b80*/  @UP1 UMOV UR5, UR10 ;  /* 0x0000000a00051c82 */ /* 0x016fcc0008000000 */
.L_x_248:
[----:B------:R-:W-:Y:S01]  /*3b90*/  IADD3 R20, P0, R247, UR20, RZ ;  /* 0x00000014f7147c10 */ /* 0x000fe2000ff1e0ff */
[----:B------:R-:W0:Y:S01]  /*3ba0*/  LDGDEPBAR ;  /* 0x00000000000079af */ /* 0x000e220000000000 */
[----:B------:R-:W-:Y:S01]  /*3bb0*/  IMAD.IADD R108, R158, 0x1, R152 ;  /* 0x000000019e6c7824 */ /* 0x000fe200078e0298 */
[----:B------:R-:W-:Y:S01]  /*3bc0*/  USHF.L.U32 UR10, UR8, 0x7, URZ ;  /* 0x00000007080a7899 */ /* 0x000fe2000800063f */
[----:B------:R-:W-:Y:S01]  /*3bd0*/  IADD3.X R21, R246, UR19, RZ, P0, !PT ;  /* 0x00000013f6157c10 */ /* 0x000fe200087fe4ff */
[----:B------:R-:W-:Y:S01]  /*3be0*/  IMAD.U32 R165, RZ, RZ, UR22 ;  /* 0x00000016ffa57e24 */ /* 0x000fe2000f8e00ff */
[----:B------:R-:W-:Y:S01]  /*3bf0*/  UMOV UR12, UR60 ;  /* 0x0000003c000c7c82 */ /* 0x000fe20008000000 */
[----:B------:R-:W-:Y:S01]  /*3c00*/  IMAD.MOV.U32 R207, RZ, RZ, R205 ;  /* 0x000000ffffcf7224 */ /* 0x000fe200078e00cd */
[----:B------:R-:W-:Y:S01]  /*3c10*/  UISETP.GE.AND UP0, UPT, UR10, UR40, UPT ;  /* 0x000000280a00728c */ /* 0x000fe2000bf06270 */
[----:B------:R-:W-:Y:S05]  /*3c20*/  IMAD R165, R165, 0x80, R249 ;  /* 0x00000080a5a57824 */ /* 0x000fea00078e02f9 */
[----:B------:R-:W-:Y:S05]  /*3c30*/  IADD3 R0, R243, -UR9, -R165 ;  /* 0x80000009f3007c10 */ /* 0x000fea000fffe8a5 */
[----:B------:R-:W-:Y:S04]  /*3c40*/  VIADD R0, R0, UR6 ;  /* 0x0000000600007c36 */ /* 0x000fe80008000000 */
[----:B------:R-:W-:Y:S01]  /*3c50*/  VIADD R0, R0, UR10 ;  /* 0x0000000a00007c36 */ /* 0x000fe20008000000 */
[----:B------:R-:W-:Y:S04]  /*3c60*/  DEPBAR.LE SB0, 0x0 ;  /* 0x000080000000791a */ /* 0x000fe80000000000 */
[----:B------:R-:W-:Y:S01]  /*3c70*/  IABS R116, R0 ;  /* 0x0000000000747213 */ /* 0x000fe20000000000 */
[----:B------:R-:W-:Y:S01]  /*3c80*/  BAR.SYNC.DEFER_BLOCKING 0x0 ;  /* 0x0000000000007b1d */ /* 0x000fe20000010000 */
[C---:B------:R-:W-:Y:S02]  /*3c90*/  VIADD R174, R0.reuse, 0xffffffff ;  /* 0xffffffff00ae7836 */ /* 0x040fe40000000000 */
[----:B------:R-:W-:Y:S02]  /*3ca0*/  VIADD R173, R0, 0x8 ;  /* 0x0000000800ad7836 */ /* 0x000fe40000000000 */
[----:B------:R-:W-:Y:S01]  /*3cb0*/  IMAD.MOV.U32 R193, RZ, RZ, R116 ;  /* 0x000000ffffc17224 */ /* 0x000fe200078e0074 */
[----:B------:R-:W-:Y:S01]  /*3cc0*/  ISETP.GE.AND P3, PT, R174, RZ, PT ;  /* 0x000000ffae00720c */ /* 0x000fe20003f66270 */
[C---:B------:R-:W-:Y:S01]  /*3cd0*/  VIADD R172, R0.reuse, 0x7 ;  /* 0x0000000700ac7836 */ /* 0x040fe20000000000 */
[----:B------:R-:W-:Y:S01]  /*3ce0*/  ISETP.GE.AND P2, PT, R173, RZ, PT ;  /* 0x000000ffad00720c */ /* 0x000fe20003f46270 */
[C---:B------:R-:W-:Y:S01]  /*3cf0*/  VIADD R170, R0.reuse, 0x47 ;  /* 0x0000004700aa7836 */ /* 0x040fe20000000000 */
[----:B------:R-:W-:Y:S01]  /*3d00*/  I2FP.F32.S32 R193, R193 ;  /* 0x000000c100c17245 */ /* 0x000fe20000201400 */
[----:B------:R-:W-:Y:S01]  /*3d10*/  VIADD R171, R0, 0x48 ;  /* 0x0000004800ab7836 */ /* 0x000fe20000000000 */
[----:B------:R-:W-:Y:S01]  /*3d20*/  ISETP.GE.AND P6, PT, R172, RZ, PT ;  /* 0x000000ffac00720c */ /* 0x000fe20003fc6270 */
[----:B------:R-:W-:Y:S01]  /*3d30*/  VIADD R176, R0, 0x40 ;  /* 0x0000004000b07836 */ /* 0x000fe20000000000 */
[----:B------:R-:W-:Y:S01]  /*3d40*/  ISETP.GE.AND P0, PT, R170, RZ, PT ;  /* 0x000000ffaa00720c */ /* 0x000fe20003f06270 */
[C---:B------:R-:W-:Y:S01]  /*3d50*/  VIADD R175, R0.reuse, 0x3f ;  /* 0x0000003f00af7836 */ /* 0x040fe20000000000 */
[----:B------:R-:W-:Y:S01]  /*3d60*/  ISETP.GE.AND P1, PT, R171, RZ, PT ;  /* 0x000000ffab00720c */ /* 0x000fe20003f26270 */
[----:B------:R-:W-:Y:S01]  /*3d70*/  VIADD R178, R0, 0x38 ;  /* 0x0000003800b27836 */ /* 0x000fe20000000000 */
[----:B------:R-:W-:Y:S01]  /*3d80*/  ISETP.GE.AND P5, PT, R176, RZ, PT ;  /* 0x000000ffb000720c */ /* 0x000fe20003fa6270 */
[C---:B------:R-:W-:Y:S01]  /*3d90*/  VIADD R177, R0.reuse, 0x37 ;  /* 0x0000003700b17836 */ /* 0x040fe20000000000 */
[C---:B------:R-:W-:Y:S01]  /*3da0*/  @!P3 IADD3 R174, -R0.reuse, 0x1, RZ ;  /* 0x0000000100aeb810 */ /* 0x040fe20007ffe1ff */
[C---:B------:R-:W-:Y:S01]  /*3db0*/  VIADD R180, R0.reuse, 0xfffffff8 ;  /* 0xfffffff800b47836 */ /* 0x040fe20000000000 */
[C---:B------:R-:W-:Y:S01]  /*3dc0*/  @!P2 IADD3 R173, -R0.reuse, -0x8, RZ ;  /* 0xfffffff800ada810 */ /* 0x040fe20007ffe1ff */
[C---:B------:R-:W-:Y:S01]  /*3dd0*/  VIADD R179, R0.reuse, 0xfffffff7 ;  /* 0xfffffff700b37836 */ /* 0x040fe20000000000 */
[----:B-----5:R-:W5:Y:S01]  /*3de0*/  LDG.E R169, desc[UR14][R20.64] ;  /* 0x0000000e14a97981 */ /* 0x020f62000c1e1900 */
[C---:B------:R-:W-:Y:S01]  /*3df0*/  VIADD R182, R0.reuse, 0xfffffff0 ;  /* 0xfffffff000b67836 */ /* 0x040fe20000000000 */
[C---:B------:R-:W-:Y:S01]  /*3e00*/  @!P6 IADD3 R172, -R0.reuse, -0x7, RZ ;  /* 0xfffffff900ace810 */ /* 0x040fe20007ffe1ff */
[C---:B------:R-:W-:Y:S01]  /*3e10*/  VIADD R181, R0.reuse, 0xffffffef ;  /* 0xffffffef00b57836 */ /* 0x040fe20000000000 */
[----:B------:R-:W5:Y:S01]  /*3e20*/  LDG.E R168, desc[UR14][R20.64+0x20] ;  /* 0x0000200e14a87981 */ /* 0x000f62000c1e1900 */
[C---:B------:R-:W-:Y:S01]  /*3e30*/  @!P0 IADD3 R170, -R0.reuse, -0x47, RZ ;  /* 0xffffffb900aa8810 */ /* 0x040fe20007ffe1ff */
[C---:B------:R-:W-:Y:S01]  /*3e40*/  VIADD R183, R0.reuse, 0x30 ;  /* 0x0000003000b77836 */ /* 0x040fe20000000000 */
[C---:B------:R-:W-:Y:S01]  /*3e50*/  @!P1 IADD3 R171, -R0.reuse, -0x48, RZ ;  /* 0xffffffb800ab9810 */ /* 0x040fe20007ffe1ff */
[----:B------:R-:W5:Y:S01]  /*3e60*/  LDG.E R167, desc[UR14][R20.64+0x100] ;  /* 0x0001000e14a77981 */ /* 0x000f62000c1e1900 */
[----:B------:R-:W-:Y:S01]  /*3e70*/  ISETP.GE.AND P4, PT, R175, RZ, PT ;  /* 0x000000ffaf00720c */ /* 0x000fe20003f86270 */
[----:B------:R-:W-:Y:S01]  /*3e80*/  VIADD R184, R0, 0x2f ;  /* 0x0000002f00b87836 */ /* 0x000fe20000000000 */
[----:B------:R-:W-:Y:S01]  /*3e90*/  ISETP.GE.AND P3, PT, R178, RZ, PT ;  /* 0x000000ffb200720c */ /* 0x000fe20003f66270 */
[----:B------:R1:W5:Y:S01]  /*3ea0*/  LDG.E R166, desc[UR14][R20.64+0x120] ;  /* 0x0001200e14a67981 */ /* 0x000362000c1e1900 */
[----:B------:R-:W-:Y:S01]  /*3eb0*/  ISETP.GE.AND P2, PT, R177, RZ, PT ;  /* 0x000000ffb100720c */ /* 0x000fe20003f46270 */
[----:B------:R-:W-:Y:S01]  /*3ec0*/  VIADD R185, R0, 0x28 ;  /* 0x0000002800b97836 */ /* 0x000fe20000000000 */
[----:B------:R-:W-:Y:S01]  /*3ed0*/  ISETP.GE.AND P6, PT, R180, RZ, PT ;  /* 0x000000ffb400720c */ /* 0x000fe20003fc6270 */
[----:B------:R-:W-:Y:S01]  /*3ee0*/  LDSM.16.M88.4 R64, [R152] ;  /* 0x000000009840783b */ /* 0x000fe20000000200 */
[----:B------:R-:W-:Y:S01]  /*3ef0*/  ISETP.GE.AND P0, PT, R179, RZ, PT ;  /* 0x000000ffb300720c */ /* 0x000fe20003f06270 */
[----:B------:R-:W-:Y:S01]  /*3f00*/  VIADD R186, R0, 0x27 ;  /* 0x0000002700ba7836 */ /* 0x000fe20000000000 */
[----:B------:R-:W-:Y:S01]  /*3f10*/  ISETP.GE.AND P1, PT, R182, RZ, PT ;  /* 0x000000ffb600720c */ /* 0x000fe20003f26270 */
[C---:B------:R-:W-:Y:S01]  /*3f20*/  VIADD R187, R0.reuse, 0xffffffe8 ;  /* 0xffffffe800bb7836 */ /* 0x040fe20000000000 */
[C---:B------:R-:W-:Y:S01]  /*3f30*/  @!P5 IADD3 R176, -R0.reuse, -0x40, RZ ;  /* 0xffffffc000b0d810 */ /* 0x040fe20007ffe1ff */
[C---:B------:R-:W-:Y:S01]  /*3f40*/  VIADD R188, R0.reuse, 0xffffffe7 ;  /* 0xffffffe700bc7836 */ /* 0x040fe20000000000 */
[C---:B------:R-:W-:Y:S01]  /*3f50*/  @!P4 IADD3 R175, -R0.reuse, -0x3f, RZ ;  /* 0xffffffc100afc810 */ /* 0x040fe20007ffe1ff */
[----:B------:R-:W2:Y:S01]  /*3f60*/  LDSM.16.M88.4 R16, [R153+0x6000] ;  /* 0x006000009910783b */ /* 0x000ea20000000200 */
[C---:B------:R-:W-:Y:S01]  /*3f70*/  @!P3 IADD3 R178, -R0.reuse, -0x38, RZ ;  /* 0xffffffc800b2b810 */ /* 0x040fe20007ffe1ff */
[C---:B------:R-:W-:Y:S01]  /*3f80*/  VIADD R189, R0.reuse, 0xffffffe0 ;  /* 0xffffffe000bd7836 */ /* 0x040fe20000000000 */
[C---:B------:R-:W-:Y:S01]  /*3f90*/  @!P2 IADD3 R177, -R0.reuse, -0x37, RZ ;  /* 0xffffffc900b1a810 */ /* 0x040fe20007ffe1ff */
[C---:B------:R-:W-:Y:S01]  /*3fa0*/  VIADD R190, R0.reuse, 0xffffffdf ;  /* 0xffffffdf00be7836 */ /* 0x040fe20000000000 */
[C---:B------:R-:W-:Y:S01]  /*3fb0*/  @!P6 IADD3 R180, -R0.reuse, 0x8, RZ ;  /* 0x0000000800b4e810 */ /* 0x040fe20007ffe1ff */
[C---:B------:R-:W-:Y:S01]  /*3fc0*/  VIADD R191, R0.reuse, 0x20 ;  /* 0x0000002000bf7836 */ /* 0x040fe20000000000 */
[C---:B------:R-:W-:Y:S01]  /*3fd0*/  @!P0 IADD3 R179, -R0.reuse, 0x9, RZ ;  /* 0x0000000900b38810 */ /* 0x040fe20007ffe1ff */
[----:B------:R-:W3:Y:S01]  /*3fe0*/  LDSM.16.M88.4 R60, [R152+0x1000] ;  /* 0x00100000983c783b */ /* 0x000ee20000000200 */
[C---:B------:R-:W-:Y:S01]  /*3ff0*/  @!P1 IADD3 R182, -R0.reuse, 0x10, RZ ;  /* 0x0000001000b69810 */ /* 0x040fe20007ffe1ff */
[C---:B------:R-:W-:Y:S01]  /*4000*/  VIADD R192, R0.reuse, 0x1f ;  /* 0x0000001f00c07836 */ /* 0x040fe20000000000 */
[----:B------:R-:W-:Y:S01]  /*4010*/  ISETP.GE.AND P5, PT, R181, RZ, PT ;  /* 0x000000ffb500720c */ /* 0x000fe20003fa6270 */
[C---:B------:R-:W-:Y:S01]  /*4020*/  VIADD R194, R0.reuse, 0x18 ;  /* 0x0000001800c27836 */ /* 0x040fe20000000000 */
[----:B------:R-:W-:Y:S01]  /*4030*/  ISETP.GE.AND P4, PT, R183, RZ, PT ;  /* 0x000000ffb700720c */ /* 0x000fe20003f86270 */
[----:B------:R-:W-:Y:S01]  /*4040*/  VIADD R195, R0, 0x17 ;  /* 0x0000001700c37836 */ /* 0x000fe20000000000 */
[----:B------:R-:W-:Y:S01]  /*4050*/  ISETP.GE.AND P3, PT, R184, RZ, PT ;  /* 0x000000ffb800720c */ /* 0x000fe20003f66270 */
[----:B------:R-:W1:Y:S01]  /*4060*/  LDSM.16.M88.4 R32, [R153+0x6400] ;  /* 0x006400009920783b */ /* 0x000e620000000200 */
[----:B------:R-:W-:Y:S01]  /*4070*/  ISETP.GE.AND P2, PT, R185, RZ, PT ;  /* 0x000000ffb900720c */ /* 0x000fe20003f46270 */
[----:B------:R-:W-:Y:S01]  /*4080*/  VIADD R196, R0, 0xffffffd8 ;  /* 0xffffffd800c47836 */ /* 0x000fe20000000000 */
[----:B------:R-:W-:Y:S01]  /*4090*/  ISETP.GE.AND P6, PT, R186, RZ, PT ;  /* 0x000000ffba00720c */ /* 0x000fe20003fc6270 */
[C---:B------:R-:W-:Y:S01]  /*40a0*/  VIADD R197, R0.reuse, 0xffffffd7 ;  /* 0xffffffd700c57836 */ /* 0x040fe20000000000 */
[----:B------:R-:W-:Y:S01]  /*40b0*/  ISETP.GE.AND P0, PT, R187, RZ, PT ;  /* 0x000000ffbb00720c */ /* 0x000fe20003f06270 */
[----:B------:R-:W-:Y:S01]  /*40c0*/  VIADD R198, R0, 0xffffffd0 ;  /* 0xffffffd000c67836 */ /* 0x000fe20000000000 */
[----:B------:R-:W-:Y:S01]  /*40d0*/  ISETP.GE.AND P1, PT, R188, RZ, PT ;  /* 0x000000ffbc00720c */ /* 0x000fe20003f26270 */
[----:B------:R-:W4:Y:S01]  /*40e0*/  LDSM.16.M88.4 R48, [R153+0x6800] ;  /* 0x006800009930783b */ /* 0x000f220000000200 */
[C---:B------:R-:W-:Y:S01]  /*40f0*/  @!P5 IADD3 R181, -R0.reuse, 0x11, RZ ;  /* 0x0000001100b5d810 */ /* 0x040fe20007ffe1ff */
[C---:B------:R-:W-:Y:S01]  /*4100*/  VIADD R199, R0.reuse, 0xffffffcf ;  /* 0xffffffcf00c77836 */ /* 0x040fe20000000000 */
[C---:B------:R-:W-:Y:S01]  /*4110*/  @!P4 IADD3 R183, -R0.reuse, -0x30, RZ ;  /* 0xffffffd000b7c810 */ /* 0x040fe20007ffe1ff */
[C---:B------:R-:W-:Y:S01]  /*4120*/  VIADD R200, R0.reuse, 0x10 ;  /* 0x0000001000c87836 */ /* 0x040fe20000000000 */
[C---:B------:R-:W-:Y:S01]  /*4130*/  @!P3 IADD3 R184, -R0.reuse, -0x2f, RZ ;  /* 0xffffffd100b8b810 */ /* 0x040fe20007ffe1ff */
[C---:B------:R-:W-:Y:S01]  /*4140*/  VIADD R201, R0.reuse, 0xf ;  /* 0x0000000f00c97836 */ /* 0x040fe20000000000 */
[C---:B------:R-:W-:Y:S01]  /*4150*/  @!P2 IADD3 R185, -R0.reuse, -0x28, RZ ;  /* 0xffffffd800b9a810 */ /* 0x040fe20007ffe1ff */
[----:B------:R-:W4:Y:S01]  /*4160*/  LDSM.16.M88.4 R100, [R153+0x6c00] ;  /* 0x006c00009964783b */ /* 0x000f220000000200 */
[C---:B------:R-:W-:Y:S01]  /*4170*/  @!P6 IADD3 R186, -R0.reuse, -0x27, RZ ;  /* 0xffffffd900bae810 */ /* 0x040fe20007ffe1ff */
[C---:B------:R-:W-:Y:S01]  /*4180*/  VIADD R202, R0.reuse, 0xffffffc8 ;  /* 0xffffffc800ca7836 */ /* 0x040fe20000000000 */
[C---:B------:R-:W-:Y:S01]  /*4190*/  @!P0 IADD3 R187, -R0.reuse, 0x18, RZ ;  /* 0x0000001800bb8810 */ /* 0x040fe20007ffe1ff */
[C---:B------:R-:W-:Y:S01]  /*41a0*/  VIADD R203, R0.reuse, 0xffffffc7 ;  /* 0xffffffc700cb7836 */ /* 0x040fe20000000000 */
[----:B------:R-:W-:Y:S02]  /*41b0*/  @!P1 IADD3 R188, -R0, 0x19, RZ ;  /* 0x0000001900bc9810 */ /* 0x000fe40007ffe1ff */
[----:B------:R-:W-:Y:S01]  /*41c0*/  ISETP.GE.AND P5, PT, R189, RZ, PT ;  /* 0x000000ffbd00720c */ /* 0x000fe20003fa6270 */
[-C--:B--2---:R-:W-:Y:S01]  /*41d0*/  HMMA.16816.F32.BF16 R4, R64, R16.reuse, RZ ;  /* 0x000000104004723c */ /* 0x084fe200000418ff */
[----:B------:R-:W-:Y:S02]  /*41e0*/  LDSM.16.M88.4 R104, [R154+0x6000] ;  /* 0x006000009a68783b */ /* 0x000fe40000000200 */
[----:B------:R-:W-:Y:S02]  /*41f0*/  ISETP.GE.AND P4, PT, R190, RZ, PT ;  /* 0x000000ffbe00720c */ /* 0x000fe40003f86270 */
[----:B------:R-:W-:Y:S02]  /*4200*/  ISETP.GE.AND P3, PT, R191, RZ, PT ;  /* 0x000000ffbf00720c */ /* 0x000fe40003f66270 */
[----:B------:R-:W-:Y:S01]  /*4210*/  ISETP.GE.AND P2, PT, R192, RZ, PT ;  /* 0x000000ffc000720c */ /* 0x000fe20003f46270 */
[C---:B---3--:R-:W-:Y:S01]  /*4220*/  HMMA.16816.F32.BF16 R8, R60.reuse, R16, RZ ;  /* 0x000000103c08723c */ /* 0x048fe200000418ff */
[----:B------:R-:W-:Y:S01]  /*4230*/  LDSM.16.M88.4 R112, [R154+0x6400] ;  /* 0x006400009a70783b */ /* 0x000fe20000000200 */
[----:B------:R-:W-:Y:S02]  /*4240*/  ISETP.GE.AND P6, PT, R194, RZ, PT ;  /* 0x000000ffc200720c */ /* 0x000fe40003fc6270 */
[----:B------:R-:W-:Y:S02]  /*4250*/  ISETP.GE.AND P0, PT, R195, RZ, PT ;  /* 0x000000ffc300720c */ /* 0x000fe40003f06270 */
[-C--:B------:R-:W-:Y:S01]  /*4260*/  HMMA.16816.F32.BF16 R12, R60, R18.reuse, RZ ;  /* 0x000000123c0c723c */ /* 0x080fe200000418ff */
[----:B------:R-:W-:Y:S02]  /*4270*/  ISETP.GE.AND P1, PT, R196, RZ, PT ;  /* 0x000000ffc400720c */ /* 0x000fe40003f26270 */
[----:B------:R-:W-:Y:S02]  /*4280*/  LDSM.16.M88.4 R116, [R154+0x6800] ;  /* 0x006800009a74783b */ /* 0x000fe40000000200 */
[C---:B------:R-:W-:Y:S01]  /*4290*/  @!P5 IADD3 R189, -R0.reuse, 0x20, RZ ;  /* 0x0000002000bdd810 */ /* 0x040fe20007ffe1ff */
[C---:B------:R-:W-:Y:S02]  /*42a0*/  HMMA.16816.F32.BF16 R16, R64.reuse, R18, RZ ;  /* 0x000000124010723c */ /* 0x040fe400000418ff */
[C---:B------:R-:W-:Y:S02]  /*42b0*/  @!P4 IADD3 R190, -R0.reuse, 0x21, RZ ;  /* 0x0000002100bec810 */ /* 0x040fe40007ffe1ff */
[----:B------:R-:W-:Y:S02]  /*42c0*/  ISETP.GE.AND P5, PT, R197, RZ, PT ;  /* 0x000000ffc500720c */ /* 0x000fe40003fa6270 */
[-C--:B-1----:R-:W-:Y:S01]  /*42d0*/  HMMA.16816.F32.BF16 R20, R64, R32.reuse, RZ ;  /* 0x000000204014723c */ /* 0x082fe200000418ff */
[----:B------:R-:W-:Y:S02]  /*42e0*/  @!P3 IADD3 R191, -R0, -0x20, RZ ;  /* 0xffffffe000bfb810 */ /* 0x000fe40007ffe1ff */
[----:B------:R-:W-:Y:S02]  /*42f0*/  ISETP.GE.AND P4, PT, R198, RZ, PT ;  /* 0x000000ffc600720c */ /* 0x000fe40003f86270 */
[C---:B------:R-:W-:Y:S01]  /*4300*/  @!P2 IADD3 R192, -R0.reuse, -0x1f, RZ ;  /* 0xffffffe100c0a810 */ /* 0x040fe20007ffe1ff */
[C---:B------:R-:W-:Y:S02]  /*4310*/  HMMA.16816.F32.BF16 R24, R60.reuse, R32, RZ ;  /* 0x000000203c18723c */ /* 0x040fe400000418ff */
[C---:B------:R-:W-:Y:S02]  /*4320*/  @!P6 IADD3 R194, -R0.reuse, -0x18, RZ ;  /* 0xffffffe800c2e810 */ /* 0x040fe40007ffe1ff */
[----:B------:R-:W-:Y:S02]  /*4330*/  ISETP.GE.AND P3, PT, R199, RZ, PT ;  /* 0x000000ffc700720c */ /* 0x000fe40003f66270 */
[-C--:B------:R-:W-:Y:S01]  /*4340*/  HMMA.16816.F32.BF16 R28, R60, R34.reuse, RZ ;  /* 0x000000223c1c723c */ /* 0x080fe200000418ff */
[----:B------:R-:W-:Y:S02]  /*4350*/  @!P0 IADD3 R195, -R0, -0x17, RZ ;  /* 0xffffffe900c38810 */ /* 0x000fe40007ffe1ff */
[----:B------:R-:W-:Y:S02]  /*4360*/  ISETP.GE.AND P2, PT, R200, RZ, PT ;  /* 0x000000ffc800720c */ /* 0x000fe40003f46270 */
[----:B------:R-:W-:Y:S01]  /*4370*/  @!P1 IADD3 R196, -R0, 0x28, RZ ;  /* 0x0000002800c49810 */ /* 0x000fe20007ffe1ff */
[C---:B------:R-:W-:Y:S02]  /*4380*/  HMMA.16816.F32.BF16 R32, R64.reuse, R34, RZ ;  /* 0x000000224020723c */ /* 0x040fe400000418ff */
[----:B------:R-:W-:Y:S02]  /*4390*/  ISETP.GE.AND P6, PT, R201, RZ, PT ;  /* 0x000000ffc900720c */ /* 0x000fe40003fc6270 */
[----:B------:R-:W-:Y:S02]  /*43a0*/  ISETP.GE.AND P0, PT, R202, RZ, PT ;  /* 0x000000ffca00720c */ /* 0x000fe40003f06270 */
[-C--:B----4-:R-:W-:Y:S01]  /*43b0*/  HMMA.16816.F32.BF16 R36, R64, R48.reuse, RZ ;  /* 0x000000304024723c */ /* 0x090fe200000418ff */
[----:B------:R-:W-:Y:S04]  /*43c0*/  ISETP.GE.AND P1, PT, R203, RZ, PT ;  /* 0x000000ffcb00720c */ /* 0x000fe80003f26270 */
[C---:B------:R-:W-:Y:S01]  /*43d0*/  @!P5 IADD3 R197, -R0.reuse, 0x29, RZ ;  /* 0x0000002900c5d810 */ /* 0x040fe20007ffe1ff */
[C---:B------:R-:W-:Y:S02]  /*43e0*/  HMMA.16816.F32.BF16 R40, R60.reuse, R48, RZ ;  /* 0x000000303c28723c */ /* 0x040fe400000418ff */
[C---:B------:R-:W-:Y:S03]  /*43f0*/  @!P4 IADD3 R198, -R0.reuse, 0x30, RZ ;  /* 0x0000003000c6c810 */ /* 0x040fe60007ffe1ff */
[C---:B------:R-:W-:Y:S01]  /*4400*/  @!P3 IADD3 R199, -R0.reuse, 0x31, RZ ;  /* 0x0000003100c7b810 */ /* 0x040fe20007ffe1ff */
[-C--:B------:R-:W-:Y:S01]  /*4410*/  HMMA.16816.F32.BF16 R44, R60, R50.reuse, RZ ;  /* 0x000000323c2c723c */ /* 0x080fe200000418ff */
[C---:B------:R-:W-:Y:S04]  /*4420*/  @!P2 IADD3 R200, -R0.reuse, -0x10, RZ ;  /* 0xfffffff000c8a810 */ /* 0x040fe80007ffe1ff */
[C---:B------:R-:W-:Y:S01]  /*4430*/  @!P6 IADD3 R201, -R0.reuse, -0xf, RZ ;  /* 0xfffffff100c9e810 */ /* 0x040fe20007ffe1ff */
[C---:B------:R-:W-:Y:S02]  /*4440*/  HMMA.16816.F32.BF16 R48, R64.reuse, R50, RZ ;  /* 0x000000324030723c */ /* 0x040fe400000418ff */
[C---:B------:R-:W-:Y:S02]  /*4450*/  @!P0 IADD3 R202, -R0.reuse, 0x38, RZ ;  /* 0x0000003800ca8810 */ /* 0x040fe40007ffe1ff */
[----:B------:R-:W-:Y:S02]  /*4460*/  PLOP3.LUT P0, PT, PT, PT, UP0, 0x80, 0x0 ;  /* 0x000000000000781c */ /* 0x000fe40003f0f008 */
[-C--:B------:R-:W-:Y:S01]  /*4470*/  HMMA.16816.F32.BF16 R52, R64, R100.reuse, RZ ;  /* 0x000000644034723c */ /* 0x080fe200000418ff */
[----:B------:R-:W-:Y:S04]  /*4480*/  @!P1 IADD3 R203, -R0, 0x39, RZ ;  /* 0x0000003900cb9810 */ /* 0x000fe80007ffe1ff */
[----:B------:R-:W-:Y:S01]  /*4490*/  I2FP.F32.S32 R0, R179 ;  /* 0x000000b300007245 */ /* 0x000fe20000201400 */
[C---:B------:R-:W-:Y:S02]  /*44a0*/  HMMA.16816.F32.BF16 R56, R60.reuse, R100, RZ ;  /* 0x000000643c38723c */ /* 0x040fe400000418ff */
[----:B------:R-:W-:Y:S03]  /*44b0*/  I2FP.F32.S32 R174, R174 ;  /* 0x000000ae00ae7245 */ /* 0x000fe60000201400 */
[----:B------:R-:W-:Y:S01]  /*44c0*/  I2FP.F32.S32 R173, R173 ;  /* 0x000000ad00ad7245 */ /* 0x000fe20000201400 */
[-C--:B------:R-:W-:Y:S01]  /*44d0*/  HMMA.16816.F32.BF16 R60, R60, R102.reuse, RZ ;  /* 0x000000663c3c723c */ /* 0x080fe200000418ff */
[----:B------:R-:W-:Y:S04]  /*44e0*/  I2FP.F32.S32 R172, R172 ;  /* 0x000000ac00ac7245 */ /* 0x000fe80000201400 */
[----:B------:R-:W-:Y:S01]  /*44f0*/  I2FP.F32.S32 R170, R170 ;  /* 0x000000aa00aa7245 */ /* 0x000fe20000201400 */
[----:B------:R-:W-:Y:S01]  /*4500*/  HMMA.16816.F32.BF16 R64, R64, R102, RZ ;  /* 0x000000664040723c */ /* 0x000fe200000418ff */
[----:B------:R-:W1:Y:S01]  /*4510*/  LDSM.16.M88.4 R100, [R108] ;  /* 0x000000006c64783b */ /* 0x000e620000000200 */
[----:B------:R-:W-:Y:S03]  /*4520*/  I2FP.F32.S32 R171, R171 ;  /* 0x000000ab00ab7245 */ /* 0x000fe60000201400 */
[----:B------:R-:W-:Y:S02]  /*4530*/  I2FP.F32.S32 R176, R176 ;  /* 0x000000b000b07245 */ /* 0x000fe40000201400 */
[----:B------:R-:W-:Y:S02]  /*4540*/  I2FP.F32.S32 R175, R175 ;  /* 0x000000af00af7245 */ /* 0x000fe40000201400 */
[----:B------:R-:W2:Y:S02]  /*4550*/  LDSM.16.M88.4 R108, [R108+0x1000] ;  /* 0x001000006c6c783b */ /* 0x000ea40000000200 */
[----:B------:R-:W-:Y:S02]  /*4560*/  I2FP.F32.S32 R178, R178 ;  /* 0x000000b200b27245 */ /* 0x000fe40000201400 */
[----:B------:R-:W-:Y:S02]  /*4570*/  I2FP.F32.S32 R177, R177 ;  /* 0x000000b100b17245 */ /* 0x000fe40000201400 */
[----:B------:R-:W-:Y:S02]  /*4580*/  I2FP.F32.S32 R180, R180 ;  /* 0x000000b400b47245 */ /* 0x000fe40000201400 */
[----:B------:R-:W-:Y:S02]  /*4590*/  I2FP.F32.S32 R182, R182 ;  /* 0x000000b600b67245 */ /* 0x000fe40000201400 */
[----:B------:R-:W-:Y:S01]  /*45a0*/  I2FP.F32.S32 R181, R181 ;  /* 0x000000b500b57245 */ /* 0x000fe20000201400 */
[-C--:B-1----:R-:W-:Y:S06]  /*45b0*/  HMMA.16816.F32.BF16 R4, R100, R104.reuse, R4 ;  /* 0x000000686404723c */ /* 0x082fec0000041804 */
[C---:B--2---:R-:W-:Y:S06]  /*45c0*/  HMMA.16816.F32.BF16 R8, R108.reuse, R104, R8 ;  /* 0x000000686c08723c */ /* 0x044fec0000041808 */
[-C--:B------:R-:W-:Y:S06]  /*45d0*/  HMMA.16816.F32.BF16 R12, R108, R106.reuse, R12 ;  /* 0x0000006a6c0c723c */ /* 0x080fec000004180c */
[C---:B------:R-:W-:Y:S01]  /*45e0*/  HMMA.16816.F32.BF16 R16, R100.reuse, R106, R16 ;  /* 0x0000006a6410723c */ /* 0x040fe20000041810 */
[----:B------:R-:W1:Y:S05]  /*45f0*/  LDSM.16.M88.4 R104, [R154+0x6c00] ;  /* 0x006c00009a68783b */ /* 0x000e6a0000000200 */
[----:B------:R-:W-:Y:S01]  /*4600*/  FFMA.FTZ R5, R174, -UR5, R5 ;  /* 0x80000005ae057c23 */ /* 0x000fe20008010005 */
[-C--:B------:R-:W-:Y:S04]  /*4610*/  HMMA.16816.F32.BF16 R20, R100, R112.reuse, R20 ;  /* 0x000000706414723c */ /* 0x080fe80000041814 */
[----:B------:R-:W-:Y:S02]  /*4620*/  FFMA.FTZ R6, R173, -UR5, R6 ;  /* 0x80000005ad067c23 */ /* 0x000fe40008010006 */
[C---:B------:R-:W-:Y:S05]  /*4630*/  HMMA.16816.F32.BF16 R24, R108.reuse, R112, R24 ;  /* 0x000000706c18723c */ /* 0x040fea0000041818 */
[----:B------:R-:W-:Y:S01]  /*4640*/  FFMA.FTZ R7, R172, -UR5, R7 ;  /* 0x80000005ac077c23 */ /* 0x000fe20008010007 */
[-C--:B------:R-:W-:Y:S05]  /*4650*/  HMMA.16816.F32.BF16 R28, R108, R114.reuse, R28 ;  /* 0x000000726c1c723c */ /* 0x080fea000004181c */
[----:B------:R-:W-:Y:S01]  /*4660*/  I2FP.F32.S32 R112, R183 ;  /* 0x000000b700707245 */ /* 0x000fe20000201400 */
[C---:B------:R-:W-:Y:S05]  /*4670*/  HMMA.16816.F32.BF16 R32, R100.reuse, R114, R32 ;  /* 0x000000726420723c */ /* 0x040fea0000041820 */
[C---:B------:R-:W-:Y:S01]  /*4680*/  FFMA.FTZ R17, R0.reuse, -UR5, R17 ;  /* 0x8000000500117c23 */ /* 0x040fe20008010011 */
[-C--:B------:R-:W-:Y:S05]  /*4690*/  HMMA.16816.F32.BF16 R36, R100, R116.reuse, R36 ;  /* 0x000000746424723c */ /* 0x080fea0000041824 */
[----:B------:R-:W-:Y:S01]  /*46a0*/  FFMA.FTZ R23, R0, -UR5, R23 ;  /* 0x8000000500177c23 */ /* 0x000fe20008010017 */
[C---:B------:R-:W-:Y:S05]  /*46b0*/  HMMA.16816.F32.BF16 R40, R108.reuse, R116, R40 ;  /* 0x000000746c28723c */ /* 0x040fea0000041828 */
[----:B------:R-:W-:Y:S01]  /*46c0*/  I2FP.F32.S32 R0, R184 ;  /* 0x000000b800007245 */ /* 0x000fe20000201400 */
[-C--:B------:R-:W-:Y:S05]  /*46d0*/  HMMA.16816.F32.BF16 R44, R108, R118.reuse, R44 ;  /* 0x000000766c2c723c */ /* 0x080fea000004182c */
[C---:B------:R-:W-:Y:S01]  /*46e0*/  FFMA.FTZ R25, R0.reuse, -UR5, R25 ;  /* 0x8000000500197c23 */ /* 0x040fe20008010019 */
[C---:B------:R-:W-:Y:S05]  /*46f0*/  HMMA.16816.F32.BF16 R48, R100.reuse, R118, R48 ;  /* 0x000000766430723c */ /* 0x040fea0000041830 */
[----:B------:R-:W-:Y:S01]  /*4700*/  FFMA.FTZ R31, R0, -UR5, R31 ;  /* 0x80000005001f7c23 */ /* 0x000fe2000801001f */
[-C--:B-1----:R-:W-:Y:S05]  /*4710*/  HMMA.16816.F32.BF16 R52, R100, R104.reuse, R52 ;  /* 0x000000686434723c */ /* 0x082fea0000041834 */
[----:B------:R-:W-:Y:S01]  /*4720*/  I2FP.F32.S32 R0, R188 ;  /* 0x000000bc00007245 */ /* 0x000fe20000201400 */
[C---:B------:R-:W-:Y:S05]  /*4730*/  HMMA.16816.F32.BF16 R56, R108.reuse, R104, R56 ;  /* 0x000000686c38723c */ /* 0x040fea0000041838 */
[C---:B------:R-:W-:Y:S01]  /*4740*/  FFMA.FTZ R33, R0.reuse, -UR5, R33 ;  /* 0x8000000500217c23 */ /* 0x040fe20008010021 */
[-C--:B------:R-:W-:Y:S05]  /*4750*/  HMMA.16816.F32.BF16 R60, R108, R106.reuse, R60 ;  /* 0x0000006a6c3c723c */ /* 0x080fea000004183c */
[----:B------:R-:W-:Y:S01]  /*4760*/  FFMA.FTZ R39, R0, -UR5, R39 ;  /* 0x8000000500277c23 */ /* 0x000fe20008010027 */
[----:B------:R-:W-:Y:S05]  /*4770*/  HMMA.16816.F32.BF16 R64, R100, R106, R64 ;  /* 0x0000006a6440723c */ /* 0x000fea0000041840 */
[----:B------:R-:W-:Y:S01]  /*4780*/  I2FP.F32.S32 R0, R192 ;  /* 0x000000c000007245 */ /* 0x000fe20000201400 */
[C---:B------:R-:W-:Y:S01]  /*4790*/  FFMA.FTZ R24, R112.reuse, -UR5, R24 ;  /* 0x8000000570187c23 */ /* 0x040fe20008010018 */
[----:B------:R-:W-:Y:S01]  /*47a0*/  FFMA.FTZ R30, R112, -UR5, R30 ;  /* 0x80000005701e7c23 */ /* 0x000fe2000801001e */
[----:B------:R-:W-:Y:S03]  /*47b0*/  I2FP.F32.S32 R112, R187 ;  /* 0x000000bb00707245 */ /* 0x000fe60000201400 */
[C---:B------:R-:W-:Y:S01]  /*47c0*/  FFMA.FTZ R41, R0.reuse, -UR5, R41 ;  /* 0x8000000500297c23 */ /* 0x040fe20008010029 */
[----:B------:R-:W-:Y:S01]  /*47d0*/  FFMA.FTZ R47, R0, -UR5, R47 ;  /* 0x80000005002f7c23 */ /* 0x000fe2000801002f */
[----:B------:R-:W-:Y:S01]  /*47e0*/  I2FP.F32.S32 R0, R196 ;  /* 0x000000c400007245 */ /* 0x000fe20000201400 */
[C---:B------:R-:W-:Y:S01]  /*47f0*/  FFMA.FTZ R32, R112.reuse, -UR5, R32 ;  /* 0x8000000570207c23 */ /* 0x040fe20008010020 */
[----:B------:R-:W-:Y:S01]  /*4800*/  I2FP.F32.S32 R100, R197 ;  /* 0x000000c500647245 */ /* 0x000fe20000201400 */
[----:B------:R-:W-:Y:S01]  /*4810*/  FFMA.FTZ R38, R112, -UR5, R38 ;  /* 0x8000000570267c23 */ /* 0x000fe20008010026 */
[----:B------:R-:W-:Y:S01]  /*4820*/  I2FP.F32.S32 R115, R185 ;  /* 0x000000b900737245 */ /* 0x000fe20000201400 */
[C---:B------:R-:W-:Y:S01]  /*4830*/  FFMA.FTZ R48, R0.reuse, -UR5, R48 ;  /* 0x8000000500307c23 */ /* 0x040fe20008010030 */
[----:B------:R-:W-:Y:S01]  /*4840*/  FFMA.FTZ R54, R0, -UR5, R54 ;  /* 0x8000000500367c23 */ /* 0x000fe20008010036 */
[----:B------:R-:W-:Y:S01]  /*4850*/  I2FP.F32.S32 R0, R200 ;  /* 0x000000c800007245 */ /* 0x000fe20000201400 */
[C---:B------:R-:W-:Y:S01]  /*4860*/  FFMA.FTZ R49, R100.reuse, -UR5, R49 ;  /* 0x8000000564317c23 */ /* 0x040fe20008010031 */
[----:B------:R-:W-:Y:S01]  /*4870*/  FFMA.FTZ R55, R100, -UR5, R55 ;  /* 0x8000000564377c23 */ /* 0x000fe20008010037 */
[----:B------:R-:W-:Y:S01]  /*4880*/  I2FP.F32.S32 R116, R186 ;  /* 0x000000ba00747245 */ /* 0x000fe20000201400 */
[----:B------:R-:W-:Y:S01]  /*4890*/  FFMA.FTZ R4, R193, -UR5, R4 ;  /* 0x80000005c1047c23 */ /* 0x000fe20008010004 */
[C---:B------:R-:W-:Y:S01]  /*48a0*/  FFMA.FTZ R56, R0.reuse, -UR5, R56 ;  /* 0x8000000500387c23 */ /* 0x040fe20008010038 */
[----:B------:R-:W-:Y:S01]  /*48b0*/  FFMA.FTZ R62, R0, -UR5, R62 ;  /* 0x80000005003e7c23 */ /* 0x000fe2000801003e */
[----:B------:R-:W-:Y:S01]  /*48c0*/  I2FP.F32.S32 R113, R189 ;  /* 0x000000bd00717245 */ /* 0x000fe20000201400 */
[----:B------:R-:W-:Y:S01]  /*48d0*/  FFMA.FTZ R11, R170, -UR5, R11 ;  /* 0x80000005aa0b7c23 */ /* 0x000fe2000801000b */
[----:B------:R-:W-:Y:S01]  /*48e0*/  I2FP.F32.S32 R114, R190 ;  /* 0x000000be00727245 */ /* 0x000fe20000201400 */
[----:B------:R-:W-:Y:S01]  /*48f0*/  FFMA.FTZ R10, R171, -UR5, R10 ;  /* 0x80000005ab0a7c23 */ /* 0x000fe2000801000a */
[----:B------:R-:W-:Y:S01]  /*4900*/  I2FP.F32.S32 R112, R191 ;  /* 0x000000bf00707245 */ /* 0x000fe20000201400 */
[C---:B------:R-:W-:Y:S01]  /*4910*/  FFMA.FTZ R8, R176.reuse, -UR5, R8 ;  /* 0x80000005b0087c23 */ /* 0x040fe20008010008 */
[----:B------:R-:W-:Y:S01]  /*4920*/  I2FP.F32.S32 R104, R194 ;  /* 0x000000c200687245 */ /* 0x000fe20000201400 */
[C---:B------:R-:W-:Y:S01]  /*4930*/  FFMA.FTZ R9, R175.reuse, -UR5, R9 ;  /* 0x80000005af097c23 */ /* 0x040fe20008010009 */
[----:B------:R-:W-:Y:S01]  /*4940*/  I2FP.F32.S32 R105, R195 ;  /* 0x000000c300697245 */ /* 0x000fe20000201400 */
[----:B------:R-:W-:Y:S01]  /*4950*/  FFMA.FTZ R14, R176, -UR5, R14 ;  /* 0x80000005b00e7c23 */ /* 0x000fe2000801000e */
        /* <DEDUP_REMOVED lines=10> */
[C---:B------:R-:W-:Y:S01]  /*4a00*/  FFMA.FTZ R16, R180.reuse, -UR5, R16 ;  /* 0x80000005b4107c23 */ /* 0x040fe20008010010 */
[----:B------:R-:W-:Y:S01]  /*4a10*/  FFMA.FTZ R22, R180, -UR5, R22 ;  /* 0x80000005b4167c23 */ /* 0x000fe20008010016 */
        /* <DEDUP_REMOVED lines=30> */
[----:B------:R-:W-:Y:S06]  /*4c00*/  @!P0 BRA `(.L_x_244) ;  /* 0x0000000000308947 */ /* 0x000fec0003800000 */
        /* <DEDUP_REMOVED lines=12> */
.L_x_244:
[----:B------:R-:W-:Y:S01]  /*4cd0*/  UIADD3 UR13, UR6, 0x1, -UR9 ;  /* 0x00000001060d7890 */ /* 0x000fe2000fffe809 */
[----:B------:R-:W-:Y:S01]  /*4ce0*/  VIADD R101, R243, UR10 ;  /* 0x0000000af3657c36 */ /* 0x000fe20008000000 */
[----:B------:R-:W-:Y:S01]  /*4cf0*/  UIADD3 UR11, -UR12, UR6, -UR9 ;  /* 0x000000060c0b7290 */ /* 0x000fe2000fffe909 */
[C---:B------:R-:W-:Y:S01]  /*4d00*/  VIADD R117, R165.reuse, 0x1 ;  /* 0x00000001a5757836 */ /* 0x040fe20000000000 */
[----:B------:R-:W-:Y:S01]  /*4d10*/  UIADD3 UR10, UR13, UR43, URZ ;  /* 0x0000002b0d0a7290 */ /* 0x000fe2000fffe03f */
[C---:B------:R-:W-:Y:S02]  /*4d20*/  VIADD R116, R165.reuse, 0x8 ;  /* 0x00000008a5747836 */ /* 0x040fe40000000000 */
[----:B------:R-:W-:Y:S01]  /*4d30*/  VIADD R115, R165, 0x9 ;  /* 0x00000009a5737836 */ /* 0x000fe20000000000 */
[----:B------:R-:W-:Y:S01]  /*4d40*/  VIADDMNMX R100, R101, UR11, RZ, !PT ;  /* 0x0000000b65647c46 */ /* 0x000fe2000f8001ff */
[C---:B------:R-:W-:Y:S01]  /*4d50*/  VIADD R114, R165.reuse, 0x10 ;  /* 0x00000010a5727836 */ /* 0x040fe20000000000 */
[----:B------:R-:W-:Y:S01]  /*4d60*/  UMOV UR13, UR12 ;  /* 0x0000000c000d7c82 */ /* 0x000fe20008000000 */
[----:B------:R-:W-:Y:S01]  /*4d70*/  IMAD.U32 R0, RZ, RZ, UR10 ;  /* 0x0000000aff007e24 */ /* 0x000fe2000f8e00ff */
[CC--:B------:R-:W-:Y:S01]  /*4d80*/  ISETP.GE.AND P0, PT, R165.reuse, R100.reuse, PT ;  /* 0x00000064a500720c */ /* 0x0c0fe20003f06270 */
[----:B------:R-:W-:Y:S01]  /*4d90*/  VIADD R113, R165, 0x11 ;  /* 0x00000011a5717836 */ /* 0x000fe20000000000 */
[----:B------:R-:W-:Y:S01]  /*4da0*/  ISETP.GE.AND P6, PT, R117, R100, PT ;  /* 0x000000647500720c */ /* 0x000fe20003fc6270 */
[----:B------:R-:W-:Y:S01]  /*4db0*/  VIADD R112, R165, 0x18 ;  /* 0x00000018a5707836 */ /* 0x000fe20000000000 */
[----:B------:R-:W-:Y:S01]  /*4dc0*/  VIADDMNMX R0, R101, R0, UR6, PT ;  /* 0x0000000665007e46 */ /* 0x000fe2000b800100 */
[C---:B------:R-:W-:Y:S01]  /*4dd0*/  VIADD R111, R165.reuse, 0x19 ;  /* 0x00000019a56f7836 */ /* 0x040fe20000000000 */
[----:B------:R-:W-:Y:S01]  /*4de0*/  ISETP.GE.AND P5, PT, R116, R100, PT ;  /* 0x000000647400720c */ /* 0x000fe20003fa6270 */
[C---:B------:R-:W-:Y:S01]  /*4df0*/  VIADD R110, R165.reuse, 0x20 ;  /* 0x00000020a56e7836 */ /* 0x040fe20000000000 */
[CC--:B------:R-:W-:Y:S01]  /*4e00*/  ISETP.GE.OR P0, PT, R165.reuse, R0.reuse, !P0 ;  /* 0x00000000a500720c */ /* 0x0c0fe20004706670 */
[----:B------:R-:W-:Y:S01]  /*4e10*/  VIADD R109, R165, 0x21 ;  /* 0x00000021a56d7836 */ /* 0x000fe20000000000 */
[----:B------:R-:W-:Y:S01]  /*4e20*/  ISETP.GE.OR P6, PT, R117, R0, !P6 ;  /* 0x000000007500720c */ /* 0x000fe200077c6670 */
        /* <DEDUP_REMOVED lines=9> */
[-C--:B------:R-:W-:Y:S01]  /*4ec0*/  ISETP.GE.AND P2, PT, R113, R100.reuse, PT ;  /* 0x000000647100720c */ /* 0x080fe20003f46270 */
[----:B------:R-:W-:Y:S01]  /*4ed0*/  VIADD R103, R165, 0x39 ;  /* 0x00000039a5677836 */ /* 0x000fe20000000000 */
[-C--:B------:R-:W-:Y:S01]  /*4ee0*/  ISETP.GE.AND P1, PT, R112, R100.reuse, PT ;  /* 0x000000647000720c */ /* 0x080fe20003f26270 */
[----:B------:R-:W-:Y:S01]  /*4ef0*/  IMAD.U32 R119, RZ, RZ, UR10 ;  /* 0x0000000aff777e24 */ /* 0x000fe2000f8e00ff */
[-C--:B------:R-:W-:Y:S01]  /*4f00*/  ISETP.GE.AND P0, PT, R111, R100.reuse, PT ;  /* 0x000000646f00720c */ /* 0x080fe20003f06270 */
[----:B------:R-:W-:Y:S01]  /*4f10*/  VIADD R102, R101, 0x40 ;  /* 0x0000004065667836 */ /* 0x000fe20000000000 */
[----:B------:R-:W-:Y:S01]  /*4f20*/  ISETP.GE.AND P6, PT, R110, R100, PT ;  /* 0x000000646e00720c */ /* 0x000fe20003fc6270 */
[----:B------:R-:W-:Y:S01]  /*4f30*/  IMAD.U32 R118, RZ, RZ, UR10 ;  /* 0x0000000aff767e24 */ /* 0x000fe2000f8e00ff */
        /* <DEDUP_REMOVED lines=191> */
.L_x_245:
        /* <DEDUP_REMOVED lines=440> */
.L_x_246:
        /* <DEDUP_REMOVED lines=119> */
.L_x_247:
        /* <DEDUP_REMOVED lines=290> */
.L_x_249:
        /* <DEDUP_REMOVED lines=19> */
.L_x_250:
        /* <DEDUP_REMOVED lines=43> */
.L_x_252:
[----:B------:R-:W-:Y:S05]  /*9420*/  BSYNC B0 ;  /* 0x0000000000007941 */ /* 0x000fea0003800000 */
.L_x_251:
        /* <DEDUP_REMOVED lines=13> */
.L_x_254:
[----:B------:R-:W-:Y:S05]  /*9500*/  BSYNC B0 ;  /* 0x0000000000007941 */ /* 0x000fea0003800000 */
.L_x_253:
[----:B-1----:R-:W1:Y:S01]  /*9510*/  LDS.128 R52, [R52+0x8000] ;  /* 0x0080000034347984 */ /* 0x002e620000000c00 */
        /* <DEDUP_REMOVED lines=26> */
.L_x_256:
[----:B------:R-:W-:Y:S05]  /*96c0*/  BSYNC B0 ;  /* 0x0000000000007941 */ /* 0x000fea0003800000 */
.L_x_255:
        /* <DEDUP_REMOVED lines=13> */
.L_x_227:
[----:B------:R-:W-:Y:S05]  /*97a0*/  BSYNC B1 ;  /* 0x0000000000017941 */ /* 0x000fea0003800000 */
.L_x_213:
        /* <DEDUP_REMOVED lines=11> */
.L_x_257:
[----:B------:R-:W-:Y:S05]  /*9860*/  EXIT ;  /* 0x000000000000794d */ /* 0x000fea0003800000 */
.L_x_259:
        /* <DEDUP_REMOVED lines=9> */
.L_x_1334:


//--------------------- .text._ZN5flash27flash_bwd_convert_dq_kernelI23Flash_bwd_kernel_traitsILi32ELi128ELi128ELi8ELi4ELi4ELi4ELb1ELb0EN7cutlass10bfloat16_tE19Flash_kernel_traitsILi32ELi128ELi128ELi8ES3_EEEEvNS_16Flash_bwd_paramsEi --------------------------
	.section	.text._ZN5flash27flash_bwd_convert_dq_kernelI23Flash_bwd_kernel_traitsILi32ELi128ELi128ELi8ELi4ELi4ELi4ELb1ELb0EN7cutlass10bfloat16_tE19Flash_kernel_traitsILi32ELi128ELi128ELi8ES3_EEEEvNS_16Flash_bwd_paramsEi,"ax",@progbits
	.align	128
        .global         _ZN5flash27flash_bwd_convert_dq_kernelI23Flash_bwd_kernel_traitsILi32ELi128ELi128ELi8ELi4ELi4ELi4ELb1ELb0EN7cutlass10bfloat16_tE19Flash_kernel_traitsILi32ELi128ELi128ELi8ES3_EEEEvNS_16Flash_bwd_paramsEi
        .type           _ZN5flash27flash_bwd_convert_dq_kernelI23Flash_bwd_kernel_traitsILi32ELi128ELi128ELi8ELi4ELi4ELi4ELb1ELb0EN7cutlass10bfloat16_tE19Flash_kernel_traitsILi32ELi128ELi128ELi8ES3_EEEEvNS_16Flash_bwd_paramsEi,@function
        .size           _ZN5flash27flash_bwd_convert_dq_kernelI23Flash_bwd_kernel_traitsILi32ELi128ELi128ELi8ELi4ELi4ELi4ELb1ELb0EN7cutlass10bfloat16_tE19Flash_kernel_traitsILi32ELi128ELi128ELi8ES3_EEEEvNS_16Flash_bwd_paramsEi,(.L_x_1335 - _ZN5flash27flash_bwd_convert_dq_kernelI23Flash_bwd_kernel_traitsILi32ELi128ELi128ELi8ELi4ELi4ELi4ELb1ELb0EN7cutlass10bfloat16_tE19Flash_kernel_traitsILi32ELi128ELi128ELi8ES3_EEEEvNS_16Flash_bwd_paramsEi)
        .other          _ZN5flash27flash_bwd_convert_dq_kernelI23Flash_bwd_kernel_traitsILi32ELi128ELi128ELi8ELi4ELi4ELi4ELb1ELb0EN7cutlass10bfloat16_tE19Flash_kernel_traitsILi32ELi128ELi128ELi8ES3_EEEEvNS_16Flash_bwd_paramsEi,@"STO_CUDA_ENTRY STV_DEFAULT"
_ZN5flash27flash_bwd_convert_dq_kernelI23Flash_bwd_kernel_traitsILi32ELi128ELi128ELi8ELi4ELi4ELi4ELb1ELb0EN7cutlass10bfloat16_tE19Flash_kernel_traitsILi32ELi128ELi128ELi8ES3_EEEEvNS_16Flash_bwd_paramsEi:
.text._ZN5flash27flash_bwd_convert_dq_kernelI23Flash_bwd_kernel_traitsILi32ELi128ELi128ELi8ELi4ELi4ELi4ELb1ELb0EN7cutlass10bfloat16_tE19Flash_kernel_traitsILi32ELi128ELi128ELi8ES3_EEEEvNS_16Flash_bwd_paramsEi:
[----:B------:R-:W-:Y:S01]  /*0000*/  LDC R1, c[0x0][0x28] ;  /* 0x00000a00ff017b82 */ /* 0x000fe20000000800 */
[----:B------:R-:W0:Y:S07]  /*0010*/  S2R R2, SR_CTAID.Y ;  /* 0x0000000000027919 */ /* 0x000e2e0000002600 */
[----:B------:R-:W0:Y:S01]  /*0020*/  LDC.64 R6, c[0x0][0x2f0] ;  /* 0x0000bc00ff067b82 */ /* 0x000e220000000a00 */
[----:B------:R-:W-:Y:S01]  /*0030*/  ULDC.64 UR4, c[0x0][0x2f0] ;  /* 0x0000bc0000047ab9 */ /* 0x000fe20000000a00 */
[----:B------:R-:W-:Y:S01]  /*0040*/  MOV R3, 0xffffffff ;  /* 0xffffffff00037802 */ /* 0x000fe20000000f00 */
[----:B------:R-:W-:Y:S01]  /*0050*/  ULDC.64 UR6, c[0x0][0x208] ;  /* 0x0000820000067ab9 */ /* 0x000fe20000000a00 */
[----:B------:R-:W-:-:S04]  /*0060*/  ISETP.NE.U32.AND P0, PT, RZ, UR4, PT ;  /* 0x00000004ff007c0c */ /* 0x000fc8000bf05070 */
[----:B------:R-:W-:Y:S01]  /*0070*/  ISETP.NE.AND.EX P0, PT, RZ, UR5, PT, P0 ;  /* 0x00000005ff007c0c */ /* 0x000fe2000bf05300 */
[----:B0-----:R-:W-:-:S12]  /*0080*/  IMAD.WIDE R6, R2, 0x4, R6 ;  /* 0x0000000402067825 */ /* 0x001fd800078e0206 */
[----:B------:R-:W2:Y:S04]  /*0090*/  @P0 LDG.E R3, desc[UR6][R6.64] ;  /* 0x0000000606030981 */ /* 0x000ea8000c1e1900 */
[----:B------:R-:W2:Y:S01]  /*00a0*/  @P0 LDG.E R0, desc[UR6][R6.64+0x4] ;  /* 0x0000040606000981 */ /* 0x000ea2000c1e1900 */
[----:B------:R-:W0:Y:S01]  /*00b0*/  S2R R4, SR_CTAID.X ;  /* 0x0000000000047919 */ /* 0x000e220000002500 */
[----:B--2---:R-:W-:Y:S02]  /*00c0*/  @P0 IADD3 R5, R0, -R3, RZ ;  /* 0x8000000300050210 */ /* 0x004fe40007ffe0ff */
[----:B0-----:R-:W-:-:S04]  /*00d0*/  SHF.L.U32 R0, R4, 0x7, RZ ;  /* 0x0000000704007819 */ /* 0x001fc800000006ff */
[----:B------:R-:W0:Y:S02]  /*00e0*/  @!P0 LDC R5, c[0x0][0x2c4] ;  /* 0x0000b100ff058b82 */ /* 0x000e240000000800 */
[----:B0-----:R-:W-:-:S13]  /*00f0*/  ISETP.GT.AND P1, PT, R5, R0, PT ;  /* 0x000000000500720c */ /* 0x001fda0003f24270 */
[----:B------:R-:W-:Y:S05]  /*0100*/  @!P1 EXIT ;  /* 0x000000000000994d */ /* 0x000fea0003800000 */
[----:B------:R-:W0:Y:S01]  /*0110*/  S2R R23, SR_TID.X ;  /* 0x0000000000177919 */ /* 0x000e220000002100 */
[----:B------:R-:W-:Y:S01]  /*0120*/  ISETP.NE.AND P1, PT, R3, -0x1, PT ;  /* 0xffffffff0300780c */ /* 0x000fe20003f25270 */
[----:B------:R-:W1:Y:S01]  /*0130*/  LDC R17, c[0x0][0x2d4] ;  /* 0x0000b500ff117b82 */ /* 0x000e620000000800 */
[----:B------:R-:W-:Y:S01]  /*0140*/  IMAD.WIDE R6, R2, 0x80, RZ ;  /* 0x0000008002067825 */ /* 0x000fe200078e02ff */
[----:B------:R-:W-:Y:S02]  /*0150*/  SHF.R.S32.HI R15, RZ, 0x1f, R0 ;  /* 0x0000001fff0f7819 */ /* 0x000fe40000011400 */
[----:B------:R-:W-:-:S04]  /*0160*/  SEL R13, R6, RZ, P0 ;  /* 0x000000ff060d7207 */ /* 0x000fc80000000000 */
[----:B------:R-:W2:Y:S01]  /*0170*/  LDC R14, c[0x0][0x270] ;  /* 0x00009c00ff0e7b82 */ /* 0x000ea20000000800 */
[----:B------:R-:W3:Y:S01]  /*0180*/  S2R R6, SR_CTAID.Z ;  /* 0x0000000000067919 */ /* 0x000ee20000002700 */
[----:B------:R-:W-:Y:S02]  /*0190*/  SEL R8, R7, RZ, P0 ;  /* 0x000000ff07087207 */ /* 0x000fe40000000000 */
[----:B------:R-:W-:-:S04]  /*01a0*/  IADD3 R13, P0, R0, R13, RZ ;  /* 0x0000000d000d7210 */ /* 0x000fc80007f1e0ff */
[----:B------:R-:W4:Y:S01]  /*01b0*/  @P1 LDC.64 R10, c[0x0][0x448] ;  /* 0x00011200ff0a1b82 */ /* 0x000f220000000a00 */
[----:B------:R-:W-:-:S07]  /*01c0*/  IADD3.X R15, R15, R8, RZ, P0, !PT ;  /* 0x000000080f0f7210 */ /* 0x000fce00007fe4ff */
[----:B------:R-:W3:Y:S01]  /*01d0*/  LDC R9, c[0x0][0x2dc] ;  /* 0x0000b700ff097b82 */ /* 0x000ee20000000800 */
[----:B-1----:R-:W-:Y:S01]  /*01e0*/  IMAD.WIDE R16, R2, R17, RZ ;  /* 0x0000001102107225 */ /* 0x002fe200078e02ff */
[----:B0-----:R-:W-:Y:S02]  /*01f0*/  SHF.R.S32.HI R0, RZ, 0x1f, R23 ;  /* 0x0000001fff007819 */ /* 0x001fe40000011417 */
[----:B--2---:R-:W-:Y:S02]  /*0200*/  SHF.R.S32.HI R25, RZ, 0x1f, R14 ;  /* 0x0000001fff197819 */ /* 0x004fe4000001140e */
[CC--:B------:R-:W-:Y:S02]  /*0210*/  LEA.HI R22, R0.reuse, R23.reuse, RZ, 0x2 ;  /* 0x0000001700167211 */ /* 0x0c0fe400078f10ff */
[----:B------:R-:W-:Y:S02]  /*0220*/  LEA.HI R19, R0, R23, RZ, 0x5 ;  /* 0x0000001700137211 */ /* 0x000fe400078f28ff */
[----:B------:R-:W-:-:S02]  /*0230*/  LOP3.LUT R18, R22, 0xfffffffc, RZ, 0xc0, !PT ;  /* 0xfffffffc16127812 */ /* 0x000fc400078ec0ff */
[----:B------:R-:W-:Y:S01]  /*0240*/  LOP3.LUT R12, R19, 0xffffffe0, RZ, 0xc0, !PT ;  /* 0xffffffe0130c7812 */ /* 0x000fe200078ec0ff */
[----:B----4-:R-:W-:Y:S01]  /*0250*/  @P1 IMAD.WIDE.U32 R20, R3, R10, RZ ;  /* 0x0000000a03141225 */ /* 0x010fe200078e00ff */
[-C--:B------:R-:W-:Y:S02]  /*0260*/  LEA.HI R0, R0, R23.reuse, RZ, 0x7 ;  /* 0x0000001700007211 */ /* 0x080fe400078f38ff */
[----:B------:R-:W-:Y:S01]  /*0270*/  IADD3 R12, -R12, R23, RZ ;  /* 0x000000170c0c7210 */ /* 0x000fe20007ffe1ff */
[----:B------:R-:W-:Y:S01]  /*0280*/  IMAD R10, R17, R14, RZ ;  /* 0x0000000e110a7224 */ /* 0x000fe200078e02ff */
[----:B------:R-:W-:Y:S01]  /*0290*/  @P1 MOV R8, R20 ;  /* 0x0000001400081202 */ /* 0x000fe20000000f00 */
[----:B------:R-:W-:Y:S01]  /*02a0*/  IMAD.IADD R18, R23, 0x1, -R18 ;  /* 0x0000000117127824 */ /* 0x000fe200078e0a12 */
[--C-:B------:R-:W-:Y:S01]  /*02b0*/  SHF.R.S32.HI R23, RZ, 0x1f, R22.reuse ;  /* 0x0000001fff177819 */ /* 0x100fe20000011416 */
[----:B------:R-:W-:Y:S01]  /*02c0*/  @P1 IMAD R7, R3, R11, R21 ;  /* 0x0000000b03071224 */ /* 0x000fe200078e0215 */
[----:B------:R-:W-:Y:S01]  /*02d0*/  SHF.R.S32.HI R22, RZ, 0x2, R22 ;  /* 0x00000002ff167819 */ /* 0x000fe20000011416 */
[C---:B------:R-:W-:Y:S01]  /*02e0*/  IMAD R27, R16.reuse, R25, R10 ;  /* 0x00000019101b7224 */ /* 0x040fe200078e020a */
[----:B------:R-:W-:Y:S01]  /*02f0*/  @P1 MOV R21, R3 ;  /* 0x0000000300151202 */ /* 0x000fe20000000f00 */
[----:B------:R-:W-:Y:S01]  /*0300*/  IMAD.WIDE.U32 R10, R16, R14, RZ ;  /* 0x0000000e100a7225 */ /* 0x000fe200078e00ff */
[----:B---3--:R-:W-:Y:S06]  /*0310*/  @P1 BRA `(.L_x_260) ;  /* 0x0000000000201947 */ /* 0x008fec0003800000 */
[----:B------:R-:W0:Y:S01]  /*0320*/  LDC.64 R20, c[0x0][0x430] ;  /* 0x00010c00ff147b82 */ /* 0x000e220000000a00 */
[----:B------:R-:W-:-:S05]  /*0330*/  SHF.R.S32.HI R3, RZ, 0x1f, R2 ;  /* 0x0000001fff037819 */ /* 0x000fca0000011402 */
[-C--:B0-----:R-:W-:Y:S02]  /*0340*/  IMAD R3, R3, R20.reuse, RZ ;  /* 0x0000001403037224 */ /* 0x081fe400078e02ff */
[----:B------:R-:W-:-:S04]  /*0350*/  IMAD.WIDE.U32 R16, R2, R20, RZ ;  /* 0x0000001402107225 */ /* 0x000fc800078e00ff */
[----:B------:R-:W-:Y:S01]  /*0360*/  IMAD R3, R2, R21, R3 ;  /* 0x0000001502037224 */ /* 0x000fe200078e0203 */
[----:B------:R-:W-:Y:S01]  /*0370*/  MOV R21, 0xffffffff ;  /* 0xffffffff00157802 */ /* 0x000fe20000000f00 */
[----:B------:R-:W-:-:S03]  /*0380*/  IMAD.MOV.U32 R8, RZ, RZ, R16 ;  /* 0x000000ffff087224 */ /* 0x000fc600078e0010 */
[----:B------:R-:W-:-:S07]  /*0390*/  IADD3 R7, R17, R3, RZ ;  /* 0x0000000311077210 */ /* 0x000fce0007ffe0ff */
.L_x_260:
[----:B------:R-:W-:Y:S01]  /*03a0*/  HFMA2.MMA R25, -RZ, RZ, 0, 0 ;  /* 0x00000000ff197435 */ /* 0x000fe200000001ff */
[----:B------:R-:W-:Y:S01]  /*03b0*/  IADD3 R16, R11, R27, RZ ;  /* 0x0000001b0b107210 */ /* 0x000fe20007ffe0ff */
[-C--:B------:R-:W-:Y:S01]  /*03c0*/  IMAD.WIDE R2, R14, R9.reuse, RZ ;  /* 0x000000090e027225 */ /* 0x080fe200078e02ff */
[----:B------:R-:W-:Y:S01]  /*03d0*/  LEA.HI R23, R23, R22, RZ, 0x3 ;  /* 0x0000001617177211 */ /* 0x000fe200078f18ff */
[----:B------:R-:W-:Y:S01]  /*03e0*/  ULDC.64 UR4, c[0x0][0x400] ;  /* 0x0001000000047ab9 */ /* 0x000fe20000000a00 */
[----:B------:R-:W-:Y:S01]  /*03f0*/  SHF.R.S32.HI R17, RZ, 0x1f, R9 ;  /* 0x0000001fff117819 */ /* 0x000fe20000011409 */
[----:B------:R-:W-:Y:S01]  /*0400*/  IMAD R16, R16, R9, RZ ;  /* 0x0000000910107224 */ /* 0x000fe200078e02ff */
[--C-:B------:R-:W-:Y:S01]  /*0410*/  SHF.R.S32.HI R20, RZ, 0x5, R19.reuse ;  /* 0x00000005ff147819 */ /* 0x100fe20000011413 */
[----:B------:R-:W-:Y:S01]  /*0420*/  IMAD R11, R3, R21, RZ ;  /* 0x00000015030b7224 */ /* 0x000fe200078e02ff */
[----:B------:R-:W-:Y:S01]  /*0430*/  SHF.R.S32.HI R19, RZ, 0x1f, R19 ;  /* 0x0000001fff137819 */ /* 0x000fe20000011413 */
[----:B------:R-:W-:Y:S01]  /*0440*/  IMAD R27, R17, R10, R16 ;  /* 0x0000000a111b7224 */ /* 0x000fe200078e0210 */
[----:B------:R-:W-:Y:S01]  /*0450*/  LOP3.LUT R23, R23, 0xfffffff8, RZ, 0xc0, !PT ;  /* 0xfffffff817177812 */ /* 0x000fe200078ec0ff */
[----:B------:R-:W-:Y:S01]  /*0460*/  IMAD R25, R2, R25, R11 ;  /* 0x0000001902197224 */ /* 0x000fe200078e020b */
[----:B------:R-:W-:Y:S01]  /*0470*/  LEA.HI R19, R19, R20, RZ, 0x2 ;  /* 0x0000001413137211 */ /* 0x000fe200078f10ff */
[----:B------:R-:W-:Y:S01]  /*0480*/  IMAD.WIDE.U32 R10, R10, R9, RZ ;  /* 0x000000090a0a7225 */ /* 0x000fe200078e00ff */
[----:B------:R-:W-:-:S02]  /*0490*/  IADD3 R22, R22, -R23, RZ ;  /* 0x8000001716167210 */ /* 0x000fc40007ffe0ff */
[----:B------:R-:W-:Y:S02]  /*04a0*/  CS2R R28, SRZ ;  /* 0x00000000001c7805 */ /* 0x000fe4000001ff00 */
[----:B------:R-:W-:Y:S01]  /*04b0*/  LOP3.LUT R23, R19, 0x7ffffc, RZ, 0xc0, !PT ;  /* 0x007ffffc13177812 */ /* 0x000fe200078ec0ff */
[----:B------:R-:W-:Y:S01]  /*04c0*/  IMAD.WIDE.U32 R16, R2, R21, RZ ;  /* 0x0000001502107225 */ /* 0x000fe200078e00ff */
[----:B------:R-:W-:Y:S02]  /*04d0*/  LEA.HI R21, R22, R22, RZ, 0x1 ;  /* 0x0000001616157211 */ /* 0x000fe400078f08ff */
[----:B------:R-:W-:Y:S01]  /*04e0*/  IADD3 R24, R11, R27, RZ ;  /* 0x0000001b0b187210 */ /* 0x000fe20007ffe0ff */
[-C--:B------:R-:W-:Y:S01]  /*04f0*/  IMAD R19, R6, R9.reuse, RZ ;  /* 0x0000000906137224 */ /* 0x080fe200078e02ff */
[----:B------:R-:W-:Y:S01]  /*0500*/  SEL R10, R10, R16, !P1 ;  /* 0x000000100a0a7207 */ /* 0x000fe20004800000 */
[----:B------:R-:W-:Y:S01]  /*0510*/  IMAD R9, R14, R9, RZ ;  /* 0x000000090e097224 */ /* 0x000fe200078e02ff */
[----:B------:R-:W-:Y:S01]  /*0520*/  LOP3.LUT R11, R21, 0x7fffffe, RZ, 0xc0, !PT ;  /* 0x07fffffe150b7812 */ /* 0x000fe200078ec0ff */
[----:B------:R-:W-:Y:S01]  /*0530*/  IMAD R14, R15, R2, RZ ;  /* 0x000000020f0e7224 */ /* 0x000fe200078e02ff */
[----:B------:R-:W-:Y:S01]  /*0540*/  @P1 IADD3 R24, R17, R25, RZ ;  /* 0x0000001911181210 */ /* 0x000fe20007ffe0ff */
[----:B------:R-:W-:Y:S01]  /*0550*/  IMAD R15, R9, R20, R12 ;  /* 0x00000014090f7224 */ /* 0x000fe200078e020c */
[----:B------:R-:W-:Y:S01]  /*0560*/  IADD3 R10, P0, R19, R10, RZ ;  /* 0x0000000a130a7210 */ /* 0x000fe20007f1e0ff */
[----:B------:R-:W-:Y:S01]  /*0570*/  IMAD R12, R3, R13, R14 ;  /* 0x0000000d030c7224 */ /* 0x000fe200078e020e */
[----:B------:R-:W-:Y:S01]  /*0580*/  IADD3 R17, R22, -R11, RZ ;  /* 0x8000000b16117210 */ /* 0x000fe20007ffe0ff */
[----:B------:R-:W-:Y:S01]  /*0590*/  IMAD.IADD R23, R20, 0x1, -R23 ;  /* 0x0000000114177824 */ /* 0x000fe200078e0a17 */
[----:B------:R-:W-:Y:S01]  /*05a0*/  LEA.HI.X.SX32 R11, R19, R24, 0x1, P0 ;  /* 0x00000018130b7211 */ /* 0x000fe200000f0eff */
[----:B------:R-:W-:Y:S01]  /*05b0*/  HFMA2.MMA R24, -RZ, RZ, 0, 0 ;  /* 0x00000000ff187435 */ /* 0x000fe200000001ff */
[----:B------:R-:W-:Y:S01]  /*05c0*/  SHF.R.S32.HI R21, RZ, 0x1, R21 ;  /* 0x00000001ff157819 */ /* 0x000fe20000011415 */
[----:B------:R-:W-:Y:S01]  /*05d0*/  IMAD.MOV.U32 R25, RZ, RZ, RZ ;  /* 0x000000ffff197224 */ /* 0x000fe200078e00ff */
[----:B------:R-:W-:Y:S01]  /*05e0*/  SHF.R.U32.HI R0, RZ, 0x4, R0 ;  /* 0x00000004ff007819 */ /* 0x000fe20000011600 */
[----:B------:R-:W-:Y:S01]  /*05f0*/  IMAD.WIDE.U32 R2, R2, R13, R10 ;  /* 0x0000000d02027225 */ /* 0x000fe200078e000a */
[----:B------:R-:W-:Y:S01]  /*0600*/  SHF.R.S32.HI R13, RZ, 0x1f, R15 ;  /* 0x0000001fff0d7819 */ /* 0x000fe2000001140f */
[----:B------:R-:W0:Y:S01]  /*0610*/  LDC R11, c[0x0][0x490] ;  /* 0x00012400ff0b7b82 */ /* 0x000e220000000800 */
[----:B------:R-:W-:Y:S01]  /*0620*/  LEA R18, R23, R18, 0x8 ;  /* 0x0000001217127211 */ /* 0x000fe200078e40ff */
[----:B------:R-:W-:Y:S01]  /*0630*/  IMAD.SHL.U32 R21, R21, 0x40, RZ ;  /* 0x0000004015157824 */ /* 0x000fe200078e00ff */
[----:B------:R-:W-:-:S02]  /*0640*/  IADD3 R15, P0, R15, R2, RZ ;  /* 0x000000020f0f7210 */ /* 0x000fc40007f1e0ff */
[----:B------:R-:W-:Y:S02]  /*0650*/  CS2R R22, SRZ ;  /* 0x0000000000167805 */ /* 0x000fe4000001ff00 */
[----:B------:R-:W-:Y:S02]  /*0660*/  LEA R17, R17, R18, 0x4 ;  /* 0x0000001211117211 */ /* 0x000fe400078e20ff */
[----:B------:R-:W-:Y:S02]  /*0670*/  CS2R R26, SRZ ;  /* 0x00000000001a7805 */ /* 0x000fe4000001ff00 */
[----:B------:R-:W-:Y:S02]  /*0680*/  IADD3.X R12, R13, R3, R12, P0, !PT ;  /* 0x000000030d0c7210 */ /* 0x000fe400007fe40c */
[----:B------:R-:W-:Y:S02]  /*0690*/  LEA R2, P0, R15, UR4, 0x2 ;  /* 0x000000040f027c11 */ /* 0x000fe4000f8010ff */
[----:B------:R-:W-:-:S02]  /*06a0*/  LOP3.LUT R21, R21, 0xc0, RZ, 0xc0, !PT ;  /* 0x000000c015157812 */ /* 0x000fc400078ec0ff */
[----:B------:R-:W-:Y:S02]  /*06b0*/  LEA.HI.X R3, R15, UR5, R12, 0x2, P0 ;  /* 0x000000050f037c11 */ /* 0x000fe400080f140c */
[----:B------:R-:W-:Y:S02]  /*06c0*/  CS2R R14, SRZ ;  /* 0x00000000000e7805 */ /* 0x000fe4000001ff00 */
[----:B------:R-:W-:Y:S02]  /*06d0*/  LOP3.LUT R0, R21, 0x8, R0, 0xf8, !PT ;  /* 0x0000000815007812 */ /* 0x000fe400078ef800 */
[----:B------:R-:W-:Y:S02]  /*06e0*/  SHF.R.U32.HI R21, RZ, 0x3, R21 ;  /* 0x00000003ff157819 */ /* 0x000fe40000011615 */
[----:B------:R-:W-:Y:S02]  /*06f0*/  MOV R12, RZ ;  /* 0x000000ff000c7202 */ /* 0x000fe40000000f00 */
[----:B------:R-:W-:-:S02]  /*0700*/  LOP3.LUT R0, R0, R21, RZ, 0x3c, !PT ;  /* 0x0000001500007212 */ /* 0x000fc400078e3cff */
[----:B------:R-:W-:Y:S02]  /*0710*/  CS2R R20, SRZ ;  /* 0x0000000000147805 */ /* 0x000fe4000001ff00 */
[----:B0-----:R-:W-:Y:S02]  /*0720*/  ISETP.GE.AND P0, PT, R11, 0x1, PT ;  /* 0x000000010b00780c */ /* 0x001fe40003f06270 */
[----:B------:R-:W-:Y:S02]  /*0730*/  LEA R10, R17, R0, 0x1 ;  /* 0x00000000110a7211 */ /* 0x000fe400078e08ff */
[----:B------:R-:W-:Y:S02]  /*0740*/  CS2R R16, SRZ ;  /* 0x0000000000107805 */ /* 0x000fe4000001ff00 */
[----:B------:R-:W-:-:S07]  /*0750*/  MOV R0, RZ ;  /* 0x000000ff00007202 */ /* 0x000fce0000000f00 */
[----:B------:R-:W-:Y:S05]  /*0760*/  @!P0 BRA `(.L_x_261) ;  /* 0x0000000800b88947 */ /* 0x000fea0003800000 */
[----:B------:R-:W0:Y:S01]  /*0770*/  LDC R13, c[0x0][0x490] ;  /* 0x00012400ff0d7b82 */ /* 0x000e220000000800 */
[----:B------:R-:W-:Y:S02]  /*0780*/  ISETP.NE.AND P1, PT, R11, 0x1, PT ;  /* 0x000000010b00780c */ /* 0x000fe40003f25270 */
[----:B------:R-:W-:Y:S02]  /*0790*/  MOV R20, RZ ;  /* 0x000000ff00147202 */ /* 0x000fe40000000f00 */
[----:B0-----:R-:W-:-:S09]  /*07a0*/  LOP3.LUT P0, RZ, R13, 0x1, RZ, 0xc0, !PT ;  /* 0x000000010dff7812 */ /* 0x001fd2000780c0ff */
[----:B------:R-:W-:Y:S05]  /*07b0*/  @!P1 BRA `(.L_x_262) ;  /* 0x0000000400e09947 */ /* 0x000fea0003800000 */
[----:B------:R-:W0:Y:S01]  /*07c0*/  LDC.64 R18, c[0x0][0x488] ;  /* 0x00012200ff127b82 */ /* 0x000e220000000a00 */
[----:B------:R-:W-:Y:S01]  /*07d0*/  LOP3.LUT R0, R11, 0x1, RZ, 0xc0, !PT ;  /* 0x000000010b007812 */ /* 0x000fe200078ec0ff */
[----:B------:R-:W-:Y:S01]  /*07e0*/  HFMA2.MMA R12, -RZ, RZ, 0, 0 ;  /* 0x00000000ff0c7435 */ /* 0x000fe200000001ff */
[----:B------:R-:W-:Y:S02]  /*07f0*/  CS2R R20, SRZ ;  /* 0x0000000000147805 */ /* 0x000fe4000001ff00 */
[----:B------:R-:W-:Y:S02]  /*0800*/  CS2R R16, SRZ ;  /* 0x0000000000107805 */ /* 0x000fe4000001ff00 */
[----:B------:R-:W-:Y:S02]  /*0810*/  IADD3 R11, -R0, R11, RZ ;  /* 0x0000000b000b7210 */ /* 0x000fe40007ffe1ff */
[----:B------:R-:W-:Y:S02]  /*0820*/  CS2R R14, SRZ ;  /* 0x00000000000e7805 */ /* 0x000fe4000001ff00 */
[----:B------:R-:W-:-:S02]  /*0830*/  CS2R R22, SRZ ;  /* 0x0000000000167805 */ /* 0x000fc4000001ff00 */
[----:B------:R-:W-:Y:S02]  /*0840*/  CS2R R24, SRZ ;  /* 0x0000000000187805 */ /* 0x000fe4000001ff00 */
[----:B------:R-:W-:Y:S02]  /*0850*/  CS2R R26, SRZ ;  /* 0x00000000001a7805 */ /* 0x000fe4000001ff00 */
[----:B------:R-:W-:Y:S01]  /*0860*/  CS2R R28, SRZ ;  /* 0x00000000001c7805 */ /* 0x000fe2000001ff00 */
[----:B------:R-:W-:-:S07]  /*0870*/  IMAD.MOV.U32 R0, RZ, RZ, RZ ;  /* 0x000000ffff007224 */ /* 0x000fce00078e00ff */
.L_x_263:
[----:B------:R-:W-:-:S04]  /*0880*/  SHF.L.U32 R13, R9, 0x3, RZ ;  /* 0x00000003090d7819 */ /* 0x000fc800000006ff */
[----:B------:R-:W-:Y:S02]  /*0890*/  SHF.R.S32.HI R30, RZ, 0x1f, R13 ;  /* 0x0000001fff1e7819 */ /* 0x000fe4000001140d */
[C---:B------:R-:W-:Y:S02]  /*08a0*/  LEA R34, P1, R13.reuse, R2, 0x2 ;  /* 0x000000020d227211 */ /* 0x040fe400078210ff */
[----:B------:R-:W-:-:S04]  /*08b0*/  SHF.L.U64.HI R30, R13, 0x2, R30 ;  /* 0x000000020d1e7819 */ /* 0x000fc8000001021e */
[----:B------:R-:W-:-:S03]  /*08c0*/  IADD3.X R35, R3, R30, RZ, P1, !PT ;  /* 0x0000001e03237210 */ /* 0x000fc60000ffe4ff */
[C---:B------:R-:W-:Y:S02]  /*08d0*/  IMAD.WIDE R36, R9.reuse, 0x20, R34 ;  /* 0x0000002009247825 */ /* 0x040fe400078e0222 */
[----:B------:R-:W2:Y:S04]  /*08e0*/  LDG.E R34, desc[UR6][R34.64] ;  /* 0x0000000622227981 */ /* 0x000ea8000c1e1900 */
[----:B------:R-:W3:Y:S01]  /*08f0*/  LDG.E R35, desc[UR6][R36.64] ;  /* 0x0000000624237981 */ /* 0x000ee2000c1e1900 */
[----:B------:R-:W-:-:S05]  /*0900*/  IMAD.WIDE R32, R9, 0x20, R36 ;  /* 0x0000002009207825 */ /* 0x000fca00078e0224 */
[----:B------:R1:W4:Y:S02]  /*0910*/  LDG.E R30, desc[UR6][R32.64] ;  /* 0x00000006201e7981 */ /* 0x000324000c1e1900 */
[----:B-1----:R-:W-:-:S05]  /*0920*/  IMAD.WIDE R32, R9, 0x20, R32 ;  /* 0x0000002009207825 */ /* 0x002fca00078e0220 */
[----:B------:R-:W5:Y:S01]  /*0930*/  LDG.E R31, desc[UR6][R32.64] ;  /* 0x00000006201f7981 */ /* 0x000f62000c1e1900 */
[----:B--2---:R-:W-:Y:S01]  /*0940*/  FADD.FTZ R29, R34, R29 ;  /* 0x0000001d221d7221 */ /* 0x004fe20000010000 */
[----:B---3--:R-:W-:Y:S01]  /*0950*/  FADD.FTZ R28, R35, R28 ;  /* 0x0000001c231c7221 */ /* 0x008fe20000010000 */
[----:B------:R-:W-:-:S04]  /*0960*/  IMAD.WIDE R34, R9, 0x20, R32 ;  /* 0x0000002009227825 */ /* 0x000fc800078e0220 */
[----:B----4-:R-:W-:Y:S01]  /*0970*/  FADD.FTZ R27, R30, R27 ;  /* 0x0000001b1e1b7221 */ /* 0x010fe20000010000 */
[----:B------:R-:W-:Y:S02]  /*0980*/  IMAD.WIDE R36, R9, 0x20, R34 ;  /* 0x0000002009247825 */ /* 0x000fe400078e0222 */
[----:B------:R-:W2:Y:S04]  /*0990*/  LDG.E R34, desc[UR6][R34.64] ;  /* 0x0000000622227981 */ /* 0x000ea8000c1e1900 */
[----:B------:R1:W3:Y:S01]  /*09a0*/  LDG.E R35, desc[UR6][R36.64] ;  /* 0x0000000624237981 */ /* 0x0002e2000c1e1900 */
[----:B-----5:R-:W-:Y:S01]  /*09b0*/  FADD.FTZ R26, R31, R26 ;  /* 0x0000001a1f1a7221 */ /* 0x020fe20000010000 */
[----:B-1----:R-:W-:-:S05]  /*09c0*/  IMAD.WIDE R36, R9, 0x20, R36 ;  /* 0x0000002009247825 */ /* 0x002fca00078e0224 */
[----:B------:R1:W4:Y:S01]  /*09d0*/  LDG.E R32, desc[UR6][R36.64] ;  /* 0x0000000624207981 */ /* 0x000322000c1e1900 */
[----:B------:R-:W-:-:S05]  /*09e0*/  IMAD.WIDE R30, R9, 0x20, R36 ;  /* 0x00000020091e7825 */ /* 0x000fca00078e0224 */
[----:B------:R5:W4:Y:S01]  /*09f0*/  LDG.E R33, desc[UR6][R30.64] ;  /* 0x000000061e217981 */ /* 0x000b22000c1e1900 */
[----:B-1----:R-:W-:-:S04]  /*0a00*/  IMAD.WIDE R36, R9, 0x20, R30 ;  /* 0x0000002009247825 */ /* 0x002fc800078e021e */
[----:B-----5:R-:W-:-:S04]  /*0a10*/  IMAD.WIDE R30, R9, 0x20, R36 ;  /* 0x00000020091e7825 */ /* 0x020fc800078e0224 */
[----:B--2---:R-:W-:Y:S02]  /*0a20*/  FADD.FTZ R25, R34, R25 ;  /* 0x0000001922197221 */ /* 0x004fe40000010000 */
[----:B------:R1:W2:Y:S01]  /*0a30*/  LDG.E R34, desc[UR6][R36.64] ;  /* 0x0000000624227981 */ /* 0x0002a2000c1e1900 */
[----:B---3--:R-:W-:-:S03]  /*0a40*/  FADD.FTZ R24, R35, R24 ;  /* 0x0000001823187221 */ /* 0x008fc60000010000 */
[----:B------:R3:W5:Y:S01]  /*0a50*/  LDG.E R35, desc[UR6][R30.64] ;  /* 0x000000061e237981 */ /* 0x000762000c1e1900 */
[----:B-1----:R-:W-:-:S04]  /*0a60*/  IMAD.WIDE R36, R9, 0x20, R30 ;  /* 0x0000002009247825 */ /* 0x002fc800078e021e */
[----:B----4-:R-:W-:Y:S02]  /*0a70*/  FADD.FTZ R22, R33, R22 ;  /* 0x0000001621167221 */ /* 0x010fe40000010000 */
[----:B------:R1:W4:Y:S01]  /*0a80*/  LDG.E R33, desc[UR6][R36.64] ;  /* 0x0000000624217981 */ /* 0x000322000c1e1900 */
[----:B---3--:R-:W-:-:S04]  /*0a90*/  IMAD.WIDE R30, R9, 0x20, R36 ;  /* 0x00000020091e7825 */ /* 0x008fc800078e0224 */
[----:B------:R-:W-:Y:S02]  /*0aa0*/  FADD.FTZ R23, R32, R23 ;  /* 0x0000001720177221 */ /* 0x000fe40000010000 */
[----:B------:R-:W3:Y:S01]  /*0ab0*/  LDG.E R32, desc[UR6][R30.64] ;  /* 0x000000061e207981 */ /* 0x000ee2000c1e1900 */
[----:B--2---:R-:W-:Y:S01]  /*0ac0*/  FADD.FTZ R21, R34, R21 ;  /* 0x0000001522157221 */ /* 0x004fe20000010000 */
[----:B-----5:R-:W-:Y:S01]  /*0ad0*/  FADD.FTZ R12, R35, R12 ;  /* 0x0000000c230c7221 */ /* 0x020fe20000010000 */
[C---:B------:R-:W-:Y:S02]  /*0ae0*/  IMAD.WIDE R34, R9.reuse, 0x20, R30 ;  /* 0x0000002009227825 */ /* 0x040fe400078e021e */
[----:B------:R-:W2:Y:S02]  /*0af0*/  LDG.E R31, desc[UR6][R2.64] ;  /* 0x00000006021f7981 */ /* 0x000ea4000c1e1900 */
[----:B-1----:R-:W-:-:S05]  /*0b00*/  IMAD.WIDE R36, R9, 0x20, R34 ;  /* 0x0000002009247825 */ /* 0x002fca00078e0222 */
[----:B------:R1:W5:Y:S01]  /*0b10*/  LDG.E R30, desc[UR6][R36.64] ;  /* 0x00000006241e7981 */ /* 0x000362000c1e1900 */
[----:B----4-:R-:W-:-:S03]  /*0b20*/  FADD.FTZ R14, R33, R14 ;  /* 0x0000000e210e7221 */ /* 0x010fc60000010000 */
[----:B------:R-:W4:Y:S01]  /*0b30*/  LDG.E R33, desc[UR6][R34.64] ;  /* 0x0000000622217981 */ /* 0x000f22000c1e1900 */
[----:B-1----:R-:W-:-:S05]  /*0b40*/  IMAD.WIDE R36, R9, 0x20, R36 ;  /* 0x0000002009247825 */ /* 0x002fca00078e0224 */
[----:B------:R1:W2:Y:S01]  /*0b50*/  LDG.E R35, desc[UR6][R36.64] ;  /* 0x0000000624237981 */ /* 0x0002a2000c1e1900 */
[----:B---3--:R-:W-:Y:S01]  /*0b60*/  FADD.FTZ R15, R32, R15 ;  /* 0x0000000f200f7221 */ /* 0x008fe20000010000 */
[----:B0-----:R-:W-:Y:S01]  /*0b70*/  LEA R32, P1, R18, R2, 0x2 ;  /* 0x0000000212207211 */ /* 0x001fe200078210ff */
[----:B-----5:R-:W-:Y:S01]  /*0b80*/  FADD.FTZ R17, R30, R17 ;  /* 0x000000111e117221 */ /* 0x020fe20000010000 */
[C---:B------:R-:W-:Y:S01]  /*0b90*/  SHF.L.U64.HI R30, R18.reuse, 0x1, R19 ;  /* 0x00000001121e7819 */ /* 0x040fe20000010213 */
[----:B----4-:R-:W-:Y:S01]  /*0ba0*/  FADD.FTZ R16, R33, R16 ;  /* 0x0000001021107221 */ /* 0x010fe20000010000 */
[----:B------:R-:W-:-:S04]  /*0bb0*/  SHF.L.U32 R33, R18, 0x1, RZ ;  /* 0x0000000112217819 */ /* 0x000fc800000006ff */
[C---:B------:R-:W-:Y:S02]  /*0bc0*/  LEA R2, P2, R33.reuse, R2, 0x2 ;  /* 0x0000000221027211 */ /* 0x040fe400078410ff */
[----:B------:R-:W-:Y:S02]  /*0bd0*/  SHF.L.U64.HI R30, R33, 0x2, R30 ;  /* 0x00000002211e7819 */ /* 0x000fe4000001021e */
[----:B------:R-:W-:-:S03]  /*0be0*/  LEA.HI.X R33, R18, R3, R19, 0x2, P1 ;  /* 0x0000000312217211 */ /* 0x000fc600008f1413 */
[----:B-1----:R-:W-:Y:S02]  /*0bf0*/  IMAD.WIDE R36, R13, 0x4, R32 ;  /* 0x000000040d247825 */ /* 0x002fe400078e0220 */
[----:B------:R-:W3:Y:S04]  /*0c00*/  LDG.E R32, desc[UR6][R32.64] ;  /* 0x0000000620207981 */ /* 0x000ee8000c1e1900 */
[----:B------:R0:W4:Y:S01]  /*0c10*/  LDG.E R33, desc[UR6][R36.64] ;  /* 0x0000000624217981 */ /* 0x000122000c1e1900 */
[----:B--2---:R-:W-:Y:S01]  /*0c20*/  FADD.FTZ R20, R35, R20 ;  /* 0x0000001423147221 */ /* 0x004fe20000010000 */
[----:B0-----:R-:W-:Y:S01]  /*0c30*/  IMAD.WIDE R36, R13, 0x4, R36 ;  /* 0x000000040d247825 */ /* 0x001fe200078e0224 */
[----:B------:R-:W-:-:S03]  /*0c40*/  IADD3.X R3, R3, R30, RZ, P2, !PT ;  /* 0x0000001e03037210 */ /* 0x000fc600017fe4ff */
[----:B------:R-:W-:Y:S02]  /*0c50*/  FADD.FTZ R0, R31, R0 ;  /* 0x000000001f007221 */ /* 0x000fe40000010000 */
[----:B------:R-:W2:Y:S01]  /*0c60*/  LDG.E R31, desc[UR6][R36.64] ;  /* 0x00000006241f7981 */ /* 0x000ea2000c1e1900 */
[----:B------:R-:W-:-:S05]  /*0c70*/  IMAD.WIDE R34, R13, 0x4, R36 ;  /* 0x000000040d227825 */ /* 0x000fca00078e0224 */
[----:B------:R0:W5:Y:S02]  /*0c80*/  LDG.E R30, desc[UR6][R34.64] ;  /* 0x00000006221e7981 */ /* 0x000164000c1e1900 */
[----:B0-----:R-:W-:-:S04]  /*0c90*/  IMAD.WIDE R34, R13, 0x4, R34 ;  /* 0x000000040d227825 */ /* 0x001fc800078e0222 */
[----:B------:R-:W-:-:S04]  /*0ca0*/  IMAD.WIDE R36, R13, 0x4, R34 ;  /* 0x000000040d247825 */ /* 0x000fc800078e0222 */
[----:B---3--:R-:W-:Y:S02]  /*0cb0*/  FADD.FTZ R0, R0, R32 ;  /* 0x0000002000007221 */ /* 0x008fe40000010000 */
[----:B------:R0:W3:Y:S01]  /*0cc0*/  LDG.E R32, desc[UR6][R36.64] ;  /* 0x0000000624207981 */ /* 0x0000e2000c1e1900 */
[----:B----4-:R-:W-:-:S03]  /*0cd0*/  FADD.FTZ R29, R29, R33 ;  /* 0x000000211d1d7221 */ /* 0x010fc60000010000 */
[----:B------:R1:W4:Y:S01]  /*0ce0*/  LDG.E R33, desc[UR6][R34.64] ;  /* 0x0000000622217981 */ /* 0x000322000c1e1900 */
[----:B0-----:R-:W-:-:S04]  /*0cf0*/  IMAD.WIDE R36, R13, 0x4, R36 ;  /* 0x000000040d247825 */ /* 0x001fc800078e0224 */
[----:B-1----:R-:W-:-:S04]  /*0d00*/  IMAD.WIDE R34, R13, 0x4, R36 ;  /* 0x000000040d227825 */ /* 0x002fc800078e0224 */
[----:B--2---:R-:W-:Y:S02]  /*0d10*/  FADD.FTZ R28, R28, R31 ;  /* 0x0000001f1c1c7221 */ /* 0x004fe40000010000 */
[----:B------:R-:W2:Y:S01]  /*0d20*/  LDG.E R31, desc[UR6][R36.64] ;  /* 0x00000006241f7981 */ /* 0x000ea2000c1e1900 */
[----:B-----5:R-:W-:-:S03]  /*0d30*/  FADD.FTZ R27, R27, R30 ;  /* 0x0000001e1b1b7221 */ /* 0x020fc60000010000 */
[----:B------:R0:W5:Y:S01]  /*0d40*/  LDG.E R30, desc[UR6][R34.64] ;  /* 0x00000006221e7981 */ /* 0x000162000c1e1900 */
[----:B---3--:R-:W-:Y:S01]  /*0d50*/  FADD.FTZ R25, R25, R32 ;  /* 0x0000002019197221 */ /* 0x008fe20000010000 */
[----:B----4-:R-:W-:Y:S01]  /*0d60*/  FADD.FTZ R26, R26, R33 ;  /* 0x000000211a1a7221 */ /* 0x010fe20000010000 */
[----:B------:R-:W-:-:S04]  /*0d70*/  IMAD.WIDE R32, R13, 0x4, R34 ;  /* 0x000000040d207825 */ /* 0x000fc800078e0222 */
[C---:B0-----:R-:W-:Y:S02]  /*0d80*/  IMAD.WIDE R34, R13.reuse, 0x4, R32 ;  /* 0x000000040d227825 */ /* 0x041fe400078e0220 */
[----:B------:R-:W3:Y:S02]  /*0d90*/  LDG.E R33, desc[UR6][R32.64] ;  /* 0x0000000620217981 */ /* 0x000ee4000c1e1900 */
[----:B------:R-:W-:-:S04]  /*0da0*/  IMAD.WIDE R36, R13, 0x4, R34 ;  /* 0x000000040d247825 */ /* 0x000fc800078e0222 */
[----:B--2---:R-:W-:Y:S02]  /*0db0*/  FADD.FTZ R24, R24, R31 ;  /* 0x0000001f18187221 */ /* 0x004fe40000010000 */
[----:B------:R0:W2:Y:S01]  /*0dc0*/  LDG.E R31, desc[UR6][R36.64] ;  /* 0x00000006241f7981 */ /* 0x0000a2000c1e1900 */
[----:B-----5:R-:W-:-:S03]  /*0dd0*/  FADD.FTZ R23, R23, R30 ;  /* 0x0000001e17177221 */ /* 0x020fc60000010000 */
[----:B------:R-:W4:Y:S01]  /*0de0*/  LDG.E R30, desc[UR6][R34.64] ;  /* 0x00000006221e7981 */ /* 0x000f22000c1e1900 */
[----:B0-----:R-:W-:-:S05]  /*0df0*/  IMAD.WIDE R36, R13, 0x4, R36 ;  /* 0x000000040d247825 */ /* 0x001fca00078e0224 */
[----:B------:R-:W5:Y:S01]  /*0e00*/  LDG.E R35, desc[UR6][R36.64] ;  /* 0x0000000624237981 */ /* 0x000f62000c1e1900 */
[----:B---3--:R-:W-:Y:S01]  /*0e10*/  FADD.FTZ R22, R22, R33 ;  /* 0x0000002116167221 */ /* 0x008fe20000010000 */
[----:B------:R-:W-:-:S04]  /*0e20*/  IMAD.WIDE R32, R13, 0x4, R36 ;  /* 0x000000040d207825 */ /* 0x000fc800078e0224 */
[----:B--2---:R-:W-:Y:S01]  /*0e30*/  FADD.FTZ R12, R12, R31 ;  /* 0x0000001f0c0c7221 */ /* 0x004fe20000010000 */
[----:B----4-:R-:W-:Y:S01]  /*0e40*/  FADD.FTZ R21, R21, R30 ;  /* 0x0000001e15157221 */ /* 0x010fe20000010000 */
[C---:B------:R-:W-:Y:S02]  /*0e50*/  IMAD.WIDE R30, R13.reuse, 0x4, R32 ;  /* 0x000000040d1e7825 */ /* 0x040fe400078e0220 */
[----:B------:R-:W2:Y:S02]  /*0e60*/  LDG.E R32, desc[UR6][R32.64] ;  /* 0x0000000620207981 */ /* 0x000ea4000c1e1900 */
[----:B-----5:R-:W-:Y:S01]  /*0e70*/  FADD.FTZ R14, R14, R35 ;  /* 0x000000230e0e7221 */ /* 0x020fe20000010000 */
[C---:B------:R-:W-:Y:S01]  /*0e80*/  IMAD.WIDE R34, R13.reuse, 0x4, R30 ;  /* 0x000000040d227825 */ /* 0x040fe200078e021e */
[----:B------:R0:W3:Y:S03]  /*0e90*/  LDG.E R33, desc[UR6][R30.64] ;  /* 0x000000061e217981 */ /* 0x0000e6000c1e1900 */
[----:B0-----:R-:W-:-:S02]  /*0ea0*/  IMAD.WIDE R30, R13, 0x4, R34 ;  /* 0x000000040d1e7825 */ /* 0x001fc400078e0222 */
[----:B------:R-:W4:Y:S04]  /*0eb0*/  LDG.E R34, desc[UR6][R34.64] ;  /* 0x0000000622227981 */ /* 0x000f28000c1e1900 */
[----:B------:R-:W5:Y:S01]  /*0ec0*/  LDG.E R13, desc[UR6][R30.64] ;  /* 0x000000061e0d7981 */ /* 0x000f62000c1e1900 */
[----:B------:R-:W-:-:S05]  /*0ed0*/  VIADD R11, R11, 0xfffffffe ;  /* 0xfffffffe0b0b7836 */ /* 0x000fca0000000000 */
[----:B------:R-:W-:Y:S01]  /*0ee0*/  ISETP.NE.AND P1, PT, R11, RZ, PT ;  /* 0x000000ff0b00720c */ /* 0x000fe20003f25270 */
[----:B--2---:R-:W-:Y:S01]  /*0ef0*/  FADD.FTZ R15, R15, R32 ;  /* 0x000000200f0f7221 */ /* 0x004fe20000010000 */
[----:B---3--:R-:W-:Y:S01]  /*0f00*/  FADD.FTZ R16, R16, R33 ;  /* 0x0000002110107221 */ /* 0x008fe20000010000 */
[----:B----4-:R-:W-:Y:S01]  /*0f10*/  FADD.FTZ R17, R17, R34 ;  /* 0x0000002211117221 */ /* 0x010fe20000010000 */
[----:B-----5:R-:W-:-:S09]  /*0f20*/  FADD.FTZ R20, R20, R13 ;  /* 0x0000000d14147221 */ /* 0x020fd20000010000 */
[----:B------:R-:W-:Y:S05]  /*0f30*/  @P1 BRA `(.L_x_263) ;  /* 0xfffffff800501947 */ /* 0x000fea000383ffff */
.L_x_262:
[----:B------:R-:W-:Y:S05]  /*0f40*/  @!P0 BRA `(.L_x_261) ;  /* 0x0000000000c08947 */ /* 0x000fea0003800000 */
[----:B------:R-:W-:Y:S01]  /*0f50*/  SHF.L.U32 R35, R9, 0x3, RZ ;  /* 0x0000000309237819 */ /* 0x000fe200000006ff */
[----:B------:R-:W2:Y:S04]  /*0f60*/  LDG.E R31, desc[UR6][R2.64] ;  /* 0x00000006021f7981 */ /* 0x000ea8000c1e1900 */
[----:B------:R-:W-:-:S05]  /*0f70*/  IMAD.WIDE R34, R35, 0x4, R2 ;  /* 0x0000000423227825 */ /* 0x000fca00078e0202 */
[----:B------:R0:W3:Y:S02]  /*0f80*/  LDG.E R30, desc[UR6][R34.64] ;  /* 0x00000006221e7981 */ /* 0x0000e4000c1e1900 */
[----:B0-----:R-:W-:-:S05]  /*0f90*/  IMAD.WIDE R34, R9, 0x20, R34 ;  /* 0x0000002009227825 */ /* 0x001fca00078e0222 */
[----:B------:R-:W4:Y:S01]  /*0fa0*/  LDG.E R13, desc[UR6][R34.64] ;  /* 0x00000006220d7981 */ /* 0x000f22000c1e1900 */
[----:B------:R-:W-:-:S05]  /*0fb0*/  IMAD.WIDE R18, R9, 0x20, R34 ;  /* 0x0000002009127825 */ /* 0x000fca00078e0222 */
[----:B------:R-:W5:Y:S01]  /*0fc0*/  LDG.E R37, desc[UR6][R18.64] ;  /* 0x0000000612257981 */ /* 0x000f62000c1e1900 */
[----:B------:R-:W-:-:S05]  /*0fd0*/  IMAD.WIDE R32, R9, 0x20, R18 ;  /* 0x0000002009207825 */ /* 0x000fca00078e0212 */
[----:B------:R0:W5:Y:S02]  /*0fe0*/  LDG.E R3, desc[UR6][R32.64] ;  /* 0x0000000620037981 */ /* 0x000164000c1e1900 */
[----:B0-----:R-:W-:-:S05]  /*0ff0*/  IMAD.WIDE R32, R9, 0x20, R32 ;  /* 0x0000002009207825 */ /* 0x001fca00078e0220 */
[----:B------:R0:W5:Y:S02]  /*1000*/  LDG.E R2, desc[UR6][R32.64] ;  /* 0x0000000620027981 */ /* 0x000164000c1e1900 */
[----:B0-----:R-:W-:-:S05]  /*1010*/  IMAD.WIDE R32, R9, 0x20, R32 ;  /* 0x0000002009207825 */ /* 0x001fca00078e0220 */
[----:B------:R-:W5:Y:S01]  /*1020*/  LDG.E R11, desc[UR6][R32.64] ;  /* 0x00000006200b7981 */ /* 0x000f62000c1e1900 */
[----:B------:R-:W-:-:S05]  /*1030*/  IMAD.WIDE R18, R9, 0x20, R32 ;  /* 0x0000002009127825 */ /* 0x000fca00078e0220 */
[----:B------:R0:W5:Y:S01]  /*1040*/  LDG.E R36, desc[UR6][R18.64] ;  /* 0x0000000612247981 */ /* 0x000162000c1e1900 */
[----:B------:R-:W-:-:S04]  /*1050*/  IMAD.WIDE R34, R9, 0x20, R18 ;  /* 0x0000002009227825 */ /* 0x000fc800078e0212 */
[----:B0-----:R-:W-:Y:S02]  /*1060*/  IMAD.WIDE R18, R9, 0x20, R34 ;  /* 0x0000002009127825 */ /* 0x001fe400078e0222 */
[----:B------:R-:W5:Y:S04]  /*1070*/  LDG.E R35, desc[UR6][R34.64] ;  /* 0x0000000622237981 */ /* 0x000f68000c1e1900 */
[----:B------:R-:W5:Y:S01]  /*1080*/  LDG.E R34, desc[UR6][R18.64] ;  /* 0x0000000612227981 */ /* 0x000f62000c1e1900 */
[----:B--2---:R-:W-:Y:S01]  /*1090*/  FADD.FTZ R0, R0, R31 ;  /* 0x0000001f00007221 */ /* 0x004fe20000010000 */
[----:B---3--:R-:W-:Y:S01]  /*10a0*/  FADD.FTZ R29, R29, R30 ;  /* 0x0000001e1d1d7221 */ /* 0x008fe20000010000 */
[----:B------:R-:W-:-:S04]  /*10b0*/  IMAD.WIDE R30, R9, 0x20, R18 ;  /* 0x00000020091e7825 */ /* 0x000fc800078e0212 */
[----:B------:R-:W-:-:S04]  /*10c0*/  IMAD.WIDE R32, R9, 0x20, R30 ;  /* 0x0000002009207825 */ /* 0x000fc800078e021e */
[----:B----4-:R-:W-:Y:S02]  /*10d0*/  FADD.FTZ R28, R28, R13 ;  /* 0x0000000d1c1c7221 */ /* 0x010fe40000010000 */
[----:B------:R0:W2:Y:S02]  /*10e0*/  LDG.E R13, desc[UR6][R30.64] ;  /* 0x000000061e0d7981 */ /* 0x0000a4000c1e1900 */
[----:B0-----:R-:W-:-:S04]  /*10f0*/  IMAD.WIDE R30, R9, 0x20, R32 ;  /* 0x00000020091e7825 */ /* 0x001fc800078e0220 */
[----:B-----5:R-:W-:Y:S01]  /*1100*/  FADD.FTZ R26, R26, R3 ;  /* 0x000000031a1a7221 */ /* 0x020fe20000010000 */
[----:B------:R-:W3:Y:S01]  /*1110*/  LDG.E R33, desc[UR6][R32.64] ;  /* 0x0000000620217981 */ /* 0x000ee2000c1e1900 */
[----:B------:R-:W-:-:S04]  /*1120*/  IMAD.WIDE R18, R9, 0x20, R30 ;  /* 0x0000002009127825 */ /* 0x000fc800078e021e */
[----:B------:R-:W-:Y:S02]  /*1130*/  FADD.FTZ R27, R27, R37 ;  /* 0x000000251b1b7221 */ /* 0x000fe40000010000 */
[----:B------:R-:W4:Y:S04]  /*1140*/  LDG.E R37, desc[UR6][R30.64] ;  /* 0x000000061e257981 */ /* 0x000f28000c1e1900 */
[----:B------:R0:W5:Y:S01]  /*1150*/  LDG.E R32, desc[UR6][R18.64] ;  /* 0x0000000612207981 */ /* 0x000162000c1e1900 */
[----:B------:R-:W-:Y:S01]  /*1160*/  FADD.FTZ R25, R25, R2 ;  /* 0x0000000219197221 */ /* 0x000fe20000010000 */
[----:B------:R-:W-:-:S04]  /*1170*/  IMAD.WIDE R2, R9, 0x20, R18 ;  /* 0x0000002009027825 */ /* 0x000fc800078e0212 */
[----:B0-----:R-:W-:Y:S02]  /*1180*/  IMAD.WIDE R18, R9, 0x20, R2 ;  /* 0x0000002009127825 */ /* 0x001fe400078e0202 */
[----:B------:R-:W5:Y:S04]  /*1190*/  LDG.E R2, desc[UR6][R2.64] ;  /* 0x0000000602027981 */ /* 0x000f68000c1e1900 */
[----:B------:R-:W5:Y:S01]  /*11a0*/  LDG.E R9, desc[UR6][R18.64] ;  /* 0x0000000612097981 */ /* 0x000f62000c1e1900 */
[----:B------:R-:W-:Y:S01]  /*11b0*/  FADD.FTZ R24, R24, R11 ;  /* 0x0000000b18187221 */ /* 0x000fe20000010000 */
[----:B------:R-:W-:Y:S01]  /*11c0*/  FADD.FTZ R23, R23, R36 ;  /* 0x0000002417177221 */ /* 0x000fe20000010000 */
[----:B------:R-:W-:Y:S01]  /*11d0*/  FADD.FTZ R22, R22, R35 ;  /* 0x0000002316167221 */ /* 0x000fe20000010000 */
[----:B------:R-:W-:Y:S01]  /*11e0*/  FADD.FTZ R21, R21, R34 ;  /* 0x0000002215157221 */ /* 0x000fe20000010000 */
[----:B--2---:R-:W-:Y:S01]  /*11f0*/  FADD.FTZ R12, R12, R13 ;  /* 0x0000000d0c0c7221 */ /* 0x004fe20000010000 */
[----:B---3--:R-:W-:Y:S01]  /*1200*/  FADD.FTZ R14, R14, R33 ;  /* 0x000000210e0e7221 */ /* 0x008fe20000010000 */
[----:B----4-:R-:W-:Y:S01]  /*1210*/  FADD.FTZ R15, R15, R37 ;  /* 0x000000250f0f7221 */ /* 0x010fe20000010000 */
[----:B-----5:R-:W-:Y:S01]  /*1220*/  FADD.FTZ R16, R16, R32 ;  /* 0x0000002010107221 */ /* 0x020fe20000010000 */
[----:B------:R-:W-:Y:S01]  /*1230*/  FADD.FTZ R17, R17, R2 ;  /* 0x0000000211117221 */ /* 0x000fe20000010000 */
[----:B------:R-:W-:-:S07]  /*1240*/  FADD.FTZ R20, R20, R9 ;  /* 0x0000000914147221 */ /* 0x000fce0000010000 */
.L_x_261:
[----:B------:R-:W0:Y:S01]  /*1250*/  S2R R3, SR_TID.X ;  /* 0x0000000000037919 */ /* 0x000e220000002100 */
[----:B------:R-:W-:Y:S01]  /*1260*/  ULDC UR8, c[0x0][0x390] ;  /* 0x0000e40000087ab9 */ /* 0x000fe20000000800 */
[----:B------:R-:W1:Y:S01]  /*1270*/  S2UR UR5, SR_CgaCtaId ;  /* 0x00000000000579c3 */ /* 0x000e620000008800 */
        /* <DEDUP_REMOVED lines=8> */
[----:B------:R-:W-:Y:S01]  /*1300*/  F2FP.BF16.F32.PACK_AB R18, R27, R18 ;  /* 0x000000121b12723e */ /* 0x000fe200000010ff */
[----:B------:R-:W-:Y:S01]  /*1310*/  FMUL.FTZ R24, R24, UR8 ;  /* 0x0000000818187c20 */ /* 0x000fe20008410000 */
[----:B------:R-:W-:Y:S01]  /*1320*/  FMUL.FTZ R23, R23, UR8 ;  /* 0x0000000817177c20 */ /* 0x000fe20008410000 */
[----:B------:R-:W-:Y:S01]  /*1330*/  FMUL.FTZ R12, R12, UR8 ;  /* 0x000000080c0c7c20 */ /* 0x000fe20008410000 */
[----:B------:R-:W-:Y:S01]  /*1340*/  UMOV UR4, 0x400 ;  /* 0x0000040000047882 */ /* 0x000fe20000000000 */
[----:B------:R-:W-:Y:S01]  /*1350*/  FMUL.FTZ R15, R15, UR8 ;  /* 0x000000080f0f7c20 */ /* 0x000fe20008410000 */
[----:B------:R-:W-:Y:S01]  /*1360*/  FMUL.FTZ R16, R16, UR8 ;  /* 0x0000000810107c20 */ /* 0x000fe20008410000 */
[----:B------:R-:W-:Y:S01]  /*1370*/  FMUL.FTZ R17, R17, UR8 ;  /* 0x0000000811117c20 */ /* 0x000fe20008410000 */
[----:B------:R-:W-:Y:S01]  /*1380*/  FMUL.FTZ R20, R20, UR8 ;  /* 0x0000000814147c20 */ /* 0x000fe20008410000 */
[----:B------:R-:W-:Y:S01]  /*1390*/  F2FP.BF16.F32.PACK_AB R19, R26, R19 ;  /* 0x000000131a13723e */ /* 0x000fe200000010ff */
[----:B------:R-:W-:Y:S01]  /*13a0*/  IMAD R5, R4, -0x80, R5 ;  /* 0xffffff8004057824 */ /* 0x000fe200078e0205 */
[----:B------:R-:W-:Y:S01]  /*13b0*/  F2FP.BF16.F32.PACK_AB R16, R16, R15 ;  /* 0x0000000f1010723e */ /* 0x000fe200000010ff */
[----:B------:R-:W-:Y:S01]  /*13c0*/  BSSY B0, `(.L_x_264) ;  /* 0x0000051000007945 */ /* 0x000fe20003800000 */
[----:B------:R-:W-:Y:S01]  /*13d0*/  F2FP.BF16.F32.PACK_AB R17, R20, R17 ;  /* 0x000000111411723e */ /* 0x000fe200000010ff */
[----:B-1----:R-:W-:Y:S01]  /*13e0*/  ULEA UR4, UR5, UR4, 0x18 ;  /* 0x0000000405047291 */ /* 0x002fe2000f8ec03f */
[----:B0-----:R-:W-:-:S04]  /*13f0*/  SHF.R.S32.HI R2, RZ, 0x1f, R3 ;  /* 0x0000001fff027819 */ /* 0x001fc80000011403 */
[----:B------:R-:W-:-:S04]  /*1400*/  LEA.HI R9, R2, R3, RZ, 0x2 ;  /* 0x0000000302097211 */ /* 0x000fc800078f10ff */
[--C-:B------:R-:W-:Y:S02]  /*1410*/  SHF.R.S32.HI R0, RZ, 0x2, R9.reuse ;  /* 0x00000002ff007819 */ /* 0x100fe40000011409 */
[----:B------:R-:W-:-:S04]  /*1420*/  SHF.R.S32.HI R13, RZ, 0x1f, R9 ;  /* 0x0000001fff0d7819 */ /* 0x000fc80000011409 */
[----:B------:R-:W-:-:S04]  /*1430*/  LEA.HI R13, R13, R0, RZ, 0x3 ;  /* 0x000000000d0d7211 */ /* 0x000fc800078f18ff */
[----:B------:R-:W-:Y:S01]  /*1440*/  LOP3.LUT R25, R13, 0xfffffff8, RZ, 0xc0, !PT ;  /* 0xfffffff80d197812 */ /* 0x000fe200078ec0ff */
[----:B------:R-:W-:Y:S01]  /*1450*/  FMUL.FTZ R13, R21, UR8 ;  /* 0x00000008150d7c20 */ /* 0x000fe20008410000 */
[----:B------:R-:W-:Y:S02]  /*1460*/  F2FP.BF16.F32.PACK_AB R21, R23, R24 ;  /* 0x000000181715723e */ /* 0x000fe400000010ff */
[----:B------:R-:W-:Y:S01]  /*1470*/  IADD3 R27, R0, -R25, RZ ;  /* 0x80000019001b7210 */ /* 0x000fe20007ffe0ff */
[----:B------:R-:W-:Y:S01]  /*1480*/  FMUL.FTZ R25, R14, UR8 ;  /* 0x000000080e197c20 */ /* 0x000fe20008410000 */
[----:B------:R-:W-:Y:S01]  /*1490*/  F2FP.BF16.F32.PACK_AB R22, R13, R22 ;  /* 0x000000160d16723e */ /* 0x000fe200000010ff */
[----:B------:R-:W-:Y:S01]  /*14a0*/  ULDC.64 UR8, c[0x0][0x448] ;  /* 0x0001120000087ab9 */ /* 0x000fe20000000a00 */
[----:B------:R-:W-:Y:S02]  /*14b0*/  LEA.HI R27, R27, R27, RZ, 0x1 ;  /* 0x0000001b1b1b7211 */ /* 0x000fe400078f08ff */
[----:B------:R-:W-:-:S02]  /*14c0*/  LEA.HI R13, R2, R3, RZ, 0x5 ;  /* 0x00000003020d7211 */ /* 0x000fc400078f28ff */
[----:B------:R-:W-:Y:S02]  /*14d0*/  F2FP.BF16.F32.PACK_AB R23, R25, R12 ;  /* 0x0000000c1917723e */ /* 0x000fe400000010ff */
[-C--:B------:R-:W-:Y:S02]  /*14e0*/  LEA.HI R2, R2, R3.reuse, RZ, 0x3 ;  /* 0x0000000302027211 */ /* 0x080fe400078f18ff */
[----:B------:R-:W-:Y:S02]  /*14f0*/  LOP3.LUT R12, R9, 0xfffffffc, RZ, 0xc0, !PT ;  /* 0xfffffffc090c7812 */ /* 0x000fe400078ec0ff */
[----:B------:R-:W-:Y:S02]  /*1500*/  SHF.R.S32.HI R27, RZ, 0x1, R27 ;  /* 0x00000001ff1b7819 */ /* 0x000fe4000001141b */
[----:B------:R-:W-:Y:S02]  /*1510*/  SHF.R.S32.HI R2, RZ, 0x3, R2 ;  /* 0x00000003ff027819 */ /* 0x000fe40000011402 */
[----:B------:R-:W-:-:S02]  /*1520*/  IADD3 R3, -R12, R3, RZ ;  /* 0x000000030c037210 */ /* 0x000fc40007ffe1ff */
[----:B------:R-:W-:Y:S02]  /*1530*/  LOP3.LUT P0, RZ, R27, 0x2, RZ, 0xc0, !PT ;  /* 0x000000021bff7812 */ /* 0x000fe4000780c0ff */
[----:B------:R-:W-:Y:S02]  /*1540*/  LEA.HI R12, R9, R0, RZ, 0x1 ;  /* 0x00000000090c7211 */ /* 0x000fe400078f08ff */
[----:B------:R-:W-:Y:S01]  /*1550*/  SHF.L.U32 R9, R2, 0x6, RZ ;  /* 0x0000000602097819 */ /* 0x000fe200000006ff */
[----:B------:R-:W-:Y:S01]  /*1560*/  IMAD.SHL.U32 R2, R3, 0x8, RZ ;  /* 0x0000000803027824 */ /* 0x000fe200078e00ff */
[----:B------:R-:W-:Y:S02]  /*1570*/  LOP3.LUT R3, R12, 0x7fffffe, RZ, 0xc0, !PT ;  /* 0x07fffffe0c037812 */ /* 0x000fe400078ec0ff */
[----:B------:R-:W-:Y:S02]  /*1580*/  LOP3.LUT R9, R9, 0xc0, RZ, 0xc0, !PT ;  /* 0x000000c009097812 */ /* 0x000fe400078ec0ff */
[----:B------:R-:W-:-:S02]  /*1590*/  LEA R24, R10, UR4, 0x1 ;  /* 0x000000040a187c11 */ /* 0x000fc4000f8e08ff */
[----:B------:R-:W-:Y:S02]  /*15a0*/  IADD3 R10, R0, -R3, RZ ;  /* 0x80000003000a7210 */ /* 0x000fe40007ffe0ff */
[----:B------:R-:W-:Y:S01]  /*15b0*/  LOP3.LUT R3, R9, 0x18, R2, 0xf8, !PT ;  /* 0x0000001809037812 */ /* 0x000fe200078ef802 */
[----:B------:R-:W-:Y:S01]  /*15c0*/  STS [R24], R11 ;  /* 0x0000000b18007388 */ /* 0x000fe20000000800 */
[----:B------:R-:W-:Y:S02]  /*15d0*/  SHF.R.U32.HI R12, RZ, 0x3, R9 ;  /* 0x00000003ff0c7819 */ /* 0x000fe40000011609 */
[C---:B------:R-:W-:Y:S01]  /*15e0*/  IADD3 R9, R24.reuse, 0x20, RZ ;  /* 0x0000002018097810 */ /* 0x040fe20007ffe0ff */
[----:B------:R0:W-:Y:S01]  /*15f0*/  STS [R24+0x200], R18 ;  /* 0x0002001218007388 */ /* 0x0001e20000000800 */
[----:B------:R-:W-:Y:S02]  /*1600*/  @P0 IADD3 R9, R24, -0x20, RZ ;  /* 0xffffffe018090810 */ /* 0x000fe40007ffe0ff */
[----:B------:R-:W-:-:S02]  /*1610*/  SHF.R.S32.HI R13, RZ, 0x5, R13 ;  /* 0x00000005ff0d7819 */ /* 0x000fc4000001140d */
[----:B------:R-:W-:Y:S01]  /*1620*/  LOP3.LUT R3, R3, R12, RZ, 0x3c, !PT ;  /* 0x0000000c03037212 */ /* 0x000fe200078e3cff */
[----:B------:R-:W-:Y:S01]  /*1630*/  STS [R9], R22 ;  /* 0x0000001609007388 */ /* 0x000fe20000000800 */
[----:B------:R-:W-:Y:S02]  /*1640*/  LEA R10, R13, R10, 0x3 ;  /* 0x0000000a0d0a7211 */ /* 0x000fe400078e18ff */
[----:B------:R-:W-:Y:S01]  /*1650*/  SHF.L.U32 R25, R4, 0x7, RZ ;  /* 0x0000000704197819 */ /* 0x000fe200000006ff */
[----:B------:R-:W-:Y:S02]  /*1660*/  STS [R9+0x200], R23 ;  /* 0x0002001709007388 */ /* 0x000fe40000000800 */
[----:B------:R-:W-:Y:S01]  /*1670*/  IMAD.U32 R3, R10, 0x20, R3 ;  /* 0x000000200a037824 */ /* 0x000fe200078e0003 */
[----:B0-----:R-:W-:Y:S01]  /*1680*/  SHF.R.S32.HI R18, RZ, 0x1f, R25 ;  /* 0x0000001fff127819 */ /* 0x001fe20000011419 */
[----:B------:R-:W-:Y:S03]  /*1690*/  STS [R24+0x1000], R19 ;  /* 0x0010001318007388 */ /* 0x000fe60000000800 */
[----:B------:R-:W-:Y:S01]  /*16a0*/  LEA R20, R3, UR4, 0x1 ;  /* 0x0000000403147c11 */ /* 0x000fe2000f8e08ff */
[----:B------:R-:W-:Y:S01]  /*16b0*/  STS [R24+0x1200], R21 ;  /* 0x0012001518007388 */ /* 0x000fe20000000800 */
[--C-:B------:R-:W-:Y:S01]  /*16c0*/  SHF.R.S32.HI R3, RZ, 0x1f, R2.reuse ;  /* 0x0000001fff037819 */ /* 0x100fe20000011402 */
[----:B------:R-:W-:Y:S01]  /*16d0*/  IMAD R18, R18, UR8, RZ ;  /* 0x0000000812127c24 */ /* 0x000fe2000f8e02ff */
[----:B------:R-:W-:Y:S01]  /*16e0*/  ULDC UR4, c[0x0][0x2d0] ;  /* 0x0000b40000047ab9 */ /* 0x000fe20000000800 */
[----:B------:R-:W-:Y:S01]  /*16f0*/  STS [R9+0x1000], R16 ;  /* 0x0010001009007388 */ /* 0x000fe20000000800 */
[----:B------:R-:W-:Y:S01]  /*1700*/  ISETP.GE.AND P0, PT, R2, UR4, PT ;  /* 0x0000000402007c0c */ /* 0x000fe2000bf06270 */
[C---:B------:R-:W-:Y:S01]  /*1710*/  IMAD.WIDE.U32 R10, R25.reuse, UR8, R2 ;  /* 0x00000008190a7c25 */ /* 0x040fe2000f8e0002 */
[----:B------:R-:W-:Y:S01]  /*1720*/  IADD3 R2, R0, 0x40, RZ ;  /* 0x0000004000027810 */ /* 0x000fe20007ffe0ff */
[----:B------:R0:W-:Y:S01]  /*1730*/  STS [R9+0x1200], R17 ;  /* 0x0012001109007388 */ /* 0x0001e20000000800 */
[----:B------:R-:W-:Y:S01]  /*1740*/  SHF.R.S32.HI R3, RZ, 0x1f, R6 ;  /* 0x0000001fff037819 */ /* 0x000fe20000011406 */
[----:B------:R-:W-:Y:S01]  /*1750*/  IMAD R18, R25, UR9, R18 ;  /* 0x0000000919127c24 */ /* 0x000fe2000f8e0212 */
[----:B------:R-:W-:Y:S01]  /*1760*/  BAR.SYNC.DEFER_BLOCKING 0x0 ;  /* 0x0000000000007b1d */ /* 0x000fe20000010000 */
[----:B------:R-:W-:-:S04]  /*1770*/  IADD3 R8, P1, R8, R10, RZ ;  /* 0x0000000a08087210 */ /* 0x000fc80007f3e0ff */
[----:B0-----:R-:W-:Y:S01]  /*1780*/  IADD3.X R9, R7, R11, R18, P1, !PT ;  /* 0x0000000b07097210 */ /* 0x001fe20000ffe412 */
[----:B------:R-:W-:Y:S01]  /*1790*/  ULDC.64 UR4, c[0x0][0x460] ;  /* 0x0001180000047ab9 */ /* 0x000fe20000000a00 */
[-C--:B------:R-:W-:Y:S01]  /*17a0*/  ISETP.GE.OR P1, PT, R2, R5.reuse, P0 ;  /* 0x000000050200720c */ /* 0x080fe20000726670 */
[----:B------:R-:W-:Y:S01]  /*17b0*/  IMAD R3, R3, UR4, RZ ;  /* 0x0000000403037c24 */ /* 0x000fe2000f8e02ff */
[----:B------:R-:W-:Y:S01]  /*17c0*/  ISETP.GE.OR P0, PT, R0, R5, P0 ;  /* 0x000000050000720c */ /* 0x000fe20000706670 */
[----:B------:R-:W-:Y:S01]  /*17d0*/  IMAD.WIDE.U32 R16, R6, UR4, R8 ;  /* 0x0000000406107c25 */ /* 0x000fe2000f8e0008 */
[----:B------:R-:W-:-:S03]  /*17e0*/  SHF.R.S32.HI R18, RZ, 0x1f, R0 ;  /* 0x0000001fff127819 */ /* 0x000fc60000011400 */
[----:B------:R-:W-:-:S05]  /*17f0*/  IMAD R3, R6, UR5, R3 ;  /* 0x0000000506037c24 */ /* 0x000fca000f8e0203 */
[----:B------:R-:W-:Y:S01]  /*1800*/  IADD3 R9, R17, R3, RZ ;  /* 0x0000000311097210 */ /* 0x000fe20007ffe0ff */
[----:B------:R0:W1:Y:S02]  /*1810*/  LDS.128 R12, [R20+0x1000] ;  /* 0x00100000140c7984 */ /* 0x0000640000000c00 */
[----:B------:R-:W-:Y:S05]  /*1820*/  @P0 BRA `(.L_x_265) ;  /* 0x0000000000280947 */ /* 0x000fea0003800000 */
[----:B------:R-:W2:Y:S01]  /*1830*/  LDS.128 R4, [R20] ;  /* 0x0000000014047984 */ /* 0x000ea20000000c00 */
[----:B------:R-:W-:Y:S01]  /*1840*/  MOV R8, R16 ;  /* 0x0000001000087202 */ /* 0x000fe20000000f00 */
[----:B------:R-:W-:Y:S01]  /*1850*/  IMAD R11, R18, UR8, RZ ;  /* 0x00000008120b7c24 */ /* 0x000fe2000f8e02ff */
[----:B------:R-:W-:-:S03]  /*1860*/  ULDC.64 UR4, c[0x0][0x3e8] ;  /* 0x0000fa0000047ab9 */ /* 0x000fc60000000a00 */
[----:B------:R-:W-:-:S04]  /*1870*/  IMAD.WIDE.U32 R2, R0, UR8, R8 ;  /* 0x0000000800027c25 */ /* 0x000fc8000f8e0008 */
[----:B------:R-:W-:Y:S01]  /*1880*/  IMAD R11, R0, UR9, R11 ;  /* 0x00000009000b7c24 */ /* 0x000fe2000f8e020b */
[----:B------:R-:W-:-:S03]  /*1890*/  LEA R10, P0, R2, UR4, 0x1 ;  /* 0x00000004020a7c11 */ /* 0x000fc6000f8008ff */
[----:B------:R-:W-:-:S05]  /*18a0*/  IMAD.IADD R3, R3, 0x1, R11 ;  /* 0x0000000103037824 */ /* 0x000fca00078e020b */
[----:B------:R-:W-:-:S05]  /*18b0*/  LEA.HI.X R11, R2, UR5, R3, 0x1, P0 ;  /* 0x00000005020b7c11 */ /* 0x000fca00080f0c03 */
[----:B--2---:R2:W-:Y:S02]  /*18c0*/  STG.E.128 desc[UR6][R10.64], R4 ;  /* 0x000000040a007986 */ /* 0x0045e4000c101d06 */
.L_x_265:
[----:B------:R-:W-:Y:S05]  /*18d0*/  BSYNC B0 ;  /* 0x0000000000007941 */ /* 0x000fea0003800000 */
.L_x_264:
[----:B------:R-:W-:Y:S05]  /*18e0*/  @P1 EXIT ;  /* 0x000000000000194d */ /* 0x000fea0003800000 */
[----:B--2---:R-:W-:Y:S01]  /*18f0*/  IADD3 R5, P0, R0, 0x40, RZ ;  /* 0x0000004000057810 */ /* 0x004fe20007f1e0ff */
[----:B------:R-:W-:Y:S01]  /*1900*/  ULDC.64 UR4, c[0x0][0x3e8] ;  /* 0x0000fa0000047ab9 */ /* 0x000fe20000000a00 */
[----:B------:R-:W-:Y:S02]  /*1910*/  MOV R2, R16 ;  /* 0x0000001000027202 */ /* 0x000fe40000000f00 */
[----:B------:R-:W-:Y:S02]  /*1920*/  IADD3.X R0, RZ, R18, RZ, P0, !PT ;  /* 0x00000012ff007210 */ /* 0x000fe400007fe4ff */
[----:B------:R-:W-:-:S03]  /*1930*/  MOV R3, R9 ;  /* 0x0000000900037202 */ /* 0x000fc60000000f00 */
[----:B------:R-:W-:Y:S02]  /*1940*/  IMAD R0, R0, UR8, RZ ;  /* 0x0000000800007c24 */ /* 0x000fe4000f8e02ff */
[----:B------:R-:W-:-:S04]  /*1950*/  IMAD.WIDE.U32 R2, R5, UR8, R2 ;  /* 0x0000000805027c25 */ /* 0x000fc8000f8e0002 */
[----:B------:R-:W-:Y:S01]  /*1960*/  IMAD R5, R5, UR9, R0 ;  /* 0x0000000905057c24 */ /* 0x000fe2000f8e0200 */
[----:B------:R-:W-:-:S04]  /*1970*/  LEA R4, P0, R2, UR4, 0x1 ;  /* 0x0000000402047c11 */ /* 0x000fc8000f8008ff */
[----:B------:R-:W-:-:S04]  /*1980*/  IADD3 R3, R3, R5, RZ ;  /* 0x0000000503037210 */ /* 0x000fc80007ffe0ff */
[----:B------:R-:W-:-:S05]  /*1990*/  LEA.HI.X R5, R2, UR5, R3, 0x1, P0 ;  /* 0x0000000502057c11 */ /* 0x000fca00080f0c03 */
[----:B-1----:R-:W-:Y:S01]  /*19a0*/  STG.E.128 desc[UR6][R4.64], R12 ;  /* 0x0000000c04007986 */ /* 0x002fe2000c101d06 */
[----:B------:R-:W-:Y:S05]  /*19b0*/  EXIT ;  /* 0x000000000000794d */ /* 0x000fea0003800000 */
.L_x_266:
        /* <DEDUP_REMOVED lines=12> */
.L_x_1335:


//--------------------- .text._ZN5flash44flash_bwd_dq_dk_dv_loop_seqk_parallel_kernelI23Flash_bwd_kernel_traitsILi32ELi128ELi128ELi8ELi4ELi4ELi4ELb1ELb0EN7cutlass10bfloat16_tE19Flash_kernel_traitsILi32ELi128ELi128ELi8ES3_EELb1ELb0ELb0ELb0ELb0ELb1ELb0EEEvNS_16Flash_bwd_paramsE --------------------------
	.section	.text._ZN5flash44flash_bwd_dq_dk_dv_loop_seqk_parallel_kernelI23Flash_bwd_kernel_traitsILi32ELi128ELi128ELi8ELi4ELi4ELi4ELb1ELb0EN7cutlass10bfloat16_tE19Flash_kernel_traitsILi32ELi128ELi128ELi8ES3_EELb1ELb0ELb0ELb0ELb0ELb1ELb0EEEvNS_16Flash_bwd_paramsE,"ax",@progbits
	.align	128
        .global         _ZN5flash44flash_bwd_dq_dk_dv_loop_seqk_parallel_kernelI23Flash_bwd_kernel_traitsILi32ELi128ELi128ELi8ELi4ELi4ELi4ELb1ELb0EN7cutlass10bfloat16_tE19Flash_kernel_traitsILi32ELi128ELi128ELi8ES3_EELb1ELb0ELb0ELb0ELb0ELb1ELb0EEEvNS_16Flash_bwd_paramsE
        .type           _ZN5flash44flash_bwd_dq_dk_dv_loop_seqk_parallel_kernelI23Flash_bwd_kernel_traitsILi32ELi128ELi128ELi8ELi4ELi4ELi4ELb1ELb0EN7cutlass10bfloat16_tE19Flash_kernel_traitsILi32ELi128ELi128ELi8ES3_EELb1ELb0ELb0ELb0ELb0ELb1ELb0EEEvNS_16Flash_bwd_paramsE,@function
        .size           _ZN5flash44flash_bwd_dq_dk_dv_loop_seqk_parallel_kernelI23Flash_bwd_kernel_traitsILi32ELi128ELi128ELi8ELi4ELi4ELi4ELb1ELb0EN7cutlass10bfloat16_tE19Flash_kernel_traitsILi32ELi128ELi128ELi8ES3_EELb1ELb0ELb0ELb0ELb0ELb1ELb0EEEvNS_16Flash_bwd_paramsE,(.L_x_1336 - _ZN5flash44flash_bwd_dq_dk_dv_loop_seqk_parallel_kernelI23Flash_bwd_kernel_traitsILi32ELi128ELi128ELi8ELi4ELi4ELi4ELb1ELb0EN7cutlass10bfloat16_tE19Flash_kernel_traitsILi32ELi128ELi128ELi8ES3_EELb1ELb0ELb0ELb0ELb0ELb1ELb0EEEvNS_16Flash_bwd_paramsE)
        .other          _ZN5flash44flash_bwd_dq_dk_dv_loop_seqk_parallel_kernelI23Flash_bwd_kernel_traitsILi32ELi128ELi128ELi8ELi4ELi4ELi4ELb1ELb0EN7cutlass10bfloat16_tE19Flash_kernel_traitsILi32ELi128ELi128ELi8ES3_EELb1ELb0ELb0ELb0ELb0ELb1ELb0EEEvNS_16Flash_bwd_paramsE,@"STO_CUDA_ENTRY STV_DEFAULT"
_ZN5flash44flash_bwd_dq_dk_dv_loop_seqk_parallel_kernelI23Flash_bwd_kernel_traitsILi32ELi128ELi128ELi8ELi4ELi4ELi4ELb1ELb0EN7cutlass10bfloat16_tE19Flash_kernel_traitsILi32ELi128ELi128ELi8ES3_EELb1ELb0ELb0ELb0ELb0ELb1ELb0EEEvNS_16Flash_bwd_paramsE:
.text._ZN5flash44flash_bwd_dq_dk_dv_loop_seqk_parallel_kernelI23Flash_bwd_kernel_traitsILi32ELi128ELi128ELi8ELi4ELi4ELi4ELb1ELb0EN7cutlass10bfloat16_tE19Flash_kernel_traitsILi32ELi128ELi128ELi8ES3_EELb1ELb0ELb0ELb0ELb0ELb1ELb0EEEvNS_16Flash_bwd_paramsE:
        /* <DEDUP_REMOVED lines=16> */
[----:B------:R-:W-:Y:S01]  /*0100*/  UMOV UR58, 0xffffe000 ;  /* 0xffffe000003a7882 */ /* 0x000fe20000000000 */
[----:B------:R-:W-:Y:S02]  /*0110*/  IMAD.MOV.U32 R151, RZ, RZ, 0x40 ;  /* 0x00000040ff977424 */ /* 0x000fe400078e00ff */
[----:B------:R-:W3:Y:S08]  /*0120*/  S2UR UR55, SR_CTAID.Z ;  /* 0x00000000003779c3 */ /* 0x000ef00000002700 */
[----:B------:R-:W4:Y:S01]  /*0130*/  S2UR UR43, SR_CTAID.Y ;  /* 0x00000000002b79c3 */ /* 0x000f220000002600 */
[----:B--2---:R-:W-:-:S04]  /*0140*/  ULEA UR4, UR4, UR5, 0x18 ;  /* 0x0000000504047291 */ /* 0x004fc8000f8ec03f */
[----:B------:R-:W-:Y:S01]  /*0150*/  UIADD3 UR5, UR4, 0x8000, URZ ;  /* 0x0000800004057890 */ /* 0x000fe2000fffe03f */
        /* <DEDUP_REMOVED lines=8> */
[----:B------:R-:W-:-:S02]  /*01e0*/  SHF.R.S32.HI R2, RZ, 0x4, R3 ;  /* 0x00000004ff027819 */ /* 0x000fc40000011403 */
[----:B------:R-:W-:Y:S02]  /*01f0*/  LOP3.LUT R9, R16, 0xfffffff8, RZ, 0xc0, !PT ;  /* 0xfffffff810097812 */ /* 0x000fe400078ec0ff */
[C---:B------:R-:W-:Y:S02]  /*0200*/  LOP3.LUT R0, R3.reuse, 0xfffffff0, RZ, 0xc0, !PT ;  /* 0xfffffff003007812 */ /* 0x040fe400078ec0ff */
[----:B------:R-:W-:Y:S01]  /*0210*/  LOP3.LUT R7, R6, 0xffffffe0, RZ, 0xc0, !PT ;  /* 0xffffffe006077812 */ /* 0x000fe200078ec0ff */
[C---:B------:R-:W-:Y:S01]  /*0220*/  IMAD.IADD R9, R8.reuse, 0x1, -R9 ;  /* 0x0000000108097824 */ /* 0x040fe200078e0a09 */
[----:B------:R-:W-:Y:S01]  /*0230*/  LEA.HI R4, R3, R2, RZ, 0x1 ;  /* 0x0000000203047211 */ /* 0x000fe200078f08ff */
[C---:B------:R-:W-:Y:S01]  /*0240*/  IMAD.IADD R3, R8.reuse, 0x1, -R0 ;  /* 0x0000000108037824 */ /* 0x040fe200078e0a00 */
[----:B------:R-:W-:Y:S01]  /*0250*/  SHF.R.S32.HI R243, RZ, 0x7, R243 ;  /* 0x00000007fff37819 */ /* 0x000fe200000114f3 */
[----:B------:R-:W-:Y:S01]  /*0260*/  IMAD.IADD R0, R8, 0x1, -R7 ;  /* 0x0000000108007824 */ /* 0x000fe200078e0a07 */
[----:B------:R-:W-:-:S02]  /*0270*/  LOP3.LUT R4, R4, 0xfffffffe, RZ, 0xc0, !PT ;  /* 0xfffffffe04047812 */ /* 0x000fc400078ec0ff */
[----:B------:R-:W-:Y:S02]  /*0280*/  LEA.HI R11, R9, R9, RZ, 0x1 ;  /* 0x00000009090b7211 */ /* 0x000fe400078f08ff */
[----:B------:R-:W-:Y:S01]  /*0290*/  SHF.R.S32.HI R7, RZ, 0x1f, R0 ;  /* 0x0000001fff077819 */ /* 0x000fe20000011400 */
[----:B------:R-:W-:Y:S01]  /*02a0*/  IMAD.IADD R12, R2, 0x1, -R4 ;  /* 0x00000001020c7824 */ /* 0x000fe200078e0a04 */
[----:B------:R-:W-:Y:S02]  /*02b0*/  LOP3.LUT R2, R11, 0x7fffffe, RZ, 0xc0, !PT ;  /* 0x07fffffe0b027812 */ /* 0x000fe400078ec0ff */
[----:B------:R-:W-:Y:S01]  /*02c0*/  LEA.HI R242, R7, R0, RZ, 0x2 ;  /* 0x0000000007f27211 */ /* 0x000fe200078f10ff */
[----:B------:R-:W-:Y:S01]  /*02d0*/  IMAD R0, R243, 0x8, R12 ;  /* 0x00000008f3007824 */ /* 0x000fe200078e020c */
[--C-:B------:R-:W-:Y:S01]  /*02e0*/  SHF.R.S32.HI R235, RZ, 0x2, R5.reuse ;  /* 0x00000002ffeb7819 */ /* 0x100fe20000011405 */
[----:B------:R-:W-:Y:S01]  /*02f0*/  IMAD.IADD R2, R9, 0x1, -R2 ;  /* 0x0000000109027824 */ /* 0x000fe200078e0a02 */
[----:B------:R-:W-:-:S02]  /*0300*/  SHF.R.S32.HI R4, RZ, 0x1f, R5 ;  /* 0x0000001fff047819 */ /* 0x000fc40000011405 */
[----:B------:R-:W-:Y:S01]  /*0310*/  SHF.R.S32.HI R13, RZ, 0x1f, R3 ;  /* 0x0000001fff0d7819 */ /* 0x000fe20000011403 */
[----:B------:R-:W-:Y:S01]  /*0320*/  IMAD R0, R0, 0x8, R2 ;  /* 0x0000000800007824 */ /* 0x000fe200078e0202 */
[----:B------:R-:W-:Y:S02]  /*0330*/  LOP3.LUT R10, R5, 0xfffffffc, RZ, 0xc0, !PT ;  /* 0xfffffffc050a7812 */ /* 0x000fe400078ec0ff */
[----:B------:R-:W-:Y:S02]  /*0340*/  LEA.HI R2, R4, R235, RZ, 0x3 ;  /* 0x000000eb04027211 */ /* 0x000fe400078f18ff */
[-C--:B------:R-:W-:Y:S01]  /*0350*/  LEA.HI R4, R3, R3.reuse, RZ, 0x1 ;  /* 0x0000000303047211 */ /* 0x080fe200078f08ff */
[----:B------:R-:W-:Y:S01]  /*0360*/  IMAD.IADD R244, R8, 0x1, -R10 ;  /* 0x0000000108f47824 */ /* 0x000fe200078e0a0a */
[----:B------:R-:W-:Y:S02]  /*0370*/  LEA.HI R13, R13, R3, RZ, 0x3 ;  /* 0x000000030d0d7211 */ /* 0x000fe400078f18ff */
[--C-:B------:R-:W-:Y:S01]  /*0380*/  SHF.R.S32.HI R247, RZ, 0x5, R6.reuse ;  /* 0x00000005fff77819 */ /* 0x100fe20000011406 */
[C---:B------:R-:W-:Y:S01]  /*0390*/  IMAD.SHL.U32 R18, R244.reuse, 0x2, RZ ;  /* 0x00000002f4127824 */ /* 0x040fe200078e00ff */
[----:B------:R-:W-:Y:S01]  /*03a0*/  SHF.R.S32.HI R6, RZ, 0x1f, R6 ;  /* 0x0000001fff067819 */ /* 0x000fe20000011406 */
[----:B------:R-:W-:Y:S01]  /*03b0*/  IMAD.SHL.U32 R244, R244, 0x8, RZ ;  /* 0x00000008f4f47824 */ /* 0x000fe200078e00ff */
[----:B------:R-:W-:-:S02]  /*03c0*/  SHF.R.S32.HI R5, RZ, 0x1, R4 ;  /* 0x00000001ff057819 */ /* 0x000fc40000011404 */
[----:B------:R-:W-:Y:S02]  /*03d0*/  SHF.R.S32.HI R7, RZ, 0x1f, R4 ;  /* 0x0000001fff077819 */ /* 0x000fe40000011404 */
[----:B------:R-:W-:Y:S02]  /*03e0*/  LOP3.LUT R8, R4, 0x7fffffe, RZ, 0xc0, !PT ;  /* 0x07fffffe04087812 */ /* 0x000fe400078ec0ff */
[----:B------:R-:W-:Y:S02]  /*03f0*/  LOP3.LUT R2, R2, 0xfffffff8, RZ, 0xc0, !PT ;  /* 0xfffffff802027812 */ /* 0x000fe400078ec0ff */
[----:B------:R-:W-:Y:S01]  /*0400*/  LOP3.LUT R4, R13, 0xfffffff8, RZ, 0xc0, !PT ;  /* 0xfffffff80d047812 */ /* 0x000fe200078ec0ff */
[----:B------:R-:W-:Y:S01]  /*0410*/  IMAD.IADD R17, R3, 0x1, -R8 ;  /* 0x0000000103117824 */ /* 0x000fe200078e0a08 */
[----:B------:R-:W-:Y:S01]  /*0420*/  LEA.HI R10, R6, R247, RZ, 0x2 ;  /* 0x000000f7060a7211 */ /* 0x000fe200078f10ff */
[----:B------:R-:W-:Y:S01]  /*0430*/  IMAD.IADD R2, R235, 0x1, -R2 ;  /* 0x00000001eb027824 */ /* 0x000fe200078e0a02 */
[----:B------:R-:W-:Y:S01]  /*0440*/  LEA.HI R7, R7, R5, RZ, 0x2 ;  /* 0x0000000507077211 */ /* 0x000fe200078f10ff */
[----:B------:R-:W-:Y:S01]  /*0450*/  IMAD.IADD R15, R3, 0x1, -R4 ;  /* 0x00000001030f7824 */ /* 0x000fe200078e0a04 */
[----:B------:R-:W-:Y:S01]  /*0460*/  LOP3.LUT R4, R10, 0xfffffffc, RZ, 0xc0, !PT ;  /* 0xfffffffc0a047812 */ /* 0x000fe200078ec0ff */
[----:B------:R-:W-:Y:S01]  /*0470*/  IMAD.SHL.U32 R3, R9, 0x40, RZ ;  /* 0x0000004009037824 */ /* 0x000fe200078e00ff */
[----:B------:R-:W-:Y:S01]  /*0480*/  LOP3.LUT R6, R2, 0x1, RZ, 0xc0, !PT ;  /* 0x0000000102067812 */ /* 0x000fe200078ec0ff */
[----:B------:R-:W-:Y:S01]  /*0490*/  IMAD R8, R243, 0x2000, R18 ;  /* 0x00002000f3087824 */ /* 0x000fe200078e0212 */
[----:B------:R-:W-:Y:S01]  /*04a0*/  LOP3.LUT R7, R7, 0xfffffffc, RZ, 0xc0, !PT ;  /* 0xfffffffc07077812 */ /* 0x000fe200078ec0ff */
[----:B------:R-:W-:Y:S01]  /*04b0*/  IMAD.IADD R248, R247, 0x1, -R4 ;  /* 0x00000001f7f87824 */ /* 0x000fe200078e0a04 */
[----:B------:R-:W-:-:S02]  /*04c0*/  SHF.R.S32.HI R4, RZ, 0x1, R11 ;  /* 0x00000001ff047819 */ /* 0x000fc4000001140b */
[----:B------:R-:W-:Y:S01]  /*04d0*/  ISETP.NE.U32.AND P6, PT, R6, 0x1, PT ;  /* 0x000000010600780c */ /* 0x000fe20003fc5070 */
[----:B------:R-:W-:Y:S01]  /*04e0*/  IMAD.IADD R14, R5, 0x1, -R7 ;  /* 0x00000001050e7824 */ /* 0x000fe200078e0a07 */
[----:B------:R-:W-:Y:S01]  /*04f0*/  LOP3.LUT R6, R3, 0x1c0, RZ, 0xc0, !PT ;  /* 0x000001c003067812 */ /* 0x000fe200078ec0ff */
[----:B------:R-:W-:Y:S01]  /*0500*/  IMAD.SHL.U32 R3, R248, 0x10, RZ ;  /* 0x00000010f8037824 */ /* 0x000fe200078e00ff */
[C---:B------:R-:W-:Y:S01]  /*0510*/  LOP3.LUT P0, RZ, R4.reuse, 0x2, RZ, 0xc0, !PT ;  /* 0x0000000204ff7812 */ /* 0x040fe2000780c0ff */
[----:B------:R-:W-:Y:S01]  /*0520*/  IMAD.SHL.U32 R5, R4, 0x40, RZ ;  /* 0x0000004004057824 */ /* 0x000fe200078e00ff */
[----:B------:R-:W-:Y:S02]  /*0530*/  LEA.HI R10, R2, R2, RZ, 0x1 ;  /* 0x00000002020a7211 */ /* 0x000fe400078f08ff */
[----:B------:R-:W-:Y:S02]  /*0540*/  LEA.HI.SX32 R242, R242, R3, 0x1e ;  /* 0x00000003f2f27211 */ /* 0x000fe400078ff2ff */
[----:B------:R-:W-:-:S02]  /*0550*/  LOP3.LUT R4, R6, 0x30, R3, 0xf8, !PT ;  /* 0x0000003006047812 */ /* 0x000fc400078ef803 */
[----:B------:R-:W-:Y:S01]  /*0560*/  LOP3.LUT R3, R5, 0xc0, RZ, 0xc0, !PT ;  /* 0x000000c005037812 */ /* 0x000fe200078ec0ff */
[----:B------:R-:W-:Y:S01]  /*0570*/  IMAD.SHL.U32 R5, R2, 0x40, RZ ;  /* 0x0000004002057824 */ /* 0x000fe200078e00ff */
[----:B------:R-:W-:Y:S02]  /*0580*/  LOP3.LUT R7, R10, 0x3fffffe, RZ, 0xc0, !PT ;  /* 0x03fffffe0a077812 */ /* 0x000fe400078ec0ff */
[--C-:B------:R-:W-:Y:S02]  /*0590*/  LOP3.LUT R11, R4, 0x8, R16.reuse, 0xf8, !PT ;  /* 0x00000008040b7812 */ /* 0x100fe400078ef810 */
[----:B------:R-:W-:Y:S01]  /*05a0*/  LOP3.LUT R4, R3, 0x8, R16, 0xf8, !PT ;  /* 0x0000000803047812 */ /* 0x000fe200078ef810 */
[C---:B------:R-:W-:Y:S01]  /*05b0*/  IMAD.IADD R9, R2.reuse, 0x1, -R7 ;  /* 0x0000000102097824 */ /* 0x040fe200078e0a07 */
[----:B------:R-:W-:Y:S02]  /*05c0*/  SHF.R.U32.HI R3, RZ, 0x3, R3 ;  /* 0x00000003ff037819 */ /* 0x000fe40000011603 */
[----:B------:R-:W-:-:S02]  /*05d0*/  LOP3.LUT P5, RZ, R2, 0x2, RZ, 0xc0, !PT ;  /* 0x0000000202ff7812 */ /* 0x000fc400078ac0ff */
[----:B------:R-:W-:Y:S02]  /*05e0*/  LOP3.LUT P4, RZ, R2, 0x4, RZ, 0xc0, !PT ;  /* 0x0000000402ff7812 */ /* 0x000fe4000788c0ff */
[----:B------:R-:W-:Y:S02]  /*05f0*/  LOP3.LUT R5, R5, 0x1c0, RZ, 0xc0, !PT ;  /* 0x000001c005057812 */ /* 0x000fe400078ec0ff */
[----:B------:R-:W-:Y:S01]  /*0600*/  LOP3.LUT R2, R4, R3, RZ, 0x3c, !PT ;  /* 0x0000000304027212 */ /* 0x000fe200078e3cff */
[----:B------:R-:W-:Y:S01]  /*0610*/  IMAD.SHL.U32 R3, R248, 0x400, RZ ;  /* 0x00000400f8037824 */ /* 0x000fe200078e00ff */
[----:B------:R-:W-:Y:S02]  /*0620*/  SHF.R.S32.HI R4, RZ, 0x3, R13 ;  /* 0x00000003ff047819 */ /* 0x000fe4000001140d */
[----:B------:R-:W-:Y:S01]  /*0630*/  SHF.R.U32.HI R7, RZ, 0x3, R6 ;  /* 0x00000003ff077819 */ /* 0x000fe20000011606 */
[----:B------:R-:W-:Y:S01]  /*0640*/  IMAD.U32 R156, R0, 0x20, R2 ;  /* 0x00000020009c7824 */ /* 0x000fe200078e0002 */
[----:B------:R-:W-:Y:S01]  /*0650*/  LEA.HI R6, R5, R5, RZ, 0x1d ;  /* 0x0000000505067211 */ /* 0x000fe200078fe8ff */
[----:B------:R-:W-:Y:S01]  /*0660*/  IMAD R5, R248, 0x200, R18 ;  /* 0x00000200f8057824 */ /* 0x000fe200078e0212 */
[----:B------:R-:W-:Y:S01]  /*0670*/  SHF.R.S32.HI R2, RZ, 0x1, R10 ;  /* 0x00000001ff027819 */ /* 0x000fe2000001140a */
[----:B------:R-:W-:Y:S01]  /*0680*/  IMAD R17, R4, 0x8, R17 ;  /* 0x0000000804117824 */ /* 0x000fe200078e0211 */
[--C-:B------:R-:W-:Y:S01]  /*0690*/  IADD3 R221, R6, R8, R3.reuse ;  /* 0x0000000806dd7210 */ /* 0x100fe20007ffe003 */
[----:B------:R-:W-:Y:S01]  /*06a0*/  IMAD R13, R4, 0x200, R3 ;  /* 0x00000200040d7824 */ /* 0x000fe200078e0203 */
[----:B------:R-:W-:Y:S01]  /*06b0*/  LOP3.LUT R4, R11, R7, RZ, 0x3c, !PT ;  /* 0x000000070b047212 */ /* 0x000fe200078e3cff */
[----:B------:R-:W-:Y:S01]  /*06c0*/  IMAD R11, R9, 0x20, R5 ;  /* 0x00000020090b7824 */ /* 0x000fe200078e0205 */
[----:B------:R-:W-:Y:S01]  /*06d0*/  LOP3.LUT P3, RZ, R2, 0x2, RZ, 0xc0, !PT ;  /* 0x0000000202ff7812 */ /* 0x000fe2000786c0ff */
[----:B------:R-:W-:Y:S01]  /*06e0*/  IMAD.SHL.U32 R5, R15, 0x40, RZ ;  /* 0x000000400f057824 */ /* 0x000fe200078e00ff */
[----:B------:R-:W-:Y:S01]  /*06f0*/  LEA R149, R156, UR5, 0x1 ;  /* 0x000000059c957c11 */ /* 0x000fe2000f8e08ff */
[----:B------:R-:W-:Y:S01]  /*0700*/  IMAD.SHL.U32 R0, R243, 0x8, RZ ;  /* 0x00000008f3007824 */ /* 0x000fe200078e00ff */
[----:B------:R-:W-:Y:S01]  /*0710*/  R2P PR, R15, 0x6 ;  /* 0x000000060f007804 */ /* 0x000fe20000000000 */
[----:B------:R-:W-:Y:S01]  /*0720*/  IMAD.SHL.U32 R7, R12, 0x8, RZ ;  /* 0x000000080c077824 */ /* 0x000fe200078e00ff */
[----:B------:R-:W-:Y:S01]  /*0730*/  LOP3.LUT R5, R5, 0x1c0, RZ, 0xc0, !PT ;  /* 0x000001c005057812 */ /* 0x000fe200078ec0ff */
[----:B------:R-:W-:Y:S01]  /*0740*/  IMAD.SHL.U32 R2, R2, 0x40, RZ ;  /* 0x0000004002027824 */ /* 0x000fe200078e00ff */
[----:B------:R-:W-:Y:S01]  /*0750*/  LOP3.LUT R8, R0, 0x8, RZ, 0xc0, !PT ;  /* 0x0000000800087812 */ /* 0x000fe200078ec0ff */
[----:B------:R-:W-:Y:S01]  /*0760*/  IMAD.SHL.U32 R3, R14, 0x40, RZ ;  /* 0x000000400e037824 */ /* 0x000fe200078e00ff */
[----:B------:R-:W-:Y:S01]  /*0770*/  SEL R0, R154, 0xffffffe0, !P0 ;  /* 0xffffffe09a007807 */ /* 0x000fe20004000000 */
[----:B------:R-:W-:Y:S01]  /*0780*/  IMAD.SHL.U32 R10, R12, 0x10, RZ ;  /* 0x000000100c0a7824 */ /* 0x000fe200078e00ff */
[----:B------:R-:W-:Y:S01]  /*0790*/  LOP3.LUT R2, R2, 0xc0, RZ, 0xc0, !PT ;  /* 0x000000c002027812 */ /* 0x000fe200078ec0ff */
[----:B------:R-:W-:Y:S01]  /*07a0*/  IMAD R4, R12, 0x200, R4 ;  /* 0x000002000c047824 */ /* 0x000fe200078e0204 */
[----:B------:R-:W-:Y:S01]  /*07b0*/  LOP3.LUT R7, R7, 0x8, RZ, 0xc0, !PT ;  /* 0x0000000807077812 */ /* 0x000fe200078ec0ff */
[----:B------:R-:W-:Y:S01]  /*07c0*/  IMAD.IADD R149, R149, 0x1, R0 ;  /* 0x0000000195957824 */ /* 0x000fe200078e0200 */
[----:B------:R-:W-:Y:S01]  /*07d0*/  SHF.R.U32.HI R150, RZ, 0x3, R5 ;  /* 0x00000003ff967819 */ /* 0x000fe20000011605 */
[----:B------:R-:W-:Y:S01]  /*07e0*/  IMAD.U32 R0, RZ, RZ, UR6 ;  /* 0x00000006ff007e24 */ /* 0x000fe2000f8e00ff */
[----:B------:R-:W-:Y:S01]  /*07f0*/  SHF.R.U32.HI R9, RZ, 0x3, R2 ;  /* 0x00000003ff097819 */ /* 0x000fe20000011602 */
[----:B------:R-:W-:Y:S01]  /*0800*/  USHF.R.S32.HI UR6, URZ, 0x1f, UR43 ;  /* 0x0000001f3f067899 */ /* 0x000fe2000801142b */
[----:B------:R-:W-:Y:S01]  /*0810*/  LOP3.LUT R150, R150, R5, R7, 0x1e, !PT ;  /* 0x0000000596967212 */ /* 0x000fe200078e1e07 */
[----:B------:R-:W-:Y:S01]  /*0820*/  IMAD.U32 R0, RZ, RZ, UR7 ;  /* 0x00000007ff007e24 */ /* 0x000fe2000f8e00ff */
[----:B------:R-:W-:Y:S01]  /*0830*/  LOP3.LUT R3, R3, 0xc0, RZ, 0xc0, !PT ;  /* 0x000000c003037812 */ /* 0x000fe200078ec0ff */
[----:B------:R-:W-:Y:S01]  /*0840*/  USHF.R.S32.HI UR7, URZ, 0x1f, UR55 ;  /* 0x0000001f3f077899 */ /* 0x000fe20008011437 */
[----:B------:R-:W-:Y:S01]  /*0850*/  LOP3.LUT R2, R9, R2, R8, 0x1e, !PT ;  /* 0x0000000209027212 */ /* 0x000fe200078e1e08 */
[----:B------:R-:W-:Y:S01]  /*0860*/  IMAD.IADD R150, R13, 0x1, R150 ;  /* 0x000000010d967824 */ /* 0x000fe200078e0296 */
[----:B------:R-:W-:Y:S01]  /*0870*/  LEA R221, R221, UR4, 0x1 ;  /* 0x00000004dddd7c11 */ /* 0x000fe2000f8e08ff */
[----:B------:R-:W-:Y:S01]  /*0880*/  IMAD.U32 R0, RZ, RZ, UR6 ;  /* 0x00000006ff007e24 */ /* 0x000fe2000f8e00ff */
[----:B------:R-:W-:Y:S01]  /*0890*/  SHF.R.U32.HI R6, RZ, 0x3, R3 ;  /* 0x00000003ff067819 */ /* 0x000fe20000011603 */
[----:B------:R-:W-:Y:S01]  /*08a0*/  UIADD3 UR6, UR4, 0x6000, URZ ;  /* 0x0000600004067890 */ /* 0x000fe2000fffe03f */
[----:B------:R-:W-:Y:S01]  /*08b0*/  LOP3.LUT R10, R8, 0x10, R10, 0xf8, !PT ;  /* 0x00000010080a7812 */ /* 0x000fe200078ef80a */
[----:B------:R-:W-:Y:S01]  /*08c0*/  IMAD.IADD R5, R2, 0x1, R11 ;  /* 0x0000000102057824 */ /* 0x000fe200078e020b */
[----:B------:R-:W-:Y:S01]  /*08d0*/  SEL R222, R222, 0x10, !P6 ;  /* 0x00000010dede7807 */ /* 0x000fe20007000000 */
[----:B------:R-:W-:Y:S01]  /*08e0*/  VIADD R220, R221, 0x40 ;  /* 0x00000040dddc7836 */ /* 0x000fe20000000000 */
[----:B------:R-:W-:Y:S01]  /*08f0*/  LEA R150, R150, UR5, 0x1 ;  /* 0x0000000596967c11 */ /* 0x000fe2000f8e08ff */
[----:B------:R-:W-:Y:S01]  /*0900*/  IMAD.SHL.U32 R2, R17, 0x20, RZ ;  /* 0x0000002011027824 */ /* 0x000fe200078e00ff */
[C---:B------:R-:W-:Y:S01]  /*0910*/  LOP3.LUT R7, R6.reuse, R3, R7, 0x1e, !PT ;  /* 0x0000000306077212 */ /* 0x040fe200078e1e07 */
[C---:B------:R-:W-:Y:S01]  /*0920*/  @P4 VIADD R220, R221.reuse, 0xffffffc0 ;  /* 0xffffffc0dddc4836 */ /* 0x040fe20000000000 */
[----:B------:R-:W-:Y:S01]  /*0930*/  LOP3.LUT R3, R6, R10, R3, 0x1e, !PT ;  /* 0x0000000a06037212 */ /* 0x000fe200078e1e03 */
[----:B------:R-:W-:Y:S01]  /*0940*/  IMAD.IADD R223, R221, 0x1, R222 ;  /* 0x00000001dddf7824 */ /* 0x000fe200078e02de */
[----:B------:R-:W-:Y:S01]  /*0950*/  SEL R224, R154, 0xffffffe0, !P5 ;  /* 0xffffffe09ae07807 */ /* 0x000fe20006800000 */
[----:B------:R-:W-:Y:S01]  /*0960*/  VIADD R157, R150, 0x20 ;  /* 0x00000020969d7836 */ /* 0x000fe20000000000 */
[----:B------:R-:W-:Y:S01]  /*0970*/  SEL R151, R151, 0xffffffc0, !P2 ;  /* 0xffffffc097977807 */ /* 0x000fe20005000000 */
[----:B------:R-:W-:Y:S01]  /*0980*/  IMAD R161, R248, 0x200, R2 ;  /* 0x00000200f8a17824 */ /* 0x000fe200078e0202 */
[----:B------:R-:W-:Y:S01]  /*0990*/  LEA R249, R5, UR6, 0x1 ;  /* 0x0000000605f97c11 */ /* 0x000fe2000f8e08ff */
[----:B------:R-:W-:Y:S01]  /*09a0*/  IMAD.IADD R222, R222, 0x1, R220 ;  /* 0x00000001dede7824 */ /* 0x000fe200078e02dc */
[----:B------:R-:W-:Y:S01]  /*09b0*/  LOP3.LUT P0, RZ, R14, 0x2, RZ, 0xc0, !PT ;  /* 0x000000020eff7812 */ /* 0x000fe2000780c0ff */
[----:B------:R-:W-:-:S02]  /*09c0*/  @P1 VIADD R157, R150, 0xffffffe0 ;  /* 0xffffffe0969d1836 */ /* 0x000fc40000000000 */
[----:B------:R-:W-:Y:S01]  /*09d0*/  IMAD.IADD R155, R2, 0x1, R3 ;  /* 0x00000001029b7824 */ /* 0x000fe200078e0203 */
[----:B------:R-:W-:Y:S01]  /*09e0*/  SEL R154, R154, 0xffffffe0, !P0 ;  /* 0xffffffe09a9a7807 */ /* 0x000fe20004000000 */
[----:B------:R-:W-:Y:S01]  /*09f0*/  IMAD.U32 R2, RZ, RZ, UR7 ;  /* 0x00000007ff027e24 */ /* 0x000fe2000f8e00ff */
[----:B------:R-:W-:Y:S01]  /*0a00*/  LEA R2, R4, UR4, 0x1 ;  /* 0x0000000404027c11 */ /* 0x000fe2000f8e08ff */
[--C-:B------:R-:W-:Y:S02]  /*0a10*/  IMAD.IADD R227, R221, 0x1, R224.reuse ;  /* 0x00000001dde37824 */ /* 0x100fe400078e02e0 */
[----:B------:R-:W-:Y:S02]  /*0a20*/  IMAD.IADD R226, R223, 0x1, R224 ;  /* 0x00000001dfe27824 */ /* 0x000fe400078e02e0 */
[----:B------:R-:W-:Y:S02]  /*0a30*/  IMAD.IADD R225, R224, 0x1, R220 ;  /* 0x00000001e0e17824 */ /* 0x000fe400078e02dc */
[----:B------:R-:W-:-:S02]  /*0a40*/  VIADD R250, R249, 0x20 ;  /* 0x00000020f9fa7836 */ /* 0x000fc40000000000 */
[----:B------:R-:W-:Y:S02]  /*0a50*/  IMAD.IADD R152, R150, 0x1, R151 ;  /* 0x0000000196987824 */ /* 0x000fe400078e0297 */
[----:B------:R-:W-:Y:S02]  /*0a60*/  IMAD.IADD R161, R161, 0x1, R7 ;  /* 0x00000001a1a17824 */ /* 0x000fe400078e0207 */
[----:B------:R-:W-:Y:S02]  /*0a70*/  IMAD.U32 R252, RZ, RZ, UR7 ;  /* 0x00000007fffc7e24 */ /* 0x000fe4000f8e00ff */
[----:B------:R-:W-:Y:S02]  /*0a80*/  IMAD.IADD R224, R224, 0x1, R222 ;  /* 0x00000001e0e07824 */ /* 0x000fe400078e02de */
[----:B------:R-:W-:Y:S02]  /*0a90*/  @P3 VIADD R250, R249, 0xffffffe0 ;  /* 0xffffffe0f9fa3836 */ /* 0x000fe40000000000 */
[----:B------:R-:W-:-:S02]  /*0aa0*/  IMAD.IADD R151, R151, 0x1, R157 ;  /* 0x0000000197977824 */ /* 0x000fc400078e029d */
[C---:B------:R-:W-:Y:S02]  /*0ab0*/  VIADD R160, R157.reuse, 0x2000 ;  /* 0x000020009da07836 */ /* 0x040fe40000000000 */
[C---:B------:R-:W-:Y:S02]  /*0ac0*/  VIADD R159, R157.reuse, 0x4000 ;  /* 0x000040009d9f7836 */ /* 0x040fe40000000000 */
[----:B------:R-:W-:-:S07]  /*0ad0*/  VIADD R158, R157, 0x6000 ;  /* 0x000060009d9e7836 */ /* 0x000fce0000000000 */
.L_x_295:
        /* <DEDUP_REMOVED lines=30> */
[----:B-1--4-:R-:W2:Y:S01]  /*0cc0*/  @P1 LDG.E R8, desc[UR14][R6.64] ;  /* 0x0000000e06081981 */ /* 0x012ea2000c1e1900 */
        /* <DEDUP_REMOVED lines=36> */
.L_x_267:
        /* <DEDUP_REMOVED lines=14> */
[----:B------:R-:W-:Y:S02]  /*0ff0*/  UISETP.NE.AND UP0, UPT, UR38, -0x1, UPT ;  /* 0xffffffff2600788c */ /* 0x000fe4000bf05270 */
[----:B------:R-:W-:-:S02]  /*1000*/  UIMAD UR24, UR43, UR9, UR8 ;  /* 0x000000092b1872a4 */ /* 0x000fc4000f8e0208 */
[----:B------:R-:W-:Y:S01]  /*1010*/  USHF.L.U32 UR7, UR43, 0x7, URZ ;  /* 0x000000072b077899 */ /* 0x000fe2000800063f */
[----:B------:R-:W-:Y:S01]  /*1020*/  @!UP1 ULDC.64 UR8, c[0x0][0x418] ;  /* 0x0001060000089ab9 */ /* 0x000fe20000000a00 */
[----:B------:R-:W-:Y:S01]  /*1030*/  ULDC UR57, c[0x0][0x2d4] ;  /* 0x0000b50000397ab9 */ /* 0x000fe20000000800 */
[----:B------:R-:W-:Y:S01]  /*1040*/  ULDC.64 UR32, c[0x0][0x240] ;  /* 0x0000900000207ab9 */ /* 0x000fe20000000a00 */
[----:B------:R-:W-:Y:S02]  /*1050*/  USHF.R.S32.HI UR42, URZ, 0x1f, UR57 ;  /* 0x0000001f3f2a7899 */ /* 0x000fe40008011439 */
[----:B------:R-:W-:Y:S01]  /*1060*/  USEL UR29, UR7, URZ, UP2 ;  /* 0x0000003f071d7287 */ /* 0x000fe20009000000 */
[----:B------:R-:W-:Y:S01]  /*1070*/  ULDC.U8 UR23, c[0x0][0x480] ;  /* 0x0001200000177ab9 */ /* 0x000fe20000000000 */
[----:B------:R-:W-:Y:S01]  /*1080*/  ULDC.U8 UR22, c[0x0][0x3d8] ;  /* 0x0000f60000167ab9 */ /* 0x000fe20000000000 */
[----:B-1----:R-:W-:Y:S01]  /*1090*/  IABS R6, R7 ;  /* 0x0000000700067213 */ /* 0x002fe20000000000 */
[----:B------:R-:W-:Y:S01]  /*10a0*/  UIMAD.WIDE.U32 UR12, UR18, UR32, URZ ;  /* 0x00000020120c72a5 */ /* 0x000fe2000f8e003f */
[----:B------:R-:W-:Y:S01]  /*10b0*/  ISETP.NE.AND P3, PT, R7, RZ, PT ;  /* 0x000000ff0700720c */ /* 0x000fe20003f65270 */
[----:B------:R-:W-:Y:S01]  /*10c0*/  @UP0 UIADD3 UR7, UR37, UR38, URZ ;  /* 0x0000002625070290 */ /* 0x000fe2000fffe03f */
[----:B------:R-:W1:Y:S01]  /*10d0*/  I2F.RP R4, R6 ;  /* 0x0000000600047306 */ /* 0x000e620000209400 */
[----:B------:R-:W-:-:S02]  /*10e0*/  UISETP.NE.AND UP4, UPT, UR23, URZ, UPT ;  /* 0x0000003f1700728c */ /* 0x000fc4000bf85270 */
[----:B------:R-:W-:Y:S02]  /*10f0*/  UISETP.NE.AND UP3, UPT, UR22, URZ, UPT ;  /* 0x0000003f1600728c */ /* 0x000fe4000bf65270 */
[----:B--2---:R-:W-:Y:S01]  /*1100*/  UIMAD.WIDE.U32 UR26, UR5, UR10, URZ ;  /* 0x0000000a051a72a5 */ /* 0x004fe2000f8e003f */
[----:B------:R-:W-:Y:S01]  /*1110*/  @UP0 ULDC.64 UR22, c[0x0][0x248] ;  /* 0x0000920000160ab9 */ /* 0x000fe20000000a00 */
[----:B------:R-:W-:Y:S02]  /*1120*/  USEL UR53, UR16, UR12, !UP1 ;  /* 0x0000000c10357287 */ /* 0x000fe4000c800000 */
[----:B------:R-:W-:Y:S02]  /*1130*/  UIMAD UR47, UR5, UR11, UR27 ;  /* 0x0000000b052f72a4 */ /* 0x000fe4000f8e021b */
[----:B------:R-:W-:Y:S01]  /*1140*/  @!UP1 UIMAD UR5, UR56, UR8, URZ ;  /* 0x00000008380592a4 */ /* 0x000fe2000f8e023f */
[----:B------:R-:W-:Y:S01]  /*1150*/  @UP1 ULDC.64 UR10, c[0x0][0x420] ;  /* 0x00010800000a1ab9 */ /* 0x000fe20000000a00 */
[----:B-1----:R-:W1:Y:S02]  /*1160*/  MUFU.RCP R4, R4 ;  /* 0x0000000400047308 */ /* 0x002e640000001000 */
[----:B------:R-:W-:-:S02]  /*1170*/  @!UP1 UIMAD UR28, UR43, UR9, UR5 ;  /* 0x000000092b1c92a4 */ /* 0x000fc4000f8e0205 */
[----:B------:R-:W-:Y:S02]  /*1180*/  UIADD3 UR5, UR30, 0x7f, URZ ;  /* 0x0000007f1e057890 */ /* 0x000fe4000fffe03f */
[----:B------:R-:W-:Y:S02]  /*1190*/  @UP1 UIMAD.WIDE.U32 UR40, UR18, UR10, URZ ;  /* 0x0000000a122812a5 */ /* 0x000fe4000f8e003f */
[----:B------:R-:W-:Y:S02]  /*11a0*/  USHF.R.S32.HI UR20, URZ, 0x1f, UR5 ;  /* 0x0000001f3f147899 */ /* 0x000fe40008011405 */
[----:B------:R-:W-:Y:S02]  /*11b0*/  UIADD3 UR39, UR17, UR24, URZ ;  /* 0x0000001811277290 */ /* 0x000fe4000fffe03f */
[----:B------:R-:W-:Y:S02]  /*11c0*/  ULEA.HI UR20, UR20, UR5, URZ, 0x7 ;  /* 0x0000000514147291 */ /* 0x000fe4000f8f383f */
[----:B------:R-:W-:Y:S01]  /*11d0*/  UIMAD UR5, UR42, UR43, URZ ;  /* 0x0000002b2a0572a4 */ /* 0x000fe2000f8e023f */
[----:B------:R-:W-:Y:S01]  /*11e0*/  ULDC UR60, c[0x0][0x2dc] ;  /* 0x0000b700003c7ab9 */ /* 0x000fe20000000800 */
[----:B------:R-:W-:Y:S01]  /*11f0*/  ULDC UR59, c[0x0][0x270] ;  /* 0x00009c00003b7ab9 */ /* 0x000fe20000000800 */
[----:B-1----:R-:W-:Y:S01]  /*1200*/  VIADD R4, R4, 0xffffffe ;  /* 0x0ffffffe04047836 */ /* 0x002fe20000000000 */
[----:B------:R-:W-:-:S02]  /*1210*/  @UP0 UIMAD.WIDE.U32 UR16, UR7, UR22, URZ ;  /* 0x00000016071002a5 */ /* 0x000fc4000f8e003f */
[----:B------:R-:W-:Y:S01]  /*1220*/  @UP1 UIMAD UR44, UR18, UR11, UR41 ;  /* 0x0000000b122c12a4 */ /* 0x000fe2000f8e0229 */
[----:B------:R-:W1:Y:S01]  /*1230*/  F2I.FTZ.U32.TRUNC.NTZ R5, R4 ;  /* 0x0000000400057305 */ /* 0x000e62000021f000 */
[----:B------:R-:W-:Y:S02]  /*1240*/  @!UP1 UIMAD.WIDE.U32 UR34, UR43, UR8, URZ ;  /* 0x000000082b2292a5 */ /* 0x000fe4000f8e003f */
[----:B------:R-:W-:Y:S02]  /*1250*/  @UP0 UIMAD UR7, UR7, UR23, URZ ;  /* 0x00000017070702a4 */ /* 0x000fe4000f8e023f */
[----:B------:R-:W-:Y:S02]  /*1260*/  UIMAD.WIDE UR8, UR60, UR59, URZ ;  /* 0x0000003b3c0872a5 */ /* 0x000fe4000f8e023f */
[----:B------:R-:W-:Y:S02]  /*1270*/  UIMAD.WIDE.U32 UR10, UR43, UR57, URZ ;  /* 0x000000392b0a72a5 */ /* 0x000fe4000f8e003f */
[----:B------:R-:W-:-:S02]  /*1280*/  UIMAD UR5, UR56, UR57, UR5 ;  /* 0x00000039380572a4 */ /* 0x000fc4000f8e0205 */
[----:B------:R-:W-:Y:S02]  /*1290*/  UIMAD UR21, UR18, UR33, URZ ;  /* 0x00000021121572a4 */ /* 0x000fe4000f8e023f */
[----:B------:R-:W-:Y:S01]  /*12a0*/  @UP0 UIADD3 UR46, UR17, UR7, URZ ;  /* 0x00000007112e0290 */ /* 0x000fe2000fffe03f */
[--C-:B-1----:R-:W-:Y:S01]  /*12b0*/  IMAD.MOV R0, RZ, RZ, -R5.reuse ;  /* 0x000000ffff007224 */ /* 0x102fe200078e0a05 */
[----:B------:R-:W-:Y:S01]  /*12c0*/  UIMAD UR7, UR9, UR10, URZ ;  /* 0x0000000a090772a4 */ /* 0x000fe2000f8e023f */
[----:B------:R-:W-:Y:S01]  /*12d0*/  IMAD.MOV.U32 R4, RZ, RZ, RZ ;  /* 0x000000ffff047224 */ /* 0x000fe200078e00ff */
[----:B------:R-:W-:Y:S01]  /*12e0*/  UIADD3 UR5, UR11, UR5, URZ ;  /* 0x000000050b057290 */ /* 0x000fe2000fffe03f */
[----:B------:R-:W-:Y:S01]  /*12f0*/  IMAD R0, R0, R6, RZ ;  /* 0x0000000600007224 */ /* 0x000fe200078e02ff */
[----:B------:R-:W-:Y:S02]  /*1300*/  @UP1 UIADD3 UR39, UR13, UR21, URZ ;  /* 0x000000150d271290 */ /* 0x000fe4000fffe03f */
[----:B------:R-:W-:Y:S01]  /*1310*/  UIMAD.WIDE.U32 UR12, UR8, UR10, URZ ;  /* 0x0000000a080c72a5 */ /* 0x000fe2000f8e003f */
[----:B------:R-:W-:Y:S01]  /*1320*/  IMAD.HI.U32 R0, R5, R0, R4 ;  /* 0x0000000005007227 */ /* 0x000fe200078e0004 */
[----:B------:R-:W-:-:S02]  /*1330*/  UIMAD UR5, UR8, UR5, UR7 ;  /* 0x00000005080572a4 */ /* 0x000fc4000f8e0207 */
[----:B------:R-:W-:Y:S02]  /*1340*/  UIMAD.WIDE.U32 UR10, UR8, UR18, URZ ;  /* 0x00000012080a72a5 */ /* 0x000fe4000f8e003f */
[----:B------:R-:W-:Y:S01]  /*1350*/  UIADD3 UR42, UR13, UR5, URZ ;  /* 0x000000050d2a7290 */ /* 0x000fe2000fffe03f */
[----:B------:R-:W-:Y:S01]  /*1360*/  IMAD.HI.U32 R0, R0, R3, RZ ;  /* 0x0000000300007227 */ /* 0x000fe200078e00ff */
[----:B------:R-:W-:Y:S01]  /*1370*/  ULDC UR50, c[0x0][0x2c4] ;  /* 0x0000b10000327ab9 */ /* 0x000fe20000000800 */
[----:B------:R-:W-:Y:S02]  /*1380*/  ULOP3.LUT UR5, UR20, 0xffffff80, URZ, 0xc0, !UPT ;  /* 0xffffff8014057892 */ /* 0x000fe4000f8ec03f */
[----:B------:R-:W-:Y:S01]  /*1390*/  IMAD.MOV R4, RZ, RZ, -R0 ;  /* 0x000000ffff047224 */ /* 0x000fe200078e0a00 */
[----:B------:R-:W-:Y:S02]  /*13a0*/  @UP3 UIMAD UR7, UR43, UR50, URZ ;  /* 0x000000322b0732a4 */ /* 0x000fe4000f8e023f */
[----:B------:R-:W-:Y:S01]  /*13b0*/  USHF.L.U64.HI UR19, UR43, 0x7, UR56 ;  /* 0x000000072b137899 */ /* 0x000fe20008010238 */
[----:B------:R-:W-:Y:S01]  /*13c0*/  IMAD R3, R6, R4, R3 ;  /* 0x0000000406037224 */ /* 0x000fe200078e0203 */
[----:B------:R-:W-:-:S02]  /*13d0*/  USEL UR54, UR12, UR10, !UP1 ;  /* 0x0000000a0c367287 */ /* 0x000fc4000c800000 */
[----:B------:R-:W-:Y:S02]  /*13e0*/  UIADD3 UR12, UR5, -0x80, URZ ;  /* 0xffffff80050c7890 */ /* 0x000fe4000fffe03f */
[----:B------:R-:W-:Y:S01]  /*13f0*/  ISETP.GT.U32.AND P1, PT, R6, R3, PT ;  /* 0x000000030600720c */ /* 0x000fe20003f24070 */
[----:B------:R-:W-:Y:S02]  /*1400*/  @UP3 USEL UR7, UR7, UR18, !UP1 ;  /* 0x0000001207073287 */ /* 0x000fe4000c800000 */
[----:B------:R-:W-:Y:S01]  /*1410*/  USEL UR31, UR19, URZ, UP2 ;  /* 0x0000003f131f7287 */ /* 0x000fe20009000000 */
[----:B------:R-:W-:Y:S01]  /*1420*/  @UP0 UMOV UR45, UR16 ;  /* 0x00000010002d0c82 */ /* 0x000fe20008000000 */
[----:B------:R-:W-:Y:S01]  /*1430*/  @!UP3 UIMAD UR10, UR43, UR59, UR55 ;  /* 0x0000003b2b0ab2a4 */ /* 0x000fe2000f8e0237 */
[----:B------:R-:W-:Y:S01]  /*1440*/  @UP3 ULDC UR16, c[0x0][0x2e4] ;  /* 0x0000b90000103ab9 */ /* 0x000fe20000000800 */
[----:B------:R-:W-:Y:S02]  /*1450*/  USHF.R.S32.HI UR13, URZ, 0x1f, UR12 ;  /* 0x0000001f3f0d7899 */ /* 0x000fe4000801140c */
[----:B------:R-:W-:-:S04]  /*1460*/  UIADD3 UR5, UP2, UR12, UR29, URZ ;  /* 0x0000001d0c057290 */ /* 0x000fc8000ff5e03f */
[-C--:B------:R-:W-:Y:S01]  /*1470*/  @!P1 IADD3 R3, R3, -R6.reuse, RZ ;  /* 0x8000000603039210 */ /* 0x080fe20007ffe0ff */
[----:B------:R-:W-:Y:S01]  /*1480*/  @UP3 UIMAD UR19, UR55, UR16, UR7 ;  /* 0x00000010371332a4 */ /* 0x000fe2000f8e0207 */
[----:B------:R-:W-:Y:S01]  /*1490*/  @!P1 VIADD R0, R0, 0x1 ;  /* 0x0000000100009836 */ /* 0x000fe20000000000 */
[----:B------:R-:W-:Y:S01]  /*14a0*/  @!UP3 UIMAD UR19, UR10, UR50, URZ ;  /* 0x000000320a13b2a4 */ /* 0x000fe2000f8e023f */
[----:B------:R-:W-:Y:S01]  /*14b0*/  ISETP.GE.U32.AND P0, PT, R3, R6, PT ;  /* 0x000000060300720c */ /* 0x000fe20003f06070 */
[----:B------:R-:W-:Y:S01]  /*14c0*/  UIMAD UR7, UR9, UR18, URZ ;  /* 0x00000012090772a4 */ /* 0x000fe2000f8e023f */
[----:B------:R-:W-:Y:S01]  /*14d0*/  LOP3.LUT R3, R7, UR55, RZ, 0x3c, !PT ;  /* 0x0000003707037c12 */ /* 0x000fe2000f8e3cff */
[----:B------:R-:W-:Y:S01]  /*14e0*/  UIADD3.X UR10, UR13, UR31, URZ, UP2, !UPT ;  /* 0x0000001f0d0a7290 */ /* 0x000fe200097fe43f */
[----:B------:R-:W-:Y:S01]  /*14f0*/  PLOP3.LUT P1, PT, PT, PT, UP0, 0x80, 0x0 ;  /* 0x000000000000781c */ /* 0x000fe20003f2f008 */
[----:B------:R-:W-:Y:S01]  /*1500*/  UIMAD UR9, UR9, UR5, URZ ;  /* 0x00000005090972a4 */ /* 0x000fe2000f8e023f */
[----:B------:R-:W-:Y:S01]  /*1510*/  ISETP.GE.AND P2, PT, R3, RZ, PT ;  /* 0x000000ff0300720c */ /* 0x000fe20003f46270 */
[----:B------:R-:W-:-:S02]  /*1520*/  @UP0 UIADD3 UR27, UR37, UR38, URZ ;  /* 0x00000026251b0290 */ /* 0x000fc4000fffe03f */
[----:B------:R-:W-:Y:S01]  /*1530*/  @!UP1 UIADD3 UR44, UR35, UR28, URZ ;  /* 0x0000001c232c9290 */ /* 0x000fe2000fffe03f */
[----:B------:R-:W-:Y:S01]  /*1540*/  @UP0 ULDC.64 UR16, c[0x0][0x250] ;  /* 0x0000940000100ab9 */ /* 0x000fe20000000a00 */
[----:B------:R-:W-:Y:S02]  /*1550*/  UIMAD.WIDE.U32 UR28, UR8, UR5, URZ ;  /* 0x00000005081c72a5 */ /* 0x000fe4000f8e003f */
[----:B------:R-:W-:Y:S01]  /*1560*/  @P0 VIADD R0, R0, 0x1 ;  /* 0x0000000100000836 */ /* 0x000fe20000000000 */
[----:B------:R-:W-:Y:S01]  /*1570*/  UIMAD UR5, UR8, UR10, UR9 ;  /* 0x0000000a080572a4 */ /* 0x000fe2000f8e0209 */
[----:B------:R-:W-:Y:S01]  /*1580*/  PLOP3.LUT P0, PT, PT, PT, UP3, 0x80, 0x0 ;  /* 0x000000000000781c */ /* 0x000fe20003f0f038 */
[----:B------:R-:W-:Y:S02]  /*1590*/  @UP0 UIMAD.WIDE.U32 UR8, UR27, UR16, URZ ;  /* 0x000000101b0802a5 */ /* 0x000fe4000f8e003f */
[----:B------:R-:W-:Y:S01]  /*15a0*/  @UP1 UIADD3 UR42, UR11, UR7, URZ ;  /* 0x000000070b2a1290 */ /* 0x000fe2000fffe03f */
[----:B------:R-:W-:Y:S01]  /*15b0*/  @!P2 IADD3 R0, -R0, RZ, RZ ;  /* 0x000000ff0000a210 */ /* 0x000fe20007ffe1ff */
[----:B------:R-:W-:Y:S01]  /*15c0*/  UIMAD UR49, UR55, UR60, URZ ;  /* 0x0000003c373172a4 */ /* 0x000fe2000f8e023f */
[----:B------:R-:W-:Y:S01]  /*15d0*/  @!P3 LOP3.LUT R0, RZ, R7, RZ, 0x33, !PT ;  /* 0x00000007ff00b212 */ /* 0x000fe200078e33ff */
[----:B------:R-:W-:-:S02]  /*15e0*/  @UP0 UIMAD UR7, UR27, UR17, URZ ;  /* 0x000000111b0702a4 */ /* 0x000fc4000f8e023f */
[----:B------:R-:W-:Y:S02]  /*15f0*/  USEL UR51, UR26, URZ, UP4 ;  /* 0x0000003f1a337287 */ /* 0x000fe4000a000000 */
[----:B------:R-:W-:Y:S02]  /*1600*/  USEL UR50, UR47, URZ, UP4 ;  /* 0x0000003f2f327287 */ /* 0x000fe4000a000000 */
[----:B------:R-:W-:Y:S02]  /*1610*/  USHF.R.S32.HI UR48, URZ, 0x1f, UR25 ;  /* 0x0000001f3f307899 */ /* 0x000fe40008011419 */
[----:B------:R-:W-:Y:S02]  /*1620*/  USHF.R.S32.HI UR52, URZ, 0x1f, UR49 ;  /* 0x0000001f3f347899 */ /* 0x000fe40008011431 */
[----:B------:R-:W-:Y:S02]  /*1630*/  @UP0 UIADD3 UR31, UR9, UR7, URZ ;  /* 0x00000007091f0290 */ /* 0x000fe4000fffe03f */
[----:B------:R-:W-:Y:S01]  /*1640*/  UIADD3 UR47, UR29, UR5, URZ ;  /* 0x000000051d2f7290 */ /* 0x000fe2000fffe03f */
        /* <DEDUP_REMOVED lines=14> */
.L_x_269:
        /* <DEDUP_REMOVED lines=13> */
.L_x_270:
        /* <DEDUP_REMOVED lines=11> */
.L_x_271:
[----:B------:R-:W-:-:S04]  /*18b0*/  UIMAD UR7, UR43, UR59, UR55 ;  /* 0x0000003b2b0772a4 */ /* 0x000fc8000f8e0237 */
[----:B------:R-:W-:-:S12]  /*18c0*/  UIMAD UR7, UR7, UR57, URZ ;  /* 0x00000039070772a4 */ /* 0x000fd8000f8e023f */
.L_x_272:
[----:B------:R-:W1:Y:S01]  /*18d0*/  LDC.64 R12, c[0x0][0x420] ;  /* 0x00010800ff0c7b82 */ /* 0x000e620000000a00 */
[----:B------:R-:W2:Y:S01]  /*18e0*/  S2R R15, SR_TID.X ;  /* 0x00000000000f7919 */ /* 0x000ea20000002100 */
[----:B------:R-:W-:Y:S01]  /*18f0*/  SHF.R.S32.HI R28, RZ, 0x1f, R235 ;  /* 0x0000001fff1c7819 */ /* 0x000fe200000114eb */
[----:B------:R-:W-:Y:S01]  /*1900*/  USHF.R.S32.HI UR10, URZ, 0x1f, UR55 ;  /* 0x0000001f3f0a7899 */ /* 0x000fe20008011437 */
[----:B------:R-:W-:Y:S01]  /*1910*/  IADD3 R6, P0, R235, UR12, RZ ;  /* 0x0000000ceb067c10 */ /* 0x000fe2000ff1e0ff */
[----:B------:R-:W-:Y:S01]  /*1920*/  ULDC.64 UR8, c[0x0][0x428] ;  /* 0x00010a0000087ab9 */ /* 0x000fe20000000a00 */
[----:B------:R-:W-:Y:S01]  /*1930*/  SHF.R.S32.HI R245, RZ, 0x1f, R244 ;  /* 0x0000001ffff57819 */ /* 0x000fe200000114f4 */
[----:B------:R-:W-:Y:S01]  /*1940*/  UIADD3 UR24, UR12, UR7, URZ ;  /* 0x000000070c187290 */ /* 0x000fe2000fffe03f */
[----:B------:R-:W-:Y:S01]  /*1950*/  IADD3.X R3, R28, UR13, RZ, P0, !PT ;  /* 0x0000000d1c037c10 */ /* 0x000fe200087fe4ff */
[----:B------:R-:W-:Y:S01]  /*1960*/  UIMAD UR21, UR60, UR59, URZ ;  /* 0x0000003b3c1572a4 */ /* 0x000fe2000f8e023f */
[----:B------:R-:W-:Y:S01]  /*1970*/  IADD3 R4, P0, R244, UR5, RZ ;  /* 0x00000005f4047c10 */ /* 0x000fe2000ff1e0ff */
[----:B------:R-:W-:Y:S01]  /*1980*/  UIMAD UR5, UR10, UR8, URZ ;  /* 0x000000080a0572a4 */ /* 0x000fe2000f8e023f */
[----:B------:R-:W-:Y:S01]  /*1990*/  BSSY B1, `(.L_x_268) ;  /* 0x0000860000017945 */ /* 0x000fe20003800000 */
[----:B------:R-:W-:Y:S01]  /*19a0*/  IMAD R7, R3, UR32, RZ ;  /* 0x0000002003077c24 */ /* 0x000fe2000f8e02ff */
[----:B------:R-:W-:Y:S01]  /*19b0*/  IADD3.X R5, R245, UR44, RZ, P0, !PT ;  /* 0x0000002cf5057c10 */ /* 0x000fe200087fe4ff */
[----:B------:R-:W-:-:S02]  /*19c0*/  UIMAD UR7, UR55, UR9, UR5 ;  /* 0x00000009370772a4 */ /* 0x000fc4000f8e0205 */
[C---:B------:R-:W-:Y:S01]  /*19d0*/  IMAD R8, R6.reuse, UR33, R7 ;  /* 0x0000002106087c24 */ /* 0x040fe2000f8e0207 */
[----:B------:R-:W-:Y:S01]  /*19e0*/  ULEA.HI.SX32 UR27, UR20, 0xffffffff, 0x19 ;  /* 0xffffffff141b7891 */ /* 0x000fe2000f8fca3f */
[----:B------:R-:W-:Y:S01]  /*19f0*/  IMAD.WIDE.U32 R6, R6, UR32, R244 ;  /* 0x0000002006067c25 */ /* 0x000fe2000f8e00f4 */
[----:B------:R-:W-:Y:S02]  /*1a00*/  USHF.L.U32 UR20, UR21, 0x7, URZ ;  /* 0x0000000715147899 */ /* 0x000fe4000800063f */
[----:B------:R-:W-:Y:S01]  /*1a10*/  UIADD3 UR11, UR12, UR19, URZ ;  /* 0x000000130c0b7290 */ /* 0x000fe2000fffe03f */
[----:B-1----:R-:W-:Y:S01]  /*1a20*/  IMAD R3, R12, UR13, RZ ;  /* 0x0000000d0c037c24 */ /* 0x002fe2000f8e02ff */
[----:B------:R-:W-:Y:S01]  /*1a30*/  IADD3 R6, P0, R6, UR53, RZ ;  /* 0x0000003506067c10 */ /* 0x000fe2000ff1e0ff */
[----:B------:R-:W-:Y:S01]  /*1a40*/  IMAD.WIDE.U32 R4, R12, UR12, R4 ;  /* 0x0000000c0c047c25 */ /* 0x000fe2000f8e0004 */
[----:B------:R-:W-:Y:S02]  /*1a50*/  UISETP.GE.AND UP2, UPT, UR30, 0x1, UPT ;  /* 0x000000011e00788c */ /* 0x000fe4000bf46270 */
[----:B------:R-:W-:Y:S01]  /*1a60*/  IADD3.X R7, R7, UR39, R8, P0, !PT ;  /* 0x0000002707077c10 */ /* 0x000fe200087fe408 */
[----:B------:R-:W-:Y:S01]  /*1a70*/  IMAD R3, R13, UR12, R3 ;  /* 0x0000000c0d037c24 */ /* 0x000fe2000f8e0203 */
[----:B------:R-:W-:Y:S01]  /*1a80*/  ULDC.64 UR12, c[0x0][0x210] ;  /* 0x00008400000c7ab9 */ /* 0x000fe20000000a00 */
[----:B------:R-:W-:Y:S01]  /*1a90*/  ULDC.64 UR18, c[0x0][0x3e0] ;  /* 0x0000f80000127ab9 */ /* 0x000fe20000000a00 */
[----:B--2---:R-:W-:Y:S01]  /*1aa0*/  SHF.R.S32.HI R14, RZ, 0x1f, R15 ;  /* 0x0000001fff0e7819 */ /* 0x004fe2000001140f */
[----:B------:R-:W-:Y:S01]  /*1ab0*/  IMAD.IADD R5, R5, 0x1, R3 ;  /* 0x0000000105057824 */ /* 0x000fe200078e0203 */
[----:B------:R-:W-:Y:S01]  /*1ac0*/  ULDC.64 UR34, c[0x0][0x2b0] ;  /* 0x0000ac0000227ab9 */ /* 0x000fe20000000a00 */
[----:B------:R-:W-:Y:S01]  /*1ad0*/  IMAD.U32 R3, RZ, RZ, UR8 ;  /* 0x00000008ff037e24 */ /* 0x000fe2000f8e00ff */
[----:B------:R-:W-:Y:S01]  /*1ae0*/  ULDC.64 UR8, c[0x0][0x258] ;  /* 0x0000960000087ab9 */ /* 0x000fe20000000a00 */
[----:B------:R-:W-:Y:S01]  /*1af0*/  LEA.HI R8, R14, R15, RZ, 0x5 ;  /* 0x0000000f0e087211 */ /* 0x000fe200078f28ff */
[----:B------:R-:W-:Y:S01]  /*1b00*/  UIMAD UR5, UR10, UR8, URZ ;  /* 0x000000080a0572a4 */ /* 0x000fe2000f8e023f */
[----:B------:R-:W-:Y:S01]  /*1b10*/  IMAD.WIDE.U32 R4, R3, UR55, R4 ;  /* 0x0000003703047c25 */ /* 0x000fe2000f8e0004 */
[----:B------:R-:W-:-:S02]  /*1b20*/  ULDC.64 UR40, c[0x0][0x478] ;  /* 0x00011e0000287ab9 */ /* 0x000fc40000000a00 */
[----:B------:R-:W-:Y:S01]  /*1b30*/  UIMAD UR10, UR55, UR9, UR5 ;  /* 0x00000009370a72a4 */ /* 0x000fe2000f8e0205 */
[----:B------:R-:W-:Y:S01]  /*1b40*/  IMAD.U32 R3, RZ, RZ, UR8 ;  /* 0x00000008ff037e24 */ /* 0x000fe2000f8e00ff */
[----:B------:R-:W-:Y:S01]  /*1b50*/  USHF.R.S32.HI UR5, URZ, 0x1f, UR20 ;  /* 0x0000001f3f057899 */ /* 0x000fe20008011414 */
[----:B------:R-:W-:Y:S01]  /*1b60*/  VIADD R5, R5, UR7 ;  /* 0x0000000705057c36 */ /* 0x000fe20008000000 */
[----:B------:R-:W-:Y:S01]  /*1b70*/  UIADD3 UR7, UP1, UP0, UR28, UR20, UR49 ;  /* 0x000000141c077290 */ /* 0x000fe2000f83e031 */
[----:B------:R-:W-:Y:S01]  /*1b80*/  IMAD.WIDE.U32 R6, R3, UR55, R6 ;  /* 0x0000003703067c25 */ /* 0x000fe2000f8e0006 */
[----:B------:R-:W-:Y:S01]  /*1b90*/  LOP3.LUT R3, R8, 0xffffffe0, RZ, 0xc0, !PT ;  /* 0xffffffe008037812 */ /* 0x000fe200078ec0ff */
[----:B------:R-:W-:Y:S01]  /*1ba0*/  ULDC.64 UR8, c[0x0][0x400] ;  /* 0x0001000000087ab9 */ /* 0x000fe20000000a00 */
[----:B------:R-:W-:Y:S01]  /*1bb0*/  UIADD3.X UR5, UR47, UR5, UR52, UP1, UP0 ;  /* 0x000000052f057290 */ /* 0x000fe20008fe0434 */
[----:B------:R-:W-:Y:S01]  /*1bc0*/  VIADD R9, R7, UR10 ;  /* 0x0000000a07097c36 */ /* 0x000fe20008000000 */
[----:B------:R-:W-:Y:S01]  /*1bd0*/  LEA R228, P0, R6, UR12, 0x1 ;  /* 0x0000000c06e47c11 */ /* 0x000fe2000f8008ff */
[----:B------:R-:W-:Y:S01]  /*1be0*/  IMAD.IADD R24, R15, 0x1, -R3 ;  /* 0x000000010f187824 */ /* 0x000fe200078e0a03 */
[----:B------:R-:W-:Y:S01]  /*1bf0*/  UIADD3 UR7, UP1, UP0, UR51, UR7, UR54 ;  /* 0x0000000733077290 */ /* 0x000fe2000f83e036 */
[-C--:B------:R-:W-:Y:S01]  /*1c00*/  IMAD R3, R28, R12.reuse, RZ ;  /* 0x0000000c1c037224 */ /* 0x080fe200078e02ff */
[----:B------:R-:W-:Y:S01]  /*1c10*/  LEA.HI.X R229, R6, UR13, R9, 0x1, P0 ;  /* 0x0000000d06e57c11 */ /* 0x000fe200080f0c09 */
[----:B------:R-:W-:Y:S01]  /*1c20*/  IMAD R7, R247, UR21, R24 ;  /* 0x00000015f7077c24 */ /* 0x000fe2000f8e0218 */
[----:B------:R-:W-:Y:S01]  /*1c30*/  PLOP3.LUT P0, PT, PT, PT, UP2, 0x80, 0x0 ;  /* 0x000000000000781c */ /* 0x000fe20003f0f028 */
[----:B------:R-:W-:Y:S01]  /*1c40*/  UIADD3.X UR5, UR50, UR5, UR42, UP1, UP0 ;  /* 0x0000000532057290 */ /* 0x000fe20008fe042a */
[C---:B------:R-:W-:Y:S01]  /*1c50*/  IMAD R8, R235.reuse, R13, R3 ;  /* 0x0000000deb087224 */ /* 0x040fe200078e0203 */
[----:B------:R-:W-:Y:S01]  /*1c60*/  UIMAD.WIDE UR28, UR11, 0x4, UR34 ;  /* 0x000000040b1c78a5 */ /* 0x000fe2000f8e0222 */
[----:B------:R-:W-:Y:S01]  /*1c70*/  IMAD.WIDE.U32 R4, R235, R12, R4 ;  /* 0x0000000ceb047225 */ /* 0x000fe200078e0004 */
[----:B------:R-:W-:Y:S01]  /*1c80*/  IADD3 R3, P2, R7, UR7, RZ ;  /* 0x0000000707037c10 */ /* 0x000fe2000ff5e0ff */
[----:B------:R-:W-:-:S02]  /*1c90*/  UIMAD.WIDE UR12, UR24, 0x4, UR40 ;  /* 0x00000004180c78a5 */ /* 0x000fc4000f8e0228 */
[----:B------:R-:W-:Y:S01]  /*1ca0*/  IMAD.IADD R5, R5, 0x1, R8 ;  /* 0x0000000105057824 */ /* 0x000fe200078e0208 */
[C---:B------:R-:W-:Y:S02]  /*1cb0*/  LEA R10, P3, R4.reuse, UR18, 0x1 ;  /* 0x00000012040a7c11 */ /* 0x040fe4000f8608ff */
[----:B------:R-:W-:Y:S02]  /*1cc0*/  LEA R233, P1, R3, UR8, 0x2 ;  /* 0x0000000803e97c11 */ /* 0x000fe4000f8210ff */
[----:B------:R-:W-:Y:S02]  /*1cd0*/  LEA.HI.X.SX32 R7, R7, UR5, 0x1, P2 ;  /* 0x0000000507077c11 */ /* 0x000fe400090f0eff */
[----:B------:R-:W-:Y:S02]  /*1ce0*/  LEA.HI.X R11, R4, UR19, R5, 0x1, P3 ;  /* 0x00000013040b7c11 */ /* 0x000fe400098f0c05 */
[----:B------:R-:W-:Y:S01]  /*1cf0*/  LEA.HI.X R232, R3, UR9, R7, 0x2, P1 ;  /* 0x0000000903e87c11 */ /* 0x000fe200088f1407 */
[----:B------:R-:W-:Y:S06]  /*1d00*/  @!P0 BRA `(.L_x_273) ;  /* 0x0000007800948947 */ /* 0x000fec0003800000 */
[----:B------:R-:W-:Y:S01]  /*1d10*/  UIMAD UR5, UR48, UR16, URZ ;  /* 0x00000010300572a4 */ /* 0x000fe2000f8e023f */
[----:B------:R-:W-:Y:S01]  /*1d20*/  IMAD.U32 R6, RZ, RZ, UR16 ;  /* 0x00000010ff067e24 */ /* 0x000fe2000f8e00ff */
[----:B------:R-:W-:Y:S01]  /*1d30*/  UIMAD UR7, UR36, -0x80, UR6 ;  /* 0xffffff80240778a4 */ /* 0x000fe2000f8e0206 */
[----:B------:R-:W-:Y:S01]  /*1d40*/  IMAD.U32 R4, RZ, RZ, UR22 ;  /* 0x00000016ff047e24 */ /* 0x000fe2000f8e00ff */
[----:B------:R-:W-:Y:S01]  /*1d50*/  UIMAD UR5, UR25, UR17, UR5 ;  /* 0x00000011190572a4 */ /* 0x000fe2000f8e0205 */
[--C-:B------:R-:W-:Y:S01]  /*1d60*/  IMAD.WIDE.U32 R6, R6, UR25, R244.reuse ;  /* 0x0000001906067c25 */ /* 0x100fe2000f8e00f4 */
[----:B------:R-:W-:Y:S01]  /*1d70*/  UMOV UR11, UR27 ;  /* 0x0000001b000b7c82 */ /* 0x000fe20008000000 */
[----:B------:R-:W-:Y:S01]  /*1d80*/  LEA.HI R17, R14, R15, RZ, 0x2 ;  /* 0x0000000f0e117211 */ /* 0x000fe200078f10ff */
[----:B------:R-:W-:Y:S01]  /*1d90*/  ULDC.64 UR8, c[0x0][0x268] ;  /* 0x00009a0000087ab9 */ /* 0x000fe20000000a00 */
[----:B------:R-:W-:Y:S01]  /*1da0*/  IMAD.WIDE.U32 R4, R4, UR25, R244 ;  /* 0x0000001904047c25 */ /* 0x000fe2000f8e00f4 */
[----:B------:R-:W-:-:S02]  /*1db0*/  IADD3 R8, P0, R6, UR26, RZ ;  /* 0x0000001a06087c10 */ /* 0x000fc4000ff1e0ff */
[----:B------:R-:W-:Y:S01]  /*1dc0*/  LEA.HI R6, R14, R15, RZ, 0x3 ;  /* 0x0000000f0e067211 */ /* 0x000fe200078f18ff */
[----:B------:R-:W-:Y:S01]  /*1dd0*/  IMAD.U32 R3, RZ, RZ, UR5 ;  /* 0x00000005ff037e24 */ /* 0x000fe2000f8e00ff */
[----:B------:R-:W-:Y:S01]  /*1de0*/  UIMAD UR5, UR48, UR22, URZ ;  /* 0x00000016300572a4 */ /* 0x000fe2000f8e023f */
[C---:B------:R-:W-:Y:S01]  /*1df0*/  VIADD R15, R235.reuse, 0x40 ;  /* 0x00000040eb0f7836 */ /* 0x040fe20000000000 */
[----:B------:R-:W-:Y:S01]  /*1e00*/  ISETP.GE.AND P4, PT, R235, UR7, PT ;  /* 0x00000007eb007c0c */ /* 0x000fe2000bf86270 */
[----:B------:R-:W-:Y:S01]  /*1e10*/  IMAD.MOV.U32 R230, RZ, RZ, R10 ;  /* 0x000000ffffe67224 */ /* 0x000fe200078e000a */
[----:B------:R-:W-:Y:S01]  /*1e20*/  IADD3.X R9, R7, UR31, R3, P0, !PT ;  /* 0x0000001f07097c10 */ /* 0x000fe200087fe403 */
[----:B------:R-:W-:Y:S01]  /*1e30*/  UIMAD UR10, UR25, UR23, UR5 ;  /* 0x00000017190a72a4 */ /* 0x000fe2000f8e0205 */
[----:B------:R-:W-:Y:S01]  /*1e40*/  SHF.R.S32.HI R3, RZ, 0x3, R6 ;  /* 0x00000003ff037819 */ /* 0x000fe20000011406 */
[----:B------:R-:W-:Y:S01]  /*1e50*/  UIMAD UR5, UR11, -0x80, UR30 ;  /* 0xffffff800b0578a4 */ /* 0x000fe2000f8e021e */
[----:B------:R-:W-:Y:S01]  /*1e60*/  IADD3 R6, P0, R4, UR45, RZ ;  /* 0x0000002d04067c10 */ /* 0x000fe2000ff1e0ff */
[----:B------:R-:W-:Y:S01]  /*1e70*/  IMAD R4, R16, UR8, RZ ;  /* 0x0000000810047c24 */ /* 0x000fe2000f8e02ff */
[----:B------:R-:W-:Y:S01]  /*1e80*/  ISETP.GE.AND P3, PT, R15, UR7, PT ;  /* 0x000000070f007c0c */ /* 0x000fe2000bf66270 */
[----:B------:R-:W-:Y:S01]  /*1e90*/  IMAD.SHL.U32 R3, R3, 0x40, RZ ;  /* 0x0000004003037824 */ /* 0x000fe200078e00ff */
[----:B------:R-:W-:Y:S01]  /*1ea0*/  PLOP3.LUT P2, PT, PT, PT, UP4, 0x80, 0x0 ;  /* 0x000000000000781c */ /* 0x000fe20003f4f048 */
[----:B------:R-:W-:Y:S01]  /*1eb0*/  IMAD.U32 R7, RZ, RZ, UR10 ;  /* 0x0000000aff077e24 */ /* 0x000fe2000f8e00ff */
[----:B------:R-:W-:Y:S01]  /*1ec0*/  ISETP.GE.AND P1, PT, R15, UR5, PT ;  /* 0x000000050f007c0c */ /* 0x000fe2000bf26270 */
[----:B------:R-:W-:Y:S01]  /*1ed0*/  IMAD.MOV.U32 R231, RZ, RZ, R11 ;  /* 0x000000ffffe77224 */ /* 0x000fe200078e000b */
[----:B------:R-:W-:Y:S01]  /*1ee0*/  LOP3.LUT R3, R3, 0xc0, RZ, 0xc0, !PT ;  /* 0x000000c003037812 */ /* 0x000fe200078ec0ff */
[----:B------:R-:W-:Y:S01]  /*1ef0*/  IMAD.WIDE.U32 R10, R12, 0x80, RZ ;  /* 0x000000800c0a7825 */ /* 0x000fe200078e00ff */
[----:B------:R-:W-:Y:S01]  /*1f00*/  IADD3.X R7, R5, UR46, R7, P0, !PT ;  /* 0x0000002e05077c10 */ /* 0x000fe200087fe407 */
[----:B------:R-:W1:Y:S01]  /*1f10*/  @!P4 LDC.64 R20, c[0x0][0x220] ;  /* 0x00008800ff14cb82 */ /* 0x000e620000000a00 */
[----:B------:R-:W-:Y:S01]  /*1f20*/  LOP3.LUT R14, R3, 0x18, R244, 0xf8, !PT ;  /* 0x00000018030e7812 */ /* 0x000fe200078ef8f4 */
[----:B------:R-:W-:Y:S01]  /*1f30*/  IMAD.SHL.U32 R13, R13, 0x80, RZ ;  /* 0x000000800d0d7824 */ /* 0x000fe200078e00ff */
[----:B------:R-:W-:Y:S01]  /*1f40*/  SHF.R.U32.HI R3, RZ, 0x3, R3 ;  /* 0x00000003ff037819 */ /* 0x000fe20000011603 */
[----:B------:R-:W-:Y:S01]  /*1f50*/  ULEA.HI UR7, UR11, UR11, URZ, 0x1 ;  /* 0x0000000b0b077291 */ /* 0x000fe2000f8f083f */
[----:B------:R-:W-:-:S02]  /*1f60*/  IMAD.MOV.U32 R238, RZ, RZ, 0x7f800000 ;  /* 0x7f800000ffee7424 */ /* 0x000fc400078e00ff */
[----:B------:R-:W-:Y:S01]  /*1f70*/  LOP3.LUT R15, R14, R3, RZ, 0x3c, !PT ;  /* 0x000000030e0f7212 */ /* 0x000fe200078e3cff */
[C---:B------:R-:W-:Y:S01]  /*1f80*/  IMAD R14, R0.reuse, UR9, R4 ;  /* 0x00000009000e7c24 */ /* 0x040fe2000f8e0204 */
[----:B------:R-:W-:Y:S01]  /*1f90*/  LEA.HI R3, R17, R235, RZ, 0x1 ;  /* 0x000000eb11037211 */ /* 0x000fe200078f08ff */
[----:B------:R-:W-:Y:S01]  /*1fa0*/  IMAD.WIDE.U32 R4, R0, UR8, R8 ;  /* 0x0000000800047c25 */ /* 0x000fe2000f8e0008 */
[----:B------:R-:W-:Y:S01]  /*1fb0*/  ULDC.64 UR8, c[0x0][0x260] ;  /* 0x0000980000087ab9 */ /* 0x000fe20000000a00 */
[----:B------:R-:W2:Y:S01]  /*1fc0*/  @!P3 LDC.64 R26, c[0x0][0x220] ;  /* 0x00008800ff1abb82 */ /* 0x000ea20000000a00 */
[----:B------:R-:W-:Y:S01]  /*1fd0*/  LOP3.LUT R3, R3, 0x7fffffe, RZ, 0xc0, !PT ;  /* 0x07fffffe03037812 */ /* 0x000fe200078ec0ff */
[----:B------:R-:W-:Y:S01]  /*1fe0*/  IMAD R8, R16, UR8, RZ ;  /* 0x0000000810087c24 */ /* 0x000fe2000f8e02ff */
[----:B------:R-:W-:Y:S01]  /*1ff0*/  @!P1 IADD3 R16, P0, R230, R10, RZ ;  /* 0x0000000ae6109210 */ /* 0x000fe20007f1e0ff */
[----:B------:R-:W-:Y:S01]  /*2000*/  IMAD.WIDE.U32 R6, R0, UR8, R6 ;  /* 0x0000000800067c25 */ /* 0x000fe2000f8e0006 */
[----:B------:R-:W-:-:S02]  /*2010*/  ULOP3.LUT UR7, UR7, 0xfffffffe, URZ, 0xc0, !UPT ;  /* 0xfffffffe07077892 */ /* 0x000fc4000f8ec03f */
[----:B------:R-:W-:Y:S01]  /*2020*/  @!P1 IADD3.X R17, R231, R11, R13, P0, !PT ;  /* 0x0000000be7119210 */ /* 0x000fe200007fe40d */
[----:B------:R-:W-:Y:S01]  /*2030*/  IMAD R8, R0, UR9, R8 ;  /* 0x0000000900087c24 */ /* 0x000fe2000f8e0208 */
[C---:B------:R-:W-:Y:S01]  /*2040*/  @!P3 IADD3 R0, P5, R235.reuse, 0x40, RZ ;  /* 0x00000040eb00b810 */ /* 0x040fe20007fbe0ff */
[----:B------:R-:W-:Y:S01]  /*2050*/  @!P4 IMAD R11, R28, UR16, RZ ;  /* 0x000000101c0bcc24 */ /* 0x000fe2000f8e02ff */
[----:B------:R-:W-:Y:S01]  /*2060*/  @!P3 IADD3 R10, P0, R235, 0x40, RZ ;  /* 0x00000040eb0ab810 */ /* 0x000fe20007f1e0ff */
[----:B------:R-:W-:Y:S01]  /*2070*/  IMAD.IADD R7, R7, 0x1, R8 ;  /* 0x0000000107077824 */ /* 0x000fe200078e0208 */
[----:B------:R-:W-:Y:S01]  /*2080*/  UIADD3 UR7, UR11, -UR7, URZ ;  /* 0x800000070b077290 */ /* 0x000fe2000fffe03f */
[--C-:B------:R-:W-:Y:S01]  /*2090*/  @!P3 IMAD.X R8, RZ, RZ, R28.reuse, P5 ;  /* 0x000000ffff08b224 */ /* 0x100fe200028e061c */
[----:B------:R-:W3:Y:S01]  /*20a0*/  @!P3 LDC.64 R22, c[0x0][0x218] ;  /* 0x00008600ff16bb82 */ /* 0x000ee20000000a00 */
[----:B------:R-:W-:Y:S01]  /*20b0*/  @!P3 IMAD.X R9, RZ, RZ, R28, P0 ;  /* 0x000000ffff09b224 */ /* 0x000fe200000e061c */
[----:B------:R-:W-:Y:S01]  /*20c0*/  UISETP.NE.AND UP0, UPT, UR7, 0x1, UPT ;  /* 0x000000010700788c */ /* 0x000fe2000bf05270 */
[----:B------:R-:W-:Y:S01]  /*20d0*/  @!P3 IMAD R8, R8, UR16, RZ ;  /* 0x000000100808bc24 */ /* 0x000fe2000f8e02ff */
[----:B------:R-:W-:Y:S01]  /*20e0*/  USHF.L.U32 UR7, UR33, 0x7, URZ ;  /* 0x0000000721077899 */ /* 0x000fe2000800063f */
[----:B------:R-:W-:Y:S01]  /*20f0*/  IMAD.IADD R5, R5, 0x1, R14 ;  /* 0x0000000105057824 */ /* 0x000fe200078e020e */
[----:B------:R-:W-:Y:S01]  /*2100*/  UIMAD.WIDE.U32 UR8, UR32, 0x80, URZ ;  /* 0x00000080200878a5 */ /* 0x000fe2000f8e003f */
[----:B------:R-:W-:Y:S01]  /*2110*/  @!P4 IMAD R18, R235, UR17, R11 ;  /* 0x00000011eb12cc24 */ /* 0x000fe2000f8e020b */
[----:B------:R-:W-:Y:S01]  /*2120*/  PLOP3.LUT P0, PT, PT, PT, UP0, 0x80, 0x0 ;  /* 0x000000000000781c */ /* 0x000fe20003f0f008 */
[----:B------:R-:W-:-:S02]  /*2130*/  @!P3 IMAD R11, R9, UR22, RZ ;  /* 0x00000016090bbc24 */ /* 0x000fc4000f8e02ff */
[----:B------:R-:W-:Y:S01]  /*2140*/  @!P3 IMAD R19, R0, UR17, R8 ;  /* 0x000000110013bc24 */ /* 0x000fe2000f8e0208 */
[----:B------:R-:W-:Y:S01]  /*2150*/  UMOV UR17, UR29 ;  /* 0x0000001d00117c82 */ /* 0x000fe20008000000 */
[--C-:B------:R-:W-:Y:S02]  /*2160*/  @!P3 IMAD.MOV.U32 R12, RZ, RZ, R4.reuse ;  /* 0x000000ffff0cb224 */ /* 0x100fe400078e0004 */
[--C-:B------:R-:W-:Y:S02]  /*2170*/  @!P3 IMAD.MOV.U32 R13, RZ, RZ, R5.reuse ;  /* 0x000000ffff0db224 */ /* 0x100fe400078e0005 */
[----:B------:R-:W-:-:S04]  /*2180*/  @!P4 IMAD.WIDE.U32 R8, R235, UR16, R4 ;  /* 0x00000010eb08cc25 */ /* 0x000fc8000f8e0004 */
[----:B------:R-:W-:Y:S02]  /*2190*/  IMAD.IADD R3, R235, 0x1, -R3 ;  /* 0x00000001eb037824 */ /* 0x000fe400078e0a03 */
[----:B------:R-:W-:Y:S01]  /*21a0*/  @!P3 IMAD.WIDE.U32 R4, R0, UR16, R12 ;  /* 0x000000100004bc25 */ /* 0x000fe2000f8e000c */
[C---:B-1----:R-:W-:Y:S01]  /*21b0*/  @!P4 LEA R12, P5, R8.reuse, R20, 0x1 ;  /* 0x00000014080cc211 */ /* 0x042fe200078a08ff */
[----:B------:R-:W-:Y:S02]  /*21c0*/  UMOV UR16, UR28 ;  /* 0x0000001c00107c82 */ /* 0x000fe40008000000 */
[----:B------:R-:W-:Y:S02]  /*21d0*/  @!P4 IMAD.IADD R9, R9, 0x1, R18 ;  /* 0x000000010909c824 */ /* 0x000fe400078e0212 */
[----:B------:R-:W-:Y:S02]  /*21e0*/  IMAD R3, R247, 0x8, R3 ;  /* 0x00000008f7037824 */ /* 0x000fe400078e0203 */
[----:B------:R-:W-:Y:S01]  /*21f0*/  @!P3 IMAD.MOV.U32 R14, RZ, RZ, R6 ;  /* 0x000000ffff0eb224 */ /* 0x000fe200078e0006 */
[----:B------:R-:W-:Y:S01]  /*2200*/  @!P4 LEA.HI.X R13, R8, R21, R9, 0x1, P5 ;  /* 0x00000015080dc211 */ /* 0x000fe200028f0c09 */
[----:B------:R-:W-:Y:S01]  /*2210*/  IMAD.U32 R3, R3, 0x20, R15 ;  /* 0x0000002003037824 */ /* 0x000fe200078e000f */
[----:B------:R-:W1:Y:S01]  /*2220*/  @!P4 LDC.64 R20, c[0x0][0x218] ;  /* 0x00008600ff14cb82 */ /* 0x000e620000000a00 */
[----:B------:R-:W-:Y:S01]  /*2230*/  @!P3 IMAD.MOV.U32 R15, RZ, RZ, R7 ;  /* 0x000000ffff0fb224 */ /* 0x000fe200078e0007 */
[----:B------:R-:W-:Y:S01]  /*2240*/  @!P1 IADD3 R8, P5, R228, UR8, RZ ;  /* 0x00000008e4089c10 */ /* 0x000fe2000ffbe0ff */
[----:B------:R-:W-:-:S02]  /*2250*/  @!P3 IMAD R25, R10, UR23, R11 ;  /* 0x000000170a19bc24 */ /* 0x000fc4000f8e020b */
[----:B------:R-:W-:Y:S02]  /*2260*/  VIADD R0, R3, 0x1000 ;  /* 0x0000100003007836 */ /* 0x000fe40000000000 */
[----:B------:R-:W-:Y:S01]  /*2270*/  @!P3 IMAD.WIDE.U32 R10, R10, UR22, R14 ;  /* 0x000000160a0abc25 */ /* 0x000fe2000f8e000e */
[----:B------:R-:W-:Y:S01]  /*2280*/  @P2 BAR.SYNC.DEFER_BLOCKING 0x0 ;  /* 0x0000000000002b1d */ /* 0x000fe20000010000 */
[----:B--2---:R-:W-:Y:S02]  /*2290*/  @!P3 LEA R14, P2, R4, R26, 0x1 ;  /* 0x0000001a040eb211 */ /* 0x004fe400078408ff */
[----:B------:R-:W-:Y:S01]  /*22a0*/  @!P3 IMAD.IADD R5, R5, 0x1, R19 ;  /* 0x000000010505b824 */ /* 0x000fe200078e0213 */
[----:B------:R-:W-:Y:S01]  /*22b0*/  SEL R234, R0, R3, !P0 ;  /* 0x0000000300ea7207 */ /* 0x000fe20004000000 */
[----:B------:R-:W-:Y:S01]  /*22c0*/  @!P4 IMAD.WIDE.U32 R6, R235, UR22, R6 ;  /* 0x00000016eb06cc25 */ /* 0x000fe2000f8e0006 */
[----:B------:R-:W-:Y:S02]  /*22d0*/  LEA R0, R3, UR4, 0x1 ;  /* 0x0000000403007c11 */ /* 0x000fe4000f8e08ff */
[----:B------:R-:W-:Y:S01]  /*22e0*/  @!P3 LEA.HI.X R15, R4, R27, R5, 0x1, P2 ;  /* 0x0000001b040fb211 */ /* 0x000fe200010f0c05 */
[----:B------:R-:W-:Y:S01]  /*22f0*/  @!P4 IMAD R3, R28, UR22, RZ ;  /* 0x000000161c03cc24 */ /* 0x000fe2000f8e02ff */
[C---:B------:R-:W-:Y:S01]  /*2300*/  ISETP.GE.AND P2, PT, R235.reuse, UR5, PT ;  /* 0x00000005eb007c0c */ /* 0x040fe2000bf46270 */
[----:B------:R-:W-:Y:S01]  /*2310*/  IMAD.MOV.U32 R239, RZ, RZ, 0x7f800000 ;  /* 0x7f800000ffef7424 */ /* 0x000fe200078e00ff */
[----:B------:R-:W-:Y:S01]  /*2320*/  LEA R234, R234, UR4, 0x1 ;  /* 0x00000004eaea7c11 */ /* 0x000fe2000f8e08ff */
[----:B------:R-:W-:-:S02]  /*2330*/  @!P4 IMAD R4, R235, UR23, R3 ;  /* 0x00000017eb04cc24 */ /* 0x000fc4000f8e0203 */
[----:B------:R-:W-:Y:S02]  /*2340*/  IMAD.U32 R3, RZ, RZ, UR7 ;  /* 0x00000007ff037e24 */ /* 0x000fe4000f8e00ff */
[----:B------:R-:W-:Y:S02]  /*2350*/  IMAD.MOV.U32 R236, RZ, RZ, 0x7f800000 ;  /* 0x7f800000ffec7424 */ /* 0x000fe400078e00ff */
[----:B------:R-:W-:Y:S01]  /*2360*/  IMAD.MOV.U32 R237, RZ, RZ, 0x7f800000 ;  /* 0x7f800000ffed7424 */ /* 0x000fe200078e00ff */
[----:B------:R-:W-:Y:S01]  /*2370*/  @!P1 IADD3.X R9, R229, UR9, R3, P5, !PT ;  /* 0x00000009e5099c10 */ /* 0x000fe2000affe403 */
[----:B------:R-:W-:Y:S01]  /*2380*/  @!P4 IMAD.IADD R3, R7, 0x1, R4 ;  /* 0x000000010703c824 */ /* 0x000fe200078e0204 */
[C---:B-1----:R-:W-:Y:S01]  /*2390*/  @!P4 LEA R4, P6, R6.reuse, R20, 0x1 ;  /* 0x000000140604c211 */ /* 0x042fe200078c08ff */
[----:B------:R-:W-:Y:S01]  /*23a0*/  @!P3 IMAD.IADD R7, R11, 0x1, R25 ;  /* 0x000000010b07b824 */ /* 0x000fe200078e0219 */
[----:B------:R-:W-:Y:S04]  /*23b0*/  @P4 STS [R0+0x8000], RZ ;  /* 0x008000ff00004388 */ /* 0x000fe80000000800 */
[----:B------:R-:W-:Y:S01]  /*23c0*/  @P4 STS [R0+0x8004], RZ ;  /* 0x008004ff00004388 */ /* 0x000fe20000000800 */
[----:B------:R-:W-:Y:S01]  /*23d0*/  @!P4 LEA.HI.X R5, R6, R21, R3, 0x1, P6 ;  /* 0x000000150605c211 */ /* 0x000fe200030f0c03 */
[----:B------:R-:W-:-:S02]  /*23e0*/  VIADD R3, R242, 0x48 ;  /* 0x00000048f2037836 */ /* 0x000fc40000000000 */
[----:B------:R-:W-:Y:S01]  /*23f0*/  @P4 STS.64 [R0+0x8008], RZ ;  /* 0x008008ff00004388 */ /* 0x000fe20000000a00 */
[----:B------:R-:W-:Y:S01]  /*2400*/  VIADD R6, R242, 0x8 ;  /* 0x00000008f2067836 */ /* 0x000fe20000000000 */
[----:B------:R-:W-:Y:S01]  /*2410*/  LEA R128, R156, UR4, 0x1 ;  /* 0x000000049c807c11 */ /* 0x000fe2000f8e08ff */
[----:B------:R-:W-:Y:S01]  /*2420*/  UMOV UR19, UR12 ;  /* 0x0000000c00137c82 */ /* 0x000fe20008000000 */
[----:B------:R-:W-:Y:S01]  /*2430*/  @!PT LDS RZ, [RZ] ;  /* 0x00000000fffff984 */ /* 0x000fe20000000800 */
[----:B------:R-:W-:Y:S01]  /*2440*/  @!PT LDS RZ, [RZ] ;  /* 0x00000000fffff984 */ /* 0x000fe20000000800 */
[----:B------:R-:W-:Y:S01]  /*2450*/  @!PT LDS RZ, [RZ] ;  /* 0x00000000fffff984 */ /* 0x000fe20000000800 */
[----:B------:R3:W-:Y:S01]  /*2460*/  @!P4 LDGSTS.E.BYPASS.LTC128B.128 [R0+0x8000], desc[UR14][R12.64] ;  /* 0x080000000c00cfae */ /* 0x0007e2000b901d4e */
[----:B------:R-:W-:Y:S01]  /*2470*/  UMOV UR18, UR13 ;  /* 0x0000000d00127c82 */ /* 0x000fe20008000000 */
[----:B------:R-:W-:Y:S02]  /*2480*/  UIADD3 UR8, UR25, 0x80, URZ ;  /* 0x0000008019087890 */ /* 0x000fe4000fffe03f */
[----:B------:R-:W-:Y:S01]  /*2490*/  @P3 STS.128 [R0+0x9000], RZ ;  /* 0x009000ff00003388 */ /* 0x000fe20000000c00 */
[----:B------:R-:W-:Y:S01]  /*24a0*/  IMAD.SHL.U32 R153, R161, 0x2, RZ ;  /* 0x00000002a1997824 */ /* 0x000fe200078e00ff */
[----:B------:R-:W-:Y:S01]  /*24b0*/  CS2R R94, SRZ ;  /* 0x00000000005e7805 */ /* 0x000fe2000001ff00 */
[----:B------:R-:W-:Y:S01]  /*24c0*/  IMAD.MOV.U32 R251, RZ, RZ, 0x4 ;  /* 0x00000004fffb7424 */ /* 0x000fe200078e00ff */
[----:B------:R-:W-:Y:S01]  /*24d0*/  @!PT LDS RZ, [RZ] ;  /* 0x00000000fffff984 */ /* 0x000fe20000000800 */
[----:B------:R-:W-:Y:S01]  /*24e0*/  @!PT LDS RZ, [RZ] ;  /* 0x00000000fffff984 */ /* 0x000fe20000000800 */
[----:B------:R-:W-:Y:S01]  /*24f0*/  @!PT LDS RZ, [RZ] ;  /* 0x00000000fffff984 */ /* 0x000fe20000000800 */
[----:B------:R-:W-:Y:S01]  /*2500*/  @!P3 LDGSTS.E.BYPASS.LTC128B.128 [R0+0x9000], desc[UR14][R14.64] ;  /* 0x090000000e00bfae */ /* 0x000fe2000b901d4e */
[----:B------:R-:W-:-:S02]  /*2510*/  CS2R R92, SRZ ;  /* 0x00000000005c7805 */ /* 0x000fc4000001ff00 */
[----:B------:R-:W-:Y:S02]  /*2520*/  CS2R R98, SRZ ;  /* 0x0000000000627805 */ /* 0x000fe4000001ff00 */
[----:B------:R-:W-:Y:S01]  /*2530*/  CS2R R96, SRZ ;  /* 0x0000000000607805 */ /* 0x000fe2000001ff00 */
[----:B------:R-:W0:Y:S01]  /*2540*/  LDGDEPBAR ;  /* 0x00000000000079af */ /* 0x000e220000000000 */
[----:B------:R-:W-:Y:S02]  /*2550*/  CS2R R90, SRZ ;  /* 0x00000000005a7805 */ /* 0x000fe4000001ff00 */
[----:B------:R-:W-:Y:S02]  /*2560*/  CS2R R88, SRZ ;  /* 0x0000000000587805 */ /* 0x000fe4000001ff00 */
[----:B------:R-:W-:Y:S01]  /*2570*/  CS2R R86, SRZ ;  /* 0x0000000000567805 */ /* 0x000fe2000001ff00 */
[----:B------:R-:W-:Y:S01]  /*2580*/  @P2 STS [R0+0x4000], RZ ;  /* 0x004000ff00002388 */ /* 0x000fe20000000800 */
[----:B------:R-:W-:-:S02]  /*2590*/  CS2R R84, SRZ ;  /* 0x0000000000547805 */ /* 0x000fc4000001ff00 */
[----:B------:R-:W-:Y:S02]  /*25a0*/  CS2R R78, SRZ ;  /* 0x00000000004e7805 */ /* 0x000fe4000001ff00 */
[----:B------:R-:W-:Y:S01]  /*25b0*/  CS2R R76, SRZ ;  /* 0x00000000004c7805 */ /* 0x000fe2000001ff00 */
[----:B------:R-:W-:Y:S01]  /*25c0*/  @P2 STS [R0+0x4004], RZ ;  /* 0x004004ff00002388 */ /* 0x000fe20000000800 */
[----:B------:R-:W-:Y:S02]  /*25d0*/  CS2R R82, SRZ ;  /* 0x0000000000527805 */ /* 0x000fe4000001ff00 */
[----:B------:R-:W-:Y:S02]  /*25e0*/  CS2R R80, SRZ ;  /* 0x0000000000507805 */ /* 0x000fe4000001ff00 */
[----:B------:R-:W-:Y:S01]  /*25f0*/  CS2R R74, SRZ ;  /* 0x00000000004a7805 */ /* 0x000fe2000001ff00 */
[----:B------:R-:W-:Y:S01]  /*2600*/  @P2 STS.64 [R0+0x4008], RZ ;  /* 0x004008ff00002388 */ /* 0x000fe20000000a00 */
[----:B------:R-:W-:-:S02]  /*2610*/  CS2R R72, SRZ ;  /* 0x0000000000487805 */ /* 0x000fc4000001ff00 */
[----:B------:R-:W-:Y:S02]  /*2620*/  CS2R R70, SRZ ;  /* 0x0000000000467805 */ /* 0x000fe4000001ff00 */
[C---:B---3--:R-:W-:Y:S01]  /*2630*/  @!P3 LEA R12, P5, R10.reuse, R22, 0x1 ;  /* 0x000000160a0cb211 */ /* 0x048fe200078a08ff */
[----:B------:R-:W-:Y:S01]  /*2640*/  @!PT LDS RZ, [RZ] ;  /* 0x00000000fffff984 */ /* 0x000fe20000000800 */
[----:B------:R-:W-:Y:S01]  /*2650*/  @!PT LDS RZ, [RZ] ;  /* 0x00000000fffff984 */ /* 0x000fe20000000800 */
[----:B------:R-:W-:Y:S01]  /*2660*/  @!PT LDS RZ, [RZ] ;  /* 0x00000000fffff984 */ /* 0x000fe20000000800 */
[----:B------:R-:W-:Y:S01]  /*2670*/  @!P2 LDGSTS.E.BYPASS.LTC128B.128 [R0+0x4000], desc[UR14][R230.64] ;  /* 0x04000000e600afae */ /* 0x000fe2000b901d4e */
[----:B------:R-:W-:Y:S01]  /*2680*/  CS2R R68, SRZ ;  /* 0x0000000000447805 */ /* 0x000fe2000001ff00 */
[----:B------:R-:W-:Y:S01]  /*2690*/  USHF.L.U32 UR35, UR21, 0x3, URZ ;  /* 0x0000000315237899 */ /* 0x000fe2000800063f */
[----:B------:R-:W-:Y:S01]  /*26a0*/  @!P3 LEA.HI.X R13, R10, R23, R7, 0x1, P5 ;  /* 0x000000170a0db211 */ /* 0x000fe200028f0c07 */
[----:B------:R-:W-:Y:S01]  /*26b0*/  @P1 STS.128 [R0+0x5000], RZ ;  /* 0x005000ff00001388 */ /* 0x000fe20000000c00 */
[----:B------:R-:W-:Y:S02]  /*26c0*/  USHF.L.U32 UR34, UR21, 0x4, URZ ;  /* 0x0000000415227899 */ /* 0x000fe4000800063f */
[----:B------:R-:W-:Y:S01]  /*26d0*/  UIMAD UR33, UR21, 0x18, URZ ;  /* 0x00000018152178a4 */ /* 0x000fe2000f8e023f */
[----:B------:R-:W-:Y:S01]  /*26e0*/  @!PT LDS RZ, [RZ] ;  /* 0x00000000fffff984 */ /* 0x000fe20000000800 */
[----:B------:R-:W-:Y:S01]  /*26f0*/  @!PT LDS RZ, [RZ] ;  /* 0x00000000fffff984 */ /* 0x000fe20000000800 */
[----:B------:R-:W-:Y:S01]  /*2700*/  @!PT LDS RZ, [RZ] ;  /* 0x00000000fffff984 */ /* 0x000fe20000000800 */
[----:B------:R-:W-:Y:S01]  /*2710*/  @!P1 LDGSTS.E.BYPASS.LTC128B.128 [R0+0x5000], desc[UR14][R16.64] ;  /* 0x0500000010009fae */ /* 0x000fe2000b901d4e */
[----:B------:R-:W-:-:S02]  /*2720*/  USHF.L.U32 UR32, UR21, 0x5, URZ ;  /* 0x0000000515207899 */ /* 0x000fc4000800063f */
[----:B------:R-:W-:Y:S01]  /*2730*/  UIMAD UR31, UR21, 0x28, URZ ;  /* 0x00000028151f78a4 */ /* 0x000fe2000f8e023f */
[----:B------:R-:W-:Y:S01]  /*2740*/  @P2 STS [R234], RZ ;  /* 0x000000ffea002388 */ /* 0x000fe20000000800 */
[----:B------:R-:W-:Y:S02]  /*2750*/  UIMAD UR30, UR21, 0x30, URZ ;  /* 0x00000030151e78a4 */ /* 0x000fe4000f8e023f */
[----:B------:R-:W-:Y:S01]  /*2760*/  UIMAD UR29, UR21, 0x38, URZ ;  /* 0x00000038151d78a4 */ /* 0x000fe2000f8e023f */
[----:B------:R-:W-:Y:S01]  /*2770*/  @P2 STS [R234+0x4], RZ ;  /* 0x000004ffea002388 */ /* 0x000fe20000000800 */
[----:B------:R-:W-:Y:S02]  /*2780*/  USHF.L.U32 UR28, UR21, 0x6, URZ ;  /* 0x00000006151c7899 */ /* 0x000fe4000800063f */
[----:B------:R-:W-:Y:S01]  /*2790*/  UIMAD UR27, UR21, 0x48, URZ ;  /* 0x00000048151b78a4 */ /* 0x000fe2000f8e023f */
[----:B------:R-:W-:Y:S01]  /*27a0*/  @P2 STS [R234+0x8], RZ ;  /* 0x000008ffea002388 */ /* 0x000fe20000000800 */
[----:B------:R-:W-:-:S02]  /*27b0*/  UIMAD UR26, UR21, 0x50, URZ ;  /* 0x00000050151a78a4 */ /* 0x000fc4000f8e023f */
[----:B------:R-:W-:Y:S01]  /*27c0*/  UIMAD UR24, UR21, 0x60, URZ ;  /* 0x00000060151878a4 */ /* 0x000fe2000f8e023f */
[----:B------:R-:W-:Y:S01]  /*27d0*/  @P2 STS [R234+0xc], RZ ;  /* 0x00000cffea002388 */ /* 0x000fe20000000800 */
[----:B------:R-:W-:Y:S02]  /*27e0*/  UIMAD UR23, UR21, 0x68, URZ ;  /* 0x00000068151778a4 */ /* 0x000fe4000f8e023f */
[----:B------:R-:W-:Y:S01]  /*27f0*/  UIMAD UR22, UR21, 0x70, URZ ;  /* 0x00000070151678a4 */ /* 0x000fe2000f8e023f */
[----:B------:R-:W-:Y:S01]  /*2800*/  @!PT LDS RZ, [RZ] ;  /* 0x00000000fffff984 */ /* 0x000fe20000000800 */
[----:B------:R-:W-:Y:S01]  /*2810*/  @!PT LDS RZ, [RZ] ;  /* 0x00000000fffff984 */ /* 0x000fe20000000800 */
[----:B------:R-:W-:Y:S01]  /*2820*/  @!PT LDS RZ, [RZ] ;  /* 0x00000000fffff984 */ /* 0x000fe20000000800 */
[----:B------:R-:W-:Y:S01]  /*2830*/  @!P2 LDGSTS.E.BYPASS.LTC128B.128 [R234], desc[UR14][R228.64] ;  /* 0x00000000e4eaafae */ /* 0x000fe2000b901d4e */
[----:B------:R-:W-:Y:S01]  /*2840*/  UIADD3 UR20, -UR20, URZ, URZ ;  /* 0x0000003f14147290 */ /* 0x000fe2000fffe13f */
[----:B------:R-:W-:Y:S02]  /*2850*/  ULDC.U8 UR9, c[0x0][0x388] ;  /* 0x0000e20000097ab9 */ /* 0x000fe40000000000 */
[----:B------:R-:W-:Y:S04]  /*2860*/  @P1 STS [R234+0x1000], RZ ;  /* 0x001000ffea001388 */ /* 0x000fe80000000800 */
[----:B------:R-:W-:Y:S04]  /*2870*/  @P1 STS [R234+0x1004], RZ ;  /* 0x001004ffea001388 */ /* 0x000fe80000000800 */
[----:B------:R-:W-:Y:S04]  /*2880*/  @P1 STS [R234+0x1008], RZ ;  /* 0x001008ffea001388 */ /* 0x000fe80000000800 */
[----:B------:R-:W-:Y:S04]  /*2890*/  @P1 STS [R234+0x100c], RZ ;  /* 0x00100cffea001388 */ /* 0x000fe80000000800 */
[----:B------:R-:W-:Y:S01]  /*28a0*/  @!PT LDS RZ, [RZ] ;  /* 0x00000000fffff984 */ /* 0x000fe20000000800 */
[----:B------:R-:W-:Y:S01]  /*28b0*/  @!PT LDS RZ, [RZ] ;  /* 0x00000000fffff984 */ /* 0x000fe20000000800 */
[----:B------:R-:W-:Y:S01]  /*28c0*/  @!PT LDS RZ, [RZ] ;  /* 0x00000000fffff984 */ /* 0x000fe20000000800 */
[----:B------:R1:W-:Y:S01]  /*28d0*/  @!P1 LDGSTS.E.BYPASS.LTC128B.128 [R234+0x1000], desc[UR14][R8.64] ;  /* 0x0100000008ea9fae */ /* 0x0003e2000b901d4e */
[----:B------:R-:W-:-:S03]  /*28e0*/  ISETP.GE.AND P1, PT, R3, UR5, PT ;  /* 0x0000000503007c0c */ /* 0x000fc6000bf26270 */
[----:B------:R-:W-:Y:S04]  /*28f0*/  @P4 STS [R0+0x6000], RZ ;  /* 0x006000ff00004388 */ /* 0x000fe80000000800 */
[----:B------:R-:W-:Y:S04]  /*2900*/  @P4 STS [R0+0x6004], RZ ;  /* 0x006004ff00004388 */ /* 0x000fe80000000800 */
[----:B------:R-:W-:Y:S04]  /*2910*/  @P4 STS.64 [R0+0x6008], RZ ;  /* 0x006008ff00004388 */ /* 0x000fe80000000a00 */
[----:B------:R-:W-:Y:S01]  /*2920*/  @!PT LDS RZ, [RZ] ;  /* 0x00000000fffff984 */ /* 0x000fe20000000800 */
[----:B------:R-:W-:Y:S01]  /*2930*/  @!PT LDS RZ, [RZ] ;  /* 0x00000000fffff984 */ /* 0x000fe20000000800 */
[----:B------:R-:W-:Y:S01]  /*2940*/  @!PT LDS RZ, [RZ] ;  /* 0x00000000fffff984 */ /* 0x000fe20000000800 */
[----:B------:R2:W-:Y:S01]  /*2950*/  @!P4 LDGSTS.E.BYPASS.LTC128B.128 [R0+0x6000], desc[UR14][R4.64] ;  /* 0x060000000400cfae */ /* 0x0005e2000b901d4e */
[----:B------:R-:W-:-:S03]  /*2960*/  ISETP.GE.AND P4, PT, R242, UR5, PT ;  /* 0x00000005f2007c0c */ /* 0x000fc6000bf86270 */
[----:B------:R3:W-:Y:S04]  /*2970*/  @P3 STS.128 [R0+0x7000], RZ ;  /* 0x007000ff00003388 */ /* 0x0007e80000000c00 */
[----:B------:R-:W-:Y:S01]  /*2980*/  @!PT LDS RZ, [RZ] ;  /* 0x00000000fffff984 */ /* 0x000fe20000000800 */
[----:B------:R-:W-:Y:S01]  /*2990*/  @!PT LDS RZ, [RZ] ;  /* 0x00000000fffff984 */ /* 0x000fe20000000800 */
[----:B------:R-:W-:Y:S01]  /*29a0*/  @!PT LDS RZ, [RZ] ;  /* 0x00000000fffff984 */ /* 0x000fe20000000800 */
[----:B------:R3:W-:Y:S01]  /*29b0*/  @!P3 LDGSTS.E.BYPASS.LTC128B.128 [R0+0x7000], desc[UR14][R12.64] ;  /* 0x070000000c00bfae */ /* 0x0007e2000b901d4e */
[----:B------:R-:W-:Y:S01]  /*29c0*/  ISETP.GE.AND P3, PT, R6, UR5, PT ;  /* 0x0000000506007c0c */ /* 0x000fe2000bf66270 */
[----:B------:R-:W-:Y:S01]  /*29d0*/  IMAD.MOV.U32 R6, RZ, RZ, 0x4 ;  /* 0x00000004ff067424 */ /* 0x000fe200078e00ff */
[----:B-1----:R-:W1:Y:S01]  /*29e0*/  LDC.64 R8, c[0x0][0x3b8] ;  /* 0x0000ee00ff087b82 */ /* 0x002e620000000a00 */
[----:B------:R-:W0:Y:S02]  /*29f0*/  LDGDEPBAR ;  /* 0x00000000000079af */ /* 0x000e240000000000 */
[----:B------:R-:W-:-:S05]  /*2a00*/  @!P1 IMAD.WIDE R6, R3, R6, UR16 ;  /* 0x0000001003069e25 */ /* 0x000fca000f8e0206 */
[----:B------:R4:W5:Y:S01]  /*2a10*/  @!P1 LDG.E R237, desc[UR14][R6.64] ;  /* 0x0000000e06ed9981 */ /* 0x000962000c1e1900 */
[----:B--2---:R-:W-:-:S04]  /*2a20*/  IMAD.MOV.U32 R4, RZ, RZ, 0x4 ;  /* 0x00000004ff047424 */ /* 0x004fc800078e00ff */
[----:B------:R-:W-:-:S04]  /*2a30*/  IMAD.WIDE R4, R242, R4, UR16 ;  /* 0x00000010f2047e25 */ /* 0x000fc8000f8e0204 */
[----:B---3--:R-:W-:Y:S01]  /*2a40*/  VIADD R0, R242, 0x40 ;  /* 0x00000040f2007836 */ /* 0x008fe20000000000 */
[----:B------:R4:W5:Y:S01]  /*2a50*/  @!P4 LDG.E R238, desc[UR14][R4.64] ;  /* 0x0000000e04eec981 */ /* 0x000962000c1e1900 */
[----:B------:R-:W-:-:S04]  /*2a60*/  DEPBAR.LE SB0, 0x1 ;  /* 0x000080400000791a */ /* 0x000fc80000000000 */
[----:B------:R-:W-:Y:S01]  /*2a70*/  ISETP.GE.AND P2, PT, R0, UR5, PT ;  /* 0x0000000500007c0c */ /* 0x000fe2000bf46270 */
[----:B------:R4:W5:-:S12]  /*2a80*/  @!P3 LDG.E R239, desc[UR14][R4.64+0x20] ;  /* 0x0000200e04efb981 */ /* 0x000958000c1e1900 */
[----:B------:R4:W5:Y:S01]  /*2a90*/  @!P2 LDG.E R236, desc[UR14][R4.64+0x100] ;  /* 0x0001000e04eca981 */ /* 0x000962000c1e1900 */
[----:B------:R-:W-:Y:S06]  /*2aa0*/  BAR.SYNC.DEFER_BLOCKING 0x0 ;  /* 0x0000000000007b1d */ /* 0x000fec0000010000 */
[----:B-1----:R-:W2:Y:S04]  /*2ab0*/  LDG.E.64 R4, desc[UR14][R8.64+0x8] ;  /* 0x0000080e08047981 */ /* 0x002ea8000c1e1b00 */
[----:B------:R-:W3:Y:S04]  /*2ac0*/  LDG.E.64 R6, desc[UR14][R8.64] ;  /* 0x0000000e08067981 */ /* 0x000ee8000c1e1b00 */
[----:B------:R4:W1:Y:S04]  /*2ad0*/  LDSM.16.M88.4 R116, [R128+0x8000] ;  /* 0x008000008074783b */ /* 0x0008680000000200 */
[----:B------:R4:W1:Y:S04]  /*2ae0*/  LDSM.16.M88.4 R120, [R128+0x8400] ;  /* 0x008400008078783b */ /* 0x0008680000000200 */
[----:B------:R4:W1:Y:S04]  /*2af0*/  LDSM.16.M88.4 R124, [R128+0x8800] ;  /* 0x00880000807c783b */ /* 0x0008680000000200 */
[----:B------:R-:W1:Y:S04]  /*2b00*/  LDSM.16.M88.4 R128, [R128+0x8c00] ;  /* 0x008c00008080783b */ /* 0x000e680000000200 */
[----:B------:R4:W1:Y:S04]  /*2b10*/  LDSM.16.M88.4 R132, [R149] ;  /* 0x000000009584783b */ /* 0x0008680000000200 */
[----:B------:R4:W1:Y:S04]  /*2b20*/  LDSM.16.M88.4 R136, [R149+0x400] ;  /* 0x000400009588783b */ /* 0x0008680000000200 */
[----:B------:R4:W1:Y:S04]  /*2b30*/  LDSM.16.M88.4 R140, [R149+0x800] ;  /* 0x00080000958c783b */ /* 0x0008680000000200 */
[----:B------:R4:W1:Y:S01]  /*2b40*/  LDSM.16.M88.4 R144, [R149+0xc00] ;  /* 0x000c00009590783b */ /* 0x0008620000000200 */
[----:B------:R-:W-:-:S04]  /*2b50*/  UIMAD UR5, UR43, UR59, UR55 ;  /* 0x0000003b2b0572a4 */ /* 0x000fc8000f8e0237 */
[----:B------:R-:W-:Y:S01]  /*2b60*/  USHF.L.U32 UR5, UR5, 0x5, URZ ;  /* 0x0000000505057899 */ /* 0x000fe2000800063f */
[----:B------:R-:W-:-:S03]  /*2b70*/  SHF.R.S32.HI R0, RZ, 0x1f, R24 ;  /* 0x0000001fff007819 */ /* 0x000fc60000011418 */
[----:B------:R-:W-:Y:S01]  /*2b80*/  USHF.R.S32.HI UR7, URZ, 0x1f, UR5 ;  /* 0x0000001f3f077899 */ /* 0x000fe20008011405 */
[----:B------:R-:W-:-:S05]  /*2b90*/  VIADD R3, R155, 0x1000 ;  /* 0x000010009b037836 */ /* 0x000fca0000000000 */
[----:B------:R-:W-:Y:S01]  /*2ba0*/  SEL R3, R3, R155, !P0 ;  /* 0x0000009b03037207 */ /* 0x000fe20004000000 */
[----:B------:R-:W-:-:S03]  /*2bb0*/  UIMAD UR25, UR21, 0x58, URZ ;  /* 0x00000058151978a4 */ /* 0x000fc6000f8e023f */
[----:B------:R-:W-:Y:S01]  /*2bc0*/  LEA R3, R3, UR4, 0x1 ;  /* 0x0000000403037c11 */ /* 0x000fe2000f8e08ff */
[----:B------:R-:W-:Y:S02]  /*2bd0*/  UISETP.GE.AND UP0, UPT, UR8, UR6, UPT ;  /* 0x000000060800728c */ /* 0x000fe4000bf06270 */
[----:B------:R-:W-:Y:S01]  /*2be0*/  UIMAD UR21, UR21, 0x78, URZ ;  /* 0x00000078151578a4 */ /* 0x000fe2000f8e023f */
[----:B------:R-:W-:Y:S01]  /*2bf0*/  ULDC UR8, c[0x0][0x2ec] ;  /* 0x0000bb0000087ab9 */ /* 0x000fe20000000800 */
[----:B--2---:R-:W-:-:S04]  /*2c00*/  IADD3 R240, P2, P1, R4, UR5, R24 ;  /* 0x0000000504f07c10 */ /* 0x004fc8000f95e018 */
[----:B------:R-:W-:Y:S01]  /*2c10*/  IADD3.X R246, R5, UR7, R0, P2, P1 ;  /* 0x0000000705f67c10 */ /* 0x000fe200097e2400 */
[----:B------:R-:W-:Y:S01]  /*2c20*/  VIADD R0, R161, 0x1000 ;  /* 0x00001000a1007836 */ /* 0x000fe20000000000 */
[----:B---3--:R-:W-:Y:S02]  /*2c30*/  R2UR UR12, R7 ;  /* 0x00000000070c72ca */ /* 0x008fe400000e0000 */
[----:B------:R-:W-:Y:S02]  /*2c40*/  R2UR UR13, R6 ;  /* 0x00000000060d72ca */ /* 0x000fe400000e0000 */
[----:B------:R-:W-:Y:S01]  /*2c50*/  SEL R0, R0, R161, !P0 ;  /* 0x000000a100007207 */ /* 0x000fe20004000000 */
[----:B------:R-:W-:-:S03]  /*2c60*/  IMAD.WIDE.U32 R240, R240, -0x2daee0ad, RZ ;  /* 0xd2511f53f0f07825 */ /* 0x000fc600078e00ff */
[----:B-1--4-:R-:W-:-:S09]  /*2c70*/  LEA R148, R0, UR4, 0x1 ;  /* 0x0000000400947c11 */ /* 0x012fd2000f8e08ff */
.L_x_276:
[----:B------:R-:W-:Y:S01]  /*2c80*/  LEA R100, R156, UR4, 0x1 ;  /* 0x000000049c647c11 */ /* 0x000fe2000f8e08ff */
[----:B------:R-:W0:Y:S01]  /*2c90*/  LDGDEPBAR ;  /* 0x00000000000079af */ /* 0x000e220000000000 */
[----:B------:R-:W-:Y:S01]  /*2ca0*/  PLOP3.LUT P0, PT, PT, PT, UP0, 0x80, 0x0 ;  /* 0x000000000000781c */ /* 0x000fe20003f0f008 */
[----:B------:R-:W-:Y:S01]  /*2cb0*/  IMAD.IADD R112, R154, 0x1, R148 ;  /* 0x000000019a707824 */ /* 0x000fe200078e0294 */
[----:B------:R-:W-:Y:S01]  /*2cc0*/  PLOP3.LUT P3, PT, PT, PT, UP0, 0x80, 0x0 ;  /* 0x000000000000781c */ /* 0x000fe20003f6f008 */
[----:B------:R-:W-:Y:S01]  /*2cd0*/  UIADD3 UR10, UR12, -0x56f99767, URZ ;  /* 0xa90668990c0a7890 */ /* 0x000fe2000fffe03f */
[----:B------:R-:W-:Y:S01]  /*2ce0*/  PLOP3.LUT P2, PT, PT, PT, UP0, 0x80, 0x0 ;  /* 0x000000000000781c */ /* 0x000fe20003f4f008 */
[----:B------:R-:W-:Y:S01]  /*2cf0*/  UIADD3 UR5, UR13, -0x61c88647, URZ ;  /* 0x9e3779b90d057890 */ /* 0x000fe2000fffe03f */
[----:B------:R-:W-:Y:S01]  /*2d00*/  PLOP3.LUT P1, PT, PT, PT, UP0, 0x80, 0x0 ;  /* 0x000000000000781c */ /* 0x000fe20003f2f008 */
[----:B------:R-:W-:Y:S01]  /*2d10*/  UIADD3 UR7, UR12, -0x4498517b, URZ ;  /* 0xbb67ae850c077890 */ /* 0x000fe2000fffe03f */
[----:B------:R-:W-:Y:S01]  /*2d20*/  PLOP3.LUT P5, PT, PT, PT, UP0, 0x80, 0x0 ;  /* 0x000000000000781c */ /* 0x000fe20003faf008 */
[----:B------:R-:W-:Y:S01]  /*2d30*/  IMAD.U32 R162, RZ, RZ, UR11 ;  /* 0x0000000bffa27e24 */ /* 0x000fe2000f8e00ff */
[----:B------:R-:W-:Y:S01]  /*2d40*/  PLOP3.LUT P4, PT, PT, PT, UP0, 0x80, 0x0 ;  /* 0x000000000000781c */ /* 0x000fe20003f8f008 */
[----:B------:R-:W-:Y:S01]  /*2d50*/  UISETP.GE.AND UP3, UPT, UR11, 0x1, UPT ;  /* 0x000000010b00788c */ /* 0x000fe2000bf66270 */
[----:B------:R-:W-:Y:S01]  /*2d60*/  PLOP3.LUT P6, PT, PT, PT, UP0, 0x80, 0x0 ;  /* 0x000000000000781c */ /* 0x000fe20003fcf008 */
[----:B------:R-:W1:Y:S01]  /*2d70*/  @P0 S2R R0, SR_TID.X ;  /* 0x0000000000000919 */ /* 0x000e620000002100 */
[----:B------:R-:W-:Y:S01]  /*2d80*/  PLOP3.LUT P0, PT, PT, PT, UP0, 0x80, 0x0 ;  /* 0x000000000000781c */ /* 0x000fe20003f0f008 */
[----:B------:R-:W-:Y:S01]  /*2d90*/  IMAD R162, R162, 0x8, R248 ;  /* 0x00000008a2a27824 */ /* 0x000fe200078e02f8 */
[----:B------:R-:W-:Y:S01]  /*2da0*/  LOP3.LUT R163, R246, UR13, RZ, 0x3c, !PT ;  /* 0x0000000df6a37c12 */ /* 0x000fe2000f8e3cff */
[----:B-1----:R-:W-:Y:S01]  /*2db0*/  @P3 IMAD.SHL.U32 R0, R0, 0x2, RZ ;  /* 0x0000000200003824 */ /* 0x002fe200078e00ff */
[----:B------:R-:W-:Y:S01]  /*2dc0*/  PLOP3.LUT P3, PT, PT, PT, UP0, 0x80, 0x0 ;  /* 0x000000000000781c */ /* 0x000fe20003f6f008 */
[----:B------:R-:W-:Y:S04]  /*2dd0*/  DEPBAR.LE SB0, 0x0 ;  /* 0x000080000000791a */ /* 0x000fe80000000000 */
[----:B------:R-:W-:Y:S01]  /*2de0*/  @P2 LOP3.LUT R0, R0, 0x6, RZ, 0xc0, !PT ;  /* 0x0000000600002812 */ /* 0x000fe200078ec0ff */
[----:B------:R-:W-:Y:S01]  /*2df0*/  BAR.SYNC.DEFER_BLOCKING 0x0 ;  /* 0x0000000000007b1d */ /* 0x000fe20000010000 */
[----:B------:R-:W-:Y:S03]  /*2e00*/  PLOP3.LUT P2, PT, PT, PT, UP0, 0x80, 0x0 ;  /* 0x000000000000781c */ /* 0x000fe60003f4f008 */
[----:B------:R-:W-:Y:S01]  /*2e10*/  @P0 IMAD R0, R243, 0x40, R0 ;  /* 0x00000040f3000824 */ /* 0x000fe200078e0200 */
[----:B------:R-:W-:Y:S01]  /*2e20*/  PLOP3.LUT P0, PT, PT, PT, UP0, 0x80, 0x0 ;  /* 0x000000000000781c */ /* 0x000fe20003f0f008 */
        /* <DEDUP_REMOVED lines=9> */
[----:B------:R-:W1:Y:S01]  /*2ec0*/  LDSM.16.M88.4 R108, [R149+-0x2000] ;  /* 0xffe00000956c783b */ /* 0x000e620000000200 */
        /* <DEDUP_REMOVED lines=14> */
[----:B------:R-:W-:Y:S04]  /*2fb0*/  IMAD.U32 R100, RZ, RZ, UR36 ;  /* 0x00000024ff647e24 */ /* 0x000fe8000f8e00ff */
[----:B------:R-:W-:Y:S01]  /*2fc0*/  @P1 IMAD R0, R100, 0x80, R0 ;  /* 0x0000008064001824 */ /* 0x000fe200078e0200 */
[----:B------:R-:W-:Y:S01]  /*2fd0*/  PLOP3.LUT P1, PT, PT, PT, UP0, 0x80, 0x0 ;  /* 0x000000000000781c */ /* 0x000fe20003f2f008 */
[----:B------:R-:W-:Y:S01]  /*2fe0*/  HMMA.16816.F32.BF16 R64, R64, R102, RZ ;  /* 0x000000664040723c */ /* 0x000fe200000418ff */
[----:B------:R-:W3:Y:S02]  /*2ff0*/  LDSM.16.M88.4 R100, [R149+-0x1c00] ;  /* 0xffe400009564783b */ /* 0x000ee40000000200 */
[C---:B------:R-:W-:Y:S03]  /*3000*/  @P5 ISETP.GE.AND P5, PT, R0.reuse, UR6, PT ;  /* 0x0000000600005c0c */ /* 0x040fe6000bfa6270 */
[-C--:B-1----:R-:W-:Y:S06]  /*3010*/  HMMA.16816.F32.BF16 R4, R104, R108.reuse, R4 ;  /* 0x0000006c6804723c */ /* 0x082fec0000041804 */
[C---:B--2---:R-:W-:Y:S06]  /*3020*/  HMMA.16816.F32.BF16 R8, R112.reuse, R108, R8 ;  /* 0x0000006c7008723c */ /* 0x044fec0000041808 */
[-C--:B------:R-:W-:Y:S05]  /*3030*/  HMMA.16816.F32.BF16 R12, R112, R110.reuse, R12 ;  /* 0x0000006e700c723c */ /* 0x080fea000004180c */
[----:B------:R-:W-:Y:S01]  /*3040*/  @P4 VIADD R108, R0, 0x1 ;  /* 0x00000001006c4836 */ /* 0x000fe20000000000 */
[----:B------:R-:W-:Y:S01]  /*3050*/  PLOP3.LUT P4, PT, PT, PT, UP0, 0x80, 0x0 ;  /* 0x000000000000781c */ /* 0x000fe20003f8f008 */
[C---:B------:R-:W-:Y:S04]  /*3060*/  HMMA.16816.F32.BF16 R16, R104.reuse, R110, R16 ;  /* 0x0000006e6810723c */ /* 0x040fe80000041810 */
[----:B------:R-:W-:Y:S02]  /*3070*/  @P6 ISETP.GE.AND P6, PT, R108, UR6, PT ;  /* 0x000000066c006c0c */ /* 0x000fe4000bfc6270 */
[----:B------:R-:W-:Y:S02]  /*3080*/  @P0 FSEL R4, R4, -INF , !P5 ;  /* 0xff80000004040808 */ /* 0x000fe40006800000 */
[----:B------:R-:W-:Y:S03]  /*3090*/  PLOP3.LUT P0, PT, PT, PT, UP0, 0x80, 0x0 ;  /* 0x000000000000781c */ /* 0x000fe60003f0f008 */
[----:B------:R-:W-:Y:S01]  /*30a0*/  @P3 FSEL R6, R6, -INF , !P5 ;  /* 0xff80000006063808 */ /* 0x000fe20006800000 */
[----:B------:R-:W-:Y:S01]  /*30b0*/  @P4 VIADD R108, R0, 0x8 ;  /* 0x00000008006c4836 */ /* 0x000fe20000000000 */
[----:B------:R-:W-:Y:S02]  /*30c0*/  @P2 FSEL R8, R8, -INF , !P5 ;  /* 0xff80000008082808 */ /* 0x000fe40006800000 */
[----:B------:R-:W-:Y:S01]  /*30d0*/  @P1 FSEL R10, R10, -INF , !P5 ;  /* 0xff8000000a0a1808 */ /* 0x000fe20006800000 */
[-C--:B---3--:R-:W-:Y:S01]  /*30e0*/  HMMA.16816.F32.BF16 R20, R104, R100.reuse, R20 ;  /* 0x000000646814723c */ /* 0x088fe20000041814 */
[----:B------:R-:W-:Y:S02]  /*30f0*/  PLOP3.LUT P3, PT, PT, PT, UP0, 0x80, 0x0 ;  /* 0x000000000000781c */ /* 0x000fe40003f6f008 */
[----:B------:R-:W-:Y:S02]  /*3100*/  PLOP3.LUT P2, PT, PT, PT, UP0, 0x80, 0x0 ;  /* 0x000000000000781c */ /* 0x000fe40003f4f008 */
[----:B------:R-:W-:Y:S01]  /*3110*/  PLOP3.LUT P1, PT, PT, PT, UP0, 0x80, 0x0 ;  /* 0x000000000000781c */ /* 0x000fe20003f2f008 */
[C---:B------:R-:W-:Y:S01]  /*3120*/  HMMA.16816.F32.BF16 R24, R112.reuse, R100, R24 ;  /* 0x000000647018723c */ /* 0x040fe20000041818 */
[----:B------:R-:W-:Y:S02]  /*3130*/  PLOP3.LUT P5, PT, PT, PT, UP0, 0x80, 0x0 ;  /* 0x000000000000781c */ /* 0x000fe40003faf008 */
[----:B------:R-:W-:Y:S02]  /*3140*/  PLOP3.LUT P4, PT, PT, PT, UP0, 0x80, 0x0 ;  /* 0x000000000000781c */ /* 0x000fe40003f8f008 */
[----:B------:R-:W-:Y:S01]  /*3150*/  @P0 FSEL R5, R5, -INF , !P6 ;  /* 0xff80000005050808 */ /* 0x000fe20007000000 */
[-C--:B------:R-:W-:Y:S01]  /*3160*/  HMMA.16816.F32.BF16 R28, R112, R102.reuse, R28 ;  /* 0x00000066701c723c */ /* 0x080fe2000004181c */
[----:B------:R-:W-:Y:S04]  /*3170*/  PLOP3.LUT P0, PT, PT, PT, UP0, 0x80, 0x0 ;  /* 0x000000000000781c */ /* 0x000fe80003f0f008 */
[----:B------:R-:W-:Y:S01]  /*3180*/  @P3 FSEL R7, R7, -INF , !P6 ;  /* 0xff80000007073808 */ /* 0x000fe20007000000 */
[C---:B------:R-:W-:Y:S01]  /*3190*/  HMMA.16816.F32.BF16 R32, R104.reuse, R102, R32 ;  /* 0x000000666820723c */ /* 0x040fe20000041820 */
[----:B------:R-:W-:Y:S03]  /*31a0*/  PLOP3.LUT P3, PT, PT, PT, UP0, 0x80, 0x0 ;  /* 0x000000000000781c */ /* 0x000fe60003f6f008 */
[----:B------:R-:W-:Y:S02]  /*31b0*/  @P5 ISETP.GE.AND P5, PT, R108, UR6, PT ;  /* 0x000000066c005c0c */ /* 0x000fe4000bfa6270 */
[----:B------:R-:W-:Y:S02]  /*31c0*/  @P2 FSEL R9, R9, -INF , !P6 ;  /* 0xff80000009092808 */ /* 0x000fe40007000000 */
[----:B------:R-:W-:Y:S02]  /*31d0*/  @P1 FSEL R11, R11, -INF , !P6 ;  /* 0xff8000000b0b1808 */ /* 0x000fe40007000000 */
[----:B------:R-:W-:Y:S02]  /*31e0*/  PLOP3.LUT P2, PT, PT, PT, UP0, 0x80, 0x0 ;  /* 0x000000000000781c */ /* 0x000fe40003f4f008 */
[----:B------:R-:W-:Y:S02]  /*31f0*/  PLOP3.LUT P1, PT, PT, PT, UP0, 0x80, 0x0 ;  /* 0x000000000000781c */ /* 0x000fe40003f2f008 */
[----:B------:R-:W-:Y:S02]  /*3200*/  PLOP3.LUT P6, PT, PT, PT, UP0, 0x80, 0x0 ;  /* 0x000000000000781c */ /* 0x000fe40003fcf008 */
[----:B------:R-:W-:Y:S02]  /*3210*/  @P4 FSEL R12, R12, -INF , !P5 ;  /* 0xff8000000c0c4808 */ /* 0x000fe40006800000 */
[----:B------:R-:W-:Y:S02]  /*3220*/  PLOP3.LUT P4, PT, PT, PT, UP0, 0x80, 0x0 ;  /* 0x000000000000781c */ /* 0x000fe40003f8f008 */
[----:B------:R-:W-:Y:S02]  /*3230*/  @P0 FSEL R14, R14, -INF , !P5 ;  /* 0xff8000000e0e0808 */ /* 0x000fe40006800000 */
[----:B------:R-:W-:Y:S02]  /*3240*/  PLOP3.LUT P0, PT, PT, PT, UP0, 0x80, 0x0 ;  /* 0x000000000000781c */ /* 0x000fe40003f0f008 */
[----:B------:R-:W-:Y:S01]  /*3250*/  @P3 FSEL R16, R16, -INF , !P5 ;  /* 0xff80000010103808 */ /* 0x000fe20006800000 */
[----:B------:R-:W-:Y:S01]  /*3260*/  @P1 VIADD R108, R0, 0x9 ;  /* 0x00000009006c1836 */ /* 0x000fe20000000000 */
[----:B------:R-:W-:Y:S02]  /*3270*/  @P2 FSEL R18, R18, -INF , !P5 ;  /* 0xff80000012122808 */ /* 0x000fe40006800000 */
[----:B------:R-:W-:Y:S02]  /*3280*/  PLOP3.LUT P5, PT, PT, PT, UP0, 0x80, 0x0 ;  /* 0x000000000000781c */ /* 0x000fe40003faf008 */
[----:B------:R-:W-:Y:S01]  /*3290*/  PLOP3.LUT P1, PT, PT, PT, UP0, 0x80, 0x0 ;  /* 0x000000000000781c */ /* 0x000fe20003f2f008 */
[----:B------:R-:W-:Y:S01]  /*32a0*/  @P4 VIADD R100, R0, 0x10 ;  /* 0x0000001000644836 */ /* 0x000fe20000000000 */
[----:B------:R-:W-:Y:S02]  /*32b0*/  PLOP3.LUT P2, PT, PT, PT, UP0, 0x80, 0x0 ;  /* 0x000000000000781c */ /* 0x000fe40003f4f008 */
[----:B------:R-:W-:Y:S02]  /*32c0*/  @P6 ISETP.GE.AND P6, PT, R108, UR6, PT ;  /* 0x000000066c006c0c */ /* 0x000fe4000bfc6270 */
[----:B------:R-:W-:Y:S01]  /*32d0*/  PLOP3.LUT P3, PT, PT, PT, UP0, 0x80, 0x0 ;  /* 0x000000000000781c */ /* 0x000fe20003f6f008 */
[----:B------:R-:W1:Y:S01]  /*32e0*/  LDSM.16.M88.4 R108, [R149+-0x1800] ;  /* 0xffe80000956c783b */ /* 0x000e620000000200 */
[----:B------:R-:W-:Y:S02]  /*32f0*/  PLOP3.LUT P4, PT, PT, PT, UP0, 0x80, 0x0 ;  /* 0x000000000000781c */ /* 0x000fe40003f8f008 */
[----:B------:R-:W-:Y:S02]  /*3300*/  @P0 FSEL R13, R13, -INF , !P6 ;  /* 0xff8000000d0d0808 */ /* 0x000fe40007000000 */
[----:B------:R-:W-:Y:S02]  /*3310*/  PLOP3.LUT P0, PT, PT, PT, UP0, 0x80, 0x0 ;  /* 0x000000000000781c */ /* 0x000fe40003f0f008 */
[----:B------:R-:W-:Y:S02]  /*3320*/  @P5 FSEL R15, R15, -INF , !P6 ;  /* 0xff8000000f0f5808 */ /* 0x000fe40007000000 */
[----:B------:R-:W-:Y:S02]  /*3330*/  @P1 FSEL R19, R19, -INF , !P6 ;  /* 0xff80000013131808 */ /* 0x000fe40007000000 */
[----:B------:R-:W-:Y:S02]  /*3340*/  PLOP3.LUT P5, PT, PT, PT, UP0, 0x80, 0x0 ;  /* 0x000000000000781c */ /* 0x000fe40003faf008 */
[----:B------:R-:W-:Y:S02]  /*3350*/  @P2 FSEL R17, R17, -INF , !P6 ;  /* 0xff80000011112808 */ /* 0x000fe40007000000 */
[----:B------:R-:W-:Y:S02]  /*3360*/  PLOP3.LUT P1, PT, PT, PT, UP0, 0x80, 0x0 ;  /* 0x000000000000781c */ /* 0x000fe40003f2f008 */
[----:B------:R-:W-:Y:S02]  /*3370*/  PLOP3.LUT P2, PT, PT, PT, UP0, 0x80, 0x0 ;  /* 0x000000000000781c */ /* 0x000fe40003f4f008 */
[----:B------:R-:W-:Y:S01]  /*3380*/  @P3 ISETP.GE.AND P3, PT, R100, UR6, PT ;  /* 0x0000000664003c0c */ /* 0x000fe2000bf66270 */
[----:B------:R-:W-:Y:S01]  /*3390*/  @P4 VIADD R100, R0, 0x11 ;  /* 0x0000001100644836 */ /* 0x000fe20000000000 */
[----:B------:R-:W-:Y:S02]  /*33a0*/  PLOP3.LUT P6, PT, PT, PT, UP0, 0x80, 0x0 ;  /* 0x000000000000781c */ /* 0x000fe40003fcf008 */
        /* <DEDUP_REMOVED lines=8> */
[----:B------:R-:W-:Y:S01]  /*3430*/  PLOP3.LUT P2, PT, PT, PT, UP0, 0x80, 0x0 ;  /* 0x000000000000781c */ /* 0x000fe20003f4f008 */
[-C--:B-1----:R-:W-:Y:S01]  /*3440*/  HMMA.16816.F32.BF16 R36, R104, R108.reuse, R36 ;  /* 0x0000006c6824723c */ /* 0x082fe20000041824 */
[----:B------:R-:W-:Y:S02]  /*3450*/  PLOP3.LUT P3, PT, PT, PT, UP0, 0x80, 0x0 ;  /* 0x000000000000781c */ /* 0x000fe40003f6f008 */
[----:B------:R-:W-:Y:S01]  /*3460*/  @P6 ISETP.GE.AND P6, PT, R100, UR6, PT ;  /* 0x0000000664006c0c */ /* 0x000fe2000bfc6270 */
[----:B------:R-:W-:Y:S01]  /*3470*/  @P4 VIADD R100, R0, 0x18 ;  /* 0x0000001800644836 */ /* 0x000fe20000000000 */
[----:B------:R-:W-:Y:S01]  /*3480*/  PLOP3.LUT P4, PT, PT, PT, UP0, 0x80, 0x0 ;  /* 0x000000000000781c */ /* 0x000fe20003f8f008 */
[C---:B------:R-:W-:Y:S05]  /*3490*/  HMMA.16816.F32.BF16 R40, R112.reuse, R108, R40 ;  /* 0x0000006c7028723c */ /* 0x040fea0000041828 */
[----:B------:R-:W-:Y:S01]  /*34a0*/  @P0 FSEL R21, R21, -INF , !P6 ;  /* 0xff80000015150808 */ /* 0x000fe20007000000 */
[-C--:B------:R-:W-:Y:S01]  /*34b0*/  HMMA.16816.F32.BF16 R44, R112, R110.reuse, R44 ;  /* 0x0000006e702c723c */ /* 0x080fe2000004182c */
[----:B------:R-:W-:Y:S02]  /*34c0*/  PLOP3.LUT P0, PT, PT, PT, UP0, 0x80, 0x0 ;  /* 0x000000000000781c */ /* 0x000fe40003f0f008 */
[----:B------:R-:W-:Y:S02]  /*34d0*/  @P3 ISETP.GE.AND P3, PT, R100, UR6, PT ;  /* 0x0000000664003c0c */ /* 0x000fe4000bf66270 */
[----:B------:R-:W-:Y:S01]  /*34e0*/  @P5 FSEL R23, R23, -INF , !P6 ;  /* 0xff80000017175808 */ /* 0x000fe20007000000 */
[C---:B------:R-:W-:Y:S01]  /*34f0*/  HMMA.16816.F32.BF16 R48, R104.reuse, R110, R48 ;  /* 0x0000006e6830723c */ /* 0x040fe20000041830 */
[----:B------:R-:W-:Y:S04]  /*3500*/  PLOP3.LUT P5, PT, PT, PT, UP0, 0x80, 0x0 ;  /* 0x000000000000781c */ /* 0x000fe80003faf008 */
[----:B------:R-:W-:Y:S01]  /*3510*/  @P1 FSEL R27, R27, -INF , !P6 ;  /* 0xff8000001b1b1808 */ /* 0x000fe20007000000 */
[----:B------:R-:W-:Y:S01]  /*3520*/  IMAD.WIDE.U32 R108, R162, -0x326172a9, RZ ;  /* 0xcd9e8d57a26c7825 */ /* 0x000fe200078e00ff */
[----:B------:R-:W-:Y:S02]  /*3530*/  @P2 FSEL R25, R25, -INF , !P6 ;  /* 0xff80000019192808 */ /* 0x000fe40007000000 */
[----:B------:R-:W-:Y:S02]  /*3540*/  PLOP3.LUT P1, PT, PT, PT, UP0, 0x80, 0x0 ;  /* 0x000000000000781c */ /* 0x000fe40003f2f008 */
[----:B------:R-:W-:Y:S02]  /*3550*/  PLOP3.LUT P2, PT, PT, PT, UP0, 0x80, 0x0 ;  /* 0x000000000000781c */ /* 0x000fe40003f4f008 */
[----:B------:R-:W-:Y:S02]  /*3560*/  PLOP3.LUT P6, PT, PT, PT, UP0, 0x80, 0x0 ;  /* 0x000000000000781c */ /* 0x000fe40003fcf008 */
[----:B------:R-:W-:Y:S02]  /*3570*/  @P4 FSEL R28, R28, -INF , !P3 ;  /* 0xff8000001c1c4808 */ /* 0x000fe40005800000 */
[----:B------:R-:W-:Y:S02]  /*3580*/  PLOP3.LUT P4, PT, PT, PT, UP0, 0x80, 0x0 ;  /* 0x000000000000781c */ /* 0x000fe40003f8f008 */
[----:B------:R-:W-:Y:S02]  /*3590*/  @P0 FSEL R30, R30, -INF , !P3 ;  /* 0xff8000001e1e0808 */ /* 0x000fe40005800000 */
[----:B------:R-:W-:Y:S01]  /*35a0*/  PLOP3.LUT P0, PT, PT, PT, UP0, 0x80, 0x0 ;  /* 0x000000000000781c */ /* 0x000fe20003f0f008 */
[----:B------:R-:W-:Y:S01]  /*35b0*/  @P1 VIADD R100, R0, 0x20 ;  /* 0x0000002000641836 */ /* 0x000fe20000000000 */
[----:B------:R-:W-:Y:S02]  /*35c0*/  @P5 FSEL R32, R32, -INF , !P3 ;  /* 0xff80000020205808 */ /* 0x000fe40005800000 */
[----:B------:R-:W-:Y:S01]  /*35d0*/  PLOP3.LUT P5, PT, PT, PT, UP0, 0x80, 0x0 ;  /* 0x000000000000781c */ /* 0x000fe20003faf008 */
[----:B------:R-:W-:Y:S01]  /*35e0*/  @P6 VIADD R101, R0, 0x19 ;  /* 0x0000001900656836 */ /* 0x000fe20000000000 */
[----:B------:R-:W-:Y:S02]  /*35f0*/  @P2 FSEL R34, R34, -INF , !P3 ;  /* 0xff80000022222808 */ /* 0x000fe40005800000 */
[----:B------:R-:W-:Y:S02]  /*3600*/  PLOP3.LUT P1, PT, PT, PT, UP0, 0x80, 0x0 ;  /* 0x000000000000781c */ /* 0x000fe40003f2f008 */
[----:B------:R-:W-:Y:S02]  /*3610*/  PLOP3.LUT P3, PT, PT, PT, UP0, 0x80, 0x0 ;  /* 0x000000000000781c */ /* 0x000fe40003f6f008 */
[----:B------:R-:W-:Y:S02]  /*3620*/  PLOP3.LUT P6, PT, PT, PT, UP0, 0x80, 0x0 ;  /* 0x000000000000781c */ /* 0x000fe40003fcf008 */
[----:B------:R-:W-:Y:S01]  /*3630*/  @P4 ISETP.GE.AND P4, PT, R101, UR6, PT ;  /* 0x0000000665004c0c */ /* 0x000fe2000bf86270 */
[----:B------:R-:W-:Y:S01]  /*3640*/  @P0 VIADD R101, R0, 0x21 ;  /* 0x0000002100650836 */ /* 0x000fe20000000000 */
[----:B------:R-:W-:Y:S02]  /*3650*/  PLOP3.LUT P0, PT, PT, PT, UP0, 0x80, 0x0 ;  /* 0x000000000000781c */ /* 0x000fe40003f0f008 */
[----:B------:R-:W-:Y:S02]  /*3660*/  PLOP3.LUT P2, PT, PT, PT, UP0, 0x80, 0x0 ;  /* 0x000000000000781c */ /* 0x000fe40003f4f008 */
[----:B------:R-:W-:Y:S01]  /*3670*/  @P5 ISETP.GE.AND P5, PT, R100, UR6, PT ;  /* 0x0000000664005c0c */ /* 0x000fe2000bfa6270 */
[----:B------:R-:W-:Y:S01]  /*3680*/  IMAD.U32 R100, RZ, RZ, UR36 ;  /* 0x00000024ff647e24 */ /* 0x000fe2000f8e00ff */
[----:B------:R-:W-:Y:S02]  /*3690*/  @P1 FSEL R33, R33, -INF , !P4 ;  /* 0xff80000021211808 */ /* 0x000fe40006000000 */
[----:B------:R-:W-:Y:S01]  /*36a0*/  @P3 FSEL R29, R29, -INF , !P4 ;  /* 0xff8000001d1d3808 */ /* 0x000fe20006000000 */
[----:B------:R-:W-:Y:S01]  /*36b0*/  IMAD R100, R100, 0x2, R243 ;  /* 0x0000000264647824 */ /* 0x000fe200078e02f3 */
[----:B------:R-:W-:Y:S02]  /*36c0*/  PLOP3.LUT P1, PT, PT, PT, UP0, 0x80, 0x0 ;  /* 0x000000000000781c */ /* 0x000fe40003f2f008 */
[----:B------:R-:W-:Y:S01]  /*36d0*/  PLOP3.LUT P3, PT, PT, PT, UP0, 0x80, 0x0 ;  /* 0x000000000000781c */ /* 0x000fe20003f6f008 */
[----:B------:R-:W-:Y:S01]  /*36e0*/  IMAD.SHL.U32 R100, R100, 0x2, RZ ;  /* 0x0000000264647824 */ /* 0x000fe200078e00ff */
[----:B------:R-:W-:Y:S02]  /*36f0*/  @P6 FSEL R31, R31, -INF , !P4 ;  /* 0xff8000001f1f6808 */ /* 0x000fe40006000000 */
[----:B------:R-:W-:Y:S02]  /*3700*/  PLOP3.LUT P6, PT, PT, PT, UP0, 0x80, 0x0 ;  /* 0x000000000000781c */ /* 0x000fe40003fcf008 */
[----:B------:R-:W-:Y:S02]  /*3710*/  @P0 FSEL R35, R35, -INF , !P4 ;  /* 0xff80000023230808 */ /* 0x000fe40006000000 */
[----:B------:R-:W-:Y:S02]  /*3720*/  PLOP3.LUT P4, PT, PT, PT, UP0, 0x80, 0x0 ;  /* 0x000000000000781c */ /* 0x000fe40003f8f008 */
[----:B------:R-:W-:Y:S01]  /*3730*/  @P2 ISETP.GE.AND P2, PT, R101, UR6, PT ;  /* 0x0000000665002c0c */ /* 0x000fe2000bf46270 */
[----:B------:R-:W-:Y:S01]  /*3740*/  VIADD R101, R100, 0x1 ;  /* 0x0000000164657836 */ /* 0x000fe20000000000 */
[----:B------:R-:W-:Y:S02]  /*3750*/  @P1 FSEL R40, R40, -INF , !P5 ;  /* 0xff80000028281808 */ /* 0x000fe40006800000 */
[----:B------:R-:W-:Y:S02]  /*3760*/  @P3 FSEL R36, R36, -INF , !P5 ;  /* 0xff80000024243808 */ /* 0x000fe40006800000 */
[----:B------:R-:W-:Y:S02]  /*3770*/  PLOP3.LUT P1, PT, PT, PT, UP0, 0x80, 0x0 ;  /* 0x000000000000781c */ /* 0x000fe40003f2f008 */
[----:B------:R-:W-:Y:S02]  /*3780*/  PLOP3.LUT P3, PT, PT, PT, UP0, 0x80, 0x0 ;  /* 0x000000000000781c */ /* 0x000fe40003f6f008 */
[C---:B------:R-:W-:Y:S02]  /*3790*/  LOP3.LUT R102, R241.reuse, UR12, R100, 0x96, !PT ;  /* 0x0000000cf1667c12 */ /* 0x040fe4000f8e9664 */
[----:B------:R-:W-:Y:S02]  /*37a0*/  LOP3.LUT R101, R241, UR12, R101, 0x96, !PT ;  /* 0x0000000cf1657c12 */ /* 0x000fe4000f8e9665 */
[----:B------:R-:W-:Y:S01]  /*37b0*/  PLOP3.LUT P0, PT, PT, PT, UP0, 0x80, 0x0 ;  /* 0x000000000000781c */ /* 0x000fe20003f0f008 */
[----:B------:R-:W-:Y:S01]  /*37c0*/  IMAD.WIDE.U32 R102, R102, -0x326172a9, RZ ;  /* 0xcd9e8d5766667825 */ /* 0x000fe200078e00ff */
[----:B------:R-:W-:Y:S02]  /*37d0*/  @P6 FSEL R38, R38, -INF , !P5 ;  /* 0xff80000026266808 */ /* 0x000fe40006800000 */
[----:B------:R-:W-:Y:S01]  /*37e0*/  PLOP3.LUT P6, PT, PT, PT, UP0, 0x80, 0x0 ;  /* 0x000000000000781c */ /* 0x000fe20003fcf008 */
[----:B------:R-:W-:Y:S01]  /*37f0*/  IMAD.WIDE.U32 R100, R101, -0x326172a9, RZ ;  /* 0xcd9e8d5765647825 */ /* 0x000fe200078e00ff */
[----:B------:R-:W-:Y:S02]  /*3800*/  @P4 FSEL R42, R42, -INF , !P5 ;  /* 0xff8000002a2a4808 */ /* 0x000fe40006800000 */
[----:B------:R-:W-:Y:S02]  /*3810*/  PLOP3.LUT P4, PT, PT, PT, UP0, 0x80, 0x0 ;  /* 0x000000000000781c */ /* 0x000fe40003f8f008 */
[--C-:B------:R-:W-:Y:S02]  /*3820*/  LOP3.LUT R171, R103, UR5, R108.reuse, 0x96, !PT ;  /* 0x0000000567ab7c12 */ /* 0x100fe4000f8e966c */
[----:B------:R-:W-:Y:S01]  /*3830*/  LOP3.LUT R172, R101, UR5, R108, 0x96, !PT ;  /* 0x0000000565ac7c12 */ /* 0x000fe2000f8e966c */
[----:B------:R-:W-:Y:S01]  /*3840*/  VIADD R108, R162, 0x4 ;  /* 0x00000004a26c7836 */ /* 0x000fe20000000000 */
[----:B------:R-:W-:Y:S02]  /*3850*/  @P1 FSEL R43, R43, -INF , !P2 ;  /* 0xff8000002b2b1808 */ /* 0x000fe40005000000 */
[----:B------:R-:W-:Y:S02]  /*3860*/  PLOP3.LUT P5, PT, PT, PT, UP0, 0x80, 0x0 ;  /* 0x000000000000781c */ /* 0x000fe40003faf008 */
[----:B------:R-:W-:Y:S02]  /*3870*/  @P3 FSEL R39, R39, -INF , !P2 ;  /* 0xff80000027273808 */ /* 0x000fe40005000000 */
[----:B------:R-:W-:Y:S01]  /*3880*/  PLOP3.LUT P1, PT, PT, PT, UP0, 0x80, 0x0 ;  /* 0x000000000000781c */ /* 0x000fe20003f2f008 */
[----:B------:R-:W-:Y:S01]  /*3890*/  @P4 VIADD R165, R0, 0x28 ;  /* 0x0000002800a54836 */ /* 0x000fe20000000000 */
[----:B------:R-:W-:Y:S02]  /*38a0*/  PLOP3.LUT P3, PT, PT, PT, UP0, 0x80, 0x0 ;  /* 0x000000000000781c */ /* 0x000fe40003f6f008 */
[-C--:B------:R-:W-:Y:S01]  /*38b0*/  LOP3.LUT R166, R109, R163.reuse, RZ, 0x3c, !PT ;  /* 0x000000a36da67212 */ /* 0x080fe200078e3cff */
[----:B------:R-:W-:Y:S01]  /*38c0*/  IMAD.WIDE.U32 R108, R108, -0x326172a9, RZ ;  /* 0xcd9e8d576c6c7825 */ /* 0x000fe200078e00ff */
[----:B------:R-:W-:Y:S02]  /*38d0*/  @P0 FSEL R37, R37, -INF , !P2 ;  /* 0xff80000025250808 */ /* 0x000fe40005000000 */
[----:B------:R-:W-:Y:S01]  /*38e0*/  PLOP3.LUT P0, PT, PT, PT, UP0, 0x80, 0x0 ;  /* 0x000000000000781c */ /* 0x000fe20003f0f008 */
[----:B------:R-:W-:Y:S01]  /*38f0*/  @P5 VIADD R162, R0, 0x29 ;  /* 0x0000002900a25836 */ /* 0x000fe20000000000 */
[----:B------:R-:W-:Y:S01]  /*3900*/  PLOP3.LUT P5, PT, PT, PT, UP0, 0x80, 0x0 ;  /* 0x000000000000781c */ /* 0x000fe20003faf008 */
[----:B------:R-:W-:Y:S01]  /*3910*/  IMAD.WIDE.U32 R166, R166, -0x2daee0ad, RZ ;  /* 0xd2511f53a6a67825 */ /* 0x000fe200078e00ff */
[----:B------:R-:W-:Y:S02]  /*3920*/  @P6 FSEL R41, R41, -INF , !P2 ;  /* 0xff80000029296808 */ /* 0x000fe40005000000 */
[----:B------:R-:W-:Y:S01]  /*3930*/  PLOP3.LUT P2, PT, PT, PT, UP0, 0x80, 0x0 ;  /* 0x000000000000781c */ /* 0x000fe20003f4f008 */
[C---:B------:R-:W-:Y:S01]  /*3940*/  @P3 VIADD R168, R0.reuse, 0x31 ;  /* 0x0000003100a83836 */ /* 0x040fe20000000000 */
[----:B------:R-:W-:Y:S02]  /*3950*/  LOP3.LUT R164, R109, R163, RZ, 0x3c, !PT ;  /* 0x000000a36da47212 */ /* 0x000fe400078e3cff */
[----:B------:R-:W-:Y:S02]  /*3960*/  PLOP3.LUT P6, PT, PT, PT, UP0, 0x80, 0x0 ;  /* 0x000000000000781c */ /* 0x000fe40003fcf008 */
[--C-:B------:R-:W-:Y:S01]  /*3970*/  LOP3.LUT R173, R103, UR5, R108.reuse, 0x96, !PT ;  /* 0x0000000567ad7c12 */ /* 0x100fe2000f8e966c */
[----:B------:R-:W-:Y:S01]  /*3980*/  @P0 VIADD R169, R0, 0x30 ;  /* 0x0000003000a90836 */ /* 0x000fe20000000000 */
[----:B------:R-:W-:Y:S01]  /*3990*/  @P1 ISETP.GE.AND P1, PT, R165, UR6, PT ;  /* 0x00000006a5001c0c */ /* 0x000fe2000bf26270 */
[----:B------:R-:W-:Y:S01]  /*39a0*/  IMAD.WIDE.U32 R164, R164, -0x2daee0ad, RZ ;  /* 0xd2511f53a4a47825 */ /* 0x000fe200078e00ff */
[----:B------:R-:W-:Y:S02]  /*39b0*/  @P5 ISETP.GE.AND P5, PT, R168, UR6, PT ;  /* 0x00000006a8005c0c */ /* 0x000fe4000bfa6270 */
[----:B------:R-:W-:Y:S01]  /*39c0*/  LOP3.LUT R103, R101, UR5, R108, 0x96, !PT ;  /* 0x0000000565677c12 */ /* 0x000fe2000f8e966c */
[----:B------:R-:W-:Y:S01]  /*39d0*/  UIADD3 UR5, UR13, 0x3c6ef372, URZ ;  /* 0x3c6ef3720d057890 */ /* 0x000fe2000fffe03f */
[----:B------:R-:W-:Y:S02]  /*39e0*/  PLOP3.LUT P4, PT, PT, PT, UP0, 0x80, 0x0 ;  /* 0x000000000000781c */ /* 0x000fe40003f8f008 */
[----:B------:R-:W-:Y:S01]  /*39f0*/  PLOP3.LUT P3, PT, PT, PT, UP0, 0x80, 0x0 ;  /* 0x000000000000781c */ /* 0x000fe20003f6f008 */
[----:B------:R-:W-:Y:S01]  /*3a00*/  @P6 VIADD R170, R0, 0x38 ;  /* 0x0000003800aa6836 */ /* 0x000fe20000000000 */
[----:B------:R-:W-:Y:S01]  /*3a10*/  LOP3.LUT R101, R240, UR7, RZ, 0x3c, !PT ;  /* 0x00000007f0657c12 */ /* 0x000fe2000f8e3cff */
[----:B------:R-:W-:Y:S01]  /*3a20*/  UIADD3 UR7, UR12, 0x76cf5d0a, URZ ;  /* 0x76cf5d0a0c077890 */ /* 0x000fe2000fffe03f */
[----:B------:R-:W-:Y:S02]  /*3a30*/  PLOP3.LUT P0, PT, PT, PT, UP0, 0x80, 0x0 ;  /* 0x000000000000781c */ /* 0x000fe40003f0f008 */
[----:B------:R-:W-:Y:S02]  /*3a40*/  @P2 ISETP.GE.AND P2, PT, R162, UR6, PT ;  /* 0x00000006a2002c0c */ /* 0x000fe4000bf46270 */
[C---:B------:R-:W-:Y:S02]  /*3a50*/  LOP3.LUT R162, R101.reuse, R167, RZ, 0x3c, !PT ;  /* 0x000000a765a27212 */ /* 0x040fe400078e3cff */
[----:B------:R-:W-:Y:S02]  /*3a60*/  LOP3.LUT R108, R101, R165, RZ, 0x3c, !PT ;  /* 0x000000a5656c7212 */ /* 0x000fe400078e3cff */
[----:B------:R-:W-:Y:S01]  /*3a70*/  @P4 ISETP.GE.AND P4, PT, R169, UR6, PT ;  /* 0x00000006a9004c0c */ /* 0x000fe2000bf86270 */
[----:B------:R-:W-:Y:S01]  /*3a80*/  IMAD.WIDE.U32 R162, R162, -0x326172a9, RZ ;  /* 0xcd9e8d57a2a27825 */ /* 0x000fe200078e00ff */
[----:B------:R-:W-:Y:S02]  /*3a90*/  @P3 ISETP.GE.AND P3, PT, R170, UR6, PT ;  /* 0x00000006aa003c0c */ /* 0x000fe4000bf66270 */
[----:B------:R-:W-:Y:S01]  /*3aa0*/  PLOP3.LUT P6, PT, PT, PT, UP0, 0x80, 0x0 ;  /* 0x000000000000781c */ /* 0x000fe20003fcf008 */
[----:B------:R-:W-:Y:S01]  /*3ab0*/  IMAD.WIDE.U32 R108, R108, -0x326172a9, RZ ;  /* 0xcd9e8d576c6c7825 */ /* 0x000fe200078e00ff */
[C---:B------:R-:W-:Y:S02]  /*3ac0*/  LOP3.LUT R180, R163.reuse, UR5, R100, 0x96, !PT ;  /* 0x00000005a3b47c12 */ /* 0x040fe4000f8e9664 */
[----:B------:R-:W-:Y:S01]  /*3ad0*/  LOP3.LUT R176, R163, UR5, R102, 0x96, !PT ;  /* 0x00000005a3b07c12 */ /* 0x000fe2000f8e9666 */
[----:B------:R-:W-:Y:S01]  /*3ae0*/  IMAD.WIDE.U32 R170, R171, -0x2daee0ad, RZ ;  /* 0xd2511f53abaa7825 */ /* 0x000fe200078e00ff */
[C---:B------:R-:W-:Y:S03]  /*3af0*/  LOP3.LUT R178, R109.reuse, UR5, R100, 0x96, !PT ;  /* 0x000000056db27c12 */ /* 0x040fe6000f8e9664 */
[----:B------:R-:W-:Y:S01]  /*3b00*/  IMAD.WIDE.U32 R168, R172, -0x2daee0ad, RZ ;  /* 0xd2511f53aca87825 */ /* 0x000fe200078e00ff */
[----:B------:R-:W-:Y:S01]  /*3b10*/  LOP3.LUT R172, R109, UR5, R102, 0x96, !PT ;  /* 0x000000056dac7c12 */ /* 0x000fe2000f8e9666 */
[----:B------:R-:W-:Y:S01]  /*3b20*/  UIADD3 UR5, UR12, 0x32370b8f, URZ ;  /* 0x32370b8f0c057890 */ /* 0x000fe2000fffe03f */
[--C-:B------:R-:W-:Y:S01]  /*3b30*/  LOP3.LUT R163, R171, UR7, R166.reuse, 0x96, !PT ;  /* 0x00000007aba37c12 */ /* 0x100fe2000f8e96a6 */
[----:B------:R-:W-:Y:S01]  /*3b40*/  IMAD.WIDE.U32 R100, R103, -0x2daee0ad, RZ ;  /* 0xd2511f5367647825 */ /* 0x000fe200078e00ff */
[----:B------:R-:W-:Y:S03]  /*3b50*/  LOP3.LUT R169, R169, UR7, R166, 0x96, !PT ;  /* 0x00000007a9a97c12 */ /* 0x000fe6000f8e96a6 */
[----:B-----5:R-:W-:Y:S01]  /*3b60*/  FMUL.FTZ R102, R238, 1.4426950216293334961 ;  /* 0x3fb8aa3bee667820 */ /* 0x020fe20000410000 */
[----:B------:R-:W-:Y:S01]  /*3b70*/  @P0 VIADD R0, R0, 0x39 ;  /* 0x0000003900000836 */ /* 0x000fe20000000000 */
[----:B------:R-:W-:Y:S01]  /*3b80*/  FSETP.NEU.FTZ.AND P0, PT, R238, -INF , PT ;  /* 0xff800000ee00780b */ /* 0x000fe20003f1d000 */
[----:B------:R-:W-:Y:S01]  /*3b90*/  IMAD.WIDE.U32 R176, R176, -0x2daee0ad, RZ ;  /* 0xd2511f53b0b07825 */ /* 0x000fe200078e00ff */
[--C-:B------:R-:W-:Y:S02]  /*3ba0*/  LOP3.LUT R171, R101, UR7, R164.reuse, 0x96, !PT ;  /* 0x0000000765ab7c12 */ /* 0x100fe4000f8e96a4 */
[----:B------:R-:W-:Y:S01]  /*3bb0*/  FSEL R102, R102, RZ, P0 ;  /* 0x000000ff66667208 */ /* 0x000fe20000000000 */
[C---:B------:R-:W-:Y:S01]  /*3bc0*/  FMUL.FTZ R101, R239.reuse, 1.4426950216293334961 ;  /* 0x3fb8aa3bef657820 */ /* 0x040fe20000410000 */
[----:B------:R-:W-:Y:S01]  /*3bd0*/  FSETP.NEU.FTZ.AND P0, PT, R239, -INF , PT ;  /* 0xff800000ef00780b */ /* 0x000fe20003f1d000 */
[----:B------:R-:W-:Y:S01]  /*3be0*/  IMAD.WIDE.U32 R166, R173, -0x2daee0ad, RZ ;  /* 0xd2511f53ada67825 */ /* 0x000fe200078e00ff */
[----:B------:R-:W-:Y:S02]  /*3bf0*/  @P6 ISETP.GE.AND P6, PT, R0, UR6, PT ;  /* 0x0000000600006c0c */ /* 0x000fe4000bfc6270 */
[----:B------:R-:W-:Y:S01]  /*3c00*/  FSEL R101, R101, RZ, P0 ;  /* 0x000000ff65657208 */ /* 0x000fe20000000000 */
[----:B------:R-:W-:Y:S01]  /*3c10*/  IMAD.WIDE.U32 R178, R178, -0x2daee0ad, RZ ;  /* 0xd2511f53b2b27825 */ /* 0x000fe200078e00ff */
[C---:B------:R-:W-:Y:S02]  /*3c20*/  FSETP.NEU.FTZ.AND P0, PT, R236.reuse, -INF , PT ;  /* 0xff800000ec00780b */ /* 0x040fe40003f1d000 */
[----:B------:R-:W-:Y:S01]  /*3c30*/  LOP3.LUT R109, R167, UR7, R164, 0x96, !PT ;  /* 0x00000007a76d7c12 */ /* 0x000fe2000f8e96a4 */
[----:B------:R-:W-:Y:S01]  /*3c40*/  FMUL.FTZ R0, R236, 1.4426950216293334961 ;  /* 0x3fb8aa3bec007820 */ /* 0x000fe20000410000 */
[----:B------:R-:W-:Y:S01]  /*3c50*/  LOP3.LUT R179, R179, UR5, R100, 0x96, !PT ;  /* 0x00000005b3b37c12 */ /* 0x000fe2000f8e9664 */
[--C-:B------:R-:W-:Y:S01]  /*3c60*/  FFMA.FTZ R6, R6, UR8, -R101.reuse ;  /* 0x0000000806067c23 */ /* 0x100fe20008010865 */
[----:B------:R-:W-:Y:S01]  /*3c70*/  LOP3.LUT R174, R177, UR5, R170, 0x96, !PT ;  /* 0x00000005b1ae7c12 */ /* 0x000fe2000f8e96aa */
[--C-:B------:R-:W-:Y:S01]  /*3c80*/  FFMA.FTZ R4, R4, UR8, -R102.reuse ;  /* 0x0000000804047c23 */ /* 0x100fe20008010866 */
[----:B------:R-:W-:Y:S01]  /*3c90*/  FSEL R100, R0, RZ, P0 ;  /* 0x000000ff00647208 */ /* 0x000fe20000000000 */
[----:B------:R-:W-:Y:S01]  /*3ca0*/  FFMA.FTZ R5, R5, UR8, -R102 ;  /* 0x0000000805057c23 */ /* 0x000fe20008010866 */
[C---:B------:R-:W-:Y:S01]  /*3cb0*/  FSETP.NEU.FTZ.AND P0, PT, R237.reuse, -INF , PT ;  /* 0xff800000ed00780b */ /* 0x040fe20003f1d000 */
[----:B------:R1:W-:Y:S01]  /*3cc0*/  MUFU.EX2 R212, R6 ;  /* 0x0000000600d47308 */ /* 0x0003e20000000800 */
[----:B------:R-:W-:Y:S01]  /*3cd0*/  FMUL.FTZ R0, R237, 1.4426950216293334961 ;  /* 0x3fb8aa3bed007820 */ /* 0x000fe20000410000 */
[--C-:B------:R-:W-:Y:S01]  /*3ce0*/  FFMA.FTZ R8, R8, UR8, -R100.reuse ;  /* 0x0000000808087c23 */ /* 0x100fe20008010864 */
[--C-:B------:R-:W-:Y:S01]  /*3cf0*/  FFMA.FTZ R9, R9, UR8, -R100.reuse ;  /* 0x0000000809097c23 */ /* 0x100fe20008010864 */
[--C-:B------:R-:W-:Y:S01]  /*3d00*/  FFMA.FTZ R103, R7, UR8, -R101.reuse ;  /* 0x0000000807677c23 */ /* 0x100fe20008010865 */
[----:B------:R-:W-:Y:S01]  /*3d10*/  IMAD.WIDE.U32 R170, R171, -0x326172a9, RZ ;  /* 0xcd9e8d57abaa7825 */ /* 0x000fe200078e00ff */
[----:B------:R-:W-:Y:S01]  /*3d20*/  FSEL R0, R0, RZ, P0 ;  /* 0x000000ff00007208 */ /* 0x000fe20000000000 */
[----:B------:R-:W-:Y:S01]  /*3d30*/  UIADD3 UR7, UR13, 0x78dde6e4, URZ ;  /* 0x78dde6e40d077890 */ /* 0x000fe2000fffe03f */
[----:B------:R-:W-:Y:S02]  /*3d40*/  PLOP3.LUT P0, PT, PT, PT, UP0, 0x80, 0x0 ;  /* 0x000000000000781c */ /* 0x000fe40003f0f008 */
[----:B------:R-:W2:Y:S01]  /*3d50*/  MUFU.EX2 R207, R4 ;  /* 0x0000000400cf7308 */ /* 0x000ea20000000800 */
[----:B------:R-:W-:Y:S04]  /*3d60*/  IMAD.WIDE.U32 R180, R180, -0x2daee0ad, RZ ;  /* 0xd2511f53b4b47825 */ /* 0x000fe800078e00ff */
[----:B------:R-:W-:Y:S01]  /*3d70*/  FFMA.FTZ R12, R12, UR8, -R100 ;  /* 0x000000080c0c7c23 */ /* 0x000fe20008010864 */
[----:B------:R-:W-:Y:S01]  /*3d80*/  FFMA.FTZ R10, R10, UR8, -R0 ;  /* 0x000000080a0a7c23 */ /* 0x000fe20008010800 */
[----:B------:R-:W-:Y:S01]  /*3d90*/  IMAD.WIDE.U32 R172, R172, -0x2daee0ad, RZ ;  /* 0xd2511f53acac7825 */ /* 0x000fe200078e00ff */
[----:B------:R-:W-:Y:S02]  /*3da0*/  LOP3.LUT R167, R181, UR5, R168, 0x96, !PT ;  /* 0x00000005b5a77c12 */ /* 0x000fe4000f8e96a8 */
[----:B------:R3:W4:Y:S01]  /*3db0*/  MUFU.EX2 R206, R5 ;  /* 0x0000000500ce7308 */ /* 0x0007220000000800 */
[----:B-1----:R-:W-:Y:S01]  /*3dc0*/  IMAD.WIDE.U32 R6, R109, -0x326172a9, RZ ;  /* 0xcd9e8d576d067825 */ /* 0x002fe200078e00ff */
[----:B------:R-:W-:Y:S01]  /*3dd0*/  LOP3.LUT R177, R173, UR5, R166, 0x96, !PT ;  /* 0x00000005adb17c12 */ /* 0x000fe2000f8e96a6 */
[----:B------:R-:W-:Y:S01]  /*3de0*/  UIADD3 UR5, UR13, -0x255992d5, URZ ;  /* 0xdaa66d2b0d057890 */ /* 0x000fe2000fffe03f */
[----:B------:R-:W-:Y:S01]  /*3df0*/  @P0 FSEL R44, R44, -INF , !P1 ;  /* 0xff8000002c2c0808 */ /* 0x000fe20004800000 */
[----:B------:R-:W-:Y:S01]  /*3e00*/  IMAD.WIDE.U32 R168, R169, -0x326172a9, RZ ;  /* 0xcd9e8d57a9a87825 */ /* 0x000fe200078e00ff */
[----:B------:R-:W-:Y:S04]  /*3e10*/  PLOP3.LUT P0, PT, PT, PT, UP0, 0x80, 0x0 ;  /* 0x000000000000781c */ /* 0x000fe80003f0f008 */
[----:B------:R-:W1:Y:S01]  /*3e20*/  MUFU.EX2 R216, R8 ;  /* 0x0000000800d87308 */ /* 0x000e620000000800 */
[----:B------:R-:W-:Y:S01]  /*3e30*/  LOP3.LUT R164, R7, UR5, R108, 0x96, !PT ;  /* 0x0000000507a47c12 */ /* 0x000fe2000f8e966c */
[----:B------:R-:W-:Y:S01]  /*3e40*/  IMAD.WIDE.U32 R174, R174, -0x326172a9, RZ ;  /* 0xcd9e8d57aeae7825 */ /* 0x000fe200078e00ff */
[----:B------:R-:W-:Y:S02]  /*3e50*/  LOP3.LUT R169, R169, UR5, R162, 0x96, !PT ;  /* 0x00000005a9a97c12 */ /* 0x000fe4000f8e96a2 */
[----:B------:R-:W-:Y:S01]  /*3e60*/  LOP3.LUT R7, R171, UR5, R108, 0x96, !PT ;  /* 0x00000005ab077c12 */ /* 0x000fe2000f8e966c */
[----:B------:R-:W-:Y:S04]  /*3e70*/  IMAD.WIDE.U32 R164, R164, -0x2daee0ad, RZ ;  /* 0xd2511f53a4a47825 */ /* 0x000fe800078e00ff */
[--C-:B------:R-:W-:Y:S01]  /*3e80*/  FFMA.FTZ R11, R11, UR8, -R0.reuse ;  /* 0x000000080b0b7c23 */ /* 0x100fe20008010800 */
[----:B------:R2:W1:Y:S01]  /*3e90*/  MUFU.EX2 R214, R9 ;  /* 0x0000000900d67308 */ /* 0x0004620000000800 */
[----:B------:R-:W-:Y:S01]  /*3ea0*/  FFMA.FTZ R14, R14, UR8, -R0 ;  /* 0x000000080e0e7c23 */ /* 0x000fe20008010800 */
[----:B---3--:R-:W-:Y:S01]  /*3eb0*/  IMAD.WIDE.U32 R4, R163, -0x326172a9, RZ ;  /* 0xcd9e8d57a3047825 */ /* 0x008fe200078e00ff */
[----:B------:R-:W-:Y:S02]  /*3ec0*/  @P0 FSEL R46, R46, -INF , !P1 ;  /* 0xff8000002e2e0808 */ /* 0x000fe40004800000 */
[----:B------:R-:W-:Y:S01]  /*3ed0*/  PLOP3.LUT P0, PT, PT, PT, UP0, 0x80, 0x0 ;  /* 0x000000000000781c */ /* 0x000fe20003f0f008 */
[----:B------:R-:W-:Y:S01]  /*3ee0*/  IMAD.WIDE.U32 R110, R7, -0x2daee0ad, RZ ;  /* 0xd2511f53076e7825 */ /* 0x000fe200078e00ff */
[----:B------:R-:W-:Y:S01]  /*3ef0*/  LOP3.LUT R5, R5, UR5, R162, 0x96, !PT ;  /* 0x0000000505057c12 */ /* 0x000fe2000f8e96a2 */
[----:B------:R-:W-:Y:S01]  /*3f00*/  UIADD3 UR5, UR12, -0x126145ec, URZ ;  /* 0xed9eba140c057890 */ /* 0x000fe2000fffe03f */
[----:B------:R-:W-:Y:S01]  /*3f10*/  LOP3.LUT R173, R175, UR7, R4, 0x96, !PT ;  /* 0x00000007afad7c12 */ /* 0x000fe2000f8e9604 */
[----:B------:R-:W-:Y:S04]  /*3f20*/  IMAD.WIDE.U32 R166, R167, -0x326172a9, RZ ;  /* 0xcd9e8d57a7a67825 */ /* 0x000fe800078e00ff */
[----:B------:R-:W-:Y:S01]  /*3f30*/  FFMA.FTZ R13, R13, UR8, -R100 ;  /* 0x000000080d0d7c23 */ /* 0x000fe20008010864 */
[----:B------:R-:W-:Y:S01]  /*3f40*/  MUFU.EX2 R213, R12 ;  /* 0x0000000c00d57308 */ /* 0x000fe20000000800 */
[----:B------:R-:W-:Y:S01]  /*3f50*/  FFMA.FTZ R15, R15, UR8, -R0 ;  /* 0x000000080f0f7c23 */ /* 0x000fe20008010800 */
[----:B------:R-:W-:Y:S01]  /*3f60*/  LOP3.LUT R171, R165, UR5, R172, 0x96, !PT ;  /* 0x00000005a5ab7c12 */ /* 0x000fe2000f8e96ac */
[----:B------:R-:W-:Y:S01]  /*3f70*/  IMAD.WIDE.U32 R162, R177, -0x326172a9, RZ ;  /* 0xcd9e8d57b1a27825 */ /* 0x000fe200078e00ff */
[----:B------:R-:W-:Y:S02]  /*3f80*/  LOP3.LUT R165, R111, UR5, R178, 0x96, !PT ;  /* 0x000000056fa57c12 */ /* 0x000fe4000f8e96b2 */
[----:B------:R-:W-:Y:S01]  /*3f90*/  LOP3.LUT R186, R167, UR7, R168, 0x96, !PT ;  /* 0x00000007a7ba7c12 */ /* 0x000fe2000f8e96a8 */
[----:B--2---:R-:W-:Y:S01]  /*3fa0*/  IMAD.WIDE.U32 R8, R169, -0x2daee0ad, RZ ;  /* 0xd2511f53a9087825 */ /* 0x004fe200078e00ff */
[----:B------:R-:W-:Y:S02]  /*3fb0*/  LOP3.LUT R168, R163, UR7, R6, 0x96, !PT ;  /* 0x00000007a3a87c12 */ /* 0x000fe4000f8e9606 */
[----:B------:R-:W-:Y:S01]  /*3fc0*/  MUFU.EX2 R210, R103 ;  /* 0x0000006700d27308 */ /* 0x000fe20000000800 */
[----:B------:R-:W-:Y:S01]  /*3fd0*/  @P0 FSEL R48, R48, -INF , !P1 ;  /* 0xff80000030300808 */ /* 0x000fe20004800000 */
[----:B------:R-:W-:Y:S01]  /*3fe0*/  IMAD.WIDE.U32 R4, R5, -0x2daee0ad, RZ ;  /* 0xd2511f5305047825 */ /* 0x000fe200078e00ff */
[----:B------:R-:W-:Y:S02]  /*3ff0*/  LOP3.LUT R163, R9, UR5, R180, 0x96, !PT ;  /* 0x0000000509a37c12 */ /* 0x000fe4000f8e96b4 */
[----:B------:R-:W-:Y:S01]  /*4000*/  PLOP3.LUT P0, PT, PT, PT, UP0, 0x80, 0x0 ;  /* 0x000000000000781c */ /* 0x000fe20003f0f008 */
[----:B------:R-:W-:Y:S01]  /*4010*/  IMAD.WIDE.U32 R172, R173, -0x2daee0ad, RZ ;  /* 0xd2511f53adac7825 */ /* 0x000fe200078e00ff */
[----:B------:R-:W-:Y:S03]  /*4020*/  LOP3.LUT R176, R5, UR5, R176, 0x96, !PT ;  /* 0x0000000505b07c12 */ /* 0x000fe6000f8e96b0 */
[----:B------:R-:W2:Y:S01]  /*4030*/  MUFU.EX2 R219, R10 ;  /* 0x0000000a00db7308 */ /* 0x000ea20000000800 */
[--C-:B------:R-:W-:Y:S01]  /*4040*/  FFMA.FTZ R16, R16, UR8, -R102.reuse ;  /* 0x0000000810107c23 */ /* 0x100fe20008010866 */
[----:B------:R-:W-:Y:S01]  /*4050*/  FFMA.FTZ R17, R17, UR8, -R102 ;  /* 0x0000000811117c23 */ /* 0x000fe20008010866 */
[----:B------:R-:W-:Y:S01]  /*4060*/  LOP3.LUT R9, R173, UR10, R4, 0x96, !PT ;  /* 0x0000000aad097c12 */ /* 0x000fe2000f8e9604 */
[--C-:B------:R-:W-:Y:S01]  /*4070*/  FFMA.FTZ R18, R18, UR8, -R101.reuse ;  /* 0x0000000812127c23 */ /* 0x100fe20008010865 */
[----:B------:R-:W3:Y:S01]  /*4080*/  LDSM.16.M88.4 R4, [R149+-0x1400] ;  /* 0xffec00009504783b */ /* 0x000ee20000000200 */
[--C-:B------:R-:W-:Y:S01]  /*4090*/  FFMA.FTZ R19, R19, UR8, -R101.reuse ;  /* 0x0000000813137c23 */ /* 0x100fe20008010865 */
[--C-:B------:R-:W-:Y:S01]  /*40a0*/  FFMA.FTZ R20, R20, UR8, -R102.reuse ;  /* 0x0000000814147c23 */ /* 0x100fe20008010866 */
[----:B------:R-:W-:Y:S01]  /*40b0*/  FFMA.FTZ R21, R21, UR8, -R102 ;  /* 0x0000000815157c23 */ /* 0x000fe20008010866 */
[----:B------:R-:W-:Y:S01]  /*40c0*/  FFMA.FTZ R24, R24, UR8, -R100 ;  /* 0x0000000818187c23 */ /* 0x000fe20008010864 */
[----:B------:R-:W-:Y:S01]  /*40d0*/  @P0 FSEL R50, R50, -INF , !P1 ;  /* 0xff80000032320808 */ /* 0x000fe20004800000 */
[--C-:B------:R-:W-:Y:S01]  /*40e0*/  FFMA.FTZ R22, R22, UR8, -R101.reuse ;  /* 0x0000000816167c23 */ /* 0x100fe20008010865 */
[----:B------:R-:W-:Y:S01]  /*40f0*/  PLOP3.LUT P0, PT, PT, PT, UP0, 0x80, 0x0 ;  /* 0x000000000000781c */ /* 0x000fe20003f0f008 */
[--C-:B------:R-:W-:Y:S01]  /*4100*/  FFMA.FTZ R23, R23, UR8, -R101.reuse ;  /* 0x0000000817177c23 */ /* 0x100fe20008010865 */
[----:B------:R-:W-:Y:S01]  /*4110*/  PLOP3.LUT P1, PT, PT, PT, UP0, 0x80, 0x0 ;  /* 0x000000000000781c */ /* 0x000fe20003f2f008 */
[----:B------:R-:W-:Y:S01]  /*4120*/  FFMA.FTZ R27, R27, UR8, -R0 ;  /* 0x000000081b1b7c23 */ /* 0x000fe20008010800 */
[----:B------:R-:W-:Y:S01]  /*4130*/  FFMA.FTZ R28, R28, UR8, -R100 ;  /* 0x000000081c1c7c23 */ /* 0x000fe20008010864 */
[----:B------:R-:W-:Y:S01]  /*4140*/  FFMA.FTZ R26, R26, UR8, -R0 ;  /* 0x000000081a1a7c23 */ /* 0x000fe20008010800 */
[--C-:B------:R-:W-:Y:S01]  /*4150*/  FFMA.FTZ R25, R25, UR8, -R100.reuse ;  /* 0x0000000819197c23 */ /* 0x100fe20008010864 */
[----:B------:R-:W-:Y:S01]  /*4160*/  FFMA.FTZ R29, R29, UR8, -R100 ;  /* 0x000000081d1d7c23 */ /* 0x000fe20008010864 */
[--C-:B------:R-:W-:Y:S01]  /*4170*/  FFMA.FTZ R30, R30, UR8, -R0.reuse ;  /* 0x000000081e1e7c23 */ /* 0x100fe20008010800 */
[----:B------:R-:W-:Y:S01]  /*4180*/  FFMA.FTZ R31, R31, UR8, -R0 ;  /* 0x000000081f1f7c23 */ /* 0x000fe20008010800 */
[--C-:B------:R-:W-:Y:S01]  /*4190*/  FFMA.FTZ R32, R32, UR8, -R102.reuse ;  /* 0x0000000820207c23 */ /* 0x100fe20008010866 */
[--C-:B------:R-:W-:Y:S01]  /*41a0*/  FFMA.FTZ R34, R34, UR8, -R101.reuse ;  /* 0x0000000822227c23 */ /* 0x100fe20008010865 */
[--C-:B------:R-:W-:Y:S01]  /*41b0*/  FFMA.FTZ R35, R35, UR8, -R101.reuse ;  /* 0x0000000823237c23 */ /* 0x100fe20008010865 */
[----:B------:R-:W-:Y:S01]  /*41c0*/  @P0 FSEL R45, R45, -INF , !P2 ;  /* 0xff8000002d2d0808 */ /* 0x000fe20005000000 */
[--C-:B------:R-:W-:Y:S01]  /*41d0*/  FFMA.FTZ R36, R36, UR8, -R102.reuse ;  /* 0x0000000824247c23 */ /* 0x100fe20008010866 */
[----:B------:R-:W-:Y:S01]  /*41e0*/  PLOP3.LUT P0, PT, PT, PT, UP0, 0x80, 0x0 ;  /* 0x000000000000781c */ /* 0x000fe20003f0f008 */
[----:B------:R-:W-:Y:S01]  /*41f0*/  FFMA.FTZ R37, R37, UR8, -R102 ;  /* 0x0000000825257c23 */ /* 0x000fe20008010866 */
[----:B------:R-:W-:Y:S01]  /*4200*/  @P1 FSEL R47, R47, -INF , !P2 ;  /* 0xff8000002f2f1808 */ /* 0x000fe20005000000 */
[--C-:B------:R-:W-:Y:S01]  /*4210*/  FFMA.FTZ R38, R38, UR8, -R101.reuse ;  /* 0x0000000826267c23 */ /* 0x100fe20008010865 */
[----:B------:R-:W-:Y:S01]  /*4220*/  PLOP3.LUT P1, PT, PT, PT, UP0, 0x80, 0x0 ;  /* 0x000000000000781c */ /* 0x000fe20003f2f008 */
[--C-:B------:R-:W-:Y:S01]  /*4230*/  FFMA.FTZ R39, R39, UR8, -R101.reuse ;  /* 0x0000000827277c23 */ /* 0x100fe20008010865 */
[----:B------:R-:W-:Y:S01]  /*4240*/  FFMA.FTZ R41, R41, UR8, -R100 ;  /* 0x0000000829297c23 */ /* 0x000fe20008010864 */
[----:B------:R-:W-:Y:S01]  /*4250*/  FFMA.FTZ R42, R42, UR8, -R0 ;  /* 0x000000082a2a7c23 */ /* 0x000fe20008010800 */
[----:B------:R-:W-:Y:S01]  /*4260*/  FFMA.FTZ R40, R40, UR8, -R100 ;  /* 0x0000000828287c23 */ /* 0x000fe20008010864 */
[--C-:B------:R-:W-:Y:S01]  /*4270*/  FFMA.FTZ R43, R43, UR8, -R0.reuse ;  /* 0x000000082b2b7c23 */ /* 0x100fe20008010800 */
[--C-:B------:R-:W-:Y:S01]  /*4280*/  FFMA.FTZ R46, R46, UR8, -R0.reuse ;  /* 0x000000082e2e7c23 */ /* 0x100fe20008010800 */
[----:B------:R-:W-:Y:S01]  /*4290*/  FFMA.FTZ R47, R47, UR8, -R0 ;  /* 0x000000082f2f7c23 */ /* 0x000fe20008010800 */
[--C-:B------:R-:W-:Y:S01]  /*42a0*/  FFMA.FTZ R48, R48, UR8, -R102.reuse ;  /* 0x0000000830307c23 */ /* 0x100fe20008010866 */
[----:B------:R-:W-:Y:S01]  /*42b0*/  @P0 FSEL R49, R49, -INF , !P2 ;  /* 0xff80000031310808 */ /* 0x000fe20005000000 */
[--C-:B------:R-:W-:Y:S01]  /*42c0*/  FFMA.FTZ R50, R50, UR8, -R101.reuse ;  /* 0x0000000832327c23 */ /* 0x100fe20008010865 */
[----:B------:R-:W-:Y:S01]  /*42d0*/  PLOP3.LUT P0, PT, PT, PT, UP0, 0x80, 0x0 ;  /* 0x000000000000781c */ /* 0x000fe20003f0f008 */
[--C-:B------:R-:W-:Y:S01]  /*42e0*/  FFMA.FTZ R33, R33, UR8, -R102.reuse ;  /* 0x0000000821217c23 */ /* 0x100fe20008010866 */
[----:B------:R-:W-:Y:S01]  /*42f0*/  @P1 FSEL R51, R51, -INF , !P2 ;  /* 0xff80000033331808 */ /* 0x000fe20005000000 */
[-C--:B---3--:R-:W-:Y:S01]  /*4300*/  HMMA.16816.F32.BF16 R52, R104, R4.reuse, R52 ;  /* 0x000000046834723c */ /* 0x088fe20000041834 */
[----:B------:R-:W-:Y:S01]  /*4310*/  PLOP3.LUT P1, PT, PT, PT, UP0, 0x80, 0x0 ;  /* 0x000000000000781c */ /* 0x000fe20003f2f008 */
[----:B------:R-:W-:Y:S01]  /*4320*/  MUFU.EX2 R202, R24 ;  /* 0x0000001800ca7308 */ /* 0x000fe20000000800 */
[----:B------:R-:W-:Y:S01]  /*4330*/  PLOP3.LUT P2, PT, PT, PT, UP0, 0x80, 0x0 ;  /* 0x000000000000781c */ /* 0x000fe20003f4f008 */
[----:B------:R-:W-:Y:S01]  /*4340*/  FFMA.FTZ R49, R49, UR8, -R102 ;  /* 0x0000000831317c23 */ /* 0x000fe20008010866 */
[--C-:B------:R-:W-:Y:S01]  /*4350*/  FFMA.FTZ R51, R51, UR8, -R101.reuse ;  /* 0x0000000833337c23 */ /* 0x100fe20008010865 */
[C---:B------:R-:W-:Y:S01]  /*4360*/  HMMA.16816.F32.BF16 R56, R112.reuse, R4, R56 ;  /* 0x000000047038723c */ /* 0x040fe20000041838 */
[----:B------:R-:W-:Y:S05]  /*4370*/  UIADD3 UR5, UR13, 0x1715609d, URZ ;  /* 0x1715609d0d057890 */ /* 0x000fea000fffe03f */
[----:B------:R3:W-:Y:S01]  /*4380*/  MUFU.EX2 R218, R11 ;  /* 0x0000000b00da7308 */ /* 0x0007e20000000800 */
[--C-:B------:R-:W-:Y:S01]  /*4390*/  FFMA.FTZ R44, R44, UR8, -R100.reuse ;  /* 0x000000082c2c7c23 */ /* 0x100fe20008010864 */
[-C--:B------:R-:W-:Y:S03]  /*43a0*/  HMMA.16816.F32.BF16 R60, R112, R6.reuse, R60 ;  /* 0x00000006703c723c */ /* 0x080fe6000004183c */
[----:B------:R-:W-:Y:S03]  /*43b0*/  FFMA.FTZ R45, R45, UR8, -R100 ;  /* 0x000000082d2d7c23 */ /* 0x000fe60008010864 */
[----:B------:R-:W-:Y:S02]  /*43c0*/  HMMA.16816.F32.BF16 R64, R104, R6, R64 ;  /* 0x000000066840723c */ /* 0x000fe40000041840 */
[----:B------:R-:W-:Y:S03]  /*43d0*/  MUFU.EX2 R192, R23 ;  /* 0x0000001700c07308 */ /* 0x000fe60000000800 */
[----:B------:R-:W-:Y:S01]  /*43e0*/  IMAD.WIDE.U32 R186, R186, -0x2daee0ad, RZ ;  /* 0xd2511f53baba7825 */ /* 0x000fe200078e00ff */
[----:B------:R-:W-:Y:S02]  /*43f0*/  @P0 FSEL R52, R52, -INF , !P4 ;  /* 0xff80000034340808 */ /* 0x000fe40006000000 */
[----:B------:R-:W-:Y:S04]  /*4400*/  PLOP3.LUT P0, PT, PT, PT, UP0, 0x80, 0x0 ;  /* 0x000000000000781c */ /* 0x000fe80003f0f008 */
[----:B------:R4:W-:Y:S01]  /*4410*/  MUFU.EX2 R217, R14 ;  /* 0x0000000e00d97308 */ /* 0x0009e20000000800 */
[----:B------:R-:W-:Y:S01]  /*4420*/  @P1 FSEL R54, R54, -INF , !P4 ;  /* 0xff80000036361808 */ /* 0x000fe20006000000 */
[----:B------:R-:W-:Y:S01]  /*4430*/  FFMA.FTZ R52, R52, UR8, -R102 ;  /* 0x0000000834347c23 */ /* 0x000fe20008010866 */
[----:B------:R-:W-:Y:S01]  /*4440*/  PLOP3.LUT P1, PT, PT, PT, UP0, 0x80, 0x0 ;  /* 0x000000000000781c */ /* 0x000fe20003f2f008 */
[----:B------:R-:W-:Y:S01]  /*4450*/  IMAD.WIDE.U32 R108, R179, -0x326172a9, RZ ;  /* 0xcd9e8d57b36c7825 */ /* 0x000fe200078e00ff */
[----:B------:R-:W-:Y:S02]  /*4460*/  @P2 FSEL R56, R56, -INF , !P4 ;  /* 0xff80000038382808 */ /* 0x000fe40006000000 */
[----:B------:R-:W-:Y:S01]  /*4470*/  PLOP3.LUT P2, PT, PT, PT, UP0, 0x80, 0x0 ;  /* 0x000000000000781c */ /* 0x000fe20003f4f008 */
[--C-:B------:R-:W-:Y:S01]  /*4480*/  FFMA.FTZ R54, R54, UR8, -R101.reuse ;  /* 0x0000000836367c23 */ /* 0x100fe20008010865 */
[----:B------:R-:W-:Y:S01]  /*4490*/  LOP3.LUT R179, R109, UR7, R170, 0x96, !PT ;  /* 0x000000076db37c12 */ /* 0x000fe2000f8e96aa */
[----:B------:R-:W-:Y:S01]  /*44a0*/  FFMA.FTZ R56, R56, UR8, -R100 ;  /* 0x0000000838387c23 */ /* 0x000fe20008010864 */
[----:B------:R-:W-:Y:S01]  /*44b0*/  @P0 FSEL R58, R58, -INF , !P4 ;  /* 0xff8000003a3a0808 */ /* 0x000fe20006000000 */
[----:B---3--:R-:W-:Y:S01]  /*44c0*/  IMAD.WIDE.U32 R10, R176, -0x326172a9, RZ ;  /* 0xcd9e8d57b00a7825 */ /* 0x008fe200078e00ff */
[----:B------:R-:W-:Y:S01]  /*44d0*/  PLOP3.LUT P0, PT, PT, PT, UP0, 0x80, 0x0 ;  /* 0x000000000000781c */ /* 0x000fe20003f0f008 */
[----:B------:R3:W2:Y:S01]  /*44e0*/  MUFU.EX2 R211, R13 ;  /* 0x0000000d00d37308 */ /* 0x0006a20000000800 */
[----:B------:R-:W-:Y:S01]  /*44f0*/  LOP3.LUT R103, R187, UR10, R8, 0x96, !PT ;  /* 0x0000000abb677c12 */ /* 0x000fe2000f8e9608 */
[----:B------:R-:W-:Y:S01]  /*4500*/  IMAD.WIDE.U32 R170, R171, -0x326172a9, RZ ;  /* 0xcd9e8d57abaa7825 */ /* 0x000fe200078e00ff */
[----:B------:R-:W-:Y:S01]  /*4510*/  @P1 FSEL R53, R53, -INF , !P5 ;  /* 0xff80000035351808 */ /* 0x000fe20006800000 */
[----:B------:R-:W-:Y:S01]  /*4520*/  UIADD3 UR7, UR13, -0x4ab325aa, URZ ;  /* 0xb54cda560d077890 */ /* 0x000fe2000fffe03f */
[----:B------:R-:W-:Y:S01]  /*4530*/  PLOP3.LUT P1, PT, PT, PT, UP0, 0x80, 0x0 ;  /* 0x000000000000781c */ /* 0x000fe20003f2f008 */
[----:B------:R-:W-:Y:S01]  /*4540*/  IMAD.WIDE.U32 R168, R168, -0x2daee0ad, RZ ;  /* 0xd2511f53a8a87825 */ /* 0x000fe200078e00ff */
[----:B------:R-:W-:Y:S03]  /*4550*/  LOP3.LUT R12, R171, UR5, R162, 0x96, !PT ;  /* 0x00000005ab0c7c12 */ /* 0x000fe6000f8e96a2 */
[----:B------:R1:W-:Y:S01]  /*4560*/  MUFU.EX2 R215, R15 ;  /* 0x0000000f00d77308 */ /* 0x0003e20000000800 */
[----:B------:R-:W-:Y:S01]  /*4570*/  @P2 FSEL R55, R55, -INF , !P5 ;  /* 0xff80000037372808 */ /* 0x000fe20006800000 */
[----:B------:R-:W-:Y:S01]  /*4580*/  IMAD.WIDE.U32 R162, R163, -0x326172a9, RZ ;  /* 0xcd9e8d57a3a27825 */ /* 0x000fe200078e00ff */
[----:B------:R-:W-:Y:S02]  /*4590*/  LOP3.LUT R109, R169, UR10, R164, 0x96, !PT ;  /* 0x0000000aa96d7c12 */ /* 0x000fe4000f8e96a4 */
[----:B------:R-:W-:Y:S01]  /*45a0*/  @P0 FSEL R59, R59, -INF , !P5 ;  /* 0xff8000003b3b0808 */ /* 0x000fe20006800000 */
[----:B------:R-:W-:Y:S01]  /*45b0*/  IMAD.WIDE.U32 R178, R179, -0x2daee0ad, RZ ;  /* 0xd2511f53b3b27825 */ /* 0x000fe200078e00ff */
[----:B------:R-:W-:Y:S03]  /*45c0*/  PLOP3.LUT P2, PT, PT, PT, UP0, 0x80, 0x0 ;  /* 0x000000000000781c */ /* 0x000fe60003f4f008 */
[----:B------:R2:W2:Y:S01]  /*45d0*/  MUFU.EX2 R191, R16 ;  /* 0x0000001000bf7308 */ /* 0x0004a20000000800 */
[----:B------:R-:W-:Y:S01]  /*45e0*/  PLOP3.LUT P0, PT, PT, PT, UP0, 0x80, 0x0 ;  /* 0x000000000000781c */ /* 0x000fe20003f0f008 */
[----:B------:R-:W-:Y:S01]  /*45f0*/  IMAD.WIDE.U32 R164, R165, -0x326172a9, RZ ;  /* 0xcd9e8d57a5a47825 */ /* 0x000fe200078e00ff */
[----:B------:R-:W-:Y:S02]  /*4600*/  LOP3.LUT R11, R11, UR5, R174, 0x96, !PT ;  /* 0x000000050b0b7c12 */ /* 0x000fe4000f8e96ae */
[----:B------:R-:W-:Y:S01]  /*4610*/  LOP3.LUT R167, R179, UR10, R110, 0x96, !PT ;  /* 0x0000000ab3a77c12 */ /* 0x000fe2000f8e966e */
[----:B------:R-:W-:Y:S01]  /*4620*/  IMAD.WIDE.U32 R8, R9, -0x326172a9, RZ ;  /* 0xcd9e8d5709087825 */ /* 0x000fe200078e00ff */
[----:B------:R-:W-:Y:S03]  /*4630*/  LOP3.LUT R171, R165, UR5, R108, 0x96, !PT ;  /* 0x00000005a5ab7c12 */ /* 0x000fe6000f8e966c */
[----:B------:R-:W-:Y:S01]  /*4640*/  MUFU.EX2 R190, R17 ;  /* 0x0000001100be7308 */ /* 0x000fe20000000800 */
[----:B------:R-:W-:Y:S01]  /*4650*/  LOP3.LUT R169, R163, UR5, R166, 0x96, !PT ;  /* 0x00000005a3a97c12 */ /* 0x000fe2000f8e96a6 */
[----:B------:R-:W-:Y:S01]  /*4660*/  FFMA.FTZ R53, R53, UR8, -R102 ;  /* 0x0000000835357c23 */ /* 0x000fe20008010866 */
[C---:B------:R-:W-:Y:S01]  /*4670*/  LOP3.LUT R108, R8.reuse, 0xff, RZ, 0xc0, !PT ;  /* 0x000000ff086c7812 */ /* 0x040fe200078ec0ff */
[--C-:B------:R-:W-:Y:S01]  /*4680*/  FFMA.FTZ R55, R55, UR8, -R101.reuse ;  /* 0x0000000837377c23 */ /* 0x100fe20008010865 */
[----:B----4-:R-:W-:Y:S01]  /*4690*/  LOP3.LUT R14, R9, UR7, R10, 0x96, !PT ;  /* 0x00000007090e7c12 */ /* 0x010fe2000f8e960a */
[----:B------:R-:W-:Y:S01]  /*46a0*/  IMAD.WIDE.U32 R10, R11, -0x2daee0ad, RZ ;  /* 0xd2511f530b0a7825 */ /* 0x000fe200078e00ff */
[----:B------:R-:W-:Y:S03]  /*46b0*/  LOP3.LUT R111, R8, 0xffff, RZ, 0xc0, !PT ;  /* 0x0000ffff086f7812 */ /* 0x000fe600078ec0ff */
[----:B------:R-:W4:Y:S01]  /*46c0*/  MUFU.EX2 R199, R18 ;  /* 0x0000001200c77308 */ /* 0x000f220000000800 */
[----:B------:R-:W-:Y:S01]  /*46d0*/  SHF.R.U32.HI R110, RZ, 0x18, R8 ;  /* 0x00000018ff6e7819 */ /* 0x000fe20000011608 */
[----:B------:R-:W-:Y:S01]  /*46e0*/  FFMA.FTZ R58, R58, UR8, -R0 ;  /* 0x000000083a3a7c23 */ /* 0x000fe20008010800 */
[----:B------:R-:W-:Y:S01]  /*46f0*/  SHF.R.U32.HI R163, RZ, 0x10, R8 ;  /* 0x00000010ffa37819 */ /* 0x000fe20000011608 */
[----:B------:R-:W-:Y:S01]  /*4700*/  UIADD3 UR5, UR12, 0x646e171e, URZ ;  /* 0x646e171e0c057890 */ /* 0x000fe2000fffe03f */
[----:B------:R-:W-:Y:S01]  /*4710*/  @P1 FSEL R60, R60, -INF , !P3 ;  /* 0xff8000003c3c1808 */ /* 0x000fe20005800000 */
[----:B------:R-:W-:Y:S01]  /*4720*/  IMAD.WIDE.U32 R8, R12, -0x2daee0ad, RZ ;  /* 0xd2511f530c087825 */ /* 0x000fe200078e00ff */
[----:B------:R-:W-:Y:S03]  /*4730*/  PLOP3.LUT P1, PT, PT, PT, UP0, 0x80, 0x0 ;  /* 0x000000000000781c */ /* 0x000fe60003f2f008 */
[----:B------:R4:W4:Y:S01]  /*4740*/  MUFU.EX2 R197, R19 ;  /* 0x0000001300c57308 */ /* 0x0009220000000800 */
[----:B------:R-:W-:Y:S01]  /*4750*/  @P2 FSEL R62, R62, -INF , !P3 ;  /* 0xff8000003e3e2808 */ /* 0x000fe20005800000 */
[----:B------:R-:W-:Y:S01]  /*4760*/  FFMA.FTZ R60, R60, UR8, -R100 ;  /* 0x000000083c3c7c23 */ /* 0x000fe20008010864 */
[----:B---3--:R-:W-:Y:S01]  /*4770*/  LOP3.LUT R13, R9, UR5, R168, 0x96, !PT ;  /* 0x00000005090d7c12 */ /* 0x008fe2000f8e96a8 */
[----:B------:R-:W-:Y:S01]  /*4780*/  FFMA.FTZ R59, R59, UR8, -R0 ;  /* 0x000000083b3b7c23 */ /* 0x000fe20008010800 */
[----:B------:R-:W-:Y:S01]  /*4790*/  SHF.R.U32.HI R168, RZ, 0x10, R10 ;  /* 0x00000010ffa87819 */ /* 0x000fe2000001160a */
[----:B------:R-:W-:Y:S01]  /*47a0*/  FFMA.FTZ R62, R62, UR8, -R0 ;  /* 0x000000083e3e7c23 */ /* 0x000fe20008010800 */
[C---:B-1----:R-:W-:Y:S03]  /*47b0*/  LOP3.LUT R15, R8.reuse, 0xff, RZ, 0xc0, !PT ;  /* 0x000000ff080f7812 */ /* 0x042fe600078ec0ff */
[----:B------:R1:W-:Y:S01]  /*47c0*/  MUFU.EX2 R189, R20 ;  /* 0x0000001400bd7308 */ /* 0x0003e20000000800 */
[--C-:B--2---:R-:W-:Y:S01]  /*47d0*/  SHF.R.U32.HI R16, RZ, 0x18, R8.reuse ;  /* 0x00000018ff107819 */ /* 0x104fe20000011608 */
[----:B------:R-:W-:Y:S01]  /*47e0*/  IMAD.U32 R104, RZ, RZ, UR4 ;  /* 0x00000004ff687e24 */ /* 0x000fe2000f8e00ff */
[----:B------:R-:W-:Y:S01]  /*47f0*/  LOP3.LUT R165, R8, 0xffff, RZ, 0xc0, !PT ;  /* 0x0000ffff08a57812 */ /* 0x000fe200078ec0ff */
[----:B------:R-:W-:Y:S01]  /*4800*/  IMAD.WIDE.U32 R4, R109, -0x326172a9, RZ ;  /* 0xcd9e8d576d047825 */ /* 0x000fe200078e00ff */
[----:B------:R-:W-:Y:S02]  /*4810*/  SHF.R.U32.HI R166, RZ, 0x10, R8 ;  /* 0x00000010ffa67819 */ /* 0x000fe40000011608 */
[----:B------:R-:W-:Y:S01]  /*4820*/  LOP3.LUT R12, R11, UR5, R172, 0x96, !PT ;  /* 0x000000050b0c7c12 */ /* 0x000fe2000f8e96ac */
[----:B------:R-:W-:Y:S01]  /*4830*/  IMAD.WIDE.U32 R8, R103, -0x326172a9, RZ ;  /* 0xcd9e8d5767087825 */ /* 0x000fe200078e00ff */
[----:B------:R-:W-:Y:S01]  /*4840*/  LOP3.LUT R103, R10, 0xffff, RZ, 0xc0, !PT ;  /* 0x0000ffff0a677812 */ /* 0x000fe200078ec0ff */
[----:B------:R-:W-:Y:S01]  /*4850*/  MUFU.EX2 R114, R60 ;  /* 0x0000003c00727308 */ /* 0x000fe20000000800 */
[----:B------:R-:W-:Y:S02]  /*4860*/  @P0 FSEL R66, R66, -INF , !P3 ;  /* 0xff80000042420808 */ /* 0x000fe40005800000 */
[----:B----4-:R-:W-:Y:S02]  /*4870*/  LOP3.LUT R19, R8, 0xff, RZ, 0xc0, !PT ;  /* 0x000000ff08137812 */ /* 0x010fe400078ec0ff */
[----:B------:R-:W-:Y:S01]  /*4880*/  LOP3.LUT R17, R10, 0xff, RZ, 0xc0, !PT ;  /* 0x000000ff0a117812 */ /* 0x000fe200078ec0ff */
[--C-:B------:R-:W-:Y:S01]  /*4890*/  FFMA.FTZ R66, R66, UR8, -R101.reuse ;  /* 0x0000000842427c23 */ /* 0x100fe20008010865 */
[----:B-1----:R-:W-:Y:S03]  /*48a0*/  SHF.R.U32.HI R20, RZ, 0x18, R8 ;  /* 0x00000018ff147819 */ /* 0x002fe60000011608 */
[----:B------:R-:W-:Y:S01]  /*48b0*/  MUFU.EX2 R173, R62 ;  /* 0x0000003e00ad7308 */ /* 0x000fe20000000800 */
[----:B------:R-:W-:Y:S02]  /*48c0*/  SHF.R.U32.HI R18, RZ, 0x18, R10 ;  /* 0x00000018ff127819 */ /* 0x000fe4000001160a */
[----:B------:R-:W-:Y:S02]  /*48d0*/  SHF.R.U32.HI R10, RZ, 0x18, R4 ;  /* 0x00000018ff0a7819 */ /* 0x000fe40000011604 */
[----:B------:R-:W-:Y:S02]  /*48e0*/  LOP3.LUT R11, R9, UR7, R162, 0x96, !PT ;  /* 0x00000007090b7c12 */ /* 0x000fe4000f8e96a2 */
[----:B------:R-:W-:Y:S03]  /*48f0*/  SHF.R.U32.HI R109, RZ, 0x10, R8 ;  /* 0x00000010ff6d7819 */ /* 0x000fe60000011608 */
[----:B------:R-:W-:Y:S01]  /*4900*/  MUFU.EX2 R208, R27 ;  /* 0x0000001b00d07308 */ /* 0x000fe20000000800 */
[----:B------:R-:W-:Y:S02]  /*4910*/  LOP3.LUT R112, R8, 0xffff, RZ, 0xc0, !PT ;  /* 0x0000ffff08707812 */ /* 0x000fe400078ec0ff */
[----:B------:R-:W-:Y:S02]  /*4920*/  SHF.R.U32.HI R9, RZ, 0x10, R4 ;  /* 0x00000010ff097819 */ /* 0x000fe40000011604 */
[----:B------:R-:W-:Y:S02]  /*4930*/  PLOP3.LUT P2, PT, PT, PT, UP0, 0x80, 0x0 ;  /* 0x000000000000781c */ /* 0x000fe40003f4f008 */
[----:B------:R-:W-:Y:S03]  /*4940*/  PLOP3.LUT P0, PT, PT, PT, UP0, 0x80, 0x0 ;  /* 0x000000000000781c */ /* 0x000fe60003f0f008 */
[----:B------:R1:W2:Y:S01]  /*4950*/  MUFU.EX2 R184, R21 ;  /* 0x0000001500b87308 */ /* 0x0002a20000000800 */
[C---:B------:R-:W-:Y:S02]  /*4960*/  LOP3.LUT R6, R4.reuse, 0xffff, RZ, 0xc0, !PT ;  /* 0x0000ffff04067812 */ /* 0x040fe400078ec0ff */
[----:B------:R-:W-:Y:S02]  /*4970*/  LOP3.LUT R7, R4, 0xff, RZ, 0xc0, !PT ;  /* 0x000000ff04077812 */ /* 0x000fe400078ec0ff */
[C---:B------:R-:W-:Y:S02]  /*4980*/  LOP3.LUT R4, R14.reuse, 0xffff, RZ, 0xc0, !PT ;  /* 0x0000ffff0e047812 */ /* 0x040fe400078ec0ff */
[----:B------:R-:W-:Y:S03]  /*4990*/  @P1 FSEL R61, R61, -INF , !P6 ;  /* 0xff8000003d3d1808 */ /* 0x000fe60007000000 */
[----:B------:R-:W3:Y:S01]  /*49a0*/  MUFU.EX2 R201, R28 ;  /* 0x0000001c00c97308 */ /* 0x000ee20000000800 */
[----:B------:R-:W-:Y:S02]  /*49b0*/  SHF.R.U32.HI R4, RZ, 0x8, R4 ;  /* 0x00000008ff047819 */ /* 0x000fe40000011604 */
[----:B------:R-:W-:Y:S02]  /*49c0*/  LOP3.LUT R8, R5, UR7, R170, 0x96, !PT ;  /* 0x0000000705087c12 */ /* 0x000fe4000f8e96aa */
[----:B------:R-:W-:Y:S02]  /*49d0*/  PLOP3.LUT P1, PT, PT, PT, UP0, 0x80, 0x0 ;  /* 0x000000000000781c */ /* 0x000fe40003f2f008 */
[----:B------:R-:W-:Y:S03]  /*49e0*/  LOP3.LUT R5, R14, 0xff, RZ, 0xc0, !PT ;  /* 0x000000ff0e057812 */ /* 0x000fe600078ec0ff */
[----:B------:R-:W4:Y:S01]  /*49f0*/  MUFU.EX2 R193, R22 ;  /* 0x0000001600c17308 */ /* 0x000f220000000800 */
[----:B------:R-:W-:Y:S02]  /*4a00*/  LOP3.LUT R4, R4, 0xffff, RZ, 0xc0, !PT ;  /* 0x0000ffff04047812 */ /* 0x000fe400078ec0ff */
[----:B------:R-:W-:Y:S02]  /*4a10*/  @P2 FSEL R63, R63, -INF , !P6 ;  /* 0xff8000003f3f2808 */ /* 0x000fe40007000000 */
[----:B------:R-:W-:Y:S02]  /*4a20*/  @P0 FSEL R65, R65, -INF , !P6 ;  /* 0xff80000041410808 */ /* 0x000fe40007000000 */
[----:B------:R-:W-:Y:S01]  /*4a30*/  ISETP.LE.U32.AND P2, PT, R5, UR9, PT ;  /* 0x0000000905007c0c */ /* 0x000fe2000bf43070 */
[----:B------:R-:W-:Y:S01]  /*4a40*/  FFMA.FTZ R0, R63, UR8, -R0 ;  /* 0x000000083f007c23 */ /* 0x000fe20008010800 */
[----:B------:R-:W-:Y:S01]  /*4a50*/  ISETP.LE.U32.AND P0, PT, R4, UR9, PT ;  /* 0x0000000904007c0c */ /* 0x000fe2000bf03070 */
[----:B------:R-:W-:Y:S01]  /*4a60*/  MUFU.EX2 R209, R26 ;  /* 0x0000001a00d17308 */ /* 0x000fe20000000800 */
[----:B------:R-:W-:Y:S02]  /*4a70*/  LOP3.LUT R4, R8, 0xffff, RZ, 0xc0, !PT ;  /* 0x0000ffff08047812 */ /* 0x000fe400078ec0ff */
[----:B------:R-:W-:Y:S02]  /*4a80*/  SHF.R.U32.HI R5, RZ, 0x10, R14 ;  /* 0x00000010ff057819 */ /* 0x000fe4000001160e */
[----:B------:R-:W-:Y:S02]  /*4a90*/  SHF.R.U32.HI R4, RZ, 0x8, R4 ;  /* 0x00000008ff047819 */ /* 0x000fe40000011604 */
[----:B------:R-:W-:Y:S03]  /*4aa0*/  LOP3.LUT R5, R5, 0xff, RZ, 0xc0, !PT ;  /* 0x000000ff05057812 */ /* 0x000fe600078ec0ff */
[----:B------:R-:W4:Y:S01]  /*4ab0*/  MUFU.EX2 R180, R32 ;  /* 0x0000002000b47308 */ /* 0x000f220000000800 */
[----:B------:R-:W-:Y:S01]  /*4ac0*/  @P1 FSEL R67, R67, -INF , !P6 ;  /* 0xff80000043431808 */ /* 0x000fe20007000000 */
[----:B------:R-:W-:Y:S01]  /*4ad0*/  @!P2 FADD.FTZ R207, -R207, -RZ ;  /* 0x800000ffcfcfa221 */ /* 0x000fe20000010100 */
[----:B------:R-:W-:Y:S01]  /*4ae0*/  ISETP.LE.U32.AND P6, PT, R5, UR9, PT ;  /* 0x0000000905007c0c */ /* 0x000fe2000bfc3070 */
[----:B------:R-:W-:Y:S01]  /*4af0*/  @!P0 FADD.FTZ R206, -R206, -RZ ;  /* 0x800000ffcece8221 */ /* 0x000fe20000010100 */
[----:B------:R-:W-:Y:S01]  /*4b00*/  LOP3.LUT R5, R8, 0xff, RZ, 0xc0, !PT ;  /* 0x000000ff08057812 */ /* 0x000fe200078ec0ff */
[----:B------:R-:W-:Y:S01]  /*4b10*/  FFMA.FTZ R101, R67, UR8, -R101 ;  /* 0x0000000843657c23 */ /* 0x000fe20008010865 */
[----:B------:R-:W-:Y:S03]  /*4b20*/  LOP3.LUT R4, R4, 0xffff, RZ, 0xc0, !PT ;  /* 0x0000ffff04047812 */ /* 0x000fe600078ec0ff */
[----:B------:R-:W-:Y:S01]  /*4b30*/  MUFU.EX2 R203, R25 ;  /* 0x0000001900cb7308 */ /* 0x000fe20000000800 */
[----:B------:R-:W-:Y:S02]  /*4b40*/  ISETP.LE.U32.AND P2, PT, R5, UR9, PT ;  /* 0x0000000905007c0c */ /* 0x000fe4000bf43070 */
[----:B------:R-:W-:Y:S02]  /*4b50*/  SHF.R.U32.HI R5, RZ, 0x10, R8 ;  /* 0x00000010ff057819 */ /* 0x000fe40000011608 */
[----:B------:R-:W-:Y:S02]  /*4b60*/  ISETP.LE.U32.AND P0, PT, R4, UR9, PT ;  /* 0x0000000904007c0c */ /* 0x000fe4000bf03070 */
[----:B------:R-:W-:Y:S01]  /*4b70*/  LOP3.LUT R5, R5, 0xff, RZ, 0xc0, !PT ;  /* 0x000000ff05057812 */ /* 0x000fe200078ec0ff */
[----:B------:R-:W-:Y:S01]  /*4b80*/  @!P6 FADD.FTZ R212, -R212, -RZ ;  /* 0x800000ffd4d4e221 */ /* 0x000fe20000010100 */
[----:B------:R-:W-:Y:S01]  /*4b90*/  PLOP3.LUT P4, PT, PT, PT, UP0, 0x80, 0x0 ;  /* 0x000000000000781c */ /* 0x000fe20003f8f008 */
[----:B------:R-:W-:Y:S01]  /*4ba0*/  MUFU.EX2 R182, R34 ;  /* 0x0000002200b67308 */ /* 0x000fe20000000800 */
[----:B------:R-:W-:Y:S02]  /*4bb0*/  SHF.R.U32.HI R4, RZ, 0x8, R6 ;  /* 0x00000008ff047819 */ /* 0x000fe40000011606 */
[----:B------:R-:W-:Y:S01]  /*4bc0*/  ISETP.LE.U32.AND P6, PT, R5, UR9, PT ;  /* 0x0000000905007c0c */ /* 0x000fe2000bfc3070 */
[----:B------:R-:W-:Y:S01]  /*4bd0*/  @!P2 FADD.FTZ R216, -R216, -RZ ;  /* 0x800000ffd8d8a221 */ /* 0x000fe20000010100 */
[----:B------:R-:W-:Y:S02]  /*4be0*/  LOP3.LUT R4, R4, 0xffff, RZ, 0xc0, !PT ;  /* 0x0000ffff04047812 */ /* 0x000fe400078ec0ff */
[----:B------:R-:W-:Y:S01]  /*4bf0*/  SHF.R.U32.HI R14, RZ, 0x18, R14 ;  /* 0x00000018ff0e7819 */ /* 0x000fe2000001160e */
[----:B------:R-:W-:Y:S01]  /*4c00*/  @!P0 FADD.FTZ R214, -R214, -RZ ;  /* 0x800000ffd6d68221 */ /* 0x000fe20000010100 */
[----:B------:R-:W-:Y:S01]  /*4c10*/  LOP3.LUT R5, R9, 0xff, RZ, 0xc0, !PT ;  /* 0x000000ff09057812 */ /* 0x000fe200078ec0ff */
[----:B------:R-:W-:Y:S01]  /*4c20*/  MUFU.EX2 R200, R29 ;  /* 0x0000001d00c87308 */ /* 0x000fe20000000800 */
[----:B------:R-:W-:Y:S02]  /*4c30*/  ISETP.LE.U32.AND P0, PT, R4, UR9, PT ;  /* 0x0000000904007c0c */ /* 0x000fe4000bf03070 */
[----:B------:R-:W-:Y:S02]  /*4c40*/  SHF.R.U32.HI R8, RZ, 0x18, R8 ;  /* 0x00000018ff087819 */ /* 0x000fe40000011608 */
[----:B------:R-:W-:Y:S01]  /*4c50*/  ISETP.LE.U32.AND P1, PT, R14, UR9, PT ;  /* 0x000000090e007c0c */ /* 0x000fe2000bf23070 */
[----:B------:R-:W-:Y:S01]  /*4c60*/  @!P6 FADD.FTZ R219, -R219, -RZ ;  /* 0x800000ffdbdbe221 */ /* 0x000fe20000010100 */
[----:B------:R-:W-:Y:S03]  /*4c70*/  SHF.R.U32.HI R4, RZ, 0x8, R111 ;  /* 0x00000008ff047819 */ /* 0x000fe6000001166f */
[----:B------:R-:W-:Y:S01]  /*4c80*/  MUFU.EX2 R181, R35 ;  /* 0x0000002300b57308 */ /* 0x000fe20000000800 */
[----:B------:R-:W-:Y:S02]  /*4c90*/  @P4 FSEL R57, R57, -INF , !P5 ;  /* 0xff80000039394808 */ /* 0x000fe40006800000 */
[----:B------:R-:W-:Y:S02]  /*4ca0*/  LOP3.LUT R4, R4, 0xffff, RZ, 0xc0, !PT ;  /* 0x0000ffff04047812 */ /* 0x000fe400078ec0ff */
[----:B------:R-:W-:Y:S01]  /*4cb0*/  PLOP3.LUT P4, PT, PT, PT, UP0, 0x80, 0x0 ;  /* 0x000000000000781c */ /* 0x000fe20003f8f008 */
[----:B------:R-:W-:Y:S01]  /*4cc0*/  @!P0 FADD.FTZ R211, -R211, -RZ ;  /* 0x800000ffd3d38221 */ /* 0x000fe20000010100 */
[----:B------:R-:W-:Y:S01]  /*4cd0*/  ISETP.LE.U32.AND P5, PT, R108, UR9, PT ;  /* 0x000000096c007c0c */ /* 0x000fe2000bfa3070 */
[----:B------:R-:W-:Y:S01]  /*4ce0*/  IMAD.U32 R108, RZ, RZ, UR19 ;  /* 0x00000013ff6c7e24 */ /* 0x000fe2000f8e00ff */
[----:B------:R-:W-:Y:S01]  /*4cf0*/  ISETP.LE.U32.AND P6, PT, R5, UR9, PT ;  /* 0x0000000905007c0c */ /* 0x000fe2000bfc3070 */
[----:B------:R-:W-:Y:S01]  /*4d00*/  @!P1 FADD.FTZ R210, -R210, -RZ ;  /* 0x800000ffd2d29221 */ /* 0x000fe20000010100 */
[----:B------:R-:W-:Y:S01]  /*4d10*/  LOP3.LUT R5, R163, 0xff, RZ, 0xc0, !PT ;  /* 0x000000ffa3057812 */ /* 0x000fe200078ec0ff */
[--C-:B------:R-:W-:Y:S01]  /*4d20*/  FFMA.FTZ R57, R57, UR8, -R100.reuse ;  /* 0x0000000839397c23 */ /* 0x100fe20008010864 */
[----:B------:R-:W-:Y:S01]  /*4d30*/  LOP3.LUT R6, R12, 0xffff, RZ, 0xc0, !PT ;  /* 0x0000ffff0c067812 */ /* 0x000fe200078ec0ff */
[----:B------:R-:W-:Y:S01]  /*4d40*/  FFMA.FTZ R100, R61, UR8, -R100 ;  /* 0x000000083d647c23 */ /* 0x000fe20008010864 */
[----:B------:R-:W-:Y:S01]  /*4d50*/  ISETP.LE.U32.AND P0, PT, R5, UR9, PT ;  /* 0x0000000905007c0c */ /* 0x000fe2000bf03070 */
[----:B------:R-:W-:Y:S01]  /*4d60*/  MUFU.EX2 R111, R0 ;  /* 0x00000000006f7308 */ /* 0x000fe20000000800 */
[----:B------:R-:W-:Y:S02]  /*4d70*/  ISETP.LE.U32.AND P1, PT, R8, UR9, PT ;  /* 0x0000000908007c0c */ /* 0x000fe4000bf23070 */
[----:B------:R-:W-:Y:S01]  /*4d80*/  ISETP.LE.U32.AND P2, PT, R7, UR9, PT ;  /* 0x0000000907007c0c */ /* 0x000fe2000bf43070 */
[----:B------:R-:W-:Y:S01]  /*4d90*/  @!P5 FADD.FTZ R191, -R191, -RZ ;  /* 0x800000ffbfbfd221 */ /* 0x000fe20000010100 */
[----:B------:R-:W-:Y:S01]  /*4da0*/  SHF.R.U32.HI R6, RZ, 0x8, R6 ;  /* 0x00000008ff067819 */ /* 0x000fe20000011606 */
[----:B------:R-:W-:Y:S01]  /*4db0*/  @!P6 FADD.FTZ R217, -R217, -RZ ;  /* 0x800000ffd9d9e221 */ /* 0x000fe20000010100 */
[----:B------:R-:W-:Y:S03]  /*4dc0*/  @P4 FSEL R64, R64, -INF , !P3 ;  /* 0xff80000040404808 */ /* 0x000fe60005800000 */
[----:B------:R-:W-:Y:S01]  /*4dd0*/  MUFU.EX2 R113, R100 ;  /* 0x0000006400717308 */ /* 0x000fe20000000800 */
[----:B------:R-:W-:Y:S02]  /*4de0*/  ISETP.LE.U32.AND P3, PT, R15, UR9, PT ;  /* 0x000000090f007c0c */ /* 0x000fe4000bf63070 */
[----:B------:R-:W-:Y:S01]  /*4df0*/  ISETP.LE.U32.AND P4, PT, R110, UR9, PT ;  /* 0x000000096e007c0c */ /* 0x000fe2000bf83070 */
[--C-:B------:R-:W-:Y:S01]  /*4e00*/  FFMA.FTZ R64, R64, UR8, -R102.reuse ;  /* 0x0000000840407c23 */ /* 0x100fe20008010866 */
[----:B------:R-:W-:Y:S01]  /*4e10*/  LOP3.LUT R6, R6, 0xffff, RZ, 0xc0, !PT ;  /* 0x0000ffff06067812 */ /* 0x000fe200078ec0ff */
[----:B------:R-:W-:Y:S01]  /*4e20*/  FFMA.FTZ R102, R65, UR8, -R102 ;  /* 0x0000000841667c23 */ /* 0x000fe20008010866 */
[----:B------:R-:W-:Y:S01]  /*4e30*/  ISETP.LE.U32.AND P6, PT, R4, UR9, PT ;  /* 0x0000000904007c0c */ /* 0x000fe2000bfc3070 */
[----:B------:R-:W-:Y:S01]  /*4e40*/  @!P0 FADD.FTZ R199, -R199, -RZ ;  /* 0x800000ffc7c78221 */ /* 0x000fe20000010100 */
[----:B------:R-:W-:Y:S01]  /*4e50*/  ISETP.LE.U32.AND P0, PT, R6, UR9, PT ;  /* 0x0000000906007c0c */ /* 0x000fe2000bf03070 */
[----:B------:R-:W-:Y:S01]  /*4e60*/  IMAD.WIDE.U32 R4, R167, -0x326172a9, RZ ;  /* 0xcd9e8d57a7047825 */ /* 0x000fe200078e00ff */
[----:B------:R-:W-:Y:S01]  /*4e70*/  SHF.R.U32.HI R6, RZ, 0x10, R12 ;  /* 0x00000010ff067819 */ /* 0x000fe2000001160c */
[----:B------:R-:W-:Y:S01]  /*4e80*/  MUFU.EX2 R162, R64 ;  /* 0x0000004000a27308 */ /* 0x000fe20000000800 */
[----:B------:R-:W-:Y:S01]  /*4e90*/  LOP3.LUT R7, R12, 0xff, RZ, 0xc0, !PT ;  /* 0x000000ff0c077812 */ /* 0x000fe200078ec0ff */
[----:B------:R-:W-:Y:S01]  /*4ea0*/  @!P1 FADD.FTZ R218, -R218, -RZ ;  /* 0x800000ffdada9221 */ /* 0x000fe20000010100 */
[----:B------:R-:W-:Y:S01]  /*4eb0*/  LOP3.LUT R15, R4, 0xff, RZ, 0xc0, !PT ;  /* 0x000000ff040f7812 */ /* 0x000fe200078ec0ff */
[----:B------:R-:W-:Y:S01]  /*4ec0*/  @!P2 FADD.FTZ R213, -R213, -RZ ;  /* 0x800000ffd5d5a221 */ /* 0x000fe20000010100 */
[----:B------:R-:W-:Y:S01]  /*4ed0*/  ISETP.LE.U32.AND P1, PT, R10, UR9, PT ;  /* 0x000000090a007c0c */ /* 0x000fe2000bf23070 */
[----:B------:R-:W-:Y:S01]  /*4ee0*/  @!P4 FADD.FTZ R197, -R197, -RZ ;  /* 0x800000ffc5c5c221 */ /* 0x000fe20000010100 */
[----:B------:R-:W-:Y:S03]  /*4ef0*/  LOP3.LUT R10, R5, UR7, R164, 0x96, !PT ;  /* 0x00000007050a7c12 */ /* 0x000fe6000f8e96a4 */
[----:B------:R-:W-:Y:S01]  /*4f00*/  MUFU.EX2 R115, R102 ;  /* 0x0000006600737308 */ /* 0x000fe20000000800 */
[----:B------:R-:W-:Y:S01]  /*4f10*/  ISETP.LE.U32.AND P2, PT, R16, UR9, PT ;  /* 0x0000000910007c0c */ /* 0x000fe2000bf43070 */
[----:B------:R-:W-:Y:S01]  /*4f20*/  @!P6 FADD.FTZ R190, -R190, -RZ ;  /* 0x800000ffbebee221 */ /* 0x000fe20000010100 */
[----:B-1----:R-:W-:Y:S01]  /*4f30*/  SHF.R.U32.HI R21, RZ, 0x18, R4 ;  /* 0x00000018ff157819 */ /* 0x002fe20000011604 */
[----:B--2---:R-:W-:Y:S01]  /*4f40*/  @!P0 FADD.FTZ R184, -R184, -RZ ;  /* 0x800000ffb8b88221 */ /* 0x004fe20000010100 */
[----:B------:R-:W-:Y:S01]  /*4f50*/  LOP3.LUT R16, R4, 0xffff, RZ, 0xc0, !PT ;  /* 0x0000ffff04107812 */ /* 0x000fe200078ec0ff */
[----:B---3--:R-:W-:Y:S01]  /*4f60*/  @!P3 FADD.FTZ R201, -R201, -RZ ;  /* 0x800000ffc9c9b221 */ /* 0x008fe20000010100 */
[----:B------:R-:W-:Y:S03]  /*4f70*/  LOP3.LUT R5, R6, 0xff, RZ, 0xc0, !PT ;  /* 0x000000ff06057812 */ /* 0x000fe600078ec0ff */
[----:B------:R-:W-:Y:S01]  /*4f80*/  MUFU.EX2 R110, R101 ;  /* 0x00000065006e7308 */ /* 0x000fe20000000800 */
[----:B------:R-:W-:Y:S01]  /*4f90*/  ISETP.LE.U32.AND P6, PT, R7, UR9, PT ;  /* 0x0000000907007c0c */ /* 0x000fe2000bfc3070 */
[----:B------:R-:W-:Y:S01]  /*4fa0*/  IMAD.WIDE.U32 R6, R169, -0x2daee0ad, RZ ;  /* 0xd2511f53a9067825 */ /* 0x000fe200078e00ff */
[----:B------:R-:W-:Y:S02]  /*4fb0*/  ISETP.LE.U32.AND P4, PT, R5, UR9, PT ;  /* 0x0000000905007c0c */ /* 0x000fe4000bf83070 */
[----:B------:R-:W-:Y:S01]  /*4fc0*/  LOP3.LUT R5, R13, 0xff, RZ, 0xc0, !PT ;  /* 0x000000ff0d057812 */ /* 0x000fe200078ec0ff */
[----:B------:R-:W-:Y:S01]  /*4fd0*/  @!P1 FADD.FTZ R215, -R215, -RZ ;  /* 0x800000ffd7d79221 */ /* 0x000fe20000010100 */
[----:B------:R-:W-:Y:S03]  /*4fe0*/  LOP3.LUT R9, R7, UR5, R186, 0x96, !PT ;  /* 0x0000000507097c12 */ /* 0x000fe6000f8e96ba */
[----:B------:R-:W-:Y:S01]  /*4ff0*/  MUFU.EX2 R205, R30 ;  /* 0x0000001e00cd7308 */ /* 0x000fe20000000800 */
[----:B------:R-:W-:Y:S02]  /*5000*/  ISETP.LE.U32.AND P0, PT, R5, UR9, PT ;  /* 0x0000000905007c0c */ /* 0x000fe4000bf03070 */
[----:B------:R-:W-:Y:S02]  /*5010*/  ISETP.LE.U32.AND P1, PT, R17, UR9, PT ;  /* 0x0000000911007c0c */ /* 0x000fe4000bf23070 */
[----:B------:R-:W-:Y:S01]  /*5020*/  SHF.R.U32.HI R17, RZ, 0x10, R4 ;  /* 0x00000010ff117819 */ /* 0x000fe20000011604 */
[----:B------:R-:W-:Y:S01]  /*5030*/  @!P6 FADD.FTZ R189, -R189, -RZ ;  /* 0x800000ffbdbde221 */ /* 0x000fe20000010100 */
[----:B------:R-:W-:Y:S01]  /*5040*/  SHF.R.U32.HI R12, RZ, 0x18, R12 ;  /* 0x00000018ff0c7819 */ /* 0x000fe2000001160c */
[----:B----4-:R-:W-:Y:S01]  /*5050*/  @!P4 FADD.FTZ R193, -R193, -RZ ;  /* 0x800000ffc1c1c221 */ /* 0x010fe20000010100 */
[----:B------:R-:W-:Y:S01]  /*5060*/  LOP3.LUT R4, R13, 0xffff, RZ, 0xc0, !PT ;  /* 0x0000ffff0d047812 */ /* 0x000fe200078ec0ff */
[----:B------:R-:W-:Y:S01]  /*5070*/  MUFU.EX2 R170, R49 ;  /* 0x0000003100aa7308 */ /* 0x000fe20000000800 */
[--C-:B------:R-:W-:Y:S02]  /*5080*/  SHF.R.U32.HI R5, RZ, 0x10, R13.reuse ;  /* 0x00000010ff057819 */ /* 0x100fe4000001160d */
[----:B------:R-:W-:Y:S01]  /*5090*/  SHF.R.U32.HI R13, RZ, 0x18, R13 ;  /* 0x00000018ff0d7819 */ /* 0x000fe2000001160d */
[----:B------:R-:W-:Y:S01]  /*50a0*/  @!P0 FADD.FTZ R202, -R202, -RZ ;  /* 0x800000ffcaca8221 */ /* 0x000fe20000010100 */
[----:B------:R-:W-:Y:S01]  /*50b0*/  ISETP.LE.U32.AND P6, PT, R12, UR9, PT ;  /* 0x000000090c007c0c */ /* 0x000fe2000bfc3070 */
[----:B------:R-:W-:Y:S01]  /*50c0*/  @!P1 FADD.FTZ R180, -R180, -RZ ;  /* 0x800000ffb4b49221 */ /* 0x000fe20000010100 */
[----:B------:R-:W-:Y:S03]  /*50d0*/  SHF.R.U32.HI R12, RZ, 0x8, R165 ;  /* 0x00000008ff0c7819 */ /* 0x000fe600000116a5 */
[----:B------:R-:W1:Y:S01]  /*50e0*/  MUFU.EX2 R204, R31 ;  /* 0x0000001f00cc7308 */ /* 0x000e620000000800 */
[----:B------:R-:W-:Y:S02]  /*50f0*/  SHF.R.U32.HI R4, RZ, 0x8, R4 ;  /* 0x00000008ff047819 */ /* 0x000fe40000011604 */
[----:B------:R-:W-:Y:S02]  /*5100*/  LOP3.LUT R12, R12, 0xffff, RZ, 0xc0, !PT ;  /* 0x0000ffff0c0c7812 */ /* 0x000fe400078ec0ff */
[----:B------:R-:W-:Y:S02]  /*5110*/  ISETP.LE.U32.AND P0, PT, R13, UR9, PT ;  /* 0x000000090d007c0c */ /* 0x000fe4000bf03070 */
[----:B------:R-:W-:Y:S03]  /*5120*/  LOP3.LUT R4, R4, 0xffff, RZ, 0xc0, !PT ;  /* 0x0000ffff04047812 */ /* 0x000fe600078ec0ff */
[----:B------:R-:W-:Y:S01]  /*5130*/  MUFU.EX2 R169, R50 ;  /* 0x0000003200a97308 */ /* 0x000fe20000000800 */
[----:B------:R-:W-:Y:S01]  /*5140*/  ISETP.LE.U32.AND P5, PT, R18, UR9, PT ;  /* 0x0000000912007c0c */ /* 0x000fe2000bfa3070 */
[----:B------:R-:W-:Y:S01]  /*5150*/  @!P6 FADD.FTZ R192, -R192, -RZ ;  /* 0x800000ffc0c0e221 */ /* 0x000fe20000010100 */
[----:B------:R-:W-:Y:S02]  /*5160*/  ISETP.LE.U32.AND P4, PT, R4, UR9, PT ;  /* 0x0000000904007c0c */ /* 0x000fe4000bf83070 */
[----:B------:R-:W-:Y:S02]  /*5170*/  LOP3.LUT R4, R5, 0xff, RZ, 0xc0, !PT ;  /* 0x000000ff05047812 */ /* 0x000fe400078ec0ff */
[----:B------:R-:W-:Y:S03]  /*5180*/  LOP3.LUT R13, R6, 0xff, RZ, 0xc0, !PT ;  /* 0x000000ff060d7812 */ /* 0x000fe600078ec0ff */
[----:B------:R-:W-:Y:S01]  /*5190*/  MUFU.EX2 R176, R36 ;  /* 0x0000002400b07308 */ /* 0x000fe20000000800 */
[----:B------:R-:W-:Y:S01]  /*51a0*/  ISETP.LE.U32.AND P6, PT, R4, UR9, PT ;  /* 0x0000000904007c0c */ /* 0x000fe2000bfc3070 */
[----:B------:R-:W-:Y:S01]  /*51b0*/  @!P0 FADD.FTZ R208, -R208, -RZ ;  /* 0x800000ffd0d08221 */ /* 0x000fe20000010100 */
[----:B------:R-:W-:Y:S01]  /*51c0*/  ISETP.LE.U32.AND P0, PT, R12, UR9, PT ;  /* 0x000000090c007c0c */ /* 0x000fe2000bf03070 */
[----:B-1----:R-:W-:Y:S01]  /*51d0*/  @!P2 FADD.FTZ R204, -R204, -RZ ;  /* 0x800000ffcccca221 */ /* 0x002fe20000010100 */
[----:B------:R-:W-:Y:S01]  /*51e0*/  LOP3.LUT R12, R166, 0xff, RZ, 0xc0, !PT ;  /* 0x000000ffa60c7812 */ /* 0x000fe200078ec0ff */
[----:B------:R-:W-:Y:S01]  /*51f0*/  @!P5 FADD.FTZ R181, -R181, -RZ ;  /* 0x800000ffb5b5d221 */ /* 0x000fe20000010100 */
[--C-:B------:R-:W-:Y:S01]  /*5200*/  SHF.R.U32.HI R14, RZ, 0x18, R6.reuse ;  /* 0x00000018ff0e7819 */ /* 0x100fe20000011606 */
[----:B------:R-:W-:Y:S01]  /*5210*/  @!P4 FADD.FTZ R203, -R203, -RZ ;  /* 0x800000ffcbcbc221 */ /* 0x000fe20000010100 */
[----:B------:R-:W-:Y:S01]  /*5220*/  ISETP.LE.U32.AND P3, PT, R12, UR9, PT ;  /* 0x000000090c007c0c */ /* 0x000fe2000bf63070 */
[----:B------:R-:W-:Y:S01]  /*5230*/  IMAD.WIDE.U32 R4, R171, -0x2daee0ad, RZ ;  /* 0xd2511f53ab047825 */ /* 0x000fe200078e00ff */
[----:B------:R-:W-:Y:S01]  /*5240*/  LOP3.LUT R18, R6, 0xffff, RZ, 0xc0, !PT ;  /* 0x0000ffff06127812 */ /* 0x000fe200078ec0ff */
[----:B------:R-:W1:Y:S01]  /*5250*/  MUFU.EX2 R171, R48 ;  /* 0x0000003000ab7308 */ /* 0x000e620000000800 */
[----:B------:R-:W-:Y:S01]  /*5260*/  SHF.R.U32.HI R22, RZ, 0x10, R6 ;  /* 0x00000010ff167819 */ /* 0x000fe20000011606 */
[----:B------:R-:W-:Y:S01]  /*5270*/  @!P6 FADD.FTZ R209, -R209, -RZ ;  /* 0x800000ffd1d1e221 */ /* 0x000fe20000010100 */
[----:B------:R-:W-:Y:S01]  /*5280*/  LOP3.LUT R8, R5, UR5, R178, 0x96, !PT ;  /* 0x0000000505087c12 */ /* 0x000fe2000f8e96b2 */
[----:B------:R-:W-:Y:S01]  /*5290*/  @!P0 FADD.FTZ R200, -R200, -RZ ;  /* 0x800000ffc8c88221 */ /* 0x000fe20000010100 */
[----:B------:R-:W-:Y:S02]  /*52a0*/  SHF.R.U32.HI R6, RZ, 0x8, R103 ;  /* 0x00000008ff067819 */ /* 0x000fe40000011667 */
[----:B------:R-:W-:Y:S03]  /*52b0*/  LOP3.LUT R12, R4, 0xff, RZ, 0xc0, !PT ;  /* 0x000000ff040c7812 */ /* 0x000fe600078ec0ff */
[----:B------:R-:W-:Y:S01]  /*52c0*/  MUFU.EX2 R175, R37 ;  /* 0x0000002500af7308 */ /* 0x000fe20000000800 */
[----:B------:R-:W-:Y:S01]  /*52d0*/  ISETP.LE.U32.AND P6, PT, R20, UR9, PT ;  /* 0x0000000914007c0c */ /* 0x000fe2000bfc3070 */
[----:B------:R-:W-:Y:S01]  /*52e0*/  @!P3 FADD.FTZ R205, -R205, -RZ ;  /* 0x800000ffcdcdb221 */ /* 0x000fe20000010100 */
[----:B------:R-:W-:Y:S02]  /*52f0*/  LOP3.LUT R20, R4, 0xffff, RZ, 0xc0, !PT ;  /* 0x0000ffff04147812 */ /* 0x000fe400078ec0ff */
[----:B------:R-:W-:Y:S02]  /*5300*/  ISETP.LE.U32.AND P4, PT, R19, UR9, PT ;  /* 0x0000000913007c0c */ /* 0x000fe4000bf83070 */
[--C-:B------:R-:W-:Y:S03]  /*5310*/  SHF.R.U32.HI R19, RZ, 0x18, R4.reuse ;  /* 0x00000018ff137819 */ /* 0x100fe60000011604 */
[----:B------:R-:W2:Y:S01]  /*5320*/  MUFU.EX2 R179, R33 ;  /* 0x0000002100b37308 */ /* 0x000ea20000000800 */
[----:B------:R-:W-:Y:S02]  /*5330*/  SHF.R.U32.HI R7, RZ, 0x10, R4 ;  /* 0x00000010ff077819 */ /* 0x000fe40000011604 */
[----:B------:R-:W-:Y:S02]  /*5340*/  LOP3.LUT R5, R6, 0xffff, RZ, 0xc0, !PT ;  /* 0x0000ffff06057812 */ /* 0x000fe400078ec0ff */
[----:B------:R-:W-:Y:S02]  /*5350*/  IADD3 R104, R153, 0x4000, R104 ;  /* 0x0000400099687810 */ /* 0x000fe40007ffe068 */
[----:B------:R-:W-:Y:S03]  /*5360*/  LOP3.LUT R4, R168, 0xff, RZ, 0xc0, !PT ;  /* 0x000000ffa8047812 */ /* 0x000fe600078ec0ff */
[----:B------:R-:W-:Y:S01]  /*5370*/  MUFU.EX2 R177, R38 ;  /* 0x0000002600b17308 */ /* 0x000fe20000000800 */
[----:B------:R-:W-:Y:S01]  /*5380*/  ISETP.LE.U32.AND P0, PT, R5, UR9, PT ;  /* 0x0000000905007c0c */ /* 0x000fe2000bf03070 */
[----:B------:R-:W-:Y:S01]  /*5390*/  IMAD.IADD R104, R104, 0x1, R154 ;  /* 0x0000000168687824 */ /* 0x000fe200078e029a */
[----:B------:R-:W-:Y:S01]  /*53a0*/  LOP3.LUT R5, R11, 0xff, RZ, 0xc0, !PT ;  /* 0x000000ff0b057812 */ /* 0x000fe200078ec0ff */
[----:B-1----:R-:W-:Y:S01]  /*53b0*/  @!P4 FADD.FTZ R171, -R171, -RZ ;  /* 0x800000ffababc221 */ /* 0x002fe20000010100 */
[----:B------:R-:W-:Y:S02]  /*53c0*/  ISETP.LE.U32.AND P3, PT, R4, UR9, PT ;  /* 0x0000000904007c0c */ /* 0x000fe4000bf63070 */
[----:B------:R-:W-:Y:S03]  /*53d0*/  LOP3.LUT R4, R11, 0xffff, RZ, 0xc0, !PT ;  /* 0x0000ffff0b047812 */ /* 0x000fe600078ec0ff */
[----:B------:R-:W1:Y:S01]  /*53e0*/  MUFU.EX2 R168, R51 ;  /* 0x0000003300a87308 */ /* 0x000e620000000800 */
[----:B------:R-:W-:Y:S02]  /*53f0*/  ISETP.LE.U32.AND P2, PT, R5, UR9, PT ;  /* 0x0000000905007c0c */ /* 0x000fe4000bf43070 */
[--C-:B------:R-:W-:Y:S02]  /*5400*/  SHF.R.U32.HI R5, RZ, 0x18, R11.reuse ;  /* 0x00000018ff057819 */ /* 0x100fe4000001160b */
[----:B------:R-:W-:Y:S01]  /*5410*/  SHF.R.U32.HI R4, RZ, 0x8, R4 ;  /* 0x00000008ff047819 */ /* 0x000fe20000011604 */
[----:B--2---:R-:W-:Y:S01]  /*5420*/  @!P0 FADD.FTZ R179, -R179, -RZ ;  /* 0x800000ffb3b38221 */ /* 0x004fe20000010100 */
[----:B------:R-:W-:Y:S03]  /*5430*/  ISETP.LE.U32.AND P1, PT, R5, UR9, PT ;  /* 0x0000000905007c0c */ /* 0x000fe6000bf23070 */
[----:B------:R-:W2:Y:S01]  /*5440*/  MUFU.EX2 R174, R39 ;  /* 0x0000002700ae7308 */ /* 0x000ea20000000800 */
[----:B------:R-:W-:Y:S01]  /*5450*/  LOP3.LUT R4, R4, 0xffff, RZ, 0xc0, !PT ;  /* 0x0000ffff04047812 */ /* 0x000fe200078ec0ff */
[----:B------:R-:W-:Y:S01]  /*5460*/  @!P3 FADD.FTZ R182, -R182, -RZ ;  /* 0x800000ffb6b6b221 */ /* 0x000fe20000010100 */
[----:B------:R-:W-:Y:S02]  /*5470*/  SHF.R.U32.HI R5, RZ, 0x10, R11 ;  /* 0x00000010ff057819 */ /* 0x000fe4000001160b */
[----:B------:R-:W-:Y:S01]  /*5480*/  ISETP.LE.U32.AND P3, PT, R4, UR9, PT ;  /* 0x0000000904007c0c */ /* 0x000fe2000bf63070 */
[----:B------:R-:W-:Y:S01]  /*5490*/  @!P2 FADD.FTZ R176, -R176, -RZ ;  /* 0x800000ffb0b0a221 */ /* 0x000fe20000010100 */
[----:B------:R-:W-:Y:S03]  /*54a0*/  LOP3.LUT R5, R5, 0xff, RZ, 0xc0, !PT ;  /* 0x000000ff05057812 */ /* 0x000fe600078ec0ff */
[----:B------:R-:W3:Y:S01]  /*54b0*/  MUFU.EX2 R187, R41 ;  /* 0x0000002900bb7308 */ /* 0x000ee20000000800 */
[----:B------:R-:W-:Y:S01]  /*54c0*/  LOP3.LUT R4, R10, 0xffff, RZ, 0xc0, !PT ;  /* 0x0000ffff0a047812 */ /* 0x000fe200078ec0ff */
[----:B-1----:R-:W-:Y:S01]  /*54d0*/  @!P6 FADD.FTZ R168, -R168, -RZ ;  /* 0x800000ffa8a8e221 */ /* 0x002fe20000010100 */
[----:B------:R-:W-:Y:S02]  /*54e0*/  ISETP.LE.U32.AND P5, PT, R5, UR9, PT ;  /* 0x0000000905007c0c */ /* 0x000fe4000bfa3070 */
[----:B------:R-:W-:Y:S02]  /*54f0*/  LOP3.LUT R5, R10, 0xff, RZ, 0xc0, !PT ;  /* 0x000000ff0a057812 */ /* 0x000fe400078ec0ff */
[----:B------:R-:W-:Y:S03]  /*5500*/  SHF.R.U32.HI R4, RZ, 0x8, R4 ;  /* 0x00000008ff047819 */ /* 0x000fe60000011604 */
[----:B------:R-:W1:Y:S01]  /*5510*/  MUFU.EX2 R198, R42 ;  /* 0x0000002a00c67308 */ /* 0x000e620000000800 */
[----:B------:R-:W-:Y:S01]  /*5520*/  ISETP.LE.U32.AND P2, PT, R5, UR9, PT ;  /* 0x0000000905007c0c */ /* 0x000fe2000bf43070 */
[----:B------:R-:W-:Y:S01]  /*5530*/  @!P3 FADD.FTZ R175, -R175, -RZ ;  /* 0x800000ffafafb221 */ /* 0x000fe20000010100 */
[----:B------:R-:W-:Y:S01]  /*5540*/  LOP3.LUT R5, R4, 0xffff, RZ, 0xc0, !PT ;  /* 0x0000ffff04057812 */ /* 0x000fe200078ec0ff */
[----:B--2---:R-:W-:Y:S01]  /*5550*/  @!P1 FADD.FTZ R174, -R174, -RZ ;  /* 0x800000ffaeae9221 */ /* 0x004fe20000010100 */
[--C-:B------:R-:W-:Y:S02]  /*5560*/  SHF.R.U32.HI R6, RZ, 0x10, R10.reuse ;  /* 0x00000010ff067819 */ /* 0x100fe4000001160a */
[----:B------:R-:W-:Y:S01]  /*5570*/  ISETP.LE.U32.AND P3, PT, R5, UR9, PT ;  /* 0x0000000905007c0c */ /* 0x000fe2000bf63070 */
[----:B------:R-:W-:Y:S01]  /*5580*/  @!P5 FADD.FTZ R177, -R177, -RZ ;  /* 0x800000ffb1b1d221 */ /* 0x000fe20000010100 */
[----:B------:R-:W-:Y:S01]  /*5590*/  LOP3.LUT R4, R6, 0xff, RZ, 0xc0, !PT ;  /* 0x000000ff06047812 */ /* 0x000fe200078ec0ff */
[----:B------:R-:W2:Y:S01]  /*55a0*/  MUFU.EX2 R188, R40 ;  /* 0x0000002800bc7308 */ /* 0x000ea20000000800 */
[----:B------:R-:W-:Y:S02]  /*55b0*/  SHF.R.U32.HI R10, RZ, 0x18, R10 ;  /* 0x00000018ff0a7819 */ /* 0x000fe4000001160a */
[----:B------:R-:W-:Y:S02]  /*55c0*/  ISETP.LE.U32.AND P5, PT, R4, UR9, PT ;  /* 0x0000000904007c0c */ /* 0x000fe4000bfa3070 */
[----:B------:R-:W-:Y:S02]  /*55d0*/  SHF.R.U32.HI R4, RZ, 0x8, R16 ;  /* 0x00000008ff047819 */ /* 0x000fe40000011610 */
[----:B------:R-:W-:Y:S03]  /*55e0*/  ISETP.LE.U32.AND P1, PT, R10, UR9, PT ;  /* 0x000000090a007c0c */ /* 0x000fe6000bf23070 */
[----:B------:R-:W4:Y:S01]  /*55f0*/  MUFU.EX2 R196, R43 ;  /* 0x0000002b00c47308 */ /* 0x000f220000000800 */
[----:B------:R-:W-:Y:S01]  /*5600*/  LOP3.LUT R4, R4, 0xffff, RZ, 0xc0, !PT ;  /* 0x0000ffff04047812 */ /* 0x000fe200078ec0ff */
[----:B---3--:R-:W-:Y:S01]  /*5610*/  @!P3 FADD.FTZ R187, -R187, -RZ ;  /* 0x800000ffbbbbb221 */ /* 0x008fe20000010100 */
[----:B------:R-:W-:Y:S01]  /*5620*/  LOP3.LUT R5, R109, 0xff, RZ, 0xc0, !PT ;  /* 0x000000ff6d057812 */ /* 0x000fe200078ec0ff */
[----:B------:R-:W-:Y:S01]  /*5630*/  IMAD.U32 R109, RZ, RZ, UR18 ;  /* 0x00000012ff6d7e24 */ /* 0x000fe2000f8e00ff */
[----:B------:R-:W-:Y:S02]  /*5640*/  ISETP.LE.U32.AND P3, PT, R4, UR9, PT ;  /* 0x0000000904007c0c */ /* 0x000fe4000bf63070 */
[----:B------:R-:W-:Y:S03]  /*5650*/  LOP3.LUT R4, R17, 0xff, RZ, 0xc0, !PT ;  /* 0x000000ff11047812 */ /* 0x000fe600078ec0ff */
[----:B------:R-:W3:Y:S01]  /*5660*/  MUFU.EX2 R195, R46 ;  /* 0x0000002e00c37308 */ /* 0x000ee20000000800 */
[----:B------:R-:W-:Y:S01]  /*5670*/  ISETP.LE.U32.AND P0, PT, R15, UR9, PT ;  /* 0x000000090f007c0c */ /* 0x000fe2000bf03070 */
[----:B-1----:R-:W-:Y:S01]  /*5680*/  @!P5 FADD.FTZ R198, -R198, -RZ ;  /* 0x800000ffc6c6d221 */ /* 0x002fe20000010100 */
[----:B------:R-:W-:Y:S01]  /*5690*/  ISETP.LE.U32.AND P5, PT, R4, UR9, PT ;  /* 0x0000000904007c0c */ /* 0x000fe2000bfa3070 */
[----:B--2---:R-:W-:Y:S01]  /*56a0*/  @!P2 FADD.FTZ R188, -R188, -RZ ;  /* 0x800000ffbcbca221 */ /* 0x004fe20000010100 */
[----:B------:R-:W-:Y:S02]  /*56b0*/  ISETP.LE.U32.AND P2, PT, R21, UR9, PT ;  /* 0x0000000915007c0c */ /* 0x000fe4000bf43070 */
[----:B------:R-:W-:Y:S03]  /*56c0*/  SHF.R.U32.HI R4, RZ, 0x8, R112 ;  /* 0x00000008ff047819 */ /* 0x000fe60000011670 */
[----:B------:R-:W1:Y:S01]  /*56d0*/  MUFU.EX2 R194, R47 ;  /* 0x0000002f00c27308 */ /* 0x000e620000000800 */
[----:B----4-:R-:W-:Y:S01]  /*56e0*/  @!P1 FADD.FTZ R196, -R196, -RZ ;  /* 0x800000ffc4c49221 */ /* 0x010fe20000010100 */
[----:B------:R-:W-:Y:S02]  /*56f0*/  ISETP.LE.U32.AND P1, PT, R5, UR9, PT ;  /* 0x0000000905007c0c */ /* 0x000fe4000bf23070 */
[----:B------:R-:W-:Y:S02]  /*5700*/  LOP3.LUT R5, R4, 0xffff, RZ, 0xc0, !PT ;  /* 0x0000ffff04057812 */ /* 0x000fe400078ec0ff */
[----:B------:R-:W-:Y:S04]  /*5710*/  LOP3.LUT R4, R9, 0xff, RZ, 0xc0, !PT ;  /* 0x000000ff09047812 */ /* 0x000fe800078ec0ff */
[----:B------:R-:W2:Y:S01]  /*5720*/  MUFU.EX2 R167, R52 ;  /* 0x0000003400a77308 */ /* 0x000ea20000000800 */
[----:B---3--:R-:W-:Y:S01]  /*5730*/  @!P5 FADD.FTZ R195, -R195, -RZ ;  /* 0x800000ffc3c3d221 */ /* 0x008fe20000010100 */
[----:B------:R-:W-:Y:S02]  /*5740*/  ISETP.LE.U32.AND P5, PT, R5, UR9, PT ;  /* 0x0000000905007c0c */ /* 0x000fe4000bfa3070 */
[----:B------:R-:W-:Y:S01]  /*5750*/  LOP3.LUT R5, R9, 0xffff, RZ, 0xc0, !PT ;  /* 0x0000ffff09057812 */ /* 0x000fe200078ec0ff */
[----:B------:R-:W-:Y:S03]  /*5760*/  @!P1 FADD.FTZ R169, -R169, -RZ ;  /* 0x800000ffa9a99221 */ /* 0x000fe60000010100 */
[----:B------:R-:W-:Y:S01]  /*5770*/  SHF.R.U32.HI R6, RZ, 0x8, R5 ;  /* 0x00000008ff067819 */ /* 0x000fe20000011605 */
[----:B-1----:R-:W-:Y:S01]  /*5780*/  @!P2 FADD.FTZ R194, -R194, -RZ ;  /* 0x800000ffc2c2a221 */ /* 0x002fe20000010100 */
[----:B------:R-:W-:Y:S01]  /*5790*/  ISETP.LE.U32.AND P2, PT, R4, UR9, PT ;  /* 0x0000000904007c0c */ /* 0x000fe2000bf43070 */
[----:B------:R-:W-:Y:S01]  /*57a0*/  MUFU.EX2 R112, R66 ;  /* 0x0000004200707308 */ /* 0x000fe20000000800 */
[--C-:B------:R-:W-:Y:S02]  /*57b0*/  SHF.R.U32.HI R4, RZ, 0x18, R9.reuse ;  /* 0x00000018ff047819 */ /* 0x100fe40000011609 */
[----:B------:R-:W-:Y:S01]  /*57c0*/  SHF.R.U32.HI R5, RZ, 0x10, R9 ;  /* 0x00000010ff057819 */ /* 0x000fe20000011609 */
[----:B------:R-:W-:Y:S01]  /*57d0*/  @!P5 FADD.FTZ R170, -R170, -RZ ;  /* 0x800000ffaaaad221 */ /* 0x000fe20000010100 */
[----:B------:R-:W-:Y:S02]  /*57e0*/  ISETP.LE.U32.AND P4, PT, R4, UR9, PT ;  /* 0x0000000904007c0c */ /* 0x000fe4000bf83070 */
[----:B------:R-:W-:Y:S03]  /*57f0*/  LOP3.LUT R5, R5, 0xff, RZ, 0xc0, !PT ;  /* 0x000000ff05057812 */ /* 0x000fe600078ec0ff */
[----:B------:R-:W1:Y:S01]  /*5800*/  MUFU.EX2 R166, R53 ;  /* 0x0000003500a67308 */ /* 0x000e620000000800 */
[----:B------:R-:W-:Y:S02]  /*5810*/  LOP3.LUT R4, R8, 0xff, RZ, 0xc0, !PT ;  /* 0x000000ff08047812 */ /* 0x000fe400078ec0ff */
[----:B------:R-:W-:Y:S01]  /*5820*/  ISETP.LE.U32.AND P6, PT, R5, UR9, PT ;  /* 0x0000000905007c0c */ /* 0x000fe2000bfc3070 */
[----:B--2---:R-:W-:Y:S01]  /*5830*/  @!P2 FADD.FTZ R167, -R167, -RZ ;  /* 0x800000ffa7a7a221 */ /* 0x004fe20000010100 */
[----:B------:R-:W-:Y:S02]  /*5840*/  SHF.R.U32.HI R5, RZ, 0x10, R8 ;  /* 0x00000010ff057819 */ /* 0x000fe40000011608 */
[----:B------:R-:W-:Y:S03]  /*5850*/  ISETP.LE.U32.AND P5, PT, R4, UR9, PT ;  /* 0x0000000904007c0c */ /* 0x000fe6000bfa3070 */
[----:B------:R-:W2:Y:S01]  /*5860*/  MUFU.EX2 R164, R55 ;  /* 0x0000003700a47308 */ /* 0x000ea20000000800 */
[----:B------:R-:W-:Y:S02]  /*5870*/  LOP3.LUT R4, R6, 0xffff, RZ, 0xc0, !PT ;  /* 0x0000ffff06047812 */ /* 0x000fe400078ec0ff */
[----:B------:R-:W-:Y:S02]  /*5880*/  LOP3.LUT R6, R8, 0xffff, RZ, 0xc0, !PT ;  /* 0x0000ffff08067812 */ /* 0x000fe400078ec0ff */
[----:B------:R-:W-:Y:S02]  /*5890*/  ISETP.LE.U32.AND P1, PT, R4, UR9, PT ;  /* 0x0000000904007c0c */ /* 0x000fe4000bf23070 */
[----:B------:R-:W-:Y:S03]  /*58a0*/  SHF.R.U32.HI R4, RZ, 0x8, R6 ;  /* 0x00000008ff047819 */ /* 0x000fe60000011606 */
[----:B------:R-:W-:Y:S01]  /*58b0*/  MUFU.EX2 R183, R58 ;  /* 0x0000003a00b77308 */ /* 0x000fe20000000800 */
[----:B------:R-:W-:Y:S02]  /*58c0*/  SHF.R.U32.HI R8, RZ, 0x18, R8 ;  /* 0x00000018ff087819 */ /* 0x000fe40000011608 */
[----:B------:R-:W-:Y:S02]  /*58d0*/  LOP3.LUT R4, R4, 0xffff, RZ, 0xc0, !PT ;  /* 0x0000ffff04047812 */ /* 0x000fe400078ec0ff */
[----:B------:R-:W-:Y:S02]  /*58e0*/  LOP3.LUT R6, R7, 0xff, RZ, 0xc0, !PT ;  /* 0x000000ff07067812 */ /* 0x000fe400078ec0ff */
[----:B------:R-:W-:Y:S03]  /*58f0*/  ISETP.LE.U32.AND P2, PT, R4, UR9, PT ;  /* 0x0000000904007c0c */ /* 0x000fe6000bf43070 */
[----:B------:R-:W3:Y:S01]  /*5900*/  MUFU.EX2 R185, R44 ;  /* 0x0000002c00b97308 */ /* 0x000ee20000000800 */
[----:B------:R-:W-:Y:S01]  /*5910*/  LOP3.LUT R4, R5, 0xff, RZ, 0xc0, !PT ;  /* 0x000000ff05047812 */ /* 0x000fe200078ec0ff */
[----:B-1----:R-:W-:Y:S01]  /*5920*/  @!P1 FADD.FTZ R166, -R166, -RZ ;  /* 0x800000ffa6a69221 */ /* 0x002fe20000010100 */
[----:B------:R-:W-:Y:S01]  /*5930*/  SHF.R.U32.HI R5, RZ, 0x8, R18 ;  /* 0x00000008ff057819 */ /* 0x000fe20000011612 */
[----:B--2---:R-:W-:Y:S01]  /*5940*/  @!P4 FADD.FTZ R164, -R164, -RZ ;  /* 0x800000ffa4a4c221 */ /* 0x004fe20000010100 */
[----:B------:R-:W-:Y:S02]  /*5950*/  ISETP.LE.U32.AND P1, PT, R4, UR9, PT ;  /* 0x0000000904007c0c */ /* 0x000fe4000bf23070 */
[----:B------:R-:W-:Y:S03]  /*5960*/  LOP3.LUT R4, R5, 0xffff, RZ, 0xc0, !PT ;  /* 0x0000ffff05047812 */ /* 0x000fe600078ec0ff */
[----:B------:R-:W1:Y:S01]  /*5970*/  MUFU.EX2 R163, R57 ;  /* 0x0000003900a37308 */ /* 0x000e620000000800 */
[----:B------:R-:W-:Y:S02]  /*5980*/  LOP3.LUT R5, R22, 0xff, RZ, 0xc0, !PT ;  /* 0x000000ff16057812 */ /* 0x000fe400078ec0ff */
[----:B------:R-:W-:Y:S02]  /*5990*/  ISETP.LE.U32.AND P4, PT, R4, UR9, PT ;  /* 0x0000000904007c0c */ /* 0x000fe4000bf83070 */
[----:B------:R-:W-:Y:S02]  /*59a0*/  SHF.R.U32.HI R4, RZ, 0x8, R20 ;  /* 0x00000008ff047819 */ /* 0x000fe40000011614 */
[----:B------:R-:W-:Y:S03]  /*59b0*/  F2FP.RELU.BF16.F32.PACK_AB R7, R214, R216 ;  /* 0x000000d8d607723e */ /* 0x000fe600000018ff */
[----:B------:R-:W2:Y:S01]  /*59c0*/  MUFU.EX2 R186, R45 ;  /* 0x0000002d00ba7308 */ /* 0x000ea20000000800 */
[----:B---3--:R-:W-:Y:S01]  /*59d0*/  @!P0 FADD.FTZ R185, -R185, -RZ ;  /* 0x800000ffb9b98221 */ /* 0x008fe20000010100 */
[----:B------:R-:W-:Y:S01]  /*59e0*/  @!P1 FADD.FTZ R183, -R183, -RZ ;  /* 0x800000ffb7b79221 */ /* 0x000fe20000010100 */
[----:B------:R-:W-:Y:S02]  /*59f0*/  ISETP.LE.U32.AND P1, PT, R5, UR9, PT ;  /* 0x0000000905007c0c */ /* 0x000fe4000bf23070 */
[----:B------:R-:W-:Y:S02]  /*5a00*/  LOP3.LUT R5, R4, 0xffff, RZ, 0xc0, !PT ;  /* 0x0000ffff04057812 */ /* 0x000fe400078ec0ff */
[----:B------:R-:W-:Y:S01]  /*5a10*/  F2FP.RELU.BF16.F32.PACK_AB R4, R206, R207 ;  /* 0x000000cfce04723e */ /* 0x000fe200000018ff */
[----:B------:R-:W-:Y:S01]  /*5a20*/  @!P4 FADD.FTZ R115, -R115, -RZ ;  /* 0x800000ff7373c221 */ /* 0x000fe20000010100 */
[----:B------:R-:W-:Y:S01]  /*5a30*/  ISETP.LE.U32.AND P0, PT, R13, UR9, PT ;  /* 0x000000090d007c0c */ /* 0x000fe2000bf03070 */
[----:B-1----:R-:W-:Y:S01]  /*5a40*/  @!P2 FADD.FTZ R163, -R163, -RZ ;  /* 0x800000ffa3a3a221 */ /* 0x002fe20000010100 */
[----:B------:R-:W-:Y:S01]  /*5a50*/  ISETP.LE.U32.AND P4, PT, R5, UR9, PT ;  /* 0x0000000905007c0c */ /* 0x000fe2000bf83070 */
[----:B------:R1:W-:Y:S01]  /*5a60*/  STS [R221+0x10000], R4 ;  /* 0x01000004dd007388 */ /* 0x0003e20000000800 */
[----:B------:R-:W-:Y:S01]  /*5a70*/  F2FP.RELU.BF16.F32.PACK_AB R5, R190, R191 ;  /* 0x000000bfbe05723e */ /* 0x000fe200000018ff */
[----:B------:R-:W3:Y:S01]  /*5a80*/  MUFU.EX2 R165, R54 ;  /* 0x0000003600a57308 */ /* 0x000ee20000000800 */
[----:B------:R-:W-:Y:S01]  /*5a90*/  ISETP.LE.U32.AND P2, PT, R8, UR9, PT ;  /* 0x0000000908007c0c */ /* 0x000fe2000bf43070 */
[----:B------:R-:W-:Y:S01]  /*5aa0*/  @!P1 FADD.FTZ R112, -R112, -RZ ;  /* 0x800000ff70709221 */ /* 0x000fe20000010100 */
[----:B------:R-:W-:Y:S01]  /*5ab0*/  F2FP.RELU.BF16.F32.PACK_AB R8, R174, R177 ;  /* 0x000000b1ae08723e */ /* 0x000fe200000018ff */
[----:B--2---:R-:W-:Y:S01]  /*5ac0*/  @!P3 FADD.FTZ R186, -R186, -RZ ;  /* 0x800000ffbabab221 */ /* 0x004fe20000010100 */
[----:B------:R-:W-:Y:S02]  /*5ad0*/  ISETP.LE.U32.AND P3, PT, R14, UR9, PT ;  /* 0x000000090e007c0c */ /* 0x000fe4000bf63070 */
[----:B------:R-:W-:Y:S01]  /*5ae0*/  FSETP.GE.FTZ.AND P1, PT, R189, RZ, PT ;  /* 0x000000ffbd00720b */ /* 0x000fe20003f36000 */
[----:B------:R-:W-:Y:S01]  /*5af0*/  @!P0 FADD.FTZ R162, -R162, -RZ ;  /* 0x800000ffa2a28221 */ /* 0x000fe20000010100 */
[----:B------:R-:W-:Y:S01]  /*5b00*/  ISETP.LE.U32.AND P0, PT, R6, UR9, PT ;  /* 0x0000000906007c0c */ /* 0x000fe2000bf03070 */
[----:B------:R-:W2:Y:S01]  /*5b10*/  MUFU.EX2 R172, R56 ;  /* 0x0000003800ac7308 */ /* 0x000ea20000000800 */
[----:B------:R-:W-:Y:S01]  /*5b20*/  F2FP.RELU.BF16.F32.PACK_AB R6, R210, R212 ;  /* 0x000000d4d206723e */ /* 0x000fe200000018ff */
[----:B------:R-:W-:Y:S01]  /*5b30*/  @!P4 FADD.FTZ R113, -R113, -RZ ;  /* 0x800000ff7171c221 */ /* 0x000fe20000010100 */
[----:B------:R-:W-:Y:S02]  /*5b40*/  F2FP.RELU.BF16.F32.PACK_AB R0, R115, R162 ;  /* 0x000000a27300723e */ /* 0x000fe400000018ff */
[----:B------:R-:W-:Y:S01]  /*5b50*/  FSETP.GE.FTZ.AND P4, PT, R206, RZ, PT ;  /* 0x000000ffce00720b */ /* 0x000fe20003f96000 */
[----:B------:R4:W-:Y:S01]  /*5b60*/  STS [R221+0x10400], R6 ;  /* 0x01040006dd007388 */ /* 0x0009e20000000800 */
[----:B---3--:R-:W-:Y:S03]  /*5b70*/  @!P6 FADD.FTZ R165, -R165, -RZ ;  /* 0x800000ffa5a5e221 */ /* 0x008fe60000010100 */
[----:B------:R-:W3:Y:S01]  /*5b80*/  MUFU.EX2 R178, R59 ;  /* 0x0000003b00b27308 */ /* 0x000ee20000000800 */
[----:B------:R-:W-:Y:S01]  /*5b90*/  ISETP.LE.U32.AND P6, PT, R12, UR9, PT ;  /* 0x000000090c007c0c */ /* 0x000fe2000bfc3070 */
[----:B------:R4:W-:Y:S01]  /*5ba0*/  STS [R223+0x10000], R5 ;  /* 0x01000005df007388 */ /* 0x0009e20000000800 */
[----:B------:R-:W-:Y:S01]  /*5bb0*/  @!P3 FADD.FTZ R110, -R110, -RZ ;  /* 0x800000ff6e6eb221 */ /* 0x000fe20000010100 */
[----:B------:R-:W-:Y:S01]  /*5bc0*/  @!P0 FADD.FTZ R173, -R173, -RZ ;  /* 0x800000ffadad8221 */ /* 0x000fe20000010100 */
[----:B-1----:R-:W-:Y:S02]  /*5bd0*/  F2FP.RELU.BF16.F32.PACK_AB R4, R197, R199 ;  /* 0x000000c7c504723e */ /* 0x002fe400000018ff */
[----:B------:R-:W-:Y:S01]  /*5be0*/  LEA R108, P0, R242, R108, 0x2 ;  /* 0x0000006cf26c7211 */ /* 0x000fe200078010ff */
[----:B--2---:R-:W-:Y:S02]  /*5bf0*/  @!P5 FADD.FTZ R172, -R172, -RZ ;  /* 0x800000ffacacd221 */ /* 0x004fe40000010100 */
[----:B------:R1:W-:Y:S01]  /*5c00*/  STS [R223+0x10400], R4 ;  /* 0x01040004df007388 */ /* 0x0003e20000000800 */
[----:B------:R-:W-:Y:S02]  /*5c10*/  ISETP.LE.U32.AND P5, PT, R19, UR9, PT ;  /* 0x0000000913007c0c */ /* 0x000fe4000bfa3070 */
[----:B------:R-:W-:Y:S01]  /*5c20*/  LEA.HI.X.SX32 R109, R242, R109, 0x2, P0 ;  /* 0x0000006df26d7211 */ /* 0x000fe200000f16ff */
[----:B------:R2:W-:Y:S01]  /*5c30*/  STS [R221+0x12000], R7 ;  /* 0x01200007dd007388 */ /* 0x0005e20000000800 */
[----:B------:R-:W-:Y:S01]  /*5c40*/  @!P6 FADD.FTZ R114, -R114, -RZ ;  /* 0x800000ff7272e221 */ /* 0x000fe20000010100 */
[----:B------:R-:W-:Y:S01]  /*5c50*/  FSETP.GE.FTZ.AND P0, PT, R207, RZ, PT ;  /* 0x000000ffcf00720b */ /* 0x000fe20003f16000 */
[----:B---3--:R-:W-:Y:S01]  /*5c60*/  @!P2 FADD.FTZ R178, -R178, -RZ ;  /* 0x800000ffb2b2a221 */ /* 0x008fe20000010100 */
[----:B------:R-:W-:Y:S02]  /*5c70*/  FSETP.GE.FTZ.AND P3, PT, R191, RZ, PT ;  /* 0x000000ffbf00720b */ /* 0x000fe40003f76000 */
[----:B------:R-:W-:Y:S02]  /*5c80*/  FSETP.GE.FTZ.AND P2, PT, R190, RZ, PT ;  /* 0x000000ffbe00720b */ /* 0x000fe40003f56000 */
[----:B----4-:R-:W-:Y:S02]  /*5c90*/  F2FP.RELU.BF16.F32.PACK_AB R6, R218, R219 ;  /* 0x000000dbda06723e */ /* 0x010fe400000018ff */
[----:B------:R-:W-:Y:S01]  /*5ca0*/  @!P5 FADD.FTZ R111, -R111, -RZ ;  /* 0x800000ff6f6fd221 */ /* 0x000fe20000010100 */
[----:B------:R-:W-:Y:S02]  /*5cb0*/  F2FP.RELU.BF16.F32.PACK_AB R5, R211, R213 ;  /* 0x000000d5d305723e */ /* 0x000fe400000018ff */
[----:B------:R3:W-:Y:S04]  /*5cc0*/  STS [R221+0x12400], R6 ;  /* 0x01240006dd007388 */ /* 0x0007e80000000800 */
[----:B------:R4:W-:Y:S01]  /*5cd0*/  STS [R223+0x12000], R5 ;  /* 0x01200005df007388 */ /* 0x0009e20000000800 */
[----:B-1----:R-:W-:Y:S02]  /*5ce0*/  F2FP.RELU.BF16.F32.PACK_AB R4, R215, R217 ;  /* 0x000000d9d704723e */ /* 0x002fe400000018ff */
[----:B--2---:R-:W-:Y:S03]  /*5cf0*/  F2FP.RELU.BF16.F32.PACK_AB R7, R184, R189 ;  /* 0x000000bdb807723e */ /* 0x004fe600000018ff */
[----:B------:R1:W-:Y:S04]  /*5d00*/  STS [R223+0x12400], R4 ;  /* 0x01240004df007388 */ /* 0x0003e80000000800 */
[----:B------:R2:W-:Y:S01]  /*5d10*/  STS [R227+0x10000], R7 ;  /* 0x01000007e3007388 */ /* 0x0005e20000000800 */
[----:B---3--:R-:W-:Y:S02]  /*5d20*/  F2FP.RELU.BF16.F32.PACK_AB R6, R192, R193 ;  /* 0x000000c1c006723e */ /* 0x008fe400000018ff */
[----:B----4-:R-:W-:Y:S03]  /*5d30*/  F2FP.RELU.BF16.F32.PACK_AB R5, R179, R180 ;  /* 0x000000b4b305723e */ /* 0x010fe600000018ff */
[----:B------:R3:W-:Y:S04]  /*5d40*/  STS [R227+0x10400], R6 ;  /* 0x01040006e3007388 */ /* 0x0007e80000000800 */
[----:B------:R4:W-:Y:S01]  /*5d50*/  STS [R226+0x10000], R5 ;  /* 0x01000005e2007388 */ /* 0x0009e20000000800 */
[----:B-1----:R-:W-:Y:S02]  /*5d60*/  F2FP.RELU.BF16.F32.PACK_AB R4, R181, R182 ;  /* 0x000000b6b504723e */ /* 0x002fe400000018ff */
[----:B--2---:R-:W-:Y:S03]  /*5d70*/  F2FP.RELU.BF16.F32.PACK_AB R7, R187, R188 ;  /* 0x000000bcbb07723e */ /* 0x004fe600000018ff */
[----:B------:R1:W-:Y:S01]  /*5d80*/  STS [R226+0x10400], R4 ;  /* 0x01040004e2007388 */ /* 0x0003e20000000800 */
[----:B---3--:R-:W-:Y:S02]  /*5d90*/  F2FP.RELU.BF16.F32.PACK_AB R6, R203, R202 ;  /* 0x000000cacb06723e */ /* 0x008fe400000018ff */
[----:B----4-:R-:W-:Y:S03]  /*5da0*/  F2FP.RELU.BF16.F32.PACK_AB R5, R204, R205 ;  /* 0x000000cdcc05723e */ /* 0x010fe600000018ff */
[----:B------:R2:W-:Y:S01]  /*5db0*/  STS [R227+0x12000], R6 ;  /* 0x01200006e3007388 */ /* 0x0005e20000000800 */
[----:B-1----:R-:W-:Y:S05]  /*5dc0*/  F2FP.RELU.BF16.F32.PACK_AB R4, R208, R209 ;  /* 0x000000d1d004723e */ /* 0x002fea00000018ff */
[----:B------:R1:W-:Y:S04]  /*5dd0*/  STS [R227+0x12400], R4 ;  /* 0x01240004e3007388 */ /* 0x0003e80000000800 */
[----:B------:R3:W-:Y:S01]  /*5de0*/  STS [R226+0x12400], R5 ;  /* 0x01240005e2007388 */ /* 0x0007e20000000800 */
[----:B--2---:R-:W-:Y:S05]  /*5df0*/  F2FP.RELU.BF16.F32.PACK_AB R6, R200, R201 ;  /* 0x000000c9c806723e */ /* 0x004fea00000018ff */
[----:B------:R2:W-:Y:S04]  /*5e00*/  STS [R226+0x12000], R6 ;  /* 0x01200006e2007388 */ /* 0x0005e80000000800 */
[----:B------:R-:W-:Y:S01]  /*5e10*/  STS [R220+0x10400], R8 ;  /* 0x01040008dc007388 */ /* 0x000fe20000000800 */
[----:B-1----:R-:W-:Y:S02]  /*5e20*/  F2FP.RELU.BF16.F32.PACK_AB R4, R175, R176 ;  /* 0x000000b0af04723e */ /* 0x002fe400000018ff */
[----:B---3--:R-:W-:Y:S03]  /*5e30*/  F2FP.RELU.BF16.F32.PACK_AB R5, R170, R171 ;  /* 0x000000abaa05723e */ /* 0x008fe600000018ff */
[----:B------:R1:W-:Y:S04]  /*5e40*/  STS [R220+0x10000], R4 ;  /* 0x01000004dc007388 */ /* 0x0003e80000000800 */
[----:B------:R3:W-:Y:S01]  /*5e50*/  STS [R222+0x10000], R5 ;  /* 0x01000005de007388 */ /* 0x0007e20000000800 */
[----:B--2---:R-:W-:Y:S02]  /*5e60*/  F2FP.RELU.BF16.F32.PACK_AB R6, R196, R198 ;  /* 0x000000c6c406723e */ /* 0x004fe400000018ff */
[----:B-1----:R-:W-:Y:S02]  /*5e70*/  F2FP.RELU.BF16.F32.PACK_AB R4, R168, R169 ;  /* 0x000000a9a804723e */ /* 0x002fe400000018ff */
[----:B---3--:R-:W-:Y:S03]  /*5e80*/  F2FP.RELU.BF16.F32.PACK_AB R5, R166, R167 ;  /* 0x000000a7a605723e */ /* 0x008fe600000018ff */
[----:B------:R1:W-:Y:S04]  /*5e90*/  STS [R222+0x10400], R4 ;  /* 0x01040004de007388 */ /* 0x0003e80000000800 */
[----:B------:R2:W-:Y:S04]  /*5ea0*/  STS [R220+0x12000], R7 ;  /* 0x01200007dc007388 */ /* 0x0005e80000000800 */
[----:B------:R3:W-:Y:S01]  /*5eb0*/  STS [R220+0x12400], R6 ;  /* 0x01240006dc007388 */ /* 0x0007e20000000800 */
[----:B-1----:R-:W-:Y:S02]  /*5ec0*/  F2FP.RELU.BF16.F32.PACK_AB R4, R164, R165 ;  /* 0x000000a5a404723e */ /* 0x002fe400000018ff */
[----:B--2---:R-:W-:Y:S02]  /*5ed0*/  F2FP.RELU.BF16.F32.PACK_AB R7, R186, R185 ;  /* 0x000000b9ba07723e */ /* 0x004fe400000018ff */
[----:B---3--:R-:W-:Y:S03]  /*5ee0*/  F2FP.RELU.BF16.F32.PACK_AB R6, R194, R195 ;  /* 0x000000c3c206723e */ /* 0x008fe600000018ff */
[----:B------:R1:W-:Y:S04]  /*5ef0*/  STS [R222+0x12000], R7 ;  /* 0x01200007de007388 */ /* 0x0003e80000000800 */
[----:B------:R2:W-:Y:S04]  /*5f00*/  STS [R222+0x12400], R6 ;  /* 0x01240006de007388 */ /* 0x0005e80000000800 */
[----:B------:R3:W-:Y:S04]  /*5f10*/  STS [R225+0x10000], R5 ;  /* 0x01000005e1007388 */ /* 0x0007e80000000800 */
[----:B------:R4:W-:Y:S04]  /*5f20*/  STS [R225+0x10400], R4 ;  /* 0x01040004e1007388 */ /* 0x0009e80000000800 */
[----:B------:R4:W-:Y:S01]  /*5f30*/  STS [R224+0x10000], R0 ;  /* 0x01000000e0007388 */ /* 0x0009e20000000800 */
[----:B-1----:R-:W-:Y:S02]  /*5f40*/  F2FP.RELU.BF16.F32.PACK_AB R7, R163, R172 ;  /* 0x000000aca307723e */ /* 0x002fe400000018ff */
[----:B--2---:R-:W-:Y:S02]  /*5f50*/  F2FP.RELU.BF16.F32.PACK_AB R6, R178, R183 ;  /* 0x000000b7b206723e */ /* 0x004fe400000018ff */
[----:B---3--:R-:W-:Y:S02]  /*5f60*/  F2FP.RELU.BF16.F32.PACK_AB R5, R110, R112 ;  /* 0x000000706e05723e */ /* 0x008fe400000018ff */
[----:B----4-:R-:W-:Y:S03]  /*5f70*/  F2FP.RELU.BF16.F32.PACK_AB R4, R113, R114 ;  /* 0x000000727104723e */ /* 0x010fe600000018ff */
[----:B------:R-:W-:Y:S01]  /*5f80*/  STS [R224+0x10400], R5 ;  /* 0x01040005e0007388 */ /* 0x000fe20000000800 */
[----:B------:R-:W-:Y:S03]  /*5f90*/  F2FP.RELU.BF16.F32.PACK_AB R0, R111, R173 ;  /* 0x000000ad6f00723e */ /* 0x000fe600000018ff */
[----:B------:R-:W-:Y:S04]  /*5fa0*/  STS [R225+0x12000], R7 ;  /* 0x01200007e1007388 */ /* 0x000fe80000000800 */
[----:B------:R-:W-:Y:S04]  /*5fb0*/  STS [R225+0x12400], R6 ;  /* 0x01240006e1007388 */ /* 0x000fe80000000800 */
[----:B------:R1:W-:Y:S04]  /*5fc0*/  STS [R224+0x12400], R0 ;  /* 0x01240000e0007388 */ /* 0x0003e80000000800 */
[----:B------:R-:W-:Y:S04]  /*5fd0*/  STS [R224+0x12000], R4 ;  /* 0x01200004e0007388 */ /* 0x000fe80000000800 */
[----:B------:R-:W2:Y:S08]  /*5fe0*/  LDSM.16.M88.4 R64, [R153+UR4+0x4000] ;  /* 0x004000049940783b */ /* 0x000eb00008000200 */
[----:B------:R-:W3:Y:S08]  /*5ff0*/  LDSM.16.M88.4 R60, [R153+UR4+0x5000] ;  /* 0x00500004993c783b */ /* 0x000ef00008000200 */
[----:B------:R-:W4:Y:S08]  /*6000*/  LDSM.16.M88.4 R100, [R104] ;  /* 0x000000006864783b */ /* 0x000f300000000200 */
[----:B------:R-:W4:Y:S08]  /*6010*/  LDSM.16.M88.4 R104, [R104+0x1000] ;  /* 0x001000006868783b */ /* 0x000f300000000200 */
[----:B-1----:R1:W5:Y:S01]  /*6020*/  LDG.E R0, desc[UR14][R108.64+0x120] ;  /* 0x0001200e6c007981 */ /* 0x002362000c1e1900 */
[-C--:B--2---:R-:W-:Y:S06]  /*6030*/  HMMA.16816.F32.BF16 R4, R64, R116.reuse, RZ ;  /* 0x000000744004723c */ /* 0x084fec00000418ff */
        /* <DEDUP_REMOVED lines=15> */
[-C--:B----4-:R-:W-:Y:S06]  /*6130*/  HMMA.16816.F32.BF16 R4, R100, R132.reuse, R4 ;  /* 0x000000846404723c */ /* 0x090fec0000041804 */
        /* <DEDUP_REMOVED lines=13> */
[-C--:B------:R-:W-:Y:S01]  /*6210*/  HMMA.16816.F32.BF16 R60, R104, R146.reuse, R60 ;  /* 0x00000092683c723c */ /* 0x080fe2000004183c */
[----:B------:R-:W2:Y:S04]  /*6220*/  LDG.E R106, desc[UR14][R108.64] ;  /* 0x0000000e6c6a7981 */ /* 0x000ea8000c1e1900 */
[----:B------:R-:W3:Y:S01]  /*6230*/  LDG.E R105, desc[UR14][R108.64+0x20] ;  /* 0x0000200e6c697981 */ /* 0x000ee2000c1e1900 */
[----:B------:R-:W-:Y:S03]  /*6240*/  HMMA.16816.F32.BF16 R64, R100, R146, R64 ;  /* 0x000000926440723c */ /* 0x000fe60000041840 */
[----:B------:R1:W5:Y:S02]  /*6250*/  LDG.E R104, desc[UR14][R108.64+0x100] ;  /* 0x0001000e6c687981 */ /* 0x000364000c1e1900 */
[C---:B--2---:R-:W-:Y:S01]  /*6260*/  FADD.FTZ R4, -R106.reuse, R4 ;  /* 0x000000046a047221 */ /* 0x044fe20000010100 */
[C---:B------:R-:W-:Y:S01]  /*6270*/  FADD.FTZ R16, -R106.reuse, R16 ;  /* 0x000000106a107221 */ /* 0x040fe20000010100 */
[C---:B------:R-:W-:Y:S01]  /*6280*/  FADD.FTZ R5, -R106.reuse, R5 ;  /* 0x000000056a057221 */ /* 0x040fe20000010100 */
[C---:B------:R-:W-:Y:S03]  /*6290*/  FADD.FTZ R21, -R106.reuse, R21 ;  /* 0x000000156a157221 */ /* 0x040fe60000010100 */
[----:B------:R-:W-:Y:S01]  /*62a0*/  FADD.FTZ R20, -R106, R20 ;  /* 0x000000146a147221 */ /* 0x000fe20000010100 */
[-C--:B------:R-:W-:Y:S01]  /*62b0*/  FSEL R4, R4, R106.reuse, P0 ;  /* 0x0000006a04047208 */ /* 0x080fe20000000000 */
[----:B------:R-:W-:Y:S01]  /*62c0*/  FADD.FTZ R53, -R106, R53 ;  /* 0x000000356a357221 */ /* 0x000fe20000010100 */
[----:B------:R-:W-:Y:S01]  /*62d0*/  FSETP.GE.FTZ.AND P0, PT, R184, RZ, PT ;  /* 0x000000ffb800720b */ /* 0x000fe20003f16000 */
[----:B------:R-:W-:Y:S01]  /*62e0*/  FADD.FTZ R52, -R106, R52 ;  /* 0x000000346a347221 */ /* 0x000fe20000010100 */
[----:B------:R-:W-:Y:S01]  /*62f0*/  FSEL R16, R16, R106, P3 ;  /* 0x0000006a10107208 */ /* 0x000fe20001800000 */
[----:B------:R-:W-:Y:S01]  /*6300*/  FMUL.FTZ R107, R207, R4 ;  /* 0x00000004cf6b7220 */ /* 0x000fe20000410000 */
[-C--:B------:R-:W-:Y:S01]  /*6310*/  FSEL R5, R5, R106.reuse, P4 ;  /* 0x0000006a05057208 */ /* 0x080fe20002000000 */
[----:B------:R-:W-:Y:S01]  /*6320*/  FADD.FTZ R4, -R106, R17 ;  /* 0x000000116a047221 */ /* 0x000fe20000010100 */
[----:B------:R-:W-:Y:S01]  /*6330*/  FSEL R21, R21, R106, P0 ;  /* 0x0000006a15157208 */ /* 0x000fe20000000000 */
[----:B------:R-:W-:Y:S01]  /*6340*/  FMUL.FTZ R191, R191, R16 ;  /* 0x00000010bfbf7220 */ /* 0x000fe20000410000 */
[----:B------:R-:W-:Y:S01]  /*6350*/  FSETP.GE.FTZ.AND P0, PT, R175, RZ, PT ;  /* 0x000000ffaf00720b */ /* 0x000fe20003f16000 */
[----:B------:R-:W-:Y:S01]  /*6360*/  FMUL.FTZ R5, R206, R5 ;  /* 0x00000005ce057220 */ /* 0x000fe20000410000 */
[-C--:B------:R-:W-:Y:S01]  /*6370*/  FSEL R4, R4, R106.reuse, P2 ;  /* 0x0000006a04047208 */ /* 0x080fe20001000000 */
[----:B------:R-:W-:Y:S01]  /*6380*/  FMUL.FTZ R184, R184, R21 ;  /* 0x00000015b8b87220 */ /* 0x000fe20000410000 */
[----:B------:R-:W-:Y:S01]  /*6390*/  FSEL R20, R20, R106, P1 ;  /* 0x0000006a14147208 */ /* 0x000fe20000800000 */
[----:B------:R-:W-:Y:S01]  /*63a0*/  FADD.FTZ R17, -R106, R33 ;  /* 0x000000216a117221 */ /* 0x000fe20000010100 */
[----:B------:R-:W-:Y:S01]  /*63b0*/  F2FP.BF16.F32.PACK_AB R16, R5, R107 ;  /* 0x0000006b0510723e */ /* 0x000fe200000010ff */
[----:B------:R-:W-:Y:S01]  /*63c0*/  FMUL.FTZ R4, R190, R4 ;  /* 0x00000004be047220 */ /* 0x000fe20000410000 */
[----:B------:R-:W-:Y:S01]  /*63d0*/  FSETP.GE.FTZ.AND P1, PT, R176, RZ, PT ;  /* 0x000000ffb000720b */ /* 0x000fe20003f36000 */
[----:B------:R-:W-:Y:S01]  /*63e0*/  FADD.FTZ R5, -R106, R36 ;  /* 0x000000246a057221 */ /* 0x000fe20000010100 */
[----:B------:R-:W-:Y:S01]  /*63f0*/  FSETP.GE.FTZ.AND P3, PT, R180, RZ, PT ;  /* 0x000000ffb400720b */ /* 0x000fe20003f76000 */
[----:B------:R-:W-:Y:S01]  /*6400*/  FMUL.FTZ R189, R189, R20 ;  /* 0x00000014bdbd7220 */ /* 0x000fe20000410000 */
[----:B------:R-:W-:Y:S01]  /*6410*/  F2FP.BF16.F32.PACK_AB R21, R4, R191 ;  /* 0x000000bf0415723e */ /* 0x000fe200000010ff */
[C---:B------:R-:W-:Y:S01]  /*6420*/  FADD.FTZ R4, -R106.reuse, R37 ;  /* 0x000000256a047221 */ /* 0x040fe20000010100 */
[-C--:B------:R-:W-:Y:S01]  /*6430*/  FSEL R5, R5, R106.reuse, P1 ;  /* 0x0000006a05057208 */ /* 0x080fe20000800000 */
[C---:B------:R-:W-:Y:S01]  /*6440*/  FADD.FTZ R20, -R106.reuse, R32 ;  /* 0x000000206a147221 */ /* 0x040fe20000010100 */
[----:B------:R-:W-:Y:S01]  /*6450*/  FSETP.GE.FTZ.AND P2, PT, R179, RZ, PT ;  /* 0x000000ffb300720b */ /* 0x000fe20003f56000 */
[----:B------:R-:W-:Y:S01]  /*6460*/  FADD.FTZ R64, -R106, R64 ;  /* 0x000000406a407221 */ /* 0x000fe20000010100 */
[----:B------:R-:W-:Y:S01]  /*6470*/  FSEL R4, R4, R106, P0 ;  /* 0x0000006a04047208 */ /* 0x000fe20000000000 */
[----:B------:R-:W-:Y:S01]  /*6480*/  FMUL.FTZ R176, R176, R5 ;  /* 0x00000005b0b07220 */ /* 0x000fe20000410000 */
[----:B------:R-:W-:Y:S01]  /*6490*/  FSETP.GE.FTZ.AND P0, PT, R115, RZ, PT ;  /* 0x000000ff7300720b */ /* 0x000fe20003f16000 */
[----:B------:R-:W-:Y:S01]  /*64a0*/  FADD.FTZ R5, -R106, R48 ;  /* 0x000000306a057221 */ /* 0x000fe20000010100 */
[----:B------:R-:W-:Y:S01]  /*64b0*/  FSETP.GE.FTZ.AND P1, PT, R166, RZ, PT ;  /* 0x000000ffa600720b */ /* 0x000fe20003f36000 */
[----:B------:R-:W-:Y:S01]  /*64c0*/  FMUL.FTZ R175, R175, R4 ;  /* 0x00000004afaf7220 */ /* 0x000fe20000410000 */
[-C--:B------:R-:W-:Y:S01]  /*64d0*/  FSEL R20, R20, R106.reuse, P3 ;  /* 0x0000006a14147208 */ /* 0x080fe20001800000 */
[----:B------:R-:W-:Y:S01]  /*64e0*/  FADD.FTZ R4, -R106, R49 ;  /* 0x000000316a047221 */ /* 0x000fe20000010100 */
[-C--:B------:R-:W-:Y:S01]  /*64f0*/  FSEL R17, R17, R106.reuse, P2 ;  /* 0x0000006a11117208 */ /* 0x080fe20001000000 */
[----:B---3--:R-:W-:Y:S01]  /*6500*/  FADD.FTZ R6, -R105, R6 ;  /* 0x0000000669067221 */ /* 0x008fe20000010100 */
[----:B------:R-:W-:Y:S01]  /*6510*/  FSEL R53, R53, R106, P1 ;  /* 0x0000006a35357208 */ /* 0x000fe20000800000 */
[----:B------:R-:W-:Y:S01]  /*6520*/  FMUL.FTZ R20, R180, R20 ;  /* 0x00000014b4147220 */ /* 0x000fe20000410000 */
[----:B------:R-:W-:Y:S01]  /*6530*/  FSETP.GE.FTZ.AND P4, PT, R171, RZ, PT ;  /* 0x000000ffab00720b */ /* 0x000fe20003f96000 */
[----:B------:R-:W-:Y:S01]  /*6540*/  FMUL.FTZ R17, R179, R17 ;  /* 0x00000011b3117220 */ /* 0x000fe20000410000 */
[----:B------:R-:W-:Y:S01]  /*6550*/  FSETP.GE.FTZ.AND P3, PT, R170, RZ, PT ;  /* 0x000000ffaa00720b */ /* 0x000fe20003f76000 */
[----:B------:R-:W-:Y:S01]  /*6560*/  FMUL.FTZ R166, R166, R53 ;  /* 0x00000035a6a67220 */ /* 0x000fe20000410000 */
[----:B------:R-:W-:Y:S01]  /*6570*/  FSETP.GE.FTZ.AND P2, PT, R167, RZ, PT ;  /* 0x000000ffa700720b */ /* 0x000fe20003f56000 */
[----:B------:R-:W-:Y:S01]  /*6580*/  FADD.FTZ R7, -R105, R7 ;  /* 0x0000000769077221 */ /* 0x000fe20000010100 */
[----:B------:R-:W-:Y:S02]  /*6590*/  FSETP.GE.FTZ.AND P1, PT, R162, RZ, PT ;  /* 0x000000ffa200720b */ /* 0x000fe40003f36000 */
[-C--:B------:R-:W-:Y:S02]  /*65a0*/  FSEL R5, R5, R106.reuse, P4 ;  /* 0x0000006a05057208 */ /* 0x080fe40002000000 */
[-C--:B------:R-:W-:Y:S02]  /*65b0*/  FSEL R4, R4, R106.reuse, P3 ;  /* 0x0000006a04047208 */ /* 0x080fe40001800000 */
[-C--:B------:R-:W-:Y:S01]  /*65c0*/  FSEL R52, R52, R106.reuse, P2 ;  /* 0x0000006a34347208 */ /* 0x080fe20001000000 */
[----:B------:R-:W-:Y:S01]  /*65d0*/  FMUL.FTZ R171, R171, R5 ;  /* 0x00000005abab7220 */ /* 0x000fe20000410000 */
[----:B------:R-:W-:Y:S01]  /*65e0*/  FSEL R64, R64, R106, P1 ;  /* 0x0000006a40407208 */ /* 0x000fe20000800000 */
[----:B------:R-:W-:Y:S01]  /*65f0*/  @P0 FADD.FTZ R106, -R106, R65 ;  /* 0x000000416a6a0221 */ /* 0x000fe20000010100 */
[----:B------:R-:W-:Y:S01]  /*6600*/  PLOP3.LUT P0, PT, PT, PT, UP3, 0x80, 0x0 ;  /* 0x000000000000781c */ /* 0x000fe20003f0f038 */
[----:B------:R-:W-:Y:S01]  /*6610*/  FMUL.FTZ R170, R170, R4 ;  /* 0x00000004aaaa7220 */ /* 0x000fe20000410000 */
[----:B------:R-:W-:Y:S01]  /*6620*/  FSETP.GE.FTZ.AND P2, PT, R212, RZ, PT ;  /* 0x000000ffd400720b */ /* 0x000fe20003f56000 */
[----:B------:R-:W-:Y:S01]  /*6630*/  FMUL.FTZ R167, R167, R52 ;  /* 0x00000034a7a77220 */ /* 0x000fe20000410000 */
[----:B------:R-:W-:Y:S01]  /*6640*/  FSETP.GE.FTZ.AND P1, PT, R210, RZ, PT ;  /* 0x000000ffd200720b */ /* 0x000fe20003f36000 */
[----:B------:R-:W-:Y:S01]  /*6650*/  FMUL.FTZ R64, R162, R64 ;  /* 0x00000040a2407220 */ /* 0x000fe20000410000 */
[----:B------:R-:W-:Y:S01]  /*6660*/  F2FP.BF16.F32.PACK_AB R184, R184, R189 ;  /* 0x000000bdb8b8723e */ /* 0x000fe200000010ff */
[----:B------:R-:W-:Y:S01]  /*6670*/  FMUL.FTZ R106, R115, R106 ;  /* 0x0000006a736a7220 */ /* 0x000fe20000410000 */
[----:B------:R-:W-:Y:S02]  /*6680*/  F2FP.BF16.F32.PACK_AB R36, R17, R20 ;  /* 0x000000141124723e */ /* 0x000fe400000010ff */
[----:B------:R-:W-:Y:S02]  /*6690*/  F2FP.BF16.F32.PACK_AB R175, R175, R176 ;  /* 0x000000b0afaf723e */ /* 0x000fe400000010ff */
[----:B------:R-:W-:Y:S02]  /*66a0*/  F2FP.BF16.F32.PACK_AB R170, R170, R171 ;  /* 0x000000abaaaa723e */ /* 0x000fe400000010ff */
[----:B------:R-:W-:Y:S02]  /*66b0*/  F2FP.BF16.F32.PACK_AB R166, R166, R167 ;  /* 0x000000a7a6a6723e */ /* 0x000fe400000010ff */
[-C--:B------:R-:W-:Y:S02]  /*66c0*/  FSEL R6, R6, R105.reuse, P2 ;  /* 0x0000006906067208 */ /* 0x080fe40001000000 */
[----:B------:R-:W-:Y:S01]  /*66d0*/  FSEL R7, R7, R105, P1 ;  /* 0x0000006907077208 */ /* 0x000fe20000800000 */
[----:B-1----:R-:W-:Y:S06]  /*66e0*/  @!P0 BRA `(.L_x_274) ;  /* 0x0000000000508947 */ /* 0x002fec0003800000 */
[----:B------:R-:W1:Y:S01]  /*66f0*/  LDC R17, c[0x0][0x240] ;  /* 0x00009000ff117b82 */ /* 0x000e620000000800 */
[----:B------:R-:W-:Y:S04]  /*6700*/  ULOP3.LUT UR5, UR11, 0x1, URZ, 0xc0, !UPT ;  /* 0x000000010b057892 */ /* 0x000fe8000f8ec03f */
        /* <DEDUP_REMOVED lines=18> */
.L_x_274:
[----:B------:R-:W-:Y:S01]  /*6830*/  FSETP.GE.FTZ.AND P1, PT, R193, RZ, PT ;  /* 0x000000ffc100720b */ /* 0x000fe20003f36000 */
[----:B------:R2:W-:Y:S01]  /*6840*/  STS [R221+0x8000], R16 ;  /* 0x00800010dd007388 */ /* 0x0005e20000000800 */
[----:B------:R-:W-:Y:S01]  /*6850*/  FSETP.GE.FTZ.AND P3, PT, R199, RZ, PT ;  /* 0x000000ffc700720b */ /* 0x000fe20003f76000 */
[----:B------:R-:W-:Y:S01]  /*6860*/  FADD.FTZ R22, -R105, R22 ;  /* 0x0000001669167221 */ /* 0x000fe20000010100 */
[----:B------:R-:W-:Y:S01]  /*6870*/  FSETP.GE.FTZ.AND P2, PT, R197, RZ, PT ;  /* 0x000000ffc500720b */ /* 0x000fe20003f56000 */
[----:B------:R-:W-:Y:S01]  /*6880*/  FMUL.FTZ R6, R212, R6 ;  /* 0x00000006d4067220 */ /* 0x000fe20000410000 */
[----:B------:R-:W-:Y:S01]  /*6890*/  FSETP.GE.FTZ.AND P6, PT, R169, RZ, PT ;  /* 0x000000ffa900720b */ /* 0x000fe20003fd6000 */
[----:B-1----:R-:W-:Y:S01]  /*68a0*/  FMUL.FTZ R5, R210, R7 ;  /* 0x00000007d2057220 */ /* 0x002fe20000410000 */
[-C--:B------:R-:W-:Y:S01]  /*68b0*/  FSEL R22, R22, R105.reuse, P1 ;  /* 0x0000006916167208 */ /* 0x080fe20000800000 */
[C---:B------:R-:W-:Y:S01]  /*68c0*/  FADD.FTZ R18, -R105.reuse, R18 ;  /* 0x0000001269127221 */ /* 0x040fe20000010100 */
[----:B------:R-:W-:Y:S01]  /*68d0*/  FSETP.GE.FTZ.AND P1, PT, R182, RZ, PT ;  /* 0x000000ffb600720b */ /* 0x000fe20003f36000 */
[C---:B------:R-:W-:Y:S01]  /*68e0*/  FADD.FTZ R19, -R105.reuse, R19 ;  /* 0x0000001369137221 */ /* 0x040fe20000010100 */
[----:B------:R-:W-:Y:S01]  /*68f0*/  FADD.FTZ R4, -R105, R34 ;  /* 0x0000002269047221 */ /* 0x000fe20000010100 */
[----:B------:R-:W-:Y:S01]  /*6900*/  F2FP.BF16.F32.PACK_AB R5, R5, R6 ;  /* 0x000000060505723e */ /* 0x000fe200000010ff */
[C---:B------:R-:W-:Y:S01]  /*6910*/  FADD.FTZ R6, -R105.reuse, R23 ;  /* 0x0000001769067221 */ /* 0x040fe20000010100 */
[-C--:B------:R-:W-:Y:S01]  /*6920*/  FSEL R18, R18, R105.reuse, P3 ;  /* 0x0000006912127208 */ /* 0x080fe20001800000 */
[----:B------:R-:W-:Y:S01]  /*6930*/  FADD.FTZ R35, -R105, R35 ;  /* 0x0000002369237221 */ /* 0x000fe20000010100 */
[-C--:B------:R-:W-:Y:S01]  /*6940*/  FSEL R19, R19, R105.reuse, P2 ;  /* 0x0000006913137208 */ /* 0x080fe20001000000 */
[----:B------:R1:W-:Y:S01]  /*6950*/  STS [R221+0x8400], R5 ;  /* 0x00840005dd007388 */ /* 0x0003e20000000800 */
[----:B------:R-:W-:Y:S01]  /*6960*/  FSETP.GE.FTZ.AND P2, PT, R192, RZ, PT ;  /* 0x000000ffc000720b */ /* 0x000fe20003f56000 */
[----:B------:R-:W-:Y:S01]  /*6970*/  FMUL.FTZ R20, R199, R18 ;  /* 0x00000012c7147220 */ /* 0x000fe20000410000 */
[----:B------:R-:W-:Y:S01]  /*6980*/  FSETP.GE.FTZ.AND P3, PT, R181, RZ, PT ;  /* 0x000000ffb500720b */ /* 0x000fe20003f76000 */
[----:B------:R3:W-:Y:S01]  /*6990*/  STS [R223+0x8000], R21 ;  /* 0x00800015df007388 */ /* 0x0007e20000000800 */
[----:B------:R-:W-:Y:S01]  /*69a0*/  FSEL R4, R4, R105, P1 ;  /* 0x0000006904047208 */ /* 0x000fe20000800000 */
[----:B------:R-:W-:Y:S01]  /*69b0*/  FMUL.FTZ R19, R197, R19 ;  /* 0x00000013c5137220 */ /* 0x000fe20000410000 */
[-C--:B------:R-:W-:Y:S01]  /*69c0*/  FSEL R6, R6, R105.reuse, P2 ;  /* 0x0000006906067208 */ /* 0x080fe20001000000 */
[----:B--2---:R-:W-:Y:S01]  /*69d0*/  FADD.FTZ R16, -R105, R39 ;  /* 0x0000002769107221 */ /* 0x004fe20000010100 */
[----:B------:R-:W-:Y:S01]  /*69e0*/  FSETP.GE.FTZ.AND P1, PT, R174, RZ, PT ;  /* 0x000000ffae00720b */ /* 0x000fe20003f36000 */
[----:B------:R-:W-:Y:S01]  /*69f0*/  FMUL.FTZ R7, R182, R4 ;  /* 0x00000004b6077220 */ /* 0x000fe20000410000 */
[-C--:B------:R-:W-:Y:S01]  /*6a00*/  FSEL R35, R35, R105.reuse, P3 ;  /* 0x0000006923237208 */ /* 0x080fe20001800000 */
[----:B------:R-:W-:Y:S01]  /*6a10*/  FMUL.FTZ R18, R192, R6 ;  /* 0x00000006c0127220 */ /* 0x000fe20000410000 */
[----:B------:R-:W-:Y:S01]  /*6a20*/  F2FP.BF16.F32.PACK_AB R4, R19, R20 ;  /* 0x000000141304723e */ /* 0x000fe200000010ff */
[----:B------:R-:W-:Y:S01]  /*6a30*/  FADD.FTZ R17, -R105, R38 ;  /* 0x0000002669117221 */ /* 0x000fe20000010100 */
[----:B------:R-:W-:Y:S01]  /*6a40*/  FSEL R16, R16, R105, P1 ;  /* 0x0000006910107208 */ /* 0x000fe20000800000 */
[----:B------:R-:W-:Y:S01]  /*6a50*/  FMUL.FTZ R6, R181, R35 ;  /* 0x00000023b5067220 */ /* 0x000fe20000410000 */
[----:B------:R-:W-:Y:S01]  /*6a60*/  FSETP.GE.FTZ.AND P1, PT, R110, RZ, PT ;  /* 0x000000ff6e00720b */ /* 0x000fe20003f36000 */
[----:B------:R2:W-:Y:S01]  /*6a70*/  STS [R223+0x8400], R4 ;  /* 0x00840004df007388 */ /* 0x0005e20000000800 */
[----:B------:R-:W-:Y:S01]  /*6a80*/  FSETP.GE.FTZ.AND P2, PT, R177, RZ, PT ;  /* 0x000000ffb100720b */ /* 0x000fe20003f56000 */
[C---:B------:R-:W-:Y:S01]  /*6a90*/  FADD.FTZ R50, -R105.reuse, R50 ;  /* 0x0000003269327221 */ /* 0x040fe20000010100 */
[----:B------:R-:W-:Y:S01]  /*6aa0*/  F2FP.BF16.F32.PACK_AB R32, R6, R7 ;  /* 0x000000070620723e */ /* 0x000fe200000010ff */
[----:B------:R-:W-:Y:S01]  /*6ab0*/  FADD.FTZ R51, -R105, R51 ;  /* 0x0000003369337221 */ /* 0x000fe20000010100 */
[-C--:B------:R-:W-:Y:S01]  /*6ac0*/  FSEL R17, R17, R105.reuse, P2 ;  /* 0x0000006911117208 */ /* 0x080fe20001000000 */
[C---:B------:R-:W-:Y:S01]  /*6ad0*/  FADD.FTZ R54, -R105.reuse, R54 ;  /* 0x0000003669367221 */ /* 0x040fe20000010100 */
[C---:B------:R-:W-:Y:S01]  /*6ae0*/  FADD.FTZ R55, -R105.reuse, R55 ;  /* 0x0000003769377221 */ /* 0x040fe20000010100 */
[----:B------:R-:W-:Y:S01]  /*6af0*/  FADD.FTZ R6, -R105, R66 ;  /* 0x0000004269067221 */ /* 0x000fe20000010100 */
[----:B------:R-:W-:Y:S01]  /*6b00*/  FSETP.GE.FTZ.AND P5, PT, R168, RZ, PT ;  /* 0x000000ffa800720b */ /* 0x000fe20003fb6000 */
[C---:B-----5:R-:W-:Y:S01]  /*6b10*/  FADD.FTZ R8, -R104.reuse, R8 ;  /* 0x0000000868087221 */ /* 0x060fe20000010100 */
[----:B------:R-:W-:Y:S01]  /*6b20*/  FSETP.GE.FTZ.AND P4, PT, R165, RZ, PT ;  /* 0x000000ffa500720b */ /* 0x000fe20003f96000 */
[----:B------:R-:W-:Y:S01]  /*6b30*/  FADD.FTZ R9, -R104, R9 ;  /* 0x0000000968097221 */ /* 0x000fe20000010100 */
[----:B------:R-:W-:Y:S01]  /*6b40*/  FSETP.GE.FTZ.AND P3, PT, R164, RZ, PT ;  /* 0x000000ffa400720b */ /* 0x000fe20003f76000 */
[----:B------:R-:W-:Y:S01]  /*6b50*/  FADD.FTZ R13, -R104, R13 ;  /* 0x0000000d680d7221 */ /* 0x000fe20000010100 */
[----:B------:R-:W-:Y:S01]  /*6b60*/  FSETP.GE.FTZ.AND P2, PT, R112, RZ, PT ;  /* 0x000000ff7000720b */ /* 0x000fe20003f56000 */
[----:B------:R-:W-:Y:S01]  /*6b70*/  FADD.FTZ R25, -R104, R25 ;  /* 0x0000001968197221 */ /* 0x000fe20000010100 */
[-C--:B------:R-:W-:Y:S01]  /*6b80*/  FSEL R50, R50, R105.reuse, P6 ;  /* 0x0000006932327208 */ /* 0x080fe20003000000 */
[C---:B------:R-:W-:Y:S01]  /*6b90*/  FADD.FTZ R24, -R104.reuse, R24 ;  /* 0x0000001868187221 */ /* 0x040fe20000010100 */
[-C--:B------:R-:W-:Y:S01]  /*6ba0*/  FSEL R51, R51, R105.reuse, P5 ;  /* 0x0000006933337208 */ /* 0x080fe20002800000 */
[----:B------:R-:W-:Y:S01]  /*6bb0*/  FADD.FTZ R12, -R104, R12 ;  /* 0x0000000c680c7221 */ /* 0x000fe20000010100 */
[-C--:B------:R-:W-:Y:S01]  /*6bc0*/  FSEL R54, R54, R105.reuse, P4 ;  /* 0x0000006936367208 */ /* 0x080fe20002000000 */
[----:B------:R-:W-:Y:S01]  /*6bd0*/  FMUL.FTZ R22, R193, R22 ;  /* 0x00000016c1167220 */ /* 0x000fe20000410000 */
[-C--:B------:R-:W-:Y:S01]  /*6be0*/  FSEL R55, R55, R105.reuse, P3 ;  /* 0x0000006937377208 */ /* 0x080fe20001800000 */
[----:B------:R-:W-:Y:S01]  /*6bf0*/  FADD.FTZ R29, -R104, R29 ;  /* 0x0000001d681d7221 */ /* 0x000fe20000010100 */
[----:B------:R-:W-:Y:S01]  /*6c00*/  FSEL R6, R6, R105, P2 ;  /* 0x0000006906067208 */ /* 0x000fe20001000000 */
[----:B------:R-:W-:Y:S01]  /*6c10*/  @P1 FADD.FTZ R105, -R105, R67 ;  /* 0x0000004369691221 */ /* 0x000fe20000010100 */
[----:B------:R-:W-:Y:S01]  /*6c20*/  FSETP.GE.FTZ.AND P1, PT, R216, RZ, PT ;  /* 0x000000ffd800720b */ /* 0x000fe20003f36000 */
[----:B------:R-:W-:Y:S01]  /*6c30*/  FMUL.FTZ R17, R177, R17 ;  /* 0x00000011b1117220 */ /* 0x000fe20000410000 */
[----:B------:R-:W-:Y:S01]  /*6c40*/  FSETP.GE.FTZ.AND P3, PT, R214, RZ, PT ;  /* 0x000000ffd600720b */ /* 0x000fe20003f76000 */
[----:B------:R-:W-:Y:S01]  /*6c50*/  FMUL.FTZ R112, R112, R6 ;  /* 0x0000000670707220 */ /* 0x000fe20000410000 */
[----:B------:R-:W-:Y:S01]  /*6c60*/  FSEL R8, R8, R104, P1 ;  /* 0x0000006808087208 */ /* 0x000fe20000800000 */
[----:B------:R-:W-:Y:S01]  /*6c70*/  FADD.FTZ R6, -R104, R40 ;  /* 0x0000002868067221 */ /* 0x000fe20000010100 */
[----:B------:R-:W-:Y:S01]  /*6c80*/  FSETP.GE.FTZ.AND P1, PT, R211, RZ, PT ;  /* 0x000000ffd300720b */ /* 0x000fe20003f36000 */
[----:B------:R-:W-:Y:S01]  /*6c90*/  FMUL.FTZ R16, R174, R16 ;  /* 0x00000010ae107220 */ /* 0x000fe20000410000 */
[----:B-1----:R-:W-:Y:S01]  /*6ca0*/  FSEL R5, R9, R104, P3 ;  /* 0x0000006809057208 */ /* 0x002fe20001800000 */
[----:B------:R-:W-:Y:S01]  /*6cb0*/  FMUL.FTZ R8, R216, R8 ;  /* 0x00000008d8087220 */ /* 0x000fe20000410000 */
[-C--:B------:R-:W-:Y:S01]  /*6cc0*/  FSEL R13, R13, R104.reuse, P1 ;  /* 0x000000680d0d7208 */ /* 0x080fe20000800000 */
[----:B------:R-:W-:Y:S01]  /*6cd0*/  FADD.FTZ R44, -R104, R44 ;  /* 0x0000002c682c7221 */ /* 0x000fe20000010100 */
[----:B------:R-:W-:Y:S01]  /*6ce0*/  FSETP.GE.FTZ.AND P1, PT, R202, RZ, PT ;  /* 0x000000ffca00720b */ /* 0x000fe20003f36000 */
[----:B------:R-:W-:Y:S01]  /*6cf0*/  FMUL.FTZ R5, R214, R5 ;  /* 0x00000005d6057220 */ /* 0x000fe20000410000 */
[----:B------:R-:W-:Y:S01]  /*6d00*/  FSETP.GE.FTZ.AND P5, PT, R203, RZ, PT ;  /* 0x000000ffcb00720b */ /* 0x000fe20003fb6000 */
[----:B------:R-:W-:Y:S01]  /*6d10*/  FMUL.FTZ R13, R211, R13 ;  /* 0x0000000dd30d7220 */ /* 0x000fe20000410000 */
[----:B------:R-:W-:Y:S01]  /*6d20*/  FSETP.GE.FTZ.AND P2, PT, R213, RZ, PT ;  /* 0x000000ffd500720b */ /* 0x000fe20003f56000 */
[----:B------:R-:W-:Y:S01]  /*6d30*/  FADD.FTZ R26, -R0, R26 ;  /* 0x0000001a001a7221 */ /* 0x000fe20000010100 */
[-C--:B------:R-:W-:Y:S01]  /*6d40*/  FSEL R24, R24, R104.reuse, P1 ;  /* 0x0000006818187208 */ /* 0x080fe20000800000 */
[C---:B------:R-:W-:Y:S01]  /*6d50*/  FADD.FTZ R30, -R0.reuse, R30 ;  /* 0x0000001e001e7221 */ /* 0x040fe20000010100 */
[-C--:B------:R-:W-:Y:S01]  /*6d60*/  FSEL R7, R25, R104.reuse, P5 ;  /* 0x0000006819077208 */ /* 0x080fe20002800000 */
[----:B------:R-:W-:Y:S01]  /*6d70*/  FADD.FTZ R42, -R0, R42 ;  /* 0x0000002a002a7221 */ /* 0x000fe20000010100 */
[----:B------:R-:W-:Y:S01]  /*6d80*/  FSEL R12, R12, R104, P2 ;  /* 0x000000680c0c7208 */ /* 0x000fe20001000000 */
[----:B---3--:R-:W-:Y:S01]  /*6d90*/  FMUL.FTZ R21, R202, R24 ;  /* 0x00000018ca157220 */ /* 0x008fe20000410000 */
[----:B--2---:R-:W-:Y:S01]  /*6da0*/  F2FP.BF16.F32.PACK_AB R4, R5, R8 ;  /* 0x000000080504723e */ /* 0x004fe200000010ff */
[----:B------:R-:W-:Y:S01]  /*6db0*/  FADD.FTZ R8, -R104, R28 ;  /* 0x0000001c68087221 */ /* 0x000fe20000010100 */
[----:B------:R-:W-:Y:S01]  /*6dc0*/  FSETP.GE.FTZ.AND P2, PT, R188, RZ, PT ;  /* 0x000000ffbc00720b */ /* 0x000fe20003f56000 */
[----:B------:R-:W-:Y:S01]  /*6dd0*/  FADD.FTZ R5, -R104, R41 ;  /* 0x0000002968057221 */ /* 0x000fe20000010100 */
[----:B------:R-:W-:Y:S01]  /*6de0*/  FSETP.GE.FTZ.AND P4, PT, R201, RZ, PT ;  /* 0x000000ffc900720b */ /* 0x000fe20003f96000 */
[----:B------:R1:W-:Y:S01]  /*6df0*/  STS [R221+0xa000], R4 ;  /* 0x00a00004dd007388 */ /* 0x0003e20000000800 */
[----:B------:R-:W-:Y:S01]  /*6e00*/  FSETP.GE.FTZ.AND P1, PT, R187, RZ, PT ;  /* 0x000000ffbb00720b */ /* 0x000fe20003f36000 */
[----:B------:R-:W-:Y:S01]  /*6e10*/  FMUL.FTZ R7, R203, R7 ;  /* 0x00000007cb077220 */ /* 0x000fe20000410000 */
[----:B------:R-:W-:Y:S01]  /*6e20*/  FSEL R6, R6, R104, P2 ;  /* 0x0000006806067208 */ /* 0x000fe20001000000 */
[----:B------:R-:W-:Y:S01]  /*6e30*/  FMUL.FTZ R12, R213, R12 ;  /* 0x0000000cd50c7220 */ /* 0x000fe20000410000 */
[----:B------:R-:W-:Y:S01]  /*6e40*/  FSETP.GE.FTZ.AND P3, PT, R200, RZ, PT ;  /* 0x000000ffc800720b */ /* 0x000fe20003f76000 */
[----:B------:R-:W-:Y:S01]  /*6e50*/  FADD.FTZ R27, -R0, R27 ;  /* 0x0000001b001b7221 */ /* 0x000fe20000010100 */
[----:B------:R-:W-:Y:S01]  /*6e60*/  FSEL R8, R8, R104, P4 ;  /* 0x0000006808087208 */ /* 0x000fe20002000000 */
[----:B------:R-:W-:Y:S01]  /*6e70*/  FMUL.FTZ R9, R188, R6 ;  /* 0x00000006bc097220 */ /* 0x000fe20000410000 */
[----:B------:R-:W-:Y:S01]  /*6e80*/  FSEL R5, R5, R104, P1 ;  /* 0x0000006805057208 */ /* 0x000fe20000800000 */
[----:B------:R-:W-:Y:S01]  /*6e90*/  FADD.FTZ R6, -R104, R57 ;  /* 0x0000003968067221 */ /* 0x000fe20000010100 */
[----:B------:R-:W-:Y:S01]  /*6ea0*/  FSETP.GE.FTZ.AND P1, PT, R113, RZ, PT ;  /* 0x000000ff7100720b */ /* 0x000fe20003f36000 */
[----:B------:R-:W-:Y:S01]  /*6eb0*/  FADD.FTZ R31, -R0, R31 ;  /* 0x0000001f001f7221 */ /* 0x000fe20000010100 */
[----:B------:R-:W-:Y:S01]  /*6ec0*/  F2FP.BF16.F32.PACK_AB R33, R18, R22 ;  /* 0x000000161221723e */ /* 0x000fe200000010ff */
[----:B------:R-:W-:Y:S01]  /*6ed0*/  FADD.FTZ R58, -R0, R58 ;  /* 0x0000003a003a7221 */ /* 0x000fe20000010100 */
[----:B------:R-:W-:Y:S01]  /*6ee0*/  F2FP.BF16.F32.PACK_AB R21, R7, R21 ;  /* 0x000000150715723e */ /* 0x000fe200000010ff */
[C---:B------:R-:W-:Y:S01]  /*6ef0*/  FADD.FTZ R7, -R104.reuse, R56 ;  /* 0x0000003868077221 */ /* 0x040fe20000010100 */
[----:B------:R-:W-:Y:S01]  /*6f00*/  F2FP.BF16.F32.PACK_AB R22, R13, R12 ;  /* 0x0000000c0d16723e */ /* 0x000fe200000010ff */
[----:B------:R-:W-:Y:S01]  /*6f10*/  FMUL.FTZ R12, R201, R8 ;  /* 0x00000008c90c7220 */ /* 0x000fe20000410000 */
[----:B------:R-:W-:Y:S01]  /*6f20*/  FSEL R29, R29, R104, P3 ;  /* 0x000000681d1d7208 */ /* 0x000fe20001800000 */
[----:B------:R-:W-:Y:S01]  /*6f30*/  FADD.FTZ R8, -R104, R45 ;  /* 0x0000002d68087221 */ /* 0x000fe20000010100 */
[----:B------:R-:W-:Y:S01]  /*6f40*/  FSETP.GE.FTZ.AND P4, PT, R172, RZ, PT ;  /* 0x000000ffac00720b */ /* 0x000fe20003f96000 */
[----:B------:R-:W-:Y:S01]  /*6f50*/  FADD.FTZ R43, -R0, R43 ;  /* 0x0000002b002b7221 */ /* 0x000fe20000010100 */
[----:B------:R-:W-:Y:S01]  /*6f60*/  FSETP.GE.FTZ.AND P3, PT, R163, RZ, PT ;  /* 0x000000ffa300720b */ /* 0x000fe20003f76000 */
[----:B------:R-:W-:Y:S01]  /*6f70*/  FMUL.FTZ R169, R169, R50 ;  /* 0x00000032a9a97220 */ /* 0x000fe20000410000 */
[----:B------:R-:W-:Y:S01]  /*6f80*/  F2FP.BF16.F32.PACK_AB R23, R16, R17 ;  /* 0x000000111017723e */ /* 0x000fe200000010ff */
[----:B------:R-:W-:Y:S01]  /*6f90*/  FMUL.FTZ R16, R187, R5 ;  /* 0x00000005bb107220 */ /* 0x000fe20000410000 */
[----:B------:R-:W-:Y:S01]  /*6fa0*/  FSETP.GE.FTZ.AND P6, PT, R185, RZ, PT ;  /* 0x000000ffb900720b */ /* 0x000fe20003fd6000 */
[----:B------:R-:W-:Y:S01]  /*6fb0*/  FADD.FTZ R5, -R104, R60 ;  /* 0x0000003c68057221 */ /* 0x000fe20000010100 */
[----:B------:R-:W-:Y:S01]  /*6fc0*/  FSETP.GE.FTZ.AND P5, PT, R186, RZ, PT ;  /* 0x000000ffba00720b */ /* 0x000fe20003fb6000 */
[----:B------:R-:W-:Y:S01]  /*6fd0*/  FMUL.FTZ R17, R200, R29 ;  /* 0x0000001dc8117220 */ /* 0x000fe20000410000 */
[-C--:B------:R-:W-:Y:S01]  /*6fe0*/  FSEL R7, R7, R104.reuse, P4 ;  /* 0x0000006807077208 */ /* 0x080fe20002000000 */
[----:B------:R-:W-:Y:S01]  /*6ff0*/  FMUL.FTZ R168, R168, R51 ;  /* 0x00000033a8a87220 */ /* 0x000fe20000410000 */
[-C--:B------:R-:W-:Y:S01]  /*7000*/  FSEL R6, R6, R104.reuse, P3 ;  /* 0x0000006806067208 */ /* 0x080fe20001800000 */
[----:B-1----:R-:W-:Y:S01]  /*7010*/  FADD.FTZ R4, -R0, R62 ;  /* 0x0000003e00047221 */ /* 0x002fe20000010100 */
[----:B------:R-:W-:Y:S01]  /*7020*/  FSETP.GE.FTZ.AND P2, PT, R114, RZ, PT ;  /* 0x000000ff7200720b */ /* 0x000fe20003f56000 */
[----:B------:R-:W-:Y:S01]  /*7030*/  FMUL.FTZ R7, R172, R7 ;  /* 0x00000007ac077220 */ /* 0x000fe20000410000 */
[----:B------:R-:W-:Y:S01]  /*7040*/  FSEL R44, R44, R104, P6 ;  /* 0x000000682c2c7208 */ /* 0x000fe20003000000 */
[----:B------:R-:W-:Y:S01]  /*7050*/  FMUL.FTZ R6, R163, R6 ;  /* 0x00000006a3067220 */ /* 0x000fe20000410000 */
[----:B------:R-:W-:Y:S01]  /*7060*/  FSEL R8, R8, R104, P5 ;  /* 0x0000006808087208 */ /* 0x000fe20002800000 */
[----:B------:R-:W-:Y:S01]  /*7070*/  FMUL.FTZ R165, R165, R54 ;  /* 0x00000036a5a57220 */ /* 0x000fe20000410000 */
[----:B------:R-:W-:Y:S01]  /*7080*/  FSEL R5, R5, R104, P2 ;  /* 0x0000006805057208 */ /* 0x000fe20001000000 */
[----:B------:R-:W-:Y:S01]  /*7090*/  @P1 FADD.FTZ R104, -R104, R61 ;  /* 0x0000003d68681221 */ /* 0x000fe20000010100 */
[----:B------:R-:W-:Y:S01]  /*70a0*/  FMUL.FTZ R13, R185, R44 ;  /* 0x0000002cb90d7220 */ /* 0x000fe20000410000 */
[----:B------:R-:W-:Y:S01]  /*70b0*/  FMUL.FTZ R8, R186, R8 ;  /* 0x00000008ba087220 */ /* 0x000fe20000410000 */
[----:B------:R-:W-:Y:S01]  /*70c0*/  F2FP.BF16.F32.PACK_AB R17, R17, R12 ;  /* 0x0000000c1111723e */ /* 0x000fe200000010ff */
[----:B------:R-:W-:Y:S01]  /*70d0*/  FMUL.FTZ R5, R114, R5 ;  /* 0x0000000572057220 */ /* 0x000fe20000410000 */
[----:B------:R-:W-:Y:S01]  /*70e0*/  FMUL.FTZ R18, R113, R104 ;  /* 0x0000006871127220 */ /* 0x000fe20000410000 */
[----:B------:R-:W-:Y:S01]  /*70f0*/  F2FP.BF16.F32.PACK_AB R12, R6, R7 ;  /* 0x00000007060c723e */ /* 0x000fe200000010ff */
[----:B------:R-:W-:Y:S01]  /*7100*/  FADD.FTZ R6, -R0, R14 ;  /* 0x0000000e00067221 */ /* 0x000fe20000010100 */
[----:B------:R-:W-:Y:S01]  /*7110*/  F2FP.BF16.F32.PACK_AB R13, R8, R13 ;  /* 0x0000000d080d723e */ /* 0x000fe200000010ff */
[C---:B------:R-:W-:Y:S01]  /*7120*/  FADD.FTZ R8, -R0.reuse, R10 ;  /* 0x0000000a00087221 */ /* 0x040fe20000010100 */
[----:B------:R-:W-:Y:S01]  /*7130*/  FSETP.GE.FTZ.AND P2, PT, R217, RZ, PT ;  /* 0x000000ffd900720b */ /* 0x000fe20003f56000 */
[----:B------:R-:W-:Y:S01]  /*7140*/  FADD.FTZ R7, -R0, R11 ;  /* 0x0000000b00077221 */ /* 0x000fe20000010100 */
[----:B------:R-:W-:Y:S01]  /*7150*/  F2FP.BF16.F32.PACK_AB R18, R18, R5 ;  /* 0x000000051212723e */ /* 0x000fe200000010ff */
[----:B------:R-:W-:Y:S01]  /*7160*/  FADD.FTZ R5, -R0, R15 ;  /* 0x0000000f00057221 */ /* 0x000fe20000010100 */
[----:B------:R-:W-:Y:S01]  /*7170*/  FSETP.GE.FTZ.AND P4, PT, R219, RZ, PT ;  /* 0x000000ffdb00720b */ /* 0x000fe20003f96000 */
[----:B------:R-:W-:Y:S01]  /*7180*/  FMUL.FTZ R164, R164, R55 ;  /* 0x00000037a4a47220 */ /* 0x000fe20000410000 */
[----:B------:R-:W-:Y:S01]  /*7190*/  FSETP.GE.FTZ.AND P3, PT, R218, RZ, PT ;  /* 0x000000ffda00720b */ /* 0x000fe20003f76000 */
[----:B------:R-:W-:Y:S01]  /*71a0*/  FMUL.FTZ R105, R110, R105 ;  /* 0x000000696e697220 */ /* 0x000fe20000410000 */
[----:B------:R-:W-:Y:S01]  /*71b0*/  FSETP.GE.FTZ.AND P1, PT, R215, RZ, PT ;  /* 0x000000ffd700720b */ /* 0x000fe20003f36000 */
[----:B------:R-:W-:Y:S01]  /*71c0*/  IMAD.MOV.U32 R52, RZ, RZ, R233 ;  /* 0x000000ffff347224 */ /* 0x000fe200078e00e9 */
[-C--:B------:R-:W-:Y:S01]  /*71d0*/  FSEL R6, R6, R0.reuse, P2 ;  /* 0x0000000006067208 */ /* 0x080fe20001000000 */
[----:B------:R-:W-:Y:S01]  /*71e0*/  IMAD.MOV.U32 R53, RZ, RZ, R232 ;  /* 0x000000ffff357224 */ /* 0x000fe200078e00e8 */
[----:B------:R-:W-:Y:S02]  /*71f0*/  FSETP.GE.FTZ.AND P2, PT, R209, RZ, PT ;  /* 0x000000ffd100720b */ /* 0x000fe40003f56000 */
[----:B------:R-:W-:Y:S01]  /*7200*/  FSEL R8, R8, R0, P4 ;  /* 0x0000000008087208 */ /* 0x000fe20002000000 */
[----:B------:R-:W-:Y:S01]  /*7210*/  FMUL.FTZ R6, R217, R6 ;  /* 0x00000006d9067220 */ /* 0x000fe20000410000 */
[-C--:B------:R-:W-:Y:S02]  /*7220*/  FSEL R7, R7, R0.reuse, P3 ;  /* 0x0000000007077208 */ /* 0x080fe40001800000 */
[----:B------:R-:W-:Y:S01]  /*7230*/  FSEL R5, R5, R0, P1 ;  /* 0x0000000005057208 */ /* 0x000fe20000800000 */
[----:B------:R-:W-:Y:S01]  /*7240*/  FMUL.FTZ R8, R219, R8 ;  /* 0x00000008db087220 */ /* 0x000fe20000410000 */
[----:B------:R-:W-:Y:S01]  /*7250*/  FSEL R26, R26, R0, P2 ;  /* 0x000000001a1a7208 */ /* 0x000fe20001000000 */
[----:B------:R-:W-:Y:S01]  /*7260*/  FMUL.FTZ R7, R218, R7 ;  /* 0x00000007da077220 */ /* 0x000fe20000410000 */
[----:B------:R-:W-:Y:S01]  /*7270*/  FSETP.GE.FTZ.AND P2, PT, R205, RZ, PT ;  /* 0x000000ffcd00720b */ /* 0x000fe20003f56000 */
[----:B------:R-:W-:Y:S01]  /*7280*/  FMUL.FTZ R5, R215, R5 ;  /* 0x00000005d7057220 */ /* 0x000fe20000410000 */
[----:B------:R-:W-:Y:S01]  /*7290*/  F2FP.BF16.F32.PACK_AB R16, R16, R9 ;  /* 0x000000091010723e */ /* 0x000fe200000010ff */
[----:B------:R-:W-:Y:S01]  /*72a0*/  FMUL.FTZ R26, R209, R26 ;  /* 0x0000001ad11a7220 */ /* 0x000fe20000410000 */
[----:B------:R-:W-:Y:S02]  /*72b0*/  FSEL R30, R30, R0, P2 ;  /* 0x000000001e1e7208 */ /* 0x000fe40001000000 */
[----:B------:R-:W-:Y:S02]  /*72c0*/  FSETP.GE.FTZ.AND P2, PT, R198, RZ, PT ;  /* 0x000000ffc600720b */ /* 0x000fe40003f56000 */
[----:B------:R-:W-:Y:S01]  /*72d0*/  F2FP.BF16.F32.PACK_AB R10, R7, R8 ;  /* 0x00000008070a723e */ /* 0x000fe200000010ff */
[----:B------:R-:W-:Y:S01]  /*72e0*/  FMUL.FTZ R30, R205, R30 ;  /* 0x0000001ecd1e7220 */ /* 0x000fe20000410000 */
[----:B------:R-:W-:Y:S01]  /*72f0*/  FSETP.GE.FTZ.AND P1, PT, R208, RZ, PT ;  /* 0x000000ffd000720b */ /* 0x000fe20003f36000 */
[----:B------:R-:W-:Y:S01]  /*7300*/  FADD.FTZ R7, -R0, R47 ;  /* 0x0000002f00077221 */ /* 0x000fe20000010100 */
[----:B------:R-:W-:Y:S01]  /*7310*/  F2FP.BF16.F32.PACK_AB R9, R5, R6 ;  /* 0x000000060509723e */ /* 0x000fe200000010ff */
[----:B------:R-:W-:Y:S01]  /*7320*/  STS [R221+0xa400], R10 ;  /* 0x00a4000add007388 */ /* 0x000fe20000000800 */
[-C--:B------:R-:W-:Y:S01]  /*7330*/  FSEL R42, R42, R0.reuse, P2 ;  /* 0x000000002a2a7208 */ /* 0x080fe20001000000 */
[----:B------:R-:W-:Y:S01]  /*7340*/  FADD.FTZ R6, -R0, R46 ;  /* 0x0000002e00067221 */ /* 0x000fe20000010100 */
[----:B------:R-:W-:Y:S01]  /*7350*/  FSETP.GE.FTZ.AND P2, PT, R195, RZ, PT ;  /* 0x000000ffc300720b */ /* 0x000fe20003f56000 */
[----:B------:R-:W-:Y:S01]  /*7360*/  STS [R223+0xa000], R22 ;  /* 0x00a00016df007388 */ /* 0x000fe20000000800 */
[----:B------:R-:W-:Y:S01]  /*7370*/  FSEL R27, R27, R0, P1 ;  /* 0x000000001b1b7208 */ /* 0x000fe20000800000 */
[----:B------:R-:W-:Y:S01]  /*7380*/  FMUL.FTZ R42, R198, R42 ;  /* 0x0000002ac62a7220 */ /* 0x000fe20000410000 */
[----:B------:R-:W-:Y:S01]  /*7390*/  FSETP.GE.FTZ.AND P1, PT, R204, RZ, PT ;  /* 0x000000ffcc00720b */ /* 0x000fe20003f36000 */
[----:B------:R-:W-:Y:S01]  /*73a0*/  STS [R223+0xa400], R9 ;  /* 0x00a40009df007388 */ /* 0x000fe20000000800 */
[-C--:B------:R-:W-:Y:S01]  /*73b0*/  FSEL R6, R6, R0.reuse, P2 ;  /* 0x0000000006067208 */ /* 0x080fe20001000000 */
[----:B------:R-:W-:Y:S01]  /*73c0*/  FMUL.FTZ R8, R208, R27 ;  /* 0x0000001bd0087220 */ /* 0x000fe20000410000 */
[----:B------:R-:W-:Y:S01]  /*73d0*/  FSEL R31, R31, R0, P1 ;  /* 0x000000001f1f7208 */ /* 0x000fe20000800000 */
[----:B------:R-:W-:Y:S01]  /*73e0*/  STS [R227+0x8000], R184 ;  /* 0x008000b8e3007388 */ /* 0x000fe20000000800 */
[----:B------:R-:W-:Y:S01]  /*73f0*/  FSETP.GE.FTZ.AND P4, PT, R183, RZ, PT ;  /* 0x000000ffb700720b */ /* 0x000fe20003f96000 */
[----:B------:R-:W-:Y:S01]  /*7400*/  FMUL.FTZ R20, R195, R6 ;  /* 0x00000006c3147220 */ /* 0x000fe20000410000 */
[----:B------:R-:W-:Y:S01]  /*7410*/  F2FP.BF16.F32.PACK_AB R8, R8, R26 ;  /* 0x0000001a0808723e */ /* 0x000fe200000010ff */
[----:B------:R-:W-:Y:S01]  /*7420*/  STS [R227+0x8400], R33 ;  /* 0x00840021e3007388 */ /* 0x000fe20000000800 */
[----:B------:R-:W-:Y:S01]  /*7430*/  FSEL R6, R58, R0, P4 ;  /* 0x000000003a067208 */ /* 0x000fe20002000000 */
[----:B------:R-:W-:Y:S01]  /*7440*/  FMUL.FTZ R31, R204, R31 ;  /* 0x0000001fcc1f7220 */ /* 0x000fe20000410000 */
[----:B------:R-:W-:Y:S01]  /*7450*/  F2FP.BF16.F32.PACK_AB R168, R168, R169 ;  /* 0x000000a9a8a8723e */ /* 0x000fe200000010ff */
[----:B------:R-:W-:Y:S01]  /*7460*/  STS [R226+0x8000], R36 ;  /* 0x00800024e2007388 */ /* 0x000fe20000000800 */
[----:B------:R-:W-:Y:S01]  /*7470*/  F2FP.BF16.F32.PACK_AB R164, R164, R165 ;  /* 0x000000a5a4a4723e */ /* 0x000fe200000010ff */
[----:B------:R-:W-:Y:S01]  /*7480*/  FMUL.FTZ R15, R183, R6 ;  /* 0x00000006b70f7220 */ /* 0x000fe20000410000 */
[----:B------:R-:W-:Y:S01]  /*7490*/  F2FP.BF16.F32.PACK_AB R6, R31, R30 ;  /* 0x0000001e1f06723e */ /* 0x000fe200000010ff */
[----:B------:R-:W-:Y:S01]  /*74a0*/  STS [R226+0x8400], R32 ;  /* 0x00840020e2007388 */ /* 0x000fe20000000800 */
[----:B------:R-:W-:Y:S01]  /*74b0*/  FSETP.GE.FTZ.AND P1, PT, R196, RZ, PT ;  /* 0x000000ffc400720b */ /* 0x000fe20003f36000 */
[----:B------:R-:W-:Y:S01]  /*74c0*/  FADD.FTZ R5, -R0, R59 ;  /* 0x0000003b00057221 */ /* 0x000fe20000010100 */
[----:B------:R-:W-:Y:S01]  /*74d0*/  F2FP.BF16.F32.PACK_AB R64, R106, R64 ;  /* 0x000000406a40723e */ /* 0x000fe200000010ff */
[----:B------:R-:W-:Y:S01]  /*74e0*/  STS [R227+0xa000], R21 ;  /* 0x00a00015e3007388 */ /* 0x000fe20000000800 */
[-C--:B------:R-:W-:Y:S02]  /*74f0*/  FSEL R43, R43, R0.reuse, P1 ;  /* 0x000000002b2b7208 */ /* 0x080fe40000800000 */
[----:B------:R-:W-:Y:S01]  /*7500*/  FSETP.GE.FTZ.AND P5, PT, R194, RZ, PT ;  /* 0x000000ffc200720b */ /* 0x000fe20003fb6000 */
[----:B------:R-:W-:Y:S01]  /*7510*/  STS [R227+0xa400], R8 ;  /* 0x00a40008e3007388 */ /* 0x000fe20000000800 */
[----:B------:R-:W-:Y:S01]  /*7520*/  FSETP.GE.FTZ.AND P3, PT, R178, RZ, PT ;  /* 0x000000ffb200720b */ /* 0x000fe20003f76000 */
[----:B------:R-:W-:Y:S01]  /*7530*/  FMUL.FTZ R43, R196, R43 ;  /* 0x0000002bc42b7220 */ /* 0x000fe20000410000 */
[-C--:B------:R-:W-:Y:S01]  /*7540*/  FSEL R7, R7, R0.reuse, P5 ;  /* 0x0000000007077208 */ /* 0x080fe20002800000 */
[----:B------:R-:W-:Y:S01]  /*7550*/  STS [R226+0xa000], R17 ;  /* 0x00a00011e2007388 */ /* 0x000fe20000000800 */
[-C--:B------:R-:W-:Y:S02]  /*7560*/  FSEL R5, R5, R0.reuse, P3 ;  /* 0x0000000005057208 */ /* 0x080fe40001800000 */
[----:B------:R-:W-:Y:S01]  /*7570*/  FSETP.GE.FTZ.AND P2, PT, R173, RZ, PT ;  /* 0x000000ffad00720b */ /* 0x000fe20003f56000 */
[----:B------:R-:W-:Y:S01]  /*7580*/  STS [R226+0xa400], R6 ;  /* 0x00a40006e2007388 */ /* 0x000fe20000000800 */
[----:B------:R-:W-:Y:S01]  /*7590*/  FSETP.GE.FTZ.AND P1, PT, R111, RZ, PT ;  /* 0x000000ff6f00720b */ /* 0x000fe20003f36000 */
[----:B------:R-:W-:Y:S01]  /*75a0*/  FMUL.FTZ R19, R194, R7 ;  /* 0x00000007c2137220 */ /* 0x000fe20000410000 */
[----:B------:R-:W-:Y:S01]  /*75b0*/  FSEL R4, R4, R0, P2 ;  /* 0x0000000004047208 */ /* 0x000fe20001000000 */
[----:B------:R-:W-:Y:S01]  /*75c0*/  STS [R220+0x8000], R175 ;  /* 0x008000afdc007388 */ /* 0x000fe20000000800 */
[----:B------:R-:W-:Y:S01]  /*75d0*/  FMUL.FTZ R14, R178, R5 ;  /* 0x00000005b20e7220 */ /* 0x000fe20000410000 */
[----:B------:R-:W-:Y:S02]  /*75e0*/  F2FP.BF16.F32.PACK_AB R5, R43, R42 ;  /* 0x0000002a2b05723e */ /* 0x000fe400000010ff */
[----:B------:R-:W-:Y:S01]  /*75f0*/  STS [R220+0x8400], R23 ;  /* 0x00840017dc007388 */ /* 0x000fe20000000800 */
[----:B------:R-:W-:Y:S01]  /*7600*/  FMUL.FTZ R11, R173, R4 ;  /* 0x00000004ad0b7220 */ /* 0x000fe20000410000 */
[----:B------:R-:W-:Y:S02]  /*7610*/  F2FP.BF16.F32.PACK_AB R4, R19, R20 ;  /* 0x000000141304723e */ /* 0x000fe400000010ff */
[----:B------:R-:W-:Y:S01]  /*7620*/  STS [R222+0x8000], R170 ;  /* 0x008000aade007388 */ /* 0x000fe20000000800 */
[----:B------:R-:W-:Y:S01]  /*7630*/  F2FP.BF16.F32.PACK_AB R105, R105, R112 ;  /* 0x000000706969723e */ /* 0x000fe200000010ff */
[----:B------:R-:W-:Y:S02]  /*7640*/  @P1 FADD.FTZ R0, -R0, R63 ;  /* 0x0000003f00001221 */ /* 0x000fe40000010100 */
[----:B------:R-:W-:Y:S02]  /*7650*/  STS [R222+0x8400], R168 ;  /* 0x008400a8de007388 */ /* 0x000fe40000000800 */
        /* <DEDUP_REMOVED lines=78> */
[----:B------:R-:W-:Y:S01]  /*7b40*/  LEA.HI R5, R5, R24, RZ, 0x2 ;  /* 0x0000001805057211 */ /* 0x000fe200078f10ff */
[----:B------:R-:W-:Y:S05]  /*7b50*/  IMAD.SHL.U32 R4, R4, 0x40, RZ ;  /* 0x0000004004047824 */ /* 0x000fea00078e00ff */
[----:B------:R-:W-:Y:S02]  /*7b60*/  LEA.HI R5, R5, R235, RZ, 0x1 ;  /* 0x000000eb05057211 */ /* 0x000fe400078f08ff */
[----:B------:R-:W-:Y:S02]  /*7b70*/  LOP3.LUT R4, R4, 0xc0, RZ, 0xc0, !PT ;  /* 0x000000c004047812 */ /* 0x000fe400078ec0ff */
[----:B------:R-:W-:Y:S02]  /*7b80*/  LOP3.LUT R5, R5, 0x7fffffe, RZ, 0xc0, !PT ;  /* 0x07fffffe05057812 */ /* 0x000fe400078ec0ff */
[----:B------:R-:W-:Y:S02]  /*7b90*/  LOP3.LUT R6, R4, 0x18, R244, 0xf8, !PT ;  /* 0x0000001804067812 */ /* 0x000fe400078ef8f4 */
[----:B------:R-:W-:Y:S01]  /*7ba0*/  SHF.R.U32.HI R4, RZ, 0x3, R4 ;  /* 0x00000003ff047819 */ /* 0x000fe20000011604 */
[----:B------:R-:W-:Y:S03]  /*7bb0*/  IMAD.IADD R5, R235, 0x1, -R5 ;  /* 0x00000001eb057824 */ /* 0x000fe600078e0a05 */
[----:B------:R-:W-:Y:S01]  /*7bc0*/  LOP3.LUT R4, R6, R4, RZ, 0x3c, !PT ;  /* 0x0000000406047212 */ /* 0x000fe200078e3cff */
[----:B------:R-:W-:Y:S04]  /*7bd0*/  IMAD R5, R247, 0x8, R5 ;  /* 0x00000008f7057824 */ /* 0x000fe800078e0205 */
[----:B------:R-:W-:Y:S05]  /*7be0*/  IMAD.U32 R4, R5, 0x20, R4 ;  /* 0x0000002005047824 */ /* 0x000fea00078e0004 */
[----:B------:R-:W-:Y:S01]  /*7bf0*/  LEA R59, R4, UR4, 0x1 ;  /* 0x00000004043b7c11 */ /* 0x000fe2000f8e08ff */
[----:B------:R-:W-:Y:S06]  /*7c00*/  @!P0 BRA `(.L_x_275) ;  /* 0x00000000003c8947 */ /* 0x000fec0003800000 */
        /* <DEDUP_REMOVED lines=15> */
.L_x_275:
[----:B------:R-:W-:Y:S01]  /*7d00*/  LDSM.16.M88.4 R16, [R150] ;  /* 0x000000009610783b */ /* 0x000fe20000000200 */
[----:B------:R-:W-:Y:S01]  /*7d10*/  IMAD.U32 R58, RZ, RZ, UR27 ;  /* 0x0000001bff3a7e24 */ /* 0x000fe2000f8e00ff */
[----:B------:R-:W-:Y:S01]  /*7d20*/  ULOP3.LUT UR5, UR11, 0x1, URZ, 0xc0, !UPT ;  /* 0x000000010b057892 */ /* 0x000fe2000f8ec03f */
[----:B------:R-:W-:Y:S01]  /*7d30*/  IMAD.U32 R57, RZ, RZ, UR26 ;  /* 0x0000001aff397e24 */ /* 0x000fe2000f8e00ff */
[----:B------:R-:W1:Y:S01]  /*7d40*/  LDSM.16.MT88.4 R20, [R0+0x6000] ;  /* 0x006000000014783b */ /* 0x000e620000004200 */
[----:B------:R-:W-:Y:S01]  /*7d50*/  IMAD.U32 R56, RZ, RZ, UR25 ;  /* 0x00000019ff387e24 */ /* 0x000fe2000f8e00ff */
[----:B------:R-:W-:Y:S01]  /*7d60*/  UISETP.NE.U32.AND UP1, UPT, UR5, 0x1, UPT ;  /* 0x000000010500788c */ /* 0x000fe2000bf25070 */
[----:B------:R-:W-:Y:S01]  /*7d70*/  IMAD.U32 R55, RZ, RZ, UR24 ;  /* 0x00000018ff377e24 */ /* 0x000fe2000f8e00ff */
[----:B------:R-:W2:Y:S01]  /*7d80*/  LDSM.16.M88.4 R12, [R150+0x2000] ;  /* 0x00200000960c783b */ /* 0x000ea20000000200 */
[----:B------:R-:W-:Y:S01]  /*7d90*/  IMAD.U32 R54, RZ, RZ, UR23 ;  /* 0x00000017ff367e24 */ /* 0x000fe2000f8e00ff */
[----:B------:R-:W-:Y:S02]  /*7da0*/  @UP3 UIADD3 UR7, UP2, UR16, -0x200, URZ ;  /* 0xfffffe0010073890 */ /* 0x000fe4000ff5e03f */
[----:B------:R-:W-:Y:S01]  /*7db0*/  LDSM.16.M88.4 R24, [R157] ;  /* 0x000000009d18783b */ /* 0x000fe20000000200 */
[----:B------:R-:W-:Y:S02]  /*7dc0*/  UIADD3 UR10, UR11, -0x1, URZ ;  /* 0xffffffff0b0a7890 */ /* 0x000fe4000fffe03f */
[----:B------:R-:W-:Y:S01]  /*7dd0*/  @UP3 UIADD3.X UR5, UR17, -0x1, URZ, UP2, !UPT ;  /* 0xffffffff11053890 */ /* 0x000fe200097fe43f */
        /* <DEDUP_REMOVED lines=47> */
[----:B------:R-:W-:Y:S01]  /*80d0*/  IMAD.U32 R42, RZ, RZ, UR31 ;  /* 0x0000001fff2a7e24 */ /* 0x000fe2000f8e00ff */
[----:B------:R-:W-:Y:S03]  /*80e0*/  MOV R38, UR29 ;  /* 0x0000001d00267c02 */ /* 0x000fe60008000f00 */
[----:B------:R-:W-:Y:S01]  /*80f0*/  IMAD.U32 R36, RZ, RZ, UR28 ;  /* 0x0000001cff247e24 */ /* 0x000fe2000f8e00ff */
[C---:B---3--:R-:W-:Y:S06]  /*8100*/  HMMA.16816.F32.BF16 R8, R44.reuse, R48, R8 ;  /* 0x000000302c08723c */ /* 0x048fec0000041808 */
[-C--:B------:R-:W-:Y:S01]  /*8110*/  HMMA.16816.F32.BF16 R12, R44, R50.reuse, R12 ;  /* 0x000000322c0c723c */ /* 0x080fe2000004180c */
[----:B------:R-:W-:Y:S05]  /*8120*/  IMAD.U32 R48, RZ, RZ, UR34 ;  /* 0x00000022ff307e24 */ /* 0x000fea000f8e00ff */
[----:B------:R-:W-:Y:S01]  /*8130*/  HMMA.16816.F32.BF16 R16, R20, R50, R16 ;  /* 0x000000321410723c */ /* 0x000fe20000041810 */
[----:B------:R-:W-:Y:S04]  /*8140*/  IMAD.U32 R46, RZ, RZ, UR33 ;  /* 0x00000021ff2e7e24 */ /* 0x000fe8000f8e00ff */
[----:B------:R-:W-:Y:S01]  /*8150*/  IMAD.U32 R44, RZ, RZ, UR32 ;  /* 0x00000020ff2c7e24 */ /* 0x000fe2000f8e00ff */
[-C--:B------:R-:W-:Y:S01]  /*8160*/  HMMA.16816.F32.BF16 R4, R24, R28.reuse, R4 ;  /* 0x0000001c1804723c */ /* 0x080fe20000041804 */
[----:B------:R-:W-:Y:S04]  /*8170*/  IMAD.U32 R21, RZ, RZ, UR20 ;  /* 0x00000014ff157e24 */ /* 0x000fe8000f8e00ff */
[----:B------:R-:W-:Y:S01]  /*8180*/  @P0 VIADD R20, R242, 0xffffff80 ;  /* 0xffffff80f2140836 */ /* 0x000fe20000000000 */
[C---:B-1----:R-:W-:Y:S01]  /*8190*/  HMMA.16816.F32.BF16 R8, R32.reuse, R28, R8 ;  /* 0x0000001c2008723c */ /* 0x042fe20000041808 */
[----:B------:R-:W-:Y:S04]  /*81a0*/  IMAD.U32 R50, RZ, RZ, UR35 ;  /* 0x00000023ff327e24 */ /* 0x000fe8000f8e00ff */
[----:B------:R-:W-:Y:S01]  /*81b0*/  LEA R233, P1, R21, R52, 0x2 ;  /* 0x0000003415e97211 */ /* 0x000fe200078210ff */
[-C--:B------:R-:W-:Y:S01]  /*81c0*/  HMMA.16816.F32.BF16 R12, R32, R30.reuse, R12 ;  /* 0x0000001e200c723c */ /* 0x080fe2000004180c */
[----:B------:R-:W-:Y:S01]  /*81d0*/  IMAD.U32 R22, RZ, RZ, UR34 ;  /* 0x00000022ff167e24 */ /* 0x000fe2000f8e00ff */
[----:B------:R-:W-:Y:S03]  /*81e0*/  MOV R52, UR21 ;  /* 0x0000001500347c02 */ /* 0x000fe60008000f00 */
[----:B------:R-:W-:Y:S01]  /*81f0*/  @P0 IMAD.WIDE R20, R20, R251, UR16 ;  /* 0x0000001014140e25 */ /* 0x000fe2000f8e02fb */
[----:B------:R-:W-:Y:S01]  /*8200*/  HMMA.16816.F32.BF16 R16, R24, R30, R16 ;  /* 0x0000001e1810723c */ /* 0x000fe20000041810 */
[----:B------:R-:W-:Y:S01]  /*8210*/  @UP3 UMOV UR16, UR7 ;  /* 0x0000000700103c82 */ /* 0x000fe20008000000 */
[----:B------:R-:W-:Y:S01]  /*8220*/  MOV R33, UR21 ;  /* 0x0000001500217c02 */ /* 0x000fe20008000f00 */
[----:B------:R-:W-:Y:S01]  /*8230*/  @UP3 UMOV UR17, UR5 ;  /* 0x0000000500113c82 */ /* 0x000fe20008000000 */
[----:B------:R-:W5:Y:S01]  /*8240*/  @P0 LDG.E R238, desc[UR14][R20.64] ;  /* 0x0000000e14ee0981 */ /* 0x000f62000c1e1900 */
[----:B------:R-:W-:Y:S01]  /*8250*/  LEA.HI.X.SX32 R232, R0, R53, 0x2, P1 ;  /* 0x0000003500e87211 */ /* 0x000fe200008f16ff */
[----:B------:R-:W-:Y:S01]  /*8260*/  IMAD.U32 R0, RZ, RZ, UR35 ;  /* 0x00000023ff007e24 */ /* 0x000fe2000f8e00ff */
[----:B------:R-:W-:Y:S01]  /*8270*/  MOV R30, UR25 ;  /* 0x00000019001e7c02 */ /* 0x000fe20008000f00 */
        /* <DEDUP_REMOVED lines=132> */
[----:B------:R-:W-:-:S05]  /*8ac0*/  UISETP.NE.AND UP0, UPT, UR38, -0x1, UPT ;  /* 0xffffffff2600788c */ /* 0x000fca000bf05270 */
[----:B------:R-:W-:Y:S01]  /*8ad0*/  ULDC UR5, c[0x0][0x390] ;  /* 0x0000e40000057ab9 */ /* 0x000fe20000000800 */
[----:B------:R-:W-:Y:S01]  /*8ae0*/  ULDC UR7, c[0x0][0x38c] ;  /* 0x0000e30000077ab9 */ /* 0x000fe20000000800 */
        /* <DEDUP_REMOVED lines=37> */
[----:B------:R1:W-:Y:S01]  /*8d40*/  STS [R249], R17 ;  /* 0x00000011f9007388 */ /* 0x0003e20000000800 */
[----:B------:R-:W-:Y:S01]  /*8d50*/  F2FP.BF16.F32.PACK_AB R14, R14, R90 ;  /* 0x0000005a0e0e723e */ /* 0x000fe200000010ff */
[----:B------:R-:W-:Y:S01]  /*8d60*/  @UP0 UIADD3 UR5, UR37, UR38, URZ ;  /* 0x0000002625050290 */ /* 0x000fe2000fffe03f */
[----:B------:R-:W-:Y:S01]  /*8d70*/  F2FP.BF16.F32.PACK_AB R11, R11, R92 ;  /* 0x0000005c0b0b723e */ /* 0x000fe200000010ff */
[----:B------:R1:W-:Y:S01]  /*8d80*/  STS [R249+0x200], R16 ;  /* 0x00020010f9007388 */ /* 0x0003e20000000800 */
[----:B------:R-:W-:Y:S01]  /*8d90*/  F2FP.BF16.F32.PACK_AB R10, R10, R94 ;  /* 0x0000005e0a0a723e */ /* 0x000fe200000010ff */
[----:B------:R-:W-:Y:S01]  /*8da0*/  @UP0 ULDC.64 UR8, c[0x0][0x450] ;  /* 0x0001140000080ab9 */ /* 0x000fe20000000a00 */
[----:B------:R-:W-:Y:S01]  /*8db0*/  F2FP.BF16.F32.PACK_AB R9, R9, R68 ;  /* 0x000000440909723e */ /* 0x000fe200000010ff */
[----:B------:R1:W-:Y:S01]  /*8dc0*/  STS [R250], R13 ;  /* 0x0000000dfa007388 */ /* 0x0003e20000000800 */
[----:B------:R-:W-:Y:S01]  /*8dd0*/  F2FP.BF16.F32.PACK_AB R8, R8, R70 ;  /* 0x000000460808723e */ /* 0x000fe200000010ff */
[----:B------:R-:W-:Y:S01]  /*8de0*/  @UP0 UIMAD.WIDE.U32 UR10, UR5, UR8, URZ ;  /* 0x00000008050a02a5 */ /* 0x000fe2000f8e003f */
[----:B------:R-:W-:Y:S01]  /*8df0*/  F2FP.BF16.F32.PACK_AB R5, R5, R80 ;  /* 0x000000500505723e */ /* 0x000fe200000010ff */
[----:B------:R1:W-:Y:S01]  /*8e00*/  STS [R250+0x200], R12 ;  /* 0x0002000cfa007388 */ /* 0x0003e20000000800 */
        /* <DEDUP_REMOVED lines=35> */
.L_x_277:
        /* <DEDUP_REMOVED lines=19> */
.L_x_278:
[----:B------:R-:W-:Y:S01]  /*9170*/  BAR.SYNC.DEFER_BLOCKING 0x0 ;  /* 0x0000000000007b1d */ /* 0x000fe20000010000 */
[----:B------:R-:W-:Y:S01]  /*9180*/  USHF.R.S32.HI UR7, URZ, 0x1f, UR5 ;  /* 0x0000001f3f077899 */ /* 0x000fe20008011405 */
[--C-:B-1----:R-:W-:Y:S01]  /*9190*/  SHF.R.S32.HI R5, RZ, 0x1f, R244.reuse ;  /* 0x0000001fff057819 */ /* 0x102fe200000114f4 */
[----:B------:R-:W-:Y:S01]  /*91a0*/  IMAD.U32 R0, RZ, RZ, UR8 ;  /* 0x00000008ff007e24 */ /* 0x000fe2000f8e00ff */
[----:B------:R-:W-:Y:S01]  /*91b0*/  UIMAD UR6, UR36, -0x80, UR6 ;  /* 0xffffff80240678a4 */ /* 0x000fe2000f8e0206 */
[----:B------:R-:W-:Y:S01]  /*91c0*/  IMAD.MOV.U32 R4, RZ, RZ, R244 ;  /* 0x000000ffff047224 */ /* 0x000fe200078e00f4 */
[----:B------:R-:W-:Y:S01]  /*91d0*/  UIMAD UR13, UR7, UR8, URZ ;  /* 0x00000008070d72a4 */ /* 0x000fe2000f8e023f */
[C---:B------:R-:W-:Y:S01]  /*91e0*/  IADD3 R3, R235.reuse, 0x40, RZ ;  /* 0x00000040eb037810 */ /* 0x040fe20007ffe0ff */
[----:B------:R-:W-:Y:S01]  /*91f0*/  USHF.R.S32.HI UR21, URZ, 0x1f, UR55 ;  /* 0x0000001f3f157899 */ /* 0x000fe20008011437 */
[----:B------:R-:W-:Y:S01]  /*9200*/  IMAD.WIDE.U32 R6, R0, UR5, R4 ;  /* 0x0000000500067c25 */ /* 0x000fe2000f8e0004 */
[----:B------:R-:W-:Y:S01]  /*9210*/  UIMAD UR13, UR5, UR9, UR13 ;  /* 0x00000009050d72a4 */ /* 0x000fe2000f8e020d */
[----:B------:R-:W-:Y:S01]  /*9220*/  ISETP.GE.AND P2, PT, R235, UR6, PT ;  /* 0x00000006eb007c0c */ /* 0x000fe2000bf46270 */
[----:B------:R-:W-:Y:S01]  /*9230*/  ULDC.64 UR16, c[0x0][0x468] ;  /* 0x00011a0000107ab9 */ /* 0x000fe20000000a00 */
[----:B------:R-:W-:Y:S01]  /*9240*/  ISETP.GE.AND P1, PT, R3, UR6, PT ;  /* 0x0000000603007c0c */ /* 0x000fe2000bf26270 */
[----:B------:R-:W-:Y:S01]  /*9250*/  BSSY B0, `(.L_x_279) ;  /* 0x0000018000007945 */ /* 0x000fe20003800000 */
[----:B------:R-:W-:Y:S01]  /*9260*/  IADD3 R6, P0, R6, UR19, RZ ;  /* 0x0000001306067c10 */ /* 0x000fe2000ff1e0ff */
[----:B------:R-:W-:Y:S01]  /*9270*/  IMAD.U32 R0, RZ, RZ, UR13 ;  /* 0x0000000dff007e24 */ /* 0x000fe2000f8e00ff */
[----:B------:R-:W-:Y:S01]  /*9280*/  UIMAD UR13, UR21, UR16, URZ ;  /* 0x00000010150d72a4 */ /* 0x000fe2000f8e023f */
[----:B------:R-:W-:-:S03]  /*9290*/  SHF.R.S32.HI R24, RZ, 0x1f, R235 ;  /* 0x0000001fff187819 */ /* 0x000fc600000114eb */
[----:B------:R-:W-:Y:S01]  /*92a0*/  IADD3.X R7, R7, UR20, R0, P0, !PT ;  /* 0x0000001407077c10 */ /* 0x000fe200087fe400 */
[----:B------:R-:W-:Y:S01]  /*92b0*/  IMAD.U32 R0, RZ, RZ, UR16 ;  /* 0x00000010ff007e24 */ /* 0x000fe2000f8e00ff */
[----:B------:R-:W-:Y:S01]  /*92c0*/  UIMAD UR17, UR55, UR17, UR13 ;  /* 0x00000011371172a4 */ /* 0x000fe2000f8e020d */
[----:B------:R1:W2:Y:S02]  /*92d0*/  LDS.128 R16, [R59+0x7000] ;  /* 0x007000003b107984 */ /* 0x0002a40000000c00 */
[----:B------:R-:W-:Y:S02]  /*92e0*/  IMAD.WIDE.U32 R6, R0, UR55, R6 ;  /* 0x0000003700067c25 */ /* 0x000fe4000f8e0006 */
[----:B------:R1:W3:Y:S03]  /*92f0*/  LDS.128 R20, [R59+0x9000] ;  /* 0x009000003b147984 */ /* 0x0002e60000000c00 */
[----:B------:R-:W-:Y:S01]  /*9300*/  IADD3 R3, R7, UR17, RZ ;  /* 0x0000001107037c10 */ /* 0x000fe2000fffe0ff */
[----:B------:R-:W-:Y:S06]  /*9310*/  @P2 BRA `(.L_x_280) ;  /* 0x00000000002c2947 */ /* 0x000fec0003800000 */
        /* <DEDUP_REMOVED lines=11> */
.L_x_280:
[----:B------:R-:W-:Y:S05]  /*93d0*/  BSYNC B0 ;  /* 0x0000000000007941 */ /* 0x000fea0003800000 */
.L_x_279:
        /* <DEDUP_REMOVED lines=13> */
.L_x_282:
[----:B------:R-:W-:Y:S05]  /*94b0*/  BSYNC B0 ;  /* 0x0000000000007941 */ /* 0x000fea0003800000 */
.L_x_281:
[----:B----4-:R4:W1:Y:S01]  /*94c0*/  LDS.128 R12, [R59+0x8000] ;  /* 0x008000003b0c7984 */ /* 0x0108620000000c00 */
        /* <DEDUP_REMOVED lines=15> */
[----:B----4-:R-:W-:Y:S06]  /*95c0*/  @P2 BRA `(.L_x_284) ;  /* 0x0000000000282947 */ /* 0x010fec0003800000 */
        /* <DEDUP_REMOVED lines=10> */
.L_x_284:
[----:B------:R-:W-:Y:S05]  /*9670*/  BSYNC B0 ;  /* 0x0000000000007941 */ /* 0x000fea0003800000 */
.L_x_283:
        /* <DEDUP_REMOVED lines=14> */
.L_x_273:
        /* <DEDUP_REMOVED lines=23> */
.L_x_286:
[----:B------:R-:W-:Y:S01]  /*98d0*/  @UP0 UIADD3 UR5, UR37, UR38, URZ ;  /* 0x0000002625050290 */ /* 0x000fe2000fffe03f */
[----:B------:R-:W-:Y:S01]  /*98e0*/  @UP0 ULDC.64 UR10, c[0x0][0x458] ;  /* 0x00011600000a0ab9 */ /* 0x000fe20000000a00 */
[----:B------:R-:W-:Y:S02]  /*98f0*/  USHF.R.S32.HI UR19, URZ, 0x1f, UR18 ;  /* 0x0000001f3f137899 */ /* 0x000fe40008011412 */
[----:B------:R-:W-:Y:S02]  /*9900*/  @UP0 UIMAD.WIDE.U32 UR12, UR5, UR10, URZ ;  /* 0x0000000a050c02a5 */ /* 0x000fe4000f8e003f */
[----:B------:R-:W-:-:S04]  /*9910*/  @UP0 UIMAD UR5, UR5, UR11, URZ ;  /* 0x0000000b050502a4 */ /* 0x000fc8000f8e023f */
[----:B------:R-:W-:-:S03]  /*9920*/  @UP0 UIADD3 UR16, UR13, UR5, URZ ;  /* 0x000000050d100290 */ /* 0x000fc6000fffe03f */
[----:B------:R-:W-:Y:S01]  /*9930*/  @UP0 UMOV UR5, UR12 ;  /* 0x0000000c00050c82 */ /* 0x000fe20008000000 */
[----:B------:R-:W-:Y:S08]  /*9940*/  @P0 BRA `(.L_x_287) ;  /* 0x0000000000340947 */ /* 0x000ff00003800000 */
        /* <DEDUP_REMOVED lines=11> */
[----:B------:R-:W-:-:S03]  /*9a00*/  UIADD3 UR16, UR13, UR5, URZ ;  /* 0x000000050d107290 */ /* 0x000fc6000fffe03f */
[----:B------:R-:W-:-:S09]  /*9a10*/  UMOV UR5, UR12 ;  /* 0x0000000c00057c82 */ /* 0x000fd20008000000 */
.L_x_287:
[----:B------:R-:W-:Y:S01]  /*9a20*/  UIMAD UR7, UR19, UR8, URZ ;  /* 0x00000008130772a4 */ /* 0x000fe2000f8e023f */
[----:B------:R-:W-:Y:S01]  /*9a30*/  IMAD.U32 R4, RZ, RZ, UR8 ;  /* 0x00000008ff047e24 */ /* 0x000fe2000f8e00ff */
[----:B------:R-:W-:Y:S01]  /*9a40*/  UIMAD UR6, UR36, -0x80, UR6 ;  /* 0xffffff80240678a4 */ /* 0x000fe2000f8e0206 */
[C---:B------:R-:W-:Y:S01]  /*9a50*/  IADD3 R3, R235.reuse, 0x40, RZ ;  /* 0x00000040eb037810 */ /* 0x040fe20007ffe0ff */
[----:B------:R-:W-:Y:S01]  /*9a60*/  UIMAD UR7, UR18, UR9, UR7 ;  /* 0x00000009120772a4 */ /* 0x000fe2000f8e0207 */
[----:B------:R-:W-:Y:S01]  /*9a70*/  IMAD.WIDE.U32 R4, R4, UR18, R244 ;  /* 0x0000001204047c25 */ /* 0x000fe2000f8e00f4 */
[----:B------:R-:W-:Y:S01]  /*9a80*/  USHF.R.S32.HI UR17, URZ, 0x1f, UR55 ;  /* 0x0000001f3f117899 */ /* 0x000fe20008011437 */
[----:B------:R-:W-:Y:S01]  /*9a90*/  BSSY B0, `(.L_x_288) ;  /* 0x0000018000007945 */ /* 0x000fe20003800000 */
[----:B------:R-:W-:Y:S01]  /*9aa0*/  ULDC.64 UR12, c[0x0][0x468] ;  /* 0x00011a00000c7ab9 */ /* 0x000fe20000000a00 */
[----:B------:R-:W-:Y:S01]  /*9ab0*/  ISETP.GE.AND P2, PT, R235, UR6, PT ;  /* 0x00000006eb007c0c */ /* 0x000fe2000bf46270 */
[----:B------:R-:W-:Y:S01]  /*9ac0*/  IMAD.U32 R0, RZ, RZ, UR7 ;  /* 0x00000007ff007e24 */ /* 0x000fe2000f8e00ff */
[----:B------:R-:W-:Y:S01]  /*9ad0*/  IADD3 R4, P0, R4, UR20, RZ ;  /* 0x0000001404047c10 */ /* 0x000fe2000ff1e0ff */
[----:B------:R-:W-:Y:S01]  /*9ae0*/  UIMAD UR7, UR17, UR12, URZ ;  /* 0x0000000c110772a4 */ /* 0x000fe2000f8e023f */
[----:B------:R-:W-:-:S02]  /*9af0*/  ISETP.GE.AND P1, PT, R3, UR6, PT ;  /* 0x0000000603007c0c */ /* 0x000fc4000bf26270 */
[----:B------:R-:W-:Y:S01]  /*9b00*/  IADD3.X R5, R5, UR21, R0, P0, !PT ;  /* 0x0000001505057c10 */ /* 0x000fe200087fe400 */
[----:B------:R-:W-:Y:S01]  /*9b10*/  IMAD.U32 R0, RZ, RZ, UR12 ;  /* 0x0000000cff007e24 */ /* 0x000fe2000f8e00ff */
[----:B------:R-:W-:Y:S01]  /*9b20*/  UIMAD UR13, UR55, UR13, UR7 ;  /* 0x0000000d370d72a4 */ /* 0x000fe2000f8e0207 */
[----:B------:R-:W-:Y:S02]  /*9b30*/  SHF.R.S32.HI R10, RZ, 0x1f, R235 ;  /* 0x0000001fff0a7819 */ /* 0x000fe400000114eb */
        /* <DEDUP_REMOVED lines=13> */
.L_x_289:
[----:B------:R-:W-:Y:S05]  /*9c10*/  BSYNC B0 ;  /* 0x0000000000007941 */ /* 0x000fea0003800000 */
.L_x_288:
        /* <DEDUP_REMOVED lines=14> */
.L_x_291:
[----:B------:R-:W-:Y:S05]  /*9d00*/  BSYNC B0 ;  /* 0x0000000000007941 */ /* 0x000fea0003800000 */
.L_x_290:
[----:B------:R-:W-:Y:S01]  /*9d10*/  UIMAD UR6, UR19, UR10, URZ ;  /* 0x0000000a130672a4 */ /* 0x000fe2000f8e023f */
[----:B--2---:R-:W-:Y:S01]  /*9d20*/  IMAD.U32 R4, RZ, RZ, UR10 ;  /* 0x0000000aff047e24 */ /* 0x004fe2000f8e00ff */
[----:B------:R-:W-:Y:S01]  /*9d30*/  USHF.R.S32.HI UR8, URZ, 0x1f, UR55 ;  /* 0x0000001f3f087899 */ /* 0x000fe20008011437 */
[----:B------:R-:W-:Y:S01]  /*9d40*/  BSSY B0, `(.L_x_292) ;  /* 0x0000017000007945 */ /* 0x000fe20003800000 */
[----:B------:R-:W-:Y:S01]  /*9d50*/  UIMAD UR6, UR18, UR11, UR6 ;  /* 0x0000000b120672a4 */ /* 0x000fe2000f8e0206 */
[----:B------:R-:W-:-:S05]  /*9d60*/  IMAD.WIDE.U32 R4, R4, UR18, R244 ;  /* 0x0000001204047c25 */ /* 0x000fca000f8e00f4 */
[----:B------:R-:W-:Y:S01]  /*9d70*/  IMAD.U32 R0, RZ, RZ, UR6 ;  /* 0x00000006ff007e24 */ /* 0x000fe2000f8e00ff */
[----:B------:R-:W-:Y:S01]  /*9d80*/  IADD3 R4, P0, R4, UR5, RZ ;  /* 0x0000000504047c10 */ /* 0x000fe2000ff1e0ff */
[----:B------:R-:W-:Y:S02]  /*9d90*/  ULDC.64 UR6, c[0x0][0x470] ;  /* 0x00011c0000067ab9 */ /* 0x000fe40000000a00 */
[----:B------:R-:W-:Y:S01]  /*9da0*/  UIMAD UR5, UR8, UR6, URZ ;  /* 0x00000006080572a4 */ /* 0x000fe2000f8e023f */
[----:B------:R-:W-:Y:S02]  /*9db0*/  IADD3.X R5, R5, UR16, R0, P0, !PT ;  /* 0x0000001005057c10 */ /* 0x000fe400087fe400 */
[----:B------:R-:W-:Y:S01]  /*9dc0*/  MOV R0, UR6 ;  /* 0x0000000600007c02 */ /* 0x000fe20008000f00 */
[----:B------:R-:W-:-:S04]  /*9dd0*/  UIMAD UR7, UR55, UR7, UR5 ;  /* 0x00000007370772a4 */ /* 0x000fc8000f8e0205 */
        /* <DEDUP_REMOVED lines=13> */
.L_x_293:
[----:B------:R-:W-:Y:S05]  /*9eb0*/  BSYNC B0 ;  /* 0x0000000000007941 */ /* 0x000fea0003800000 */
.L_x_292:
        /* <DEDUP_REMOVED lines=13> */
.L_x_285:
[----:B------:R-:W-:Y:S05]  /*9f90*/  BSYNC B1 ;  /* 0x0000000000017941 */ /* 0x000fea0003800000 */
.L_x_268:
[----:B------:R-:W-:Y:S02]  /*9fa0*/  ULDC UR5, c[0x0][0xc] ;  /* 0x0000030000057ab9 */ /* 0x000fe40000000800 */
[----:B------:R-:W-:-:S04]  /*9fb0*/  UIADD3 UR36, UR5, UR36, URZ ;  /* 0x0000002405247290 */ /* 0x000fc8000fffe03f */
[----:B------:R-:W-:-:S06]  /*9fc0*/  UISETP.GE.AND UP0, UPT, UR36, UR61, UPT ;  /* 0x0000003d2400728c */ /* 0x000fcc000bf06270 */
[----:B------:R-:W-:-:S13]  /*9fd0*/  PLOP3.LUT P0, PT, PT, PT, UP0, 0x80, 0x0 ;  /* 0x000000000000781c */ /* 0x000fda0003f0f008 */
[----:B------:R-:W-:Y:S05]  /*9fe0*/  @P0 BRA `(.L_x_294) ;  /* 0x0000000000040947 */ /* 0x000fea0003800000 */
[----:B------:R-:W-:Y:S05]  /*9ff0*/  BRA `(.L_x_295) ;  /* 0xffffff6800b87947 */ /* 0x000fea000383ffff */
.L_x_294:
[----:B------:R-:W-:Y:S05]  /*a000*/  EXIT ;  /* 0x000000000000794d */ /* 0x000fea0003800000 */
.L_x_296:
        /* <DEDUP_REMOVED lines=15> */
.L_x_1336:


//--------------------- .text._ZN5flash44flash_bwd_dq_dk_dv_loop_seqk_parallel_kernelI23Flash_bwd_kernel_traitsILi32ELi128ELi128ELi8ELi4ELi4ELi4ELb1ELb0EN7cutlass10bfloat16_tE19Flash_kernel_traitsILi32ELi128ELi128ELi8ES3_EELb0ELb0ELb0ELb0ELb0ELb1ELb1EEEvNS_16Flash_bwd_paramsE --------------------------
	.section	.text._ZN5flash44flash_bwd_dq_dk_dv_loop_seqk_parallel_kernelI23Flash_bwd_kernel_traitsILi32ELi128ELi128ELi8ELi4ELi4ELi4ELb1ELb0EN7cutlass10bfloat16_tE19Flash_kernel_traitsILi32ELi128ELi128ELi8ES3_EELb0ELb0ELb0ELb0ELb0ELb1ELb1EEEvNS_16Flash_bwd_paramsE,"ax",@progbits
	.align	128
        .global         _ZN5flash44flash_bwd_dq_dk_dv_loop_seqk_parallel_kernelI23Flash_bwd_kernel_traitsILi32ELi128ELi128ELi8ELi4ELi4ELi4ELb1ELb0EN7cutlass10bfloat16_tE19Flash_kernel_traitsILi32ELi128ELi128ELi8ES3_EELb0ELb0ELb0ELb0ELb0ELb1ELb1EEEvNS_16Flash_bwd_paramsE
        .type           _ZN5flash44flash_bwd_dq_dk_dv_loop_seqk_parallel_kernelI23Flash_bwd_kernel_traitsILi32ELi128ELi128ELi8ELi4ELi4ELi4ELb1ELb0EN7cutlass10bfloat16_tE19Flash_kernel_traitsILi32ELi128ELi128ELi8ES3_EELb0ELb0ELb0ELb0ELb0ELb1ELb1EEEvNS_16Flash_bwd_paramsE,@function
        .size           _ZN5flash44flash_bwd_dq_dk_dv_loop_seqk_parallel_kernelI23Flash_bwd_kernel_traitsILi32ELi128ELi128ELi8ELi4ELi4ELi4ELb1ELb0EN7cutlass10bfloat16_tE19Flash_kernel_traitsILi32ELi128ELi128ELi8ES3_EELb0ELb0ELb0ELb0ELb0ELb1ELb1EEEvNS_16Flash_bwd_paramsE,(.L_x_1337 - _ZN5flash44flash_bwd_dq_dk_dv_loop_seqk_parallel_kernelI23Flash_bwd_kernel_traitsILi32ELi128ELi128ELi8ELi4ELi4ELi4ELb1ELb0EN7cutlass10bfloat16_tE19Flash_kernel_traitsILi32ELi128ELi128ELi8ES3_EELb0ELb0ELb0ELb0ELb0ELb1ELb1EEEvNS_16Flash_bwd_paramsE)
        .other          _ZN5flash44flash_bwd_dq_dk_dv_loop_seqk_parallel_kernelI23Flash_bwd_kernel_traitsILi32ELi128ELi128ELi8ELi4ELi4ELi4ELb1ELb0EN7cutlass10bfloat16_tE19Flash_kernel_traitsILi32ELi128ELi128ELi8ES3_EELb0ELb0ELb0ELb0ELb0ELb1ELb1EEEvNS_16Flash_bwd_paramsE,@"STO_CUDA_ENTRY STV_DEFAULT"
_ZN5flash44flash_bwd_dq_dk_dv_loop_seqk_parallel_kernelI23Flash_bwd_kernel_traitsILi32ELi128ELi128ELi8ELi4ELi4ELi4ELb1ELb0EN7cutlass10bfloat16_tE19Flash_kernel_traitsILi32ELi128ELi128ELi8ES3_EELb0ELb0ELb0ELb0ELb0ELb1ELb1EEEvNS_16Flash_bwd_paramsE:
.text._ZN5flash44flash_bwd_dq_dk_dv_loop_seqk_parallel_kernelI23Flash_bwd_kernel_traitsILi32ELi128ELi128ELi8ELi4ELi4ELi4ELb1ELb0EN7cutlass10bfloat16_tE19Flash_kernel_traitsILi32ELi128ELi128ELi8ES3_EELb0ELb0ELb0ELb0ELb0ELb1ELb1EEEvNS_16Flash_bwd_paramsE:
[----:B------:R-:W1:Y:S08]  /*0000*/  LDC R1, c[0x0][0x28] ;  /* 0x00000a00ff017b82 */ /* 0x000e700000000800 */
[----:B------:R-:W2:Y:S01]  /*0010*/  S2UR UR33, SR_CTAID.X ;  /* 0x00000000002179c3 */ /* 0x000ea20000002500 */
[----:B------:R-:W-:Y:S01]  /*0020*/  ULDC UR4, c[0x0][0x2c8] ;  /* 0x0000b20000047ab9 */ /* 0x000fe20000000800 */
[----:B-1----:R-:W-:Y:S01]  /*0030*/  VIADD R1, R1, 0xffffff10 ;  /* 0xffffff1001017836 */ /* 0x002fe20000000000 */
[----:B------:R-:W-:-:S04]  /*0040*/  UIADD3 UR5, UR4, 0x7f, URZ ;  /* 0x0000007f04057890 */ /* 0x000fc8000fffe03f */
[----:B------:R-:W-:-:S04]  /*0050*/  USHF.R.S32.HI UR4, URZ, 0x1f, UR5 ;  /* 0x0000001f3f047899 */ /* 0x000fc80008011405 */
[----:B------:R-:W-:-:S04]  /*0060*/  ULEA.HI UR4, UR4, UR5, URZ, 0x7 ;  /* 0x0000000504047291 */ /* 0x000fc8000f8f383f */
[----:B------:R-:W-:-:S06]  /*0070*/  USHF.R.S32.HI UR6, URZ, 0x7, UR4 ;  /* 0x000000073f067899 */ /* 0x000fcc0008011404 */
[----:B------:R-:W-:Y:S01]  /*0080*/  MOV R0, UR6 ;  /* 0x0000000600007c02 */ /* 0x000fe20008000f00 */
[----:B--2---:R-:W-:-:S04]  /*0090*/  UISETP.GE.AND UP0, UPT, UR33, UR6, UPT ;  /* 0x000000062100728c */ /* 0x004fc8000bf06270 */
[----:B------:R1:W-:Y:S02]  /*00a0*/  STL [R1+0x64], R0 ;  /* 0x0000640001007387 */ /* 0x0003e40000100800 */
[----:B------:R-:W-:-:S13]  /*00b0*/  PLOP3.LUT P0, PT, PT, PT, UP0, 0x80, 0x0 ;  /* 0x000000000000781c */ /* 0x000fda0003f0f008 */
[----:B------:R-:W-:Y:S05]  /*00c0*/  @P0 EXIT ;  /* 0x000000000000094d */ /* 0x000fea0003800000 */
[----:B------:R-:W2:Y:S01]  /*00d0*/  S2R R21, SR_TID.X ;  /* 0x0000000000157919 */ /* 0x000ea20000002100 */
[----:B------:R-:W3:Y:S01]  /*00e0*/  S2UR UR4, SR_CgaCtaId ;  /* 0x00000000000479c3 */ /* 0x000ee20000008800 */
[----:B------:R-:W-:Y:S01]  /*00f0*/  UMOV UR5, 0x400 ;  /* 0x0000040000057882 */ /* 0x000fe20000000000 */
[----:B------:R-:W-:Y:S01]  /*0100*/  IMAD.MOV.U32 R237, RZ, RZ, -0x10 ;  /* 0xfffffff0ffed7424 */ /* 0x000fe200078e00ff */
[----:B------:R-:W-:Y:S01]  /*0110*/  ULDC.64 UR10, c[0x0][0x208] ;  /* 0x00008200000a7ab9 */ /* 0x000fe20000000a00 */
[----:B------:R-:W-:Y:S01]  /*0120*/  IMAD.MOV.U32 R155, RZ, RZ, 0x20 ;  /* 0x00000020ff9b7424 */ /* 0x000fe200078e00ff */
[----:B------:R-:W-:Y:S01]  /*0130*/  UMOV UR61, 0xffffe000 ;  /* 0xffffe000003d7882 */ /* 0x000fe20000000000 */
[----:B------:R-:W-:Y:S02]  /*0140*/  IMAD.MOV.U32 R152, RZ, RZ, 0x40 ;  /* 0x00000040ff987424 */ /* 0x000fe400078e00ff */
[----:B------:R-:W4:Y:S08]  /*0150*/  S2UR UR58, SR_CTAID.Z ;  /* 0x00000000003a79c3 */ /* 0x000f300000002700 */
[----:B------:R-:W5:Y:S01]  /*0160*/  S2UR UR45, SR_CTAID.Y ;  /* 0x00000000002d79c3 */ /* 0x000f620000002600 */
[----:B---3--:R-:W-:Y:S01]  /*0170*/  ULEA UR4, UR4, UR5, 0x18 ;  /* 0x0000000504047291 */ /* 0x008fe2000f8ec03f */
[----:B--2---:R-:W-:Y:S01]  /*0180*/  SHF.R.S32.HI R11, RZ, 0x1f, R21 ;  /* 0x0000001fff0b7819 */ /* 0x004fe20000011415 */
[----:B----4-:R-:W-:-:S03]  /*0190*/  USHF.R.S32.HI UR5, URZ, 0x1f, UR58 ;  /* 0x0000001f3f057899 */ /* 0x010fc6000801143a */
[CC--:B------:R-:W-:Y:S02]  /*01a0*/  LEA.HI R3, R11.reuse, R21.reuse, RZ, 0x2 ;  /* 0x000000150b037211 */ /* 0x0c0fe400078f10ff */
[----:B------:R-:W-:Y:S02]  /*01b0*/  LEA.HI R10, R11, R21, RZ, 0x5 ;  /* 0x000000150b0a7211 */ /* 0x000fe400078f28ff */
[--C-:B------:R-:W-:Y:S01]  /*01c0*/  SHF.R.S32.HI R4, RZ, 0x2, R3.reuse ;  /* 0x00000002ff047819 */ /* 0x100fe20000011403 */
[----:B-----5:R-:W-:Y:S01]  /*01d0*/  USHF.L.U32 UR6, UR45, 0x7, URZ ;  /* 0x000000072d067899 */ /* 0x020fe2000800063f */
[----:B-1----:R-:W-:Y:S02]  /*01e0*/  SHF.R.S32.HI R0, RZ, 0x1f, R3 ;  /* 0x0000001fff007819 */ /* 0x002fe40000011403 */
        /* <DEDUP_REMOVED lines=36> */
[----:B------:R-:W-:Y:S01]  /*0430*/  LOP3.LUT R2, R2, 0xfffffffc, RZ, 0xc0, !PT ;  /* 0xfffffffc02027812 */ /* 0x000fe200078ec0ff */
[----:B------:R-:W-:Y:S01]  /*0440*/  IMAD.SHL.U32 R21, R21, 0x2, RZ ;  /* 0x0000000215157824 */ /* 0x000fe200078e00ff */
[----:B------:R-:W-:-:S02]  /*0450*/  LOP3.LUT R3, R10, 0x3fffffe, RZ, 0xc0, !PT ;  /* 0x03fffffe0a037812 */ /* 0x000fc400078ec0ff */
[----:B------:R-:W-:Y:S01]  /*0460*/  SHF.R.S32.HI R11, RZ, 0x7, R11 ;  /* 0x00000007ff0b7819 */ /* 0x000fe2000001140b */
[----:B------:R-:W-:Y:S01]  /*0470*/  IMAD.IADD R161, R4, 0x1, -R2 ;  /* 0x0000000104a17824 */ /* 0x000fe200078e0a02 */
[----:B------:R-:W-:Y:S01]  /*0480*/  SHF.R.S32.HI R15, RZ, 0x1f, R0 ;  /* 0x0000001fff0f7819 */ /* 0x000fe20000011400 */
[----:B------:R-:W-:Y:S01]  /*0490*/  IMAD.IADD R4, R8, 0x1, -R3 ;  /* 0x0000000108047824 */ /* 0x000fe200078e0a03 */
[-C--:B------:R-:W-:Y:S01]  /*04a0*/  LEA.HI R2, R0, R0.reuse, RZ, 0x1 ;  /* 0x0000000000027211 */ /* 0x080fe200078f08ff */
[----:B------:R-:W-:Y:S01]  /*04b0*/  IMAD R3, R11, 0x8, R14 ;  /* 0x000000080b037824 */ /* 0x000fe200078e020e */
[----:B------:R-:W-:Y:S01]  /*04c0*/  LEA.HI R12, R15, R0, RZ, 0x3 ;  /* 0x000000000f0c7211 */ /* 0x000fe200078f18ff */
[----:B------:R1:W-:Y:S01]  /*04d0*/  STL [R1+0x50], R6 ;  /* 0x0000500601007387 */ /* 0x0003e20000100800 */
        /* <DEDUP_REMOVED lines=20> */
[C---:B------:R-:W-:Y:S01]  /*0620*/  LOP3.LUT P5, RZ, R7.reuse, 0x2, RZ, 0xc0, !PT ;  /* 0x0000000207ff7812 */ /* 0x040fe200078ac0ff */
[----:B------:R-:W-:Y:S01]  /*0630*/  IMAD.IADD R10, R7, 0x1, -R0 ;  /* 0x00000001070a7824 */ /* 0x000fe200078e0a00 */
[C---:B------:R-:W-:Y:S01]  /*0640*/  LOP3.LUT P0, RZ, R2.reuse, 0x2, RZ, 0xc0, !PT ;  /* 0x0000000202ff7812 */ /* 0x040fe2000780c0ff */
[----:B-1----:R-:W-:Y:S01]  /*0650*/  IMAD.SHL.U32 R6, R2, 0x40, RZ ;  /* 0x0000004002067824 */ /* 0x002fe200078e00ff */
[----:B------:R-:W-:Y:S01]  /*0660*/  LOP3.LUT R2, R3, 0x1c0, RZ, 0xc0, !PT ;  /* 0x000001c003027812 */ /* 0x000fe200078ec0ff */
[----:B------:R-:W-:Y:S01]  /*0670*/  IMAD.SHL.U32 R0, R161, 0x10, RZ ;  /* 0x00000010a1007824 */ /* 0x000fe200078e00ff */
[----:B------:R-:W-:Y:S01]  /*0680*/  LOP3.LUT P4, RZ, R7, 0x4, RZ, 0xc0, !PT ;  /* 0x0000000407ff7812 */ /* 0x000fe2000788c0ff */
[----:B------:R-:W-:Y:S01]  /*0690*/  IMAD.SHL.U32 R3, R161, 0x400, RZ ;  /* 0x00000400a1037824 */ /* 0x000fe200078e00ff */
[----:B------:R-:W-:Y:S02]  /*06a0*/  SHF.R.S32.HI R4, RZ, 0x3, R12 ;  /* 0x00000003ff047819 */ /* 0x000fe4000001140c */
[----:B------:R-:W-:-:S02]  /*06b0*/  LEA.HI.SX32 R7, R20, R0, 0x1e ;  /* 0x0000000014077211 */ /* 0x000fc400078ff2ff */
[----:B------:R-:W-:Y:S01]  /*06c0*/  LOP3.LUT R5, R9, 0x30, R0, 0xf8, !PT ;  /* 0x0000003009057812 */ /* 0x000fe200078ef800 */
[----:B------:R-:W-:Y:S01]  /*06d0*/  IMAD R12, R4, 0x200, R3 ;  /* 0x00000200040c7824 */ /* 0x000fe200078e0203 */
[----:B------:R-:W-:Y:S01]  /*06e0*/  LEA.HI R2, R2, R2, RZ, 0x1d ;  /* 0x0000000202027211 */ /* 0x000fe200078fe8ff */
[----:B------:R1:W-:Y:S01]  /*06f0*/  STL [R1+0x58], R7 ;  /* 0x0000580701007387 */ /* 0x0003e20000100800 */
[----:B------:R-:W-:Y:S01]  /*0700*/  LOP3.LUT R0, R6, 0xc0, RZ, 0xc0, !PT ;  /* 0x000000c006007812 */ /* 0x000fe200078ec0ff */
[----:B------:R-:W-:Y:S01]  /*0710*/  IMAD R17, R4, 0x8, R17 ;  /* 0x0000000804117824 */ /* 0x000fe200078e0211 */
[----:B------:R-:W-:Y:S01]  /*0720*/  IADD3 R19, R2, R19, R3 ;  /* 0x0000001302137210 */ /* 0x000fe20007ffe003 */
[----:B------:R-:W-:Y:S01]  /*0730*/  IMAD.SHL.U32 R4, R16, 0x40, RZ ;  /* 0x0000004010047824 */ /* 0x000fe200078e00ff */
[----:B------:R-:W-:Y:S01]  /*0740*/  LOP3.LUT R3, R0, 0x8, R22, 0xf8, !PT ;  /* 0x0000000800037812 */ /* 0x000fe200078ef816 */
[----:B------:R-:W-:Y:S01]  /*0750*/  IMAD.SHL.U32 R6, R14, 0x8, RZ ;  /* 0x000000080e067824 */ /* 0x000fe200078e00ff */
[----:B------:R-:W-:Y:S01]  /*0760*/  SHF.R.U32.HI R149, RZ, 0x3, R0 ;  /* 0x00000003ff957819 */ /* 0x000fe20000011600 */
[----:B------:R-:W-:Y:S01]  /*0770*/  IMAD R0, R161, 0x200, R8 ;  /* 0x00000200a1007824 */ /* 0x000fe200078e0208 */
[----:B------:R-:W-:-:S02]  /*0780*/  LOP3.LUT R5, R5, 0x8, R22, 0xf8, !PT ;  /* 0x0000000805057812 */ /* 0x000fc400078ef816 */
[----:B------:R-:W-:Y:S01]  /*0790*/  SHF.R.U32.HI R2, RZ, 0x3, R9 ;  /* 0x00000003ff027819 */ /* 0x000fe20000011609 */
[----:B------:R-:W-:Y:S01]  /*07a0*/  IMAD R10, R10, 0x20, R0 ;  /* 0x000000200a0a7824 */ /* 0x000fe200078e0200 */
[----:B------:R-:W-:Y:S01]  /*07b0*/  LOP3.LUT R149, R3, R149, RZ, 0x3c, !PT ;  /* 0x0000009503957212 */ /* 0x000fe200078e3cff */
[----:B------:R-:W-:Y:S01]  /*07c0*/  IMAD.SHL.U32 R0, R11, 0x8, RZ ;  /* 0x000000080b007824 */ /* 0x000fe200078e00ff */
[----:B------:R-:W-:Y:S01]  /*07d0*/  LOP3.LUT R3, R5, R2, RZ, 0x3c, !PT ;  /* 0x0000000205037212 */ /* 0x000fe200078e3cff */
[----:B------:R-:W-:Y:S01]  /*07e0*/  IMAD.SHL.U32 R9, R14, 0x10, RZ ;  /* 0x000000100e097824 */ /* 0x000fe200078e00ff */
[----:B------:R-:W-:Y:S01]  /*07f0*/  LOP3.LUT R2, R21, 0x6, RZ, 0xc0, !PT ;  /* 0x0000000615027812 */ /* 0x000fe200078ec0ff */
[----:B------:R-:W-:Y:S01]  /*0800*/  IMAD.U32 R149, R18, 0x20, R149 ;  /* 0x0000002012957824 */ /* 0x000fe200078e0095 */
[----:B------:R-:W-:Y:S01]  /*0810*/  R2P PR, R16, 0x6 ;  /* 0x0000000610007804 */ /* 0x000fe20000000000 */
[----:B------:R-:W-:Y:S01]  /*0820*/  IMAD R3, R14, 0x200, R3 ;  /* 0x000002000e037824 */ /* 0x000fe200078e0203 */
[----:B------:R-:W-:Y:S01]  /*0830*/  LOP3.LUT R4, R4, 0x1c0, RZ, 0xc0, !PT ;  /* 0x000001c004047812 */ /* 0x000fe200078ec0ff */
[----:B------:R-:W-:Y:S01]  /*0840*/  IMAD R2, R11, 0x40, R2 ;  /* 0x000000400b027824 */ /* 0x000fe200078e0202 */
[----:B------:R-:W-:-:S02]  /*0850*/  LOP3.LUT R6, R6, 0x8, RZ, 0xc0, !PT ;  /* 0x0000000806067812 */ /* 0x000fc400078ec0ff */
[----:B-1----:R-:W-:Y:S02]  /*0860*/  LOP3.LUT R7, R0, 0x8, RZ, 0xc0, !PT ;  /* 0x0000000800077812 */ /* 0x002fe400078ec0ff */
[----:B------:R-:W-:Y:S01]  /*0870*/  SHF.R.S32.HI R0, RZ, 0x1, R13 ;  /* 0x00000001ff007819 */ /* 0x000fe2000001140d */
[----:B------:R1:W-:Y:S01]  /*0880*/  STL [R1+0x54], R2 ;  /* 0x0000540201007387 */ /* 0x0003e20000100800 */
[----:B------:R-:W-:Y:S02]  /*0890*/  SHF.R.U32.HI R151, RZ, 0x3, R4 ;  /* 0x00000003ff977819 */ /* 0x000fe40000011604 */
[C---:B------:R-:W-:Y:S01]  /*08a0*/  LOP3.LUT P3, RZ, R0.reuse, 0x2, RZ, 0xc0, !PT ;  /* 0x0000000200ff7812 */ /* 0x040fe2000786c0ff */
[----:B------:R-:W-:Y:S01]  /*08b0*/  IMAD.SHL.U32 R0, R0, 0x40, RZ ;  /* 0x0000004000007824 */ /* 0x000fe200078e00ff */
[----:B------:R-:W-:Y:S02]  /*08c0*/  LOP3.LUT R9, R7, 0x10, R9, 0xf8, !PT ;  /* 0x0000001007097812 */ /* 0x000fe400078ef809 */
[----:B------:R-:W-:Y:S01]  /*08d0*/  LOP3.LUT R151, R151, R4, R6, 0x1e, !PT ;  /* 0x0000000497977212 */ /* 0x000fe200078e1e06 */
[----:B------:R-:W-:Y:S01]  /*08e0*/  IMAD.U32 R4, RZ, RZ, UR5 ;  /* 0x00000005ff047e24 */ /* 0x000fe2000f8e00ff */
[----:B------:R-:W-:Y:S01]  /*08f0*/  LOP3.LUT R0, R0, 0xc0, RZ, 0xc0, !PT ;  /* 0x000000c000007812 */ /* 0x000fe200078ec0ff */
[----:B------:R-:W-:Y:S01]  /*0900*/  IMAD.U32 R4, RZ, RZ, UR6 ;  /* 0x00000006ff047e24 */ /* 0x000fe2000f8e00ff */
[----:B------:R-:W-:Y:S01]  /*0910*/  USHF.R.S32.HI UR6, URZ, 0x1f, UR58 ;  /* 0x0000001f3f067899 */ /* 0x000fe2000801143a */
[----:B------:R-:W-:Y:S01]  /*0920*/  IMAD.IADD R151, R12, 0x1, R151 ;  /* 0x000000010c977824 */ /* 0x000fe200078e0297 */
[----:B------:R-:W-:Y:S01]  /*0930*/  SHF.R.U32.HI R8, RZ, 0x3, R0 ;  /* 0x00000003ff087819 */ /* 0x000fe20000011600 */
[----:B------:R-:W-:Y:S01]  /*0940*/  USHF.R.S32.HI UR5, URZ, 0x1f, UR45 ;  /* 0x0000001f3f057899 */ /* 0x000fe2000801142d */
[----:B------:R-:W-:-:S02]  /*0950*/  LEA R241, R19, UR4, 0x1 ;  /* 0x0000000413f17c11 */ /* 0x000fc4000f8e08ff */
[----:B------:R-:W-:Y:S01]  /*0960*/  LOP3.LUT R8, R8, R0, R7, 0x1e, !PT ;  /* 0x0000000008087212 */ /* 0x000fe200078e1e07 */
[----:B------:R-:W-:Y:S01]  /*0970*/  IMAD.SHL.U32 R0, R17, 0x20, RZ ;  /* 0x0000002011007824 */ /* 0x000fe200078e00ff */
[----:B------:R-:W-:Y:S01]  /*0980*/  SEL R237, R237, 0x10, !P6 ;  /* 0x00000010eded7807 */ /* 0x000fe20007000000 */
[----:B------:R-:W-:Y:S01]  /*0990*/  IMAD.U32 R4, RZ, RZ, UR5 ;  /* 0x00000005ff047e24 */ /* 0x000fe2000f8e00ff */
[----:B------:R-:W-:Y:S01]  /*09a0*/  SEL R238, R155, 0xffffffe0, !P5 ;  /* 0xffffffe09bee7807 */ /* 0x000fe20006800000 */
[----:B------:R-:W-:Y:S01]  /*09b0*/  IMAD R161, R161, 0x200, R0 ;  /* 0x00000200a1a17824 */ /* 0x000fe200078e0200 */
[----:B------:R-:W-:Y:S01]  /*09c0*/  SEL R152, R152, 0xffffffc0, !P2 ;  /* 0xffffffc098987807 */ /* 0x000fe20005000000 */
[----:B------:R-:W-:Y:S01]  /*09d0*/  IMAD.IADD R8, R8, 0x1, R10 ;  /* 0x0000000108087824 */ /* 0x000fe200078e020a */
[----:B------:R-:W-:Y:S01]  /*09e0*/  SEL R150, R155, 0xffffffe0, !P0 ;  /* 0xffffffe09b967807 */ /* 0x000fe20004000000 */
[----:B-1----:R-:W-:Y:S01]  /*09f0*/  IMAD.SHL.U32 R2, R15, 0x40, RZ ;  /* 0x000000400f027824 */ /* 0x002fe200078e00ff */
[----:B------:R-:W-:Y:S01]  /*0a00*/  LEA R149, R149, UR4, 0x1 ;  /* 0x0000000495957c11 */ /* 0x000fe2000f8e08ff */
[----:B------:R-:W-:Y:S01]  /*0a10*/  VIADD R236, R241, 0x40 ;  /* 0x00000040f1ec7836 */ /* 0x000fe20000000000 */
[----:B------:R-:W-:Y:S01]  /*0a20*/  LOP3.LUT P0, RZ, R15, 0x2, RZ, 0xc0, !PT ;  /* 0x000000020fff7812 */ /* 0x000fe2000780c0ff */
[C---:B------:R-:W-:Y:S01]  /*0a30*/  @P4 VIADD R236, R241.reuse, 0xffffffc0 ;  /* 0xffffffc0f1ec4836 */ /* 0x040fe20000000000 */
[----:B------:R-:W-:Y:S01]  /*0a40*/  LOP3.LUT R2, R2, 0xc0, RZ, 0xc0, !PT ;  /* 0x000000c002027812 */ /* 0x000fe200078ec0ff */
[----:B------:R-:W-:Y:S01]  /*0a50*/  IMAD.IADD R242, R241, 0x1, R237 ;  /* 0x00000001f1f27824 */ /* 0x000fe200078e02ed */
[----:B------:R-:W-:Y:S01]  /*0a60*/  SEL R155, R155, 0xffffffe0, !P0 ;  /* 0xffffffe09b9b7807 */ /* 0x000fe20004000000 */
[----:B------:R-:W-:Y:S01]  /*0a70*/  IMAD.IADD R237, R237, 0x1, R236 ;  /* 0x00000001eded7824 */ /* 0x000fe200078e02ec */
[----:B------:R-:W-:Y:S01]  /*0a80*/  SHF.R.U32.HI R5, RZ, 0x3, R2 ;  /* 0x00000003ff057819 */ /* 0x000fe20000011602 */
[----:B------:R-:W-:-:S02]  /*0a90*/  IMAD.IADD R243, R241, 0x1, R238 ;  /* 0x00000001f1f37824 */ /* 0x000fc400078e02ee */
[----:B------:R-:W-:Y:S01]  /*0aa0*/  IMAD.IADD R240, R242, 0x1, R238 ;  /* 0x00000001f2f07824 */ /* 0x000fe200078e02ee */
[C---:B------:R-:W-:Y:S01]  /*0ab0*/  LOP3.LUT R6, R5.reuse, R2, R6, 0x1e, !PT ;  /* 0x0000000205067212 */ /* 0x040fe200078e1e06 */
[----:B------:R-:W-:Y:S01]  /*0ac0*/  IMAD.IADD R239, R238, 0x1, R236 ;  /* 0x00000001eeef7824 */ /* 0x000fe200078e02ec */
[----:B------:R-:W-:Y:S01]  /*0ad0*/  LOP3.LUT R2, R5, R9, R2, 0x1e, !PT ;  /* 0x0000000905027212 */ /* 0x000fe200078e1e02 */
[----:B------:R-:W-:Y:S02]  /*0ae0*/  IMAD.IADD R150, R150, 0x1, R149 ;  /* 0x0000000196967824 */ /* 0x000fe400078e0295 */
[----:B------:R-:W-:Y:S02]  /*0af0*/  IMAD.IADD R161, R161, 0x1, R6 ;  /* 0x00000001a1a17824 */ /* 0x000fe400078e0206 */
[----:B------:R-:W-:Y:S02]  /*0b00*/  IMAD.IADD R156, R0, 0x1, R2 ;  /* 0x00000001009c7824 */ /* 0x000fe400078e0202 */
[----:B------:R-:W-:Y:S01]  /*0b10*/  IMAD.U32 R0, RZ, RZ, UR6 ;  /* 0x00000006ff007e24 */ /* 0x000fe2000f8e00ff */
[----:B------:R-:W-:Y:S01]  /*0b20*/  UIADD3 UR6, UR4, 0x6000, URZ ;  /* 0x0000600004067890 */ /* 0x000fe2000fffe03f */
[----:B------:R-:W-:Y:S01]  /*0b30*/  IMAD.U32 R2, RZ, RZ, UR5 ;  /* 0x00000005ff027e24 */ /* 0x000fe2000f8e00ff */
[----:B------:R-:W-:Y:S01]  /*0b40*/  UIADD3 UR5, UR4, 0x8000, URZ ;  /* 0x0000800004057890 */ /* 0x000fe2000fffe03f */
[----:B------:R-:W-:Y:S01]  /*0b50*/  LEA R2, R3, UR4, 0x1 ;  /* 0x0000000403027c11 */ /* 0x000fe2000f8e08ff */
[----:B------:R-:W-:-:S02]  /*0b60*/  IMAD.IADD R238, R238, 0x1, R237 ;  /* 0x00000001eeee7824 */ /* 0x000fc400078e02ed */
[----:B------:R-:W-:Y:S02]  /*0b70*/  LEA R4, R8, UR6, 0x1 ;  /* 0x0000000608047c11 */ /* 0x000fe4000f8e08ff */
[----:B------:R-:W-:-:S03]  /*0b80*/  LEA R151, R151, UR5, 0x1 ;  /* 0x0000000597977c11 */ /* 0x000fc6000f8e08ff */
[C---:B------:R-:W-:Y:S01]  /*0b90*/  VIADD R0, R4.reuse, 0x20 ;  /* 0x0000002004007836 */ /* 0x040fe20000000000 */
[----:B------:R1:W-:Y:S01]  /*0ba0*/  STL [R1+0x5c], R4 ;  /* 0x00005c0401007387 */ /* 0x0003e20000100800 */
[----:B------:R-:W-:Y:S02]  /*0bb0*/  @P3 VIADD R0, R4, 0xffffffe0 ;  /* 0xffffffe004003836 */ /* 0x000fe40000000000 */
[C---:B------:R-:W-:Y:S02]  /*0bc0*/  VIADD R157, R151.reuse, 0x20 ;  /* 0x00000020979d7836 */ /* 0x040fe40000000000 */
[C---:B------:R-:W-:Y:S01]  /*0bd0*/  @P1 VIADD R157, R151.reuse, 0xffffffe0 ;  /* 0xffffffe0979d1836 */ /* 0x040fe20000000000 */
[----:B------:R1:W-:Y:S01]  /*0be0*/  STL [R1+0x60], R0 ;  /* 0x0000600001007387 */ /* 0x0003e20000100800 */
[----:B------:R-:W-:Y:S02]  /*0bf0*/  IMAD.IADD R153, R151, 0x1, R152 ;  /* 0x0000000197997824 */ /* 0x000fe400078e0298 */
[----:B------:R-:W-:-:S02]  /*0c00*/  IMAD.IADD R152, R152, 0x1, R157 ;  /* 0x0000000198987824 */ /* 0x000fc400078e029d */
[C---:B------:R-:W-:Y:S02]  /*0c10*/  VIADD R160, R157.reuse, 0x2000 ;  /* 0x000020009da07836 */ /* 0x040fe40000000000 */
[C---:B------:R-:W-:Y:S02]  /*0c20*/  VIADD R159, R157.reuse, 0x4000 ;  /* 0x000040009d9f7836 */ /* 0x040fe40000000000 */
[----:B------:R-:W-:-:S07]  /*0c30*/  VIADD R158, R157, 0x6000 ;  /* 0x000060009d9e7836 */ /* 0x000fce0000000000 */
.L_x_325:
        /* <DEDUP_REMOVED lines=16> */
[----:B-12-4-:R-:W-:Y:S01]  /*0d40*/  IMAD.U32 R4, RZ, RZ, UR6 ;  /* 0x00000006ff047e24 */ /* 0x016fe2000f8e00ff */
        /* <DEDUP_REMOVED lines=13> */
[----:B---3--:R-:W2:Y:S01]  /*0e20*/  @P1 LDG.E R8, desc[UR10][R6.64] ;  /* 0x0000000a06081981 */ /* 0x008ea2000c1e1900 */
[----:B------:R-:W-:-:S04]  /*0e30*/  UIADD3 UR6, UP0, UR16, UR12, URZ ;  /* 0x0000000c10067290 */ /* 0x000fc8000ff1e03f */
[----:B------:R-:W-:Y:S01]  /*0e40*/  PLOP3.LUT P2, PT, PT, PT, UP4, 0x80, 0x0 ;  /* 0x000000000000781c */ /* 0x000fe20003f4f048 */
[----:B------:R-:W-:Y:S01]  /*0e50*/  UIADD3.X UR5, UR5, UR13, URZ, UP0, !UPT ;  /* 0x0000000d05057290 */ /* 0x000fe200087fe43f */
[----:B------:R1:W3:Y:S02]  /*0e60*/  @P0 LDG.E R6, desc[UR10][R4.64] ;  /* 0x0000000a04060981 */ /* 0x0002e4000c1e1900 */
[----:B-1----:R-:W-:Y:S02]  /*0e70*/  IMAD.U32 R4, RZ, RZ, UR15 ;  /* 0x0000000fff047e24 */ /* 0x002fe4000f8e00ff */
[----:B------:R-:W-:-:S05]  /*0e80*/  IMAD.U32 R5, RZ, RZ, UR14 ;  /* 0x0000000eff057e24 */ /* 0x000fca000f8e00ff */
[----:B------:R-:W4:Y:S04]  /*0e90*/  @P3 LDG.E R7, desc[UR10][R4.64] ;  /* 0x0000000a04073981 */ /* 0x000f28000c1e1900 */
[----:B------:R1:W5:Y:S02]  /*0ea0*/  @P3 LDG.E R0, desc[UR10][R4.64+0x4] ;  /* 0x0000040a04003981 */ /* 0x000364000c1e1900 */
        /* <DEDUP_REMOVED lines=28> */
.L_x_297:
        /* <DEDUP_REMOVED lines=10> */
[----:B------:R-:W-:Y:S02]  /*1110*/  UIMAD.WIDE.U32 UR16, UR45, UR8, URZ ;  /* 0x000000082d1072a5 */ /* 0x000fe4000f8e003f */
[----:B------:R-:W-:Y:S02]  /*1120*/  UIMAD UR8, UR59, UR8, URZ ;  /* 0x000000083b0872a4 */ /* 0x000fe4000f8e023f */
        /* <DEDUP_REMOVED lines=50> */
[----:B------:R-:W-:Y:S01]  /*1450*/  IABS R0, UR58 ;  /* 0x0000003a00007c13 */ /* 0x000fe20008000000 */
[----:B------:R-:W-:Y:S01]  /*1460*/  ULDC UR35, c[0x0][0x2c4] ;  /* 0x0000b10000237ab9 */ /* 0x000fe20000000800 */
[----:B------:R-:W-:Y:S01]  /*1470*/  @UP1 UIADD3 UR24, UR15, UR21, URZ ;  /* 0x000000150f181290 */ /* 0x000fe2000fffe03f */
[----:B------:R-:W-:Y:S01]  /*1480*/  IMAD.HI.U32 R3, R5, R3, R4 ;  /* 0x0000000305037227 */ /* 0x000fe200078e0004 */
[----:B------:R-:W-:Y:S01]  /*1490*/  UIMAD.WIDE.U32 UR14, UR8, UR12, URZ ;  /* 0x0000000c080e72a5 */ /* 0x000fe2000f8e003f */
[----:B------:R-:W-:Y:S01]  /*14a0*/  @UP0 UMOV UR48, UR16 ;  /* 0x0000001000300c82 */ /* 0x000fe20008000000 */
[----:B------:R-:W-:-:S03]  /*14b0*/  UIMAD UR5, UR8, UR5, UR7 ;  /* 0x00000005080572a4 */ /* 0x000fc6000f8e0207 */
[----:B------:R-:W-:Y:S01]  /*14c0*/  IMAD.HI.U32 R3, R3, R0, RZ ;  /* 0x0000000003037227 */ /* 0x000fe200078e00ff */
[----:B------:R-:W-:Y:S02]  /*14d0*/  UIMAD.WIDE.U32 UR12, UR8, UR18, URZ ;  /* 0x00000012080c72a5 */ /* 0x000fe4000f8e003f */
[----:B------:R-:W-:Y:S01]  /*14e0*/  @UP3 UIMAD UR16, UR45, UR35, URZ ;  /* 0x000000232d1032a4 */ /* 0x000fe2000f8e023f */
[----:B------:R-:W-:Y:S01]  /*14f0*/  IMAD.MOV R4, RZ, RZ, -R3 ;  /* 0x000000ffff047224 */ /* 0x000fe200078e0a03 */
[----:B------:R-:W-:Y:S02]  /*1500*/  ULOP3.LUT UR7, UR44, 0xffffff80, URZ, 0xc0, !UPT ;  /* 0xffffff802c077892 */ /* 0x000fe4000f8ec03f */
[----:B------:R-:W-:Y:S01]  /*1510*/  UIADD3 UR46, UR15, UR5, URZ ;  /* 0x000000050f2e7290 */ /* 0x000fe2000fffe03f */
[----:B------:R-:W-:Y:S01]  /*1520*/  IMAD R0, R6, R4, R0 ;  /* 0x0000000406007224 */ /* 0x000fe200078e0200 */
[----:B------:R-:W-:Y:S02]  /*1530*/  USHF.L.U64.HI UR19, UR45, 0x7, UR59 ;  /* 0x000000072d137899 */ /* 0x000fe4000801023b */
[----:B------:R-:W-:-:S02]  /*1540*/  USEL UR56, UR14, UR12, !UP1 ;  /* 0x0000000c0e387287 */ /* 0x000fc4000c800000 */
[----:B------:R-:W-:Y:S01]  /*1550*/  ISETP.GT.U32.AND P1, PT, R6, R0, PT ;  /* 0x000000000600720c */ /* 0x000fe20003f24070 */
[----:B------:R-:W-:Y:S02]  /*1560*/  @UP3 USEL UR5, UR16, UR18, !UP1 ;  /* 0x0000001210053287 */ /* 0x000fe4000c800000 */
[----:B------:R-:W-:Y:S01]  /*1570*/  UIADD3 UR14, UR7, -0x80, URZ ;  /* 0xffffff80070e7890 */ /* 0x000fe2000fffe03f */
[----:B------:R-:W-:Y:S01]  /*1580*/  @UP3 ULDC UR17, c[0x0][0x2e4] ;  /* 0x0000b90000113ab9 */ /* 0x000fe20000000800 */
[----:B------:R-:W-:Y:S02]  /*1590*/  USEL UR19, UR19, URZ, UP2 ;  /* 0x0000003f13137287 */ /* 0x000fe40009000000 */
[----:B------:R-:W-:Y:S02]  /*15a0*/  @!UP3 UIMAD UR12, UR45, UR36, UR58 ;  /* 0x000000242d0cb2a4 */ /* 0x000fe4000f8e023a */
[----:B------:R-:W-:Y:S02]  /*15b0*/  @UP3 UIMAD UR17, UR58, UR17, UR5 ;  /* 0x000000113a1132a4 */ /* 0x000fe4000f8e0205 */
[----:B------:R-:W-:-:S02]  /*15c0*/  USHF.R.S32.HI UR15, URZ, 0x1f, UR14 ;  /* 0x0000001f3f0f7899 */ /* 0x000fc4000801140e */
[-C--:B------:R-:W-:Y:S01]  /*15d0*/  @!P1 IADD3 R0, R0, -R6.reuse, RZ ;  /* 0x8000000600009210 */ /* 0x080fe20007ffe0ff */
[----:B------:R-:W-:Y:S01]  /*15e0*/  UIADD3 UR5, UP2, UR14, UR29, URZ ;  /* 0x0000001d0e057290 */ /* 0x000fe2000ff5e03f */
        /* <DEDUP_REMOVED lines=10> */
[----:B------:R-:W-:Y:S01]  /*1690*/  UIMAD UR52, UR58, UR37, URZ ;  /* 0x000000253a3472a4 */ /* 0x000fe2000f8e023f */
        /* <DEDUP_REMOVED lines=8> */
[----:B------:R-:W-:Y:S01]  /*1720*/  @UP0 UIMAD UR7, UR25, UR21, URZ ;  /* 0x00000015190702a4 */ /* 0x000fe2000f8e023f */
[----:B------:R-:W-:Y:S01]  /*1730*/  @!P3 LOP3.LUT R3, RZ, R7, RZ, 0x33, !PT ;  /* 0x00000007ff03b212 */ /* 0x000fe200078e33ff */
[----:B------:R-:W-:-:S02]  /*1740*/  USEL UR53, UR50, URZ, UP5 ;  /* 0x0000003f32357287 */ /* 0x000fc4000a800000 */
[----:B------:R-:W-:Y:S02]  /*1750*/  USHF.R.S32.HI UR51, URZ, 0x1f, UR28 ;  /* 0x0000001f3f337899 */ /* 0x000fe4000801141c */
[----:B------:R-:W-:Y:S02]  /*1760*/  @!UP1 UIADD3 UR47, UR41, UR27, URZ ;  /* 0x0000001b292f9290 */ /* 0x000fe4000fffe03f */
[----:B------:R-:W-:Y:S02]  /*1770*/  USHF.R.S32.HI UR55, URZ, 0x1f, UR52 ;  /* 0x0000001f3f377899 */ /* 0x000fe40008011434 */
[----:B------:R-:W-:Y:S02]  /*1780*/  USEL UR54, UR26, URZ, UP5 ;  /* 0x0000003f1a367287 */ /* 0x000fe4000a800000 */
        /* <DEDUP_REMOVED lines=16> */
.L_x_299:
        /* <DEDUP_REMOVED lines=13> */
.L_x_300:
        /* <DEDUP_REMOVED lines=11> */
.L_x_301:
[----:B------:R-:W-:Y:S02]  /*1a10*/  ULDC UR5, c[0x0][0x270] ;  /* 0x00009c0000057ab9 */ /* 0x000fe40000000800 */
[----:B------:R-:W-:-:S04]  /*1a20*/  UIMAD UR5, UR45, UR5, UR58 ;  /* 0x000000052d0572a4 */ /* 0x000fc8000f8e023a */
[----:B------:R-:W-:-:S12]  /*1a30*/  UIMAD UR5, UR5, UR60, URZ ;  /* 0x0000003c050572a4 */ /* 0x000fd8000f8e023f */
.L_x_302:
[----:B------:R-:W1:Y:S01]  /*1a40*/  S2R R5, SR_TID.X ;  /* 0x0000000000057919 */ /* 0x000e620000002100 */
[----:B------:R-:W2:Y:S01]  /*1a50*/  LDC.64 R12, c[0x0][0x420] ;  /* 0x00010800ff0c7b82 */ /* 0x000ea20000000a00 */
[----:B------:R-:W-:Y:S01]  /*1a60*/  ULDC UR7, c[0x0][0x2dc] ;  /* 0x0000b70000077ab9 */ /* 0x000fe20000000800 */
[----:B------:R-:W-:Y:S01]  /*1a70*/  ULDC UR8, c[0x0][0x270] ;  /* 0x00009c0000087ab9 */ /* 0x000fe20000000800 */
[----:B------:R-:W-:Y:S01]  /*1a80*/  UIADD3 UR13, UR14, UR17, URZ ;  /* 0x000000110e0d7290 */ /* 0x000fe2000fffe03f */
[----:B------:R-:W-:Y:S01]  /*1a90*/  BSSY B1, `(.L_x_298) ;  /* 0x000085a000017945 */ /* 0x000fe20003800000 */
[----:B------:R-:W-:Y:S02]  /*1aa0*/  USHF.R.S32.HI UR16, URZ, 0x1f, UR58 ;  /* 0x0000001f3f107899 */ /* 0x000fe4000801143a */
[----:B------:R-:W-:Y:S02]  /*1ab0*/  UIMAD UR17, UR7, UR8, URZ ;  /* 0x00000008071172a4 */ /* 0x000fe4000f8e023f */
[----:B------:R-:W-:Y:S01]  /*1ac0*/  UIADD3 UR29, UR14, UR5, URZ ;  /* 0x000000050e1d7290 */ /* 0x000fe2000fffe03f */
[----:B------:R-:W-:Y:S01]  /*1ad0*/  ULDC.64 UR8, c[0x0][0x428] ;  /* 0x00010a0000087ab9 */ /* 0x000fe20000000a00 */
[----:B------:R-:W-:-:S02]  /*1ae0*/  UISETP.GE.AND UP4, UPT, UR30, 0x1, UPT ;  /* 0x000000011e00788c */ /* 0x000fc4000bf86270 */
[----:B------:R-:W-:Y:S01]  /*1af0*/  UIMAD UR5, UR16, UR8, URZ ;  /* 0x00000008100572a4 */ /* 0x000fe2000f8e023f */
[----:B------:R-:W-:Y:S01]  /*1b00*/  ULDC.64 UR26, c[0x0][0x3e0] ;  /* 0x0000f800001a7ab9 */ /* 0x000fe20000000a00 */
[----:B------:R-:W-:Y:S02]  /*1b10*/  ULDC.64 UR18, c[0x0][0x2b0] ;  /* 0x0000ac0000127ab9 */ /* 0x000fe40000000a00 */
[----:B------:R-:W-:Y:S01]  /*1b20*/  UIMAD UR7, UR58, UR9, UR5 ;  /* 0x000000093a0772a4 */ /* 0x000fe2000f8e0205 */
[----:B------:R-:W-:Y:S01]  /*1b30*/  ULDC.64 UR40, c[0x0][0x478] ;  /* 0x00011e0000287ab9 */ /* 0x000fe20000000a00 */
[----:B------:R-:W-:Y:S01]  /*1b40*/  UIMAD.WIDE UR18, UR13, 0x4, UR18 ;  /* 0x000000040d1278a5 */ /* 0x000fe2000f8e0212 */
[----:B--2---:R-:W-:-:S04]  /*1b50*/  IMAD R11, R12, UR15, RZ ;  /* 0x0000000f0c0b7c24 */ /* 0x004fc8000f8e02ff */
[----:B------:R-:W-:Y:S01]  /*1b60*/  IMAD R11, R13, UR14, R11 ;  /* 0x0000000e0d0b7c24 */ /* 0x000fe2000f8e020b */
        /* <DEDUP_REMOVED lines=13> */
[----:B------:R-:W-:Y:S01]  /*1c40*/  IMAD R15, R6, UR38, RZ ;  /* 0x00000026060f7c24 */ /* 0x000fe2000f8e02ff */
[----:B------:R-:W-:Y:S01]  /*1c50*/  IADD3 R6, P0, R4, UR12, RZ ;  /* 0x0000000c04067c10 */ /* 0x000fe2000ff1e0ff */
[C---:B------:R-:W-:Y:S01]  /*1c60*/  IMAD.WIDE.U32 R8, R10.reuse, UR38, R4 ;  /* 0x000000260a087c25 */ /* 0x040fe2000f8e0004 */
[----:B------:R-:W-:Y:S02]  /*1c70*/  ULEA.HI.SX32 UR12, UR44, 0xffffffff, 0x19 ;  /* 0xffffffff2c0c7891 */ /* 0x000fe4000f8fca3f */
[----:B------:R-:W-:Y:S01]  /*1c80*/  IADD3.X R7, R5, UR47, RZ, P0, !PT ;  /* 0x0000002f05077c10 */ /* 0x000fe200087fe4ff */
[----:B------:R-:W-:Y:S01]  /*1c90*/  IMAD R10, R10, UR39, R15 ;  /* 0x000000270a0a7c24 */ /* 0x000fe2000f8e020f */
[----:B------:R-:W-:Y:S01]  /*1ca0*/  IADD3 R8, P0, R8, UR57, RZ ;  /* 0x0000003908087c10 */ /* 0x000fe2000ff1e0ff */
[----:B------:R-:W-:-:S03]  /*1cb0*/  IMAD.WIDE.U32 R6, R12, UR14, R6 ;  /* 0x0000000e0c067c25 */ /* 0x000fc6000f8e0006 */
[----:B------:R-:W-:Y:S01]  /*1cc0*/  IADD3.X R9, R9, UR24, R10, P0, !PT ;  /* 0x0000001809097c10 */ /* 0x000fe200087fe40a */
[----:B------:R-:W-:Y:S01]  /*1cd0*/  ULDC.64 UR14, c[0x0][0x210] ;  /* 0x00008400000e7ab9 */ /* 0x000fe20000000a00 */
[----:B------:R-:W-:Y:S01]  /*1ce0*/  ULDC.64 UR24, c[0x0][0x400] ;  /* 0x0001000000187ab9 */ /* 0x000fe20000000a00 */
[----:B------:R-:W-:Y:S01]  /*1cf0*/  IMAD.U32 R10, RZ, RZ, UR8 ;  /* 0x00000008ff0a7e24 */ /* 0x000fe2000f8e00ff */
[----:B------:R-:W-:Y:S01]  /*1d00*/  ULDC.64 UR8, c[0x0][0x258] ;  /* 0x0000960000087ab9 */ /* 0x000fe20000000a00 */
[----:B------:R-:W-:Y:S01]  /*1d10*/  IMAD.IADD R7, R7, 0x1, R11 ;  /* 0x0000000107077824 */ /* 0x000fe200078e020b */
[----:B------:R-:W-:Y:S01]  /*1d20*/  UIMAD UR5, UR16, UR8, URZ ;  /* 0x00000008100572a4 */ /* 0x000fe2000f8e023f */
[----:B------:R-:W-:Y:S01]  /*1d30*/  SHF.R.S32.HI R11, RZ, 0x5, R14 ;  /* 0x00000005ff0b7819 */ /* 0x000fe2000001140e */
[----:B------:R-:W-:Y:S01]  /*1d40*/  USHF.L.U32 UR16, UR17, 0x7, URZ ;  /* 0x0000000711107899 */ /* 0x000fe2000800063f */
[----:B------:R-:W-:Y:S01]  /*1d50*/  IMAD.WIDE.U32 R6, R10, UR58, R6 ;  /* 0x0000003a0a067c25 */ /* 0x000fe2000f8e0006 */
[----:B------:R-:W-:-:S02]  /*1d60*/  UIMAD UR9, UR58, UR9, UR5 ;  /* 0x000000093a0972a4 */ /* 0x000fc4000f8e0205 */
[----:B------:R-:W-:Y:S01]  /*1d70*/  UIADD3 UR5, UP3, UP2, UR36, UR16, UR52 ;  /* 0x0000001024057290 */ /* 0x000fe2000fa7e034 */
[----:B------:R-:W-:Y:S02]  /*1d80*/  IMAD.U32 R10, RZ, RZ, UR8 ;  /* 0x00000008ff0a7e24 */ /* 0x000fe4000f8e00ff */
[----:B------:R-:W-:Y:S01]  /*1d90*/  VIADD R7, R7, UR7 ;  /* 0x0000000707077c36 */ /* 0x000fe20008000000 */
[----:B------:R-:W-:Y:S01]  /*1da0*/  USHF.R.S32.HI UR7, URZ, 0x1f, UR16 ;  /* 0x0000001f3f077899 */ /* 0x000fe20008011410 */
[----:B------:R-:W-:Y:S01]  /*1db0*/  IMAD.WIDE.U32 R8, R10, UR58, R8 ;  /* 0x0000003a0a087c25 */ /* 0x000fe2000f8e0008 */
[----:B------:R-:W-:Y:S02]  /*1dc0*/  UIADD3 UR8, UP1, UP0, UR54, UR5, UR56 ;  /* 0x0000000536087290 */ /* 0x000fe4000f83e038 */
[----:B------:R-:W-:Y:S01]  /*1dd0*/  UIADD3.X UR5, UR50, UR7, UR55, UP3, UP2 ;  /* 0x0000000732057290 */ /* 0x000fe20009fe4437 */
[----:B------:R-:W-:Y:S01]  /*1de0*/  VIADD R14, R9, UR9 ;  /* 0x00000009090e7c36 */ /* 0x000fe20008000000 */
[C---:B------:R-:W-:Y:S01]  /*1df0*/  LEA R20, P0, R8.reuse, UR14, 0x1 ;  /* 0x0000000e08147c11 */ /* 0x040fe2000f8008ff */
[----:B------:R-:W-:Y:S01]  /*1e00*/  IMAD R11, R11, UR17, R16 ;  /* 0x000000110b0b7c24 */ /* 0x000fe2000f8e0210 */
[----:B------:R-:W-:Y:S01]  /*1e10*/  UIADD3.X UR5, UR53, UR5, UR46, UP1, UP0 ;  /* 0x0000000535057290 */ /* 0x000fe20008fe042e */
[-C--:B------:R-:W-:Y:S01]  /*1e20*/  IMAD R10, R19, R12.reuse, RZ ;  /* 0x0000000c130a7224 */ /* 0x080fe200078e02ff */
[----:B------:R-:W-:Y:S01]  /*1e30*/  LEA.HI.X R21, R8, UR15, R14, 0x1, P0 ;  /* 0x0000000f08157c11 */ /* 0x000fe200080f0c0e */
[C---:B------:R-:W-:Y:S01]  /*1e40*/  IMAD.WIDE.U32 R6, R0.reuse, R12, R6 ;  /* 0x0000000c00067225 */ /* 0x040fe200078e0006 */
[----:B------:R-:W-:Y:S01]  /*1e50*/  PLOP3.LUT P0, PT, PT, PT, UP4, 0x80, 0x0 ;  /* 0x000000000000781c */ /* 0x000fe20003f0f048 */
[----:B------:R-:W-:Y:S01]  /*1e60*/  UIMAD.WIDE UR14, UR29, 0x4, UR40 ;  /* 0x000000041d0e78a5 */ /* 0x000fe2000f8e0228 */
[----:B------:R-:W-:Y:S01]  /*1e70*/  IADD3 R8, P2, R11, UR8, RZ ;  /* 0x000000080b087c10 */ /* 0x000fe2000ff5e0ff */
[----:B------:R-:W-:Y:S01]  /*1e80*/  IMAD R9, R0, R13, R10 ;  /* 0x0000000d00097224 */ /* 0x000fe200078e020a */
[----:B------:R-:W-:-:S02]  /*1e90*/  LEA R10, P3, R6, UR26, 0x1 ;  /* 0x0000001a060a7c11 */ /* 0x000fc4000f8608ff */
[----:B------:R-:W-:Y:S01]  /*1ea0*/  LEA R27, P1, R8, UR24, 0x2 ;  /* 0x00000018081b7c11 */ /* 0x000fe2000f8210ff */
[----:B------:R-:W-:Y:S01]  /*1eb0*/  IMAD.IADD R9, R7, 0x1, R9 ;  /* 0x0000000107097824 */ /* 0x000fe200078e0209 */
[----:B------:R-:W-:-:S04]  /*1ec0*/  LEA.HI.X.SX32 R7, R11, UR5, 0x1, P2 ;  /* 0x000000050b077c11 */ /* 0x000fc800090f0eff */
[----:B------:R-:W-:Y:S02]  /*1ed0*/  LEA.HI.X R11, R6, UR27, R9, 0x1, P3 ;  /* 0x0000001b060b7c11 */ /* 0x000fe400098f0c09 */
[----:B------:R-:W-:Y:S01]  /*1ee0*/  LEA.HI.X R26, R8, UR25, R7, 0x2, P1 ;  /* 0x00000019081a7c11 */ /* 0x000fe200088f1407 */
[----:B------:R-:W-:Y:S06]  /*1ef0*/  @!P0 BRA `(.L_x_303) ;  /* 0x0000007800308947 */ /* 0x000fec0003800000 */
[----:B------:R-:W2:Y:S04]  /*1f00*/  LDL R28, [R1+0x58] ;  /* 0x00005800011c7983 */ /* 0x000ea80000100800 */
[----:B------:R-:W3:Y:S01]  /*1f10*/  LDL R29, [R1+0x50] ;  /* 0x00005000011d7983 */ /* 0x000ee20000100800 */
[----:B------:R-:W-:Y:S02]  /*1f20*/  UIMAD UR7, UR33, -0x80, UR6 ;  /* 0xffffff80210778a4 */ /* 0x000fe4000f8e0206 */
[----:B------:R-:W-:Y:S01]  /*1f30*/  UIMAD UR5, UR51, UR20, URZ ;  /* 0x00000014330572a4 */ /* 0x000fe2000f8e023f */
[----:B------:R-:W-:Y:S02]  /*1f40*/  IMAD.U32 R6, RZ, RZ, UR20 ;  /* 0x00000014ff067e24 */ /* 0x000fe4000f8e00ff */
[----:B------:R-:W-:Y:S01]  /*1f50*/  IMAD.U32 R8, RZ, RZ, UR22 ;  /* 0x00000016ff087e24 */ /* 0x000fe2000f8e00ff */
[----:B------:R-:W-:Y:S01]  /*1f60*/  UIMAD UR9, UR28, UR21, UR5 ;  /* 0x000000151c0972a4 */ /* 0x000fe2000f8e0205 */
[C---:B------:R-:W-:Y:S01]  /*1f70*/  VIADD R15, R0.reuse, 0x40 ;  /* 0x00000040000f7836 */ /* 0x040fe20000000000 */
[----:B------:R-:W-:Y:S01]  /*1f80*/  ISETP.GE.AND P4, PT, R0, UR7, PT ;  /* 0x0000000700007c0c */ /* 0x000fe2000bf86270 */
[----:B------:R-:W-:Y:S01]  /*1f90*/  UMOV UR8, UR12 ;  /* 0x0000000c00087c82 */ /* 0x000fe20008000000 */
[--C-:B------:R-:W-:Y:S01]  /*1fa0*/  IMAD.WIDE.U32 R6, R6, UR28, R4.reuse ;  /* 0x0000001c06067c25 */ /* 0x100fe2000f8e0004 */
[----:B------:R-:W-:Y:S01]  /*1fb0*/  UIMAD UR5, UR8, -0x80, UR30 ;  /* 0xffffff80080578a4 */ /* 0x000fe2000f8e021e */
[----:B------:R-:W-:Y:S01]  /*1fc0*/  ISETP.GE.AND P3, PT, R15, UR7, PT ;  /* 0x000000070f007c0c */ /* 0x000fe2000bf66270 */
[----:B------:R-:W-:Y:S01]  /*1fd0*/  ULDC.64 UR12, c[0x0][0x268] ;  /* 0x00009a00000c7ab9 */ /* 0x000fe20000000a00 */
[----:B------:R-:W-:Y:S01]  /*1fe0*/  IMAD.WIDE.U32 R8, R8, UR28, R4 ;  /* 0x0000001c08087c25 */ /* 0x000fe2000f8e0004 */
[----:B------:R-:W-:-:S03]  /*1ff0*/  IADD3 R4, P0, R6, UR31, RZ ;  /* 0x0000001f06047c10 */ /* 0x000fc6000ff1e0ff */
[----:B------:R-:W-:Y:S01]  /*2000*/  IMAD.U32 R14, RZ, RZ, UR9 ;  /* 0x00000009ff0e7e24 */ /* 0x000fe2000f8e00ff */
[----:B------:R-:W-:Y:S01]  /*2010*/  UIMAD UR9, UR51, UR22, URZ ;  /* 0x00000016330972a4 */ /* 0x000fe2000f8e023f */
[----:B------:R-:W-:Y:S01]  /*2020*/  IMAD R6, R17, UR12, RZ ;  /* 0x0000000c11067c24 */ /* 0x000fe2000f8e02ff */
[----:B------:R-:W1:Y:S02]  /*2030*/  @!P4 LDC.64 R22, c[0x0][0x220] ;  /* 0x00008800ff16cb82 */ /* 0x000e640000000a00 */
[----:B------:R-:W-:Y:S01]  /*2040*/  UIMAD UR9, UR28, UR23, UR9 ;  /* 0x000000171c0972a4 */ /* 0x000fe2000f8e0209 */
[----:B------:R-:W-:Y:S01]  /*2050*/  ISETP.GE.AND P1, PT, R15, UR5, PT ;  /* 0x000000050f007c0c */ /* 0x000fe2000bf26270 */
[----:B------:R-:W-:Y:S02]  /*2060*/  IMAD.MOV.U32 R30, RZ, RZ, R10 ;  /* 0x000000ffff1e7224 */ /* 0x000fe400078e000a */
[----:B------:R-:W-:Y:S02]  /*2070*/  IMAD.MOV.U32 R31, RZ, RZ, R11 ;  /* 0x000000ffff1f7224 */ /* 0x000fe400078e000b */
[----:B------:R-:W-:Y:S01]  /*2080*/  IMAD.SHL.U32 R15, R13, 0x80, RZ ;  /* 0x000000800d0f7824 */ /* 0x000fe200078e00ff */
[----:B------:R-:W4:Y:S01]  /*2090*/  @!P3 LDC.64 R24, c[0x0][0x220] ;  /* 0x00008800ff18bb82 */ /* 0x000f220000000a00 */
[----:B------:R-:W-:-:S06]  /*20a0*/  IMAD.WIDE.U32 R12, R12, 0x80, RZ ;  /* 0x000000800c0c7825 */ /* 0x000fcc00078e00ff */
[----:B------:R-:W-:Y:S01]  /*20b0*/  @!P1 IADD3 R16, P2, R30, R12, RZ ;  /* 0x0000000c1e109210 */ /* 0x000fe20007f5e0ff */
[----:B------:R-:W-:-:S04]  /*20c0*/  ULEA.HI UR7, UR8, UR8, URZ, 0x1 ;  /* 0x0000000808077291 */ /* 0x000fc8000f8f083f */
[----:B------:R-:W-:-:S04]  /*20d0*/  ULOP3.LUT UR7, UR7, 0xfffffffe, URZ, 0xc0, !UPT ;  /* 0xfffffffe07077892 */ /* 0x000fc8000f8ec03f */
[----:B------:R-:W-:-:S04]  /*20e0*/  UIADD3 UR7, UR8, -UR7, URZ ;  /* 0x8000000708077290 */ /* 0x000fc8000fffe03f */
[----:B------:R-:W-:Y:S01]  /*20f0*/  UISETP.NE.AND UP0, UPT, UR7, 0x1, UPT ;  /* 0x000000010700788c */ /* 0x000fe2000bf05270 */
[----:B------:R-:W-:Y:S01]  /*2100*/  STL.64 [R1+0x10], R30 ;  /* 0x0000101e01007387 */ /* 0x000fe20000100a00 */
[----:B--2---:R-:W-:Y:S02]  /*2110*/  VIADD R5, R28, 0x8 ;  /* 0x000000081c057836 */ /* 0x004fe40000000000 */
[C---:B------:R-:W-:Y:S01]  /*2120*/  VIADD R148, R161.reuse, 0x1000 ;  /* 0x00001000a1947836 */ /* 0x040fe20000000000 */
[----:B------:R-:W-:Y:S01]  /*2130*/  CS2R R94, SRZ ;  /* 0x00000000005e7805 */ /* 0x000fe2000001ff00 */
[----:B------:R-:W-:Y:S01]  /*2140*/  IMAD.SHL.U32 R154, R161, 0x2, RZ ;  /* 0x00000002a19a7824 */ /* 0x000fe200078e00ff */
[----:B------:R-:W-:Y:S02]  /*2150*/  ISETP.GE.AND P6, PT, R5, UR5, PT ;  /* 0x0000000505007c0c */ /* 0x000fe4000bfc6270 */
[----:B------:R-:W-:Y:S02]  /*2160*/  CS2R R92, SRZ ;  /* 0x00000000005c7805 */ /* 0x000fe4000001ff00 */
[----:B------:R-:W-:Y:S01]  /*2170*/  IADD3.X R5, R7, UR35, R14, P0, !PT ;  /* 0x0000002307057c10 */ /* 0x000fe200087fe40e */
[C---:B------:R-:W-:Y:S01]  /*2180*/  IMAD R7, R3.reuse, UR13, R6 ;  /* 0x0000000d03077c24 */ /* 0x040fe2000f8e0206 */
[----:B------:R-:W-:Y:S01]  /*2190*/  IADD3 R10, P0, R8, UR48, RZ ;  /* 0x00000030080a7c10 */ /* 0x000fe2000ff1e0ff */
[----:B------:R-:W-:Y:S01]  /*21a0*/  IMAD.U32 R8, RZ, RZ, UR9 ;  /* 0x00000009ff087e24 */ /* 0x000fe2000f8e00ff */
[----:B------:R-:W-:Y:S01]  /*21b0*/  CS2R R98, SRZ ;  /* 0x0000000000627805 */ /* 0x000fe2000001ff00 */
[----:B------:R-:W-:Y:S01]  /*21c0*/  IMAD.WIDE.U32 R4, R3, UR12, R4 ;  /* 0x0000000c03047c25 */ /* 0x000fe2000f8e0004 */
[----:B------:R-:W-:Y:S01]  /*21d0*/  ULDC.64 UR12, c[0x0][0x260] ;  /* 0x00009800000c7ab9 */ /* 0x000fe20000000a00 */
[----:B------:R-:W-:-:S02]  /*21e0*/  @!P3 IADD3 R14, P5, R0, 0x40, RZ ;  /* 0x00000040000eb810 */ /* 0x000fc40007fbe0ff */
[----:B------:R-:W-:Y:S01]  /*21f0*/  CS2R R96, SRZ ;  /* 0x0000000000607805 */ /* 0x000fe2000001ff00 */
[----:B------:R-:W-:Y:S01]  /*2200*/  IMAD R6, R17, UR12, RZ ;  /* 0x0000000c11067c24 */ /* 0x000fe2000f8e02ff */
[----:B------:R-:W-:Y:S02]  /*2210*/  IADD3.X R11, R9, UR49, R8, P0, !PT ;  /* 0x00000031090b7c10 */ /* 0x000fe400087fe408 */
[----:B------:R-:W-:Y:S02]  /*2220*/  CS2R R90, SRZ ;  /* 0x00000000005a7805 */ /* 0x000fe4000001ff00 */
[----:B------:R-:W-:Y:S01]  /*2230*/  CS2R R88, SRZ ;  /* 0x0000000000587805 */ /* 0x000fe2000001ff00 */
[C---:B------:R-:W-:Y:S01]  /*2240*/  IMAD R9, R3.reuse, UR13, R6 ;  /* 0x0000000d03097c24 */ /* 0x040fe2000f8e0206 */
[----:B------:R-:W-:Y:S01]  /*2250*/  CS2R R86, SRZ ;  /* 0x0000000000567805 */ /* 0x000fe2000001ff00 */
[----:B------:R-:W-:Y:S01]  /*2260*/  @!P3 IMAD.X R6, RZ, RZ, R19, P5 ;  /* 0x000000ffff06b224 */ /* 0x000fe200028e0613 */
[----:B------:R-:W-:Y:S01]  /*2270*/  CS2R R84, SRZ ;  /* 0x0000000000547805 */ /* 0x000fe2000001ff00 */
[----:B------:R-:W-:Y:S01]  /*2280*/  IMAD.WIDE.U32 R10, R3, UR12, R10 ;  /* 0x0000000c030a7c25 */ /* 0x000fe2000f8e000a */
[----:B------:R-:W-:-:S02]  /*2290*/  CS2R R78, SRZ ;  /* 0x00000000004e7805 */ /* 0x000fc4000001ff00 */
[----:B------:R-:W-:Y:S02]  /*22a0*/  CS2R R76, SRZ ;  /* 0x00000000004c7805 */ /* 0x000fe4000001ff00 */
[----:B------:R-:W-:Y:S01]  /*22b0*/  CS2R R82, SRZ ;  /* 0x0000000000527805 */ /* 0x000fe2000001ff00 */
[----:B------:R-:W-:Y:S01]  /*22c0*/  @!P3 IMAD R8, R6, UR20, RZ ;  /* 0x000000140608bc24 */ /* 0x000fe2000f8e02ff */
[----:B------:R-:W-:Y:S01]  /*22d0*/  CS2R R80, SRZ ;  /* 0x0000000000507805 */ /* 0x000fe2000001ff00 */
[----:B------:R-:W-:Y:S01]  /*22e0*/  IMAD.IADD R7, R5, 0x1, R7 ;  /* 0x0000000105077824 */ /* 0x000fe200078e0207 */
[----:B------:R-:W-:Y:S01]  /*22f0*/  CS2R R74, SRZ ;  /* 0x00000000004a7805 */ /* 0x000fe2000001ff00 */
[----:B------:R-:W-:Y:S01]  /*2300*/  @!P4 IMAD R3, R19, UR20, RZ ;  /* 0x000000141303cc24 */ /* 0x000fe2000f8e02ff */
[----:B------:R-:W-:Y:S01]  /*2310*/  CS2R R72, SRZ ;  /* 0x0000000000487805 */ /* 0x000fe2000001ff00 */
[----:B------:R-:W-:Y:S01]  /*2320*/  @!P4 IMAD.MOV.U32 R6, RZ, RZ, R4 ;  /* 0x000000ffff06c224 */ /* 0x000fe200078e0004 */
[----:B------:R-:W-:Y:S01]  /*2330*/  @!P1 IADD3.X R17, R31, R13, R15, P2, !PT ;  /* 0x0000000d1f119210 */ /* 0x000fe200017fe40f */
[----:B------:R-:W-:Y:S01]  /*2340*/  IMAD.IADD R5, R11, 0x1, R9 ;  /* 0x000000010b057824 */ /* 0x000fe200078e0209 */
[----:B------:R-:W-:Y:S01]  /*2350*/  CS2R R70, SRZ ;  /* 0x0000000000467805 */ /* 0x000fe2000001ff00 */
[----:B------:R-:W-:Y:S01]  /*2360*/  @!P3 IMAD R11, R14, UR21, R8 ;  /* 0x000000150e0bbc24 */ /* 0x000fe2000f8e0208 */
[----:B------:R-:W-:Y:S01]  /*2370*/  CS2R R68, SRZ ;  /* 0x0000000000447805 */ /* 0x000fe2000001ff00 */
[----:B------:R-:W-:Y:S01]  /*2380*/  @!P3 IMAD.MOV.U32 R12, RZ, RZ, R4 ;  /* 0x000000ffff0cb224 */ /* 0x000fe200078e0004 */
[----:B------:R-:W-:Y:S01]  /*2390*/  USHF.L.U32 UR31, UR17, 0x3, URZ ;  /* 0x00000003111f7899 */ /* 0x000fe2000800063f */
[----:B------:R-:W-:Y:S01]  /*23a0*/  @!P3 IMAD.MOV.U32 R13, RZ, RZ, R7 ;  /* 0x000000ffff0db224 */ /* 0x000fe200078e0007 */
[----:B------:R-:W-:Y:S01]  /*23b0*/  USHF.L.U32 UR30, UR17, 0x4, URZ ;  /* 0x00000004111e7899 */ /* 0x000fe2000800063f */
[C---:B------:R-:W-:Y:S01]  /*23c0*/  @!P4 IMAD R18, R0.reuse, UR21, R3 ;  /* 0x000000150012cc24 */ /* 0x040fe2000f8e0203 */
[----:B------:R-:W-:Y:S01]  /*23d0*/  UIMAD UR29, UR17, 0x18, URZ ;  /* 0x00000018111d78a4 */ /* 0x000fe2000f8e023f */
[----:B------:R-:W-:Y:S01]  /*23e0*/  @!P4 IMAD.WIDE.U32 R8, R0, UR20, R6 ;  /* 0x000000140008cc25 */ /* 0x000fe2000f8e0006 */
[----:B------:R-:W-:-:S02]  /*23f0*/  UIMAD UR27, UR17, 0x28, URZ ;  /* 0x00000028111b78a4 */ /* 0x000fc4000f8e023f */
[----:B------:R-:W-:Y:S01]  /*2400*/  UIMAD UR26, UR17, 0x30, URZ ;  /* 0x00000030111a78a4 */ /* 0x000fe2000f8e023f */
[----:B------:R-:W-:Y:S01]  /*2410*/  @!P3 IMAD.WIDE.U32 R6, R14, UR20, R12 ;  /* 0x000000140e06bc25 */ /* 0x000fe2000f8e000c */
[C---:B-1----:R-:W-:Y:S01]  /*2420*/  @!P4 LEA R12, P0, R8.reuse, R22, 0x1 ;  /* 0x00000016080cc211 */ /* 0x042fe200078008ff */
[----:B------:R-:W-:Y:S02]  /*2430*/  UIMAD UR25, UR17, 0x38, URZ ;  /* 0x00000038111978a4 */ /* 0x000fe4000f8e023f */
[----:B------:R-:W-:Y:S01]  /*2440*/  @!P4 IMAD.IADD R9, R9, 0x1, R18 ;  /* 0x000000010909c824 */ /* 0x000fe200078e0212 */
[----:B------:R-:W-:Y:S02]  /*2450*/  USHF.L.U32 UR24, UR17, 0x6, URZ ;  /* 0x0000000611187899 */ /* 0x000fe4000800063f */
[----:B------:R-:W-:Y:S02]  /*2460*/  UIADD3 UR16, -UR16, URZ, URZ ;  /* 0x0000003f10107290 */ /* 0x000fe4000fffe13f */
[----:B------:R-:W-:Y:S01]  /*2470*/  @!P4 LEA.HI.X R13, R8, R23, R9, 0x1, P0 ;  /* 0x00000017080dc211 */ /* 0x000fe200000f0c09 */
[----:B------:R-:W-:Y:S01]  /*2480*/  ULDC UR7, c[0x0][0x2ec] ;  /* 0x0000bb0000077ab9 */ /* 0x000fe20000000800 */
[----:B------:R-:W-:-:S02]  /*2490*/  PLOP3.LUT P0, PT, PT, PT, UP5, 0x80, 0x0 ;  /* 0x000000000000781c */ /* 0x000fc40003f0f058 */
[----:B------:R-:W-:Y:S01]  /*24a0*/  @!P3 IADD3 R3, P2, R0, 0x40, RZ ;  /* 0x000000400003b810 */ /* 0x000fe20007f5e0ff */
[--C-:B------:R-:W-:Y:S02]  /*24b0*/  @!P4 IMAD.MOV.U32 R4, RZ, RZ, R10.reuse ;  /* 0x000000ffff04c224 */ /* 0x100fe400078e000a */
[----:B------:R-:W-:Y:S02]  /*24c0*/  @!P3 IMAD.MOV.U32 R14, RZ, RZ, R10 ;  /* 0x000000ffff0eb224 */ /* 0x000fe400078e000a */
[----:B------:R-:W-:Y:S01]  /*24d0*/  @!P3 IMAD.X R18, RZ, RZ, R19, P2 ;  /* 0x000000ffff12b224 */ /* 0x000fe200010e0613 */
[----:B----4-:R-:W-:Y:S01]  /*24e0*/  @!P3 LEA R10, P2, R6, R24, 0x1 ;  /* 0x00000018060ab211 */ /* 0x010fe200078408ff */
[----:B------:R-:W-:-:S04]  /*24f0*/  @!P3 IMAD.IADD R11, R7, 0x1, R11 ;  /* 0x00000001070bb824 */ /* 0x000fc800078e020b */
[----:B------:R-:W-:Y:S01]  /*2500*/  @P0 BAR.SYNC.DEFER_BLOCKING 0x0 ;  /* 0x0000000000000b1d */ /* 0x000fe20000010000 */
[----:B------:R-:W-:Y:S01]  /*2510*/  @!P3 LEA.HI.X R11, R6, R25, R11, 0x1, P2 ;  /* 0x00000019060bb211 */ /* 0x000fe200010f0c0b */
[----:B------:R-:W-:Y:S02]  /*2520*/  @!P3 IMAD.MOV.U32 R15, RZ, RZ, R5 ;  /* 0x000000ffff0fb224 */ /* 0x000fe400078e0005 */
[----:B------:R-:W-:Y:S02]  /*2530*/  @!P4 IMAD R7, R19, UR22, RZ ;  /* 0x000000161307cc24 */ /* 0x000fe4000f8e02ff */
[----:B------:R-:W-:Y:S02]  /*2540*/  @!P3 IMAD R6, R18, UR22, RZ ;  /* 0x000000161206bc24 */ /* 0x000fe4000f8e02ff */
[C---:B------:R-:W-:Y:S01]  /*2550*/  @!P4 IMAD R9, R0.reuse, UR23, R7 ;  /* 0x000000170009cc24 */ /* 0x040fe2000f8e0207 */
[----:B------:R-:W-:Y:S01]  /*2560*/  ISETP.GE.AND P2, PT, R0, UR5, PT ;  /* 0x0000000500007c0c */ /* 0x000fe2000bf46270 */
[C---:B------:R-:W-:Y:S01]  /*2570*/  @!P3 IMAD R22, R3.reuse, UR23, R6 ;  /* 0x000000170316bc24 */ /* 0x040fe2000f8e0206 */
[----:B------:R-:W1:Y:S01]  /*2580*/  @!P3 LDC.64 R18, c[0x0][0x218] ;  /* 0x00008600ff12bb82 */ /* 0x000e620000000a00 */
[----:B------:R-:W-:-:S07]  /*2590*/  @!P3 IMAD.WIDE.U32 R6, R3, UR22, R14 ;  /* 0x000000160306bc25 */ /* 0x000fce000f8e000e */
[----:B------:R-:W2:Y:S01]  /*25a0*/  @!P4 LDC.64 R14, c[0x0][0x218] ;  /* 0x00008600ff0ecb82 */ /* 0x000ea20000000a00 */
[----:B------:R-:W-:Y:S01]  /*25b0*/  @!P4 IMAD.WIDE.U32 R4, R0, UR22, R4 ;  /* 0x000000160004cc25 */ /* 0x000fe2000f8e0004 */
[C---:B---3--:R-:W-:Y:S02]  /*25c0*/  LEA R0, R29.reuse, UR4, 0x1 ;  /* 0x000000041d007c11 */ /* 0x048fe4000f8e08ff */
[----:B------:R-:W-:Y:S01]  /*25d0*/  PLOP3.LUT P0, PT, PT, PT, UP0, 0x80, 0x0 ;  /* 0x000000000000781c */ /* 0x000fe20003f0f008 */
[----:B------:R-:W-:Y:S01]  /*25e0*/  VIADD R8, R29, 0x1000 ;  /* 0x000010001d087836 */ /* 0x000fe20000000000 */
[----:B------:R-:W-:Y:S01]  /*25f0*/  USHF.L.U32 UR9, UR39, 0x7, URZ ;  /* 0x0000000727097899 */ /* 0x000fe2000800063f */
[----:B------:R-:W-:Y:S01]  /*2600*/  @P4 STS [R0+0x8000], RZ ;  /* 0x008000ff00004388 */ /* 0x000fe20000000800 */
[----:B------:R-:W-:-:S03]  /*2610*/  UIMAD.WIDE.U32 UR12, UR38, 0x80, URZ ;  /* 0x00000080260c78a5 */ /* 0x000fc6000f8e003f */
[----:B------:R-:W-:Y:S04]  /*2620*/  @P4 STS [R0+0x8004], RZ ;  /* 0x008004ff00004388 */ /* 0x000fe80000000800 */
[----:B------:R-:W-:Y:S04]  /*2630*/  @P4 STS.64 [R0+0x8008], RZ ;  /* 0x008008ff00004388 */ /* 0x000fe80000000a00 */
[----:B------:R-:W-:Y:S01]  /*2640*/  @!PT LDS RZ, [RZ] ;  /* 0x00000000fffff984 */ /* 0x000fe20000000800 */
[----:B------:R-:W-:Y:S01]  /*2650*/  @!PT LDS RZ, [RZ] ;  /* 0x00000000fffff984 */ /* 0x000fe20000000800 */
[----:B------:R-:W-:Y:S01]  /*2660*/  @!PT LDS RZ, [RZ] ;  /* 0x00000000fffff984 */ /* 0x000fe20000000800 */
[----:B------:R3:W-:Y:S01]  /*2670*/  @!P4 LDGSTS.E.BYPASS.LTC128B.128 [R0+0x8000], desc[UR10][R12.64] ;  /* 0x080000000c00cfae */ /* 0x0007e2000b901d4a */
[----:B------:R-:W-:-:S03]  /*2680*/  IMAD.U32 R3, RZ, RZ, UR9 ;  /* 0x00000009ff037e24 */ /* 0x000fc6000f8e00ff */
[----:B------:R-:W-:Y:S04]  /*2690*/  @P3 STS.128 [R0+0x9000], RZ ;  /* 0x009000ff00003388 */ /* 0x000fe80000000c00 */
[----:B------:R-:W-:Y:S01]  /*26a0*/  @!PT LDS RZ, [RZ] ;  /* 0x00000000fffff984 */ /* 0x000fe20000000800 */
[----:B------:R-:W-:Y:S01]  /*26b0*/  @!PT LDS RZ, [RZ] ;  /* 0x00000000fffff984 */ /* 0x000fe20000000800 */
[----:B------:R-:W-:Y:S01]  /*26c0*/  @!PT LDS RZ, [RZ] ;  /* 0x00000000fffff984 */ /* 0x000fe20000000800 */
[----:B------:R4:W-:Y:S04]  /*26d0*/  @!P3 LDGSTS.E.BYPASS.LTC128B.128 [R0+0x9000], desc[UR10][R10.64] ;  /* 0x090000000a00bfae */ /* 0x0009e8000b901d4a */
[----:B------:R-:W0:Y:S04]  /*26e0*/  LDGDEPBAR ;  /* 0x00000000000079af */ /* 0x000e280000000000 */
[----:B------:R-:W-:Y:S04]  /*26f0*/  @P2 STS [R0+0x4000], RZ ;  /* 0x004000ff00002388 */ /* 0x000fe80000000800 */
[----:B------:R-:W-:Y:S01]  /*2700*/  @P2 STS [R0+0x4004], RZ ;  /* 0x004004ff00002388 */ /* 0x000fe20000000800 */
[----:B---3--:R-:W-:-:S03]  /*2710*/  SEL R12, R8, R29, !P0 ;  /* 0x0000001d080c7207 */ /* 0x008fc60004000000 */
[----:B------:R-:W-:Y:S01]  /*2720*/  @P2 STS.64 [R0+0x4008], RZ ;  /* 0x004008ff00002388 */ /* 0x000fe20000000a00 */
[----:B------:R-:W-:-:S03]  /*2730*/  LEA R12, R12, UR4, 0x1 ;  /* 0x000000040c0c7c11 */ /* 0x000fc6000f8e08ff */
[----:B------:R-:W-:Y:S01]  /*2740*/  @!PT LDS RZ, [RZ] ;  /* 0x00000000fffff984 */ /* 0x000fe20000000800 */
[----:B------:R-:W-:Y:S01]  /*2750*/  @!PT LDS RZ, [RZ] ;  /* 0x00000000fffff984 */ /* 0x000fe20000000800 */
[----:B------:R-:W-:Y:S01]  /*2760*/  @!PT LDS RZ, [RZ] ;  /* 0x00000000fffff984 */ /* 0x000fe20000000800 */
[----:B------:R-:W-:Y:S01]  /*2770*/  @!P2 LDGSTS.E.BYPASS.LTC128B.128 [R0+0x4000], desc[UR10][R30.64] ;  /* 0x040000001e00afae */ /* 0x000fe2000b901d4a */
[----:B----4-:R-:W-:-:S03]  /*2780*/  @!P1 IADD3 R10, P5, R20, UR12, RZ ;  /* 0x0000000c140a9c10 */ /* 0x010fc6000ffbe0ff */
[----:B------:R-:W-:Y:S01]  /*2790*/  @P1 STS.128 [R0+0x5000], RZ ;  /* 0x005000ff00001388 */ /* 0x000fe20000000c00 */
[----:B------:R-:W-:-:S03]  /*27a0*/  @!P1 IADD3.X R11, R21, UR13, R3, P5, !PT ;  /* 0x0000000d150b9c10 */ /* 0x000fc6000affe403 */
[----:B------:R-:W-:Y:S01]  /*27b0*/  @!PT LDS RZ, [RZ] ;  /* 0x00000000fffff984 */ /* 0x000fe20000000800 */
[----:B------:R-:W-:Y:S01]  /*27c0*/  @!PT LDS RZ, [RZ] ;  /* 0x00000000fffff984 */ /* 0x000fe20000000800 */
[----:B------:R-:W-:Y:S01]  /*27d0*/  @!PT LDS RZ, [RZ] ;  /* 0x00000000fffff984 */ /* 0x000fe20000000800 */
[----:B------:R-:W-:Y:S01]  /*27e0*/  @!P1 LDGSTS.E.BYPASS.LTC128B.128 [R0+0x5000], desc[UR10][R16.64] ;  /* 0x0500000010009fae */ /* 0x000fe2000b901d4a */
[----:B------:R-:W-:Y:S01]  /*27f0*/  @!P4 IMAD.IADD R3, R5, 0x1, R9 ;  /* 0x000000010503c824 */ /* 0x000fe200078e0209 */
[----:B--2---:R-:W-:Y:S02]  /*2800*/  @!P4 LEA R8, P5, R4, R14, 0x1 ;  /* 0x0000000e0408c211 */ /* 0x004fe400078a08ff */
[----:B------:R-:W-:Y:S04]  /*2810*/  @P2 STS [R12], RZ ;  /* 0x000000ff0c002388 */ /* 0x000fe80000000800 */
[----:B------:R-:W-:Y:S01]  /*2820*/  @P2 STS [R12+0x4], RZ ;  /* 0x000004ff0c002388 */ /* 0x000fe20000000800 */
[----:B------:R-:W-:-:S03]  /*2830*/  VIADD R5, R28, 0x40 ;  /* 0x000000401c057836 */ /* 0x000fc60000000000 */
[----:B------:R-:W-:Y:S01]  /*2840*/  @P2 STS [R12+0x8], RZ ;  /* 0x000008ff0c002388 */ /* 0x000fe20000000800 */
[----:B------:R-:W-:-:S03]  /*2850*/  @!P4 LEA.HI.X R9, R4, R15, R3, 0x1, P5 ;  /* 0x0000000f0409c211 */ /* 0x000fc600028f0c03 */
[----:B------:R-:W-:Y:S01]  /*2860*/  @P2 STS [R12+0xc], RZ ;  /* 0x00000cff0c002388 */ /* 0x000fe20000000800 */
[----:B------:R-:W-:-:S03]  /*2870*/  @!P3 IMAD.IADD R7, R7, 0x1, R22 ;  /* 0x000000010707b824 */ /* 0x000fc600078e0216 */
[----:B------:R-:W-:Y:S01]  /*2880*/  @!PT LDS RZ, [RZ] ;  /* 0x00000000fffff984 */ /* 0x000fe20000000800 */
[----:B------:R-:W-:Y:S01]  /*2890*/  @!PT LDS RZ, [RZ] ;  /* 0x00000000fffff984 */ /* 0x000fe20000000800 */
[----:B------:R-:W-:Y:S01]  /*28a0*/  @!PT LDS RZ, [RZ] ;  /* 0x00000000fffff984 */ /* 0x000fe20000000800 */
[----:B------:R-:W-:Y:S01]  /*28b0*/  @!P2 LDGSTS.E.BYPASS.LTC128B.128 [R12], desc[UR10][R20.64] ;  /* 0x00000000140cafae */ /* 0x000fe2000b901d4a */
[----:B-1----:R-:W-:-:S03]  /*28c0*/  @!P3 LEA R4, P2, R6, R18, 0x1 ;  /* 0x000000120604b211 */ /* 0x002fc600078408ff */
[----:B------:R-:W-:Y:S04]  /*28d0*/  @P1 STS [R12+0x1000], RZ ;  /* 0x001000ff0c001388 */ /* 0x000fe80000000800 */
[----:B------:R-:W-:Y:S01]  /*28e0*/  @P1 STS [R12+0x1004], RZ ;  /* 0x001004ff0c001388 */ /* 0x000fe20000000800 */
[----:B------:R-:W-:-:S03]  /*28f0*/  VIADD R3, R28, 0x48 ;  /* 0x000000481c037836 */ /* 0x000fc60000000000 */
[----:B------:R-:W-:Y:S04]  /*2900*/  @P1 STS [R12+0x1008], RZ ;  /* 0x001008ff0c001388 */ /* 0x000fe80000000800 */
[----:B------:R-:W-:Y:S04]  /*2910*/  @P1 STS [R12+0x100c], RZ ;  /* 0x00100cff0c001388 */ /* 0x000fe80000000800 */
[----:B------:R-:W-:Y:S01]  /*2920*/  @!PT LDS RZ, [RZ] ;  /* 0x00000000fffff984 */ /* 0x000fe20000000800 */
[----:B------:R-:W-:Y:S01]  /*2930*/  @!PT LDS RZ, [RZ] ;  /* 0x00000000fffff984 */ /* 0x000fe20000000800 */
[----:B------:R-:W-:Y:S01]  /*2940*/  @!PT LDS RZ, [RZ] ;  /* 0x00000000fffff984 */ /* 0x000fe20000000800 */
[----:B------:R-:W-:Y:S01]  /*2950*/  @!P1 LDGSTS.E.BYPASS.LTC128B.128 [R12+0x1000], desc[UR10][R10.64] ;  /* 0x010000000a0c9fae */ /* 0x000fe2000b901d4a */
[----:B------:R-:W-:Y:S02]  /*2960*/  ISETP.GE.AND P1, PT, R5, UR5, PT ;  /* 0x0000000505007c0c */ /* 0x000fe4000bf26270 */
[----:B------:R-:W-:Y:S01]  /*2970*/  @!P3 LEA.HI.X R5, R6, R19, R7, 0x1, P2 ;  /* 0x000000130605b211 */ /* 0x000fe200010f0c07 */
[----:B------:R-:W-:Y:S01]  /*2980*/  @P4 STS [R0+0x6000], RZ ;  /* 0x006000ff00004388 */ /* 0x000fe20000000800 */
[C---:B------:R-:W-:Y:S01]  /*2990*/  IMAD.SHL.U32 R6, R28.reuse, 0x4, RZ ;  /* 0x000000041c067824 */ /* 0x040fe200078e00ff */
[----:B------:R-:W-:-:S02]  /*29a0*/  ISETP.GE.AND P5, PT, R28, UR5, PT ;  /* 0x000000051c007c0c */ /* 0x000fc4000bfa6270 */
[----:B------:R-:W-:Y:S04]  /*29b0*/  @P4 STS [R0+0x6004], RZ ;  /* 0x006004ff00004388 */ /* 0x000fe80000000800 */
[----:B------:R-:W-:Y:S01]  /*29c0*/  @P4 STS.64 [R0+0x6008], RZ ;  /* 0x006008ff00004388 */ /* 0x000fe20000000a00 */
[----:B------:R-:W-:-:S03]  /*29d0*/  ISETP.GE.AND P2, PT, R3, UR5, PT ;  /* 0x0000000503007c0c */ /* 0x000fc6000bf46270 */
[----:B------:R-:W-:Y:S01]  /*29e0*/  @!PT LDS RZ, [RZ] ;  /* 0x00000000fffff984 */ /* 0x000fe20000000800 */
[----:B------:R-:W-:Y:S01]  /*29f0*/  @!PT LDS RZ, [RZ] ;  /* 0x00000000fffff984 */ /* 0x000fe20000000800 */
[----:B------:R-:W-:Y:S01]  /*2a00*/  @!PT LDS RZ, [RZ] ;  /* 0x00000000fffff984 */ /* 0x000fe20000000800 */
[----:B------:R1:W-:Y:S01]  /*2a10*/  @!P4 LDGSTS.E.BYPASS.LTC128B.128 [R0+0x6000], desc[UR10][R8.64] ;  /* 0x060000000800cfae */ /* 0x0003e2000b901d4a */
[----:B------:R-:W-:-:S03]  /*2a20*/  UMOV UR12, UR18 ;  /* 0x00000012000c7c82 */ /* 0x000fc60008000000 */
[----:B------:R2:W-:Y:S01]  /*2a30*/  @P3 STS.128 [R0+0x7000], RZ ;  /* 0x007000ff00003388 */ /* 0x0005e20000000c00 */
[----:B------:R-:W-:-:S03]  /*2a40*/  UMOV UR9, UR19 ;  /* 0x0000001300097c82 */ /* 0x000fc60008000000 */
[----:B------:R-:W-:Y:S01]  /*2a50*/  @!PT LDS RZ, [RZ] ;  /* 0x00000000fffff984 */ /* 0x000fe20000000800 */
[----:B------:R-:W-:Y:S01]  /*2a60*/  @!PT LDS RZ, [RZ] ;  /* 0x00000000fffff984 */ /* 0x000fe20000000800 */
[----:B------:R-:W-:Y:S01]  /*2a70*/  @!PT LDS RZ, [RZ] ;  /* 0x00000000fffff984 */ /* 0x000fe20000000800 */
[----:B------:R3:W-:Y:S01]  /*2a80*/  @!P3 LDGSTS.E.BYPASS.LTC128B.128 [R0+0x7000], desc[UR10][R4.64] ;  /* 0x070000000400bfae */ /* 0x0007e2000b901d4a */
[----:B------:R-:W-:Y:S02]  /*2a90*/  IMAD.MOV.U32 R15, RZ, RZ, 0x7f800000 ;  /* 0x7f800000ff0f7424 */ /* 0x000fe400078e00ff */
[----:B------:R-:W-:Y:S01]  /*2aa0*/  IMAD.MOV.U32 R14, RZ, RZ, 0x7f800000 ;  /* 0x7f800000ff0e7424 */ /* 0x000fe200078e00ff */
[----:B------:R-:W-:Y:S01]  /*2ab0*/  STL.64 [R1+0x8], R20 ;  /* 0x0000081401007387 */ /* 0x000fe20000100a00 */
[----:B------:R-:W-:Y:S01]  /*2ac0*/  IMAD.MOV.U32 R13, RZ, RZ, 0x7f800000 ;  /* 0x7f800000ff0d7424 */ /* 0x000fe200078e00ff */
[----:B-1----:R-:W-:Y:S02]  /*2ad0*/  SHF.R.S32.HI R8, RZ, 0x1f, R28 ;  /* 0x0000001fff087819 */ /* 0x002fe4000001141c */
[----:B------:R-:W0:Y:S01]  /*2ae0*/  LDGDEPBAR ;  /* 0x00000000000079af */ /* 0x000e220000000000 */
[----:B---3--:R-:W-:Y:S02]  /*2af0*/  IADD3 R4, P4, R6, UR12, RZ ;  /* 0x0000000c06047c10 */ /* 0x008fe4000ff9e0ff */
[----:B------:R-:W-:-:S04]  /*2b00*/  SHF.L.U64.HI R5, R28, 0x2, R8 ;  /* 0x000000021c057819 */ /* 0x000fc80000010208 */
[----:B------:R-:W-:Y:S02]  /*2b10*/  IADD3.X R5, R5, UR9, RZ, P4, !PT ;  /* 0x0000000905057c10 */ /* 0x000fe4000a7fe4ff */
[----:B--2---:R-:W-:-:S03]  /*2b20*/  SHF.R.S32.HI R0, RZ, 0x1f, R3 ;  /* 0x0000001fff007819 */ /* 0x004fc60000011403 */
[----:B------:R-:W2:Y:S01]  /*2b30*/  @!P5 LDG.E R15, desc[UR10][R4.64] ;  /* 0x0000000a040fd981 */ /* 0x000ea2000c1e1900 */
[----:B------:R-:W-:-:S03]  /*2b40*/  @!P2 LEA R6, P3, R3, UR12, 0x2 ;  /* 0x0000000c0306ac11 */ /* 0x000fc6000f8610ff */
[----:B------:R-:W3:Y:S01]  /*2b50*/  @!P6 LDG.E R14, desc[UR10][R4.64+0x20] ;  /* 0x0000200a040ee981 */ /* 0x000ee2000c1e1900 */
[----:B------:R-:W-:-:S04]  /*2b60*/  DEPBAR.LE SB0, 0x1 ;  /* 0x000080400000791a */ /* 0x000fc80000000000 */
[----:B------:R-:W4:Y:S01]  /*2b70*/  @!P1 LDG.E R13, desc[UR10][R4.64+0x100] ;  /* 0x0001000a040d9981 */ /* 0x000f22000c1e1900 */
[----:B------:R-:W-:-:S03]  /*2b80*/  @!P2 LEA.HI.X R7, R3, UR9, R0, 0x2, P3 ;  /* 0x000000090307ac11 */ /* 0x000fc600098f1400 */
[----:B------:R1:W-:Y:S02]  /*2b90*/  STL [R1+0x24], R12 ;  /* 0x0000240c01007387 */ /* 0x0003e40000100800 */
[----:B-1----:R-:W-:-:S06]  /*2ba0*/  IMAD.MOV.U32 R12, RZ, RZ, 0x7f800000 ;  /* 0x7f800000ff0c7424 */ /* 0x002fcc00078e00ff */
[----:B------:R1:W5:Y:S01]  /*2bb0*/  @!P2 LDG.E R12, desc[UR10][R6.64] ;  /* 0x0000000a060ca981 */ /* 0x000362000c1e1900 */
[----:B------:R-:W-:Y:S01]  /*2bc0*/  BAR.SYNC.DEFER_BLOCKING 0x0 ;  /* 0x0000000000007b1d */ /* 0x000fe20000010000 */
[C---:B------:R-:W-:Y:S02]  /*2bd0*/  IMAD.SHL.U32 R3, R28.reuse, 0x4, RZ ;  /* 0x000000041c037824 */ /* 0x040fe400078e00ff */
[----:B------:R-:W-:-:S03]  /*2be0*/  VIADD R0, R28, 0xffffff80 ;  /* 0xffffff801c007836 */ /* 0x000fc60000000000 */
[----:B------:R-:W-:Y:S04]  /*2bf0*/  STL [R1+0x2c], R27 ;  /* 0x00002c1b01007387 */ /* 0x000fe80000100800 */
[----:B------:R-:W-:Y:S04]  /*2c00*/  STL [R1+0x28], R26 ;  /* 0x0000281a01007387 */ /* 0x000fe80000100800 */
[----:B------:R-:W2:Y:S04]  /*2c10*/  LDSM.16.M88.4 R116, [R149+0x8000] ;  /* 0x008000009574783b */ /* 0x000ea80000000200 */
[----:B------:R-:W2:Y:S04]  /*2c20*/  LDSM.16.M88.4 R120, [R149+0x8400] ;  /* 0x008400009578783b */ /* 0x000ea80000000200 */
[----:B------:R-:W2:Y:S04]  /*2c30*/  LDSM.16.M88.4 R124, [R149+0x8800] ;  /* 0x00880000957c783b */ /* 0x000ea80000000200 */
[----:B------:R-:W2:Y:S04]  /*2c40*/  LDSM.16.M88.4 R128, [R149+0x8c00] ;  /* 0x008c00009580783b */ /* 0x000ea80000000200 */
[----:B------:R-:W2:Y:S04]  /*2c50*/  LDSM.16.M88.4 R132, [R150+0x8000] ;  /* 0x008000009684783b */ /* 0x000ea80000000200 */
[----:B------:R-:W2:Y:S04]  /*2c60*/  LDSM.16.M88.4 R136, [R150+0x8400] ;  /* 0x008400009688783b */ /* 0x000ea80000000200 */
[----:B------:R-:W2:Y:S04]  /*2c70*/  LDSM.16.M88.4 R140, [R150+0x8800] ;  /* 0x00880000968c783b */ /* 0x000ea80000000200 */
[----:B------:R-:W2:Y:S01]  /*2c80*/  LDSM.16.M88.4 R144, [R150+0x8c00] ;  /* 0x008c00009690783b */ /* 0x000ea20000000200 */
[----:B-1----:R-:W-:Y:S01]  /*2c90*/  SHF.L.U64.HI R6, R28, 0x2, R8 ;  /* 0x000000021c067819 */ /* 0x002fe20000010208 */
[----:B------:R-:W-:Y:S01]  /*2ca0*/  VIADD R4, R156, 0x1000 ;  /* 0x000010009c047836 */ /* 0x000fe20000000000 */
[----:B------:R-:W-:Y:S01]  /*2cb0*/  UIADD3 UR5, UR28, 0x80, URZ ;  /* 0x000000801c057890 */ /* 0x000fe2000fffe03f */
[----:B------:R-:W-:Y:S01]  /*2cc0*/  SEL R148, R148, R161, !P0 ;  /* 0x000000a194947207 */ /* 0x000fe20004000000 */
[----:B------:R-:W-:-:S03]  /*2cd0*/  USHF.L.U32 UR28, UR17, 0x5, URZ ;  /* 0x00000005111c7899 */ /* 0x000fc6000800063f */
[----:B------:R-:W-:Y:S01]  /*2ce0*/  LEA R148, R148, UR4, 0x1 ;  /* 0x0000000494947c11 */ /* 0x000fe2000f8e08ff */
[----:B------:R-:W-:Y:S02]  /*2cf0*/  UIMAD UR23, UR17, 0x48, URZ ;  /* 0x00000048111778a4 */ /* 0x000fe4000f8e023f */
[----:B------:R-:W-:Y:S02]  /*2d00*/  UIMAD UR22, UR17, 0x50, URZ ;  /* 0x00000050111678a4 */ /* 0x000fe4000f8e023f */
[----:B------:R-:W-:Y:S02]  /*2d10*/  UIMAD UR21, UR17, 0x58, URZ ;  /* 0x00000058111578a4 */ /* 0x000fe4000f8e023f */
[----:B------:R-:W-:Y:S02]  /*2d20*/  UIMAD UR20, UR17, 0x60, URZ ;  /* 0x00000060111478a4 */ /* 0x000fe4000f8e023f */
[----:B------:R-:W-:Y:S02]  /*2d30*/  UIMAD UR19, UR17, 0x68, URZ ;  /* 0x00000068111378a4 */ /* 0x000fe4000f8e023f */
[----:B------:R-:W-:-:S02]  /*2d40*/  UIMAD UR18, UR17, 0x70, URZ ;  /* 0x00000070111278a4 */ /* 0x000fc4000f8e023f */
[----:B------:R-:W-:Y:S01]  /*2d50*/  UISETP.GE.AND UP0, UPT, UR5, UR6, UPT ;  /* 0x000000060500728c */ /* 0x000fe2000bf06270 */
[----:B------:R-:W-:Y:S01]  /*2d60*/  UMOV UR13, UR15 ;  /* 0x0000000f000d7c82 */ /* 0x000fe20008000000 */
[----:B------:R-:W-:Y:S01]  /*2d70*/  UIMAD UR17, UR17, 0x78, URZ ;  /* 0x00000078111178a4 */ /* 0x000fe2000f8e023f */
[----:B------:R-:W-:Y:S01]  /*2d80*/  ULDC UR5, c[0x0][0x39c] ;  /* 0x0000e70000057ab9 */ /* 0x000fe20000000800 */
[----:B--2---:R-:W-:Y:S04]  /*2d90*/  STL [R1+0x38], R15 ;  /* 0x0000380f01007387 */ /* 0x004fe80000100800 */
[----:B---3--:R-:W-:Y:S04]  /*2da0*/  STL [R1+0x3c], R14 ;  /* 0x00003c0e01007387 */ /* 0x008fe80000100800 */
[----:B----4-:R-:W-:Y:S04]  /*2db0*/  STL [R1+0x30], R13 ;  /* 0x0000300d01007387 */ /* 0x010fe80000100800 */
[----:B------:R1:W-:Y:S02]  /*2dc0*/  STL [R1+0x4c], R3 ;  /* 0x00004c0301007387 */ /* 0x0003e40000100800 */
[----:B-1----:R-:W-:-:S04]  /*2dd0*/  SHF.R.S32.HI R3, RZ, 0x1f, R0 ;  /* 0x0000001fff037819 */ /* 0x002fc80000011400 */
[C---:B------:R-:W-:Y:S01]  /*2de0*/  SHF.L.U64.HI R5, R0.reuse, 0x2, R3 ;  /* 0x0000000200057819 */ /* 0x040fe20000010203 */
[----:B------:R-:W-:Y:S01]  /*2df0*/  IMAD.SHL.U32 R0, R0, 0x4, RZ ;  /* 0x0000000400007824 */ /* 0x000fe200078e00ff */
[----:B-----5:R1:W-:Y:S04]  /*2e00*/  STL [R1+0x34], R12 ;  /* 0x0000340c01007387 */ /* 0x0203e80000100800 */
[----:B------:R1:W-:Y:S04]  /*2e10*/  STL [R1+0x48], R6 ;  /* 0x0000480601007387 */ /* 0x0003e80000100800 */
[----:B------:R1:W-:Y:S04]  /*2e20*/  STL [R1+0x44], R5 ;  /* 0x0000440501007387 */ /* 0x0003e80000100800 */
[----:B------:R1:W-:Y:S01]  /*2e30*/  STL [R1+0x40], R0 ;  /* 0x0000400001007387 */ /* 0x0003e20000100800 */
[----:B------:R-:W-:-:S04]  /*2e40*/  SEL R3, R4, R156, !P0 ;  /* 0x0000009c04037207 */ /* 0x000fc80004000000 */
[----:B------:R-:W-:-:S07]  /*2e50*/  LEA R3, R3, UR4, 0x1 ;  /* 0x0000000403037c11 */ /* 0x000fce000f8e08ff */
.L_x_306:
[----:B------:R-:W0:Y:S01]  /*2e60*/  LDGDEPBAR ;  /* 0x00000000000079af */ /* 0x000e220000000000 */
[----:B------:R-:W-:Y:S01]  /*2e70*/  IMAD.IADD R112, R155, 0x1, R148 ;  /* 0x000000019b707824 */ /* 0x000fe200078e0294 */
[----:B------:R-:W-:Y:S01]  /*2e80*/  PLOP3.LUT P1, PT, PT, PT, UP0, 0x80, 0x0 ;  /* 0x000000000000781c */ /* 0x000fe20003f2f008 */
[----:B------:R-:W-:Y:S05]  /*2e90*/  UISETP.GE.AND UP3, UPT, UR8, 0x1, UPT ;  /* 0x000000010800788c */ /* 0x000fea000bf66270 */
[----:B-1----:R-:W2:Y:S01]  /*2ea0*/  LDL R0, [R1+0x54] ;  /* 0x0000540001007983 */ /* 0x002ea20000100800 */
[----:B------:R-:W-:Y:S02]  /*2eb0*/  PLOP3.LUT P0, PT, PT, PT, UP0, 0x80, 0x0 ;  /* 0x000000000000781c */ /* 0x000fe40003f0f008 */
[----:B------:R-:W-:Y:S01]  /*2ec0*/  PLOP3.LUT P4, PT, PT, PT, UP0, 0x80, 0x0 ;  /* 0x000000000000781c */ /* 0x000fe20003f8f008 */
[----:B------:R-:W3:Y:S01]  /*2ed0*/  LDL R163, [R1+0x38] ;  /* 0x0000380001a37983 */ /* 0x000ee20000100800 */
[----:B------:R-:W-:Y:S02]  /*2ee0*/  PLOP3.LUT P5, PT, PT, PT, UP0, 0x80, 0x0 ;  /* 0x000000000000781c */ /* 0x000fe40003faf008 */
[----:B------:R-:W-:Y:S01]  /*2ef0*/  PLOP3.LUT P2, PT, PT, PT, UP0, 0x80, 0x0 ;  /* 0x000000000000781c */ /* 0x000fe20003f4f008 */
[----:B------:R-:W4:Y:S01]  /*2f00*/  LDL R162, [R1+0x3c] ;  /* 0x00003c0001a27983 */ /* 0x000f220000100800 */
[----:B------:R-:W-:Y:S03]  /*2f10*/  PLOP3.LUT P6, PT, PT, PT, UP0, 0x80, 0x0 ;  /* 0x000000000000781c */ /* 0x000fe60003fcf008 */
[----:B------:R-:W-:Y:S04]  /*2f20*/  STL [R1+0xec], R99 ;  /* 0x0000ec6301007387 */ /* 0x000fe80000100800 */
        /* <DEDUP_REMOVED lines=32> */
[----:B------:R-:W-:Y:S01]  /*3130*/  STL [R1+0x68], R2 ;  /* 0x0000680201007387 */ /* 0x000fe20000100800 */
[----:B------:R-:W-:Y:S04]  /*3140*/  DEPBAR.LE SB0, 0x0 ;  /* 0x000080000000791a */ /* 0x000fe80000000000 */
[----:B------:R-:W-:Y:S06]  /*3150*/  BAR.SYNC.DEFER_BLOCKING 0x0 ;  /* 0x0000000000007b1d */ /* 0x000fec0000010000 */
[----:B------:R-:W-:Y:S08]  /*3160*/  LDSM.16.M88.4 R64, [R148] ;  /* 0x000000009440783b */ /* 0x000ff00000000200 */
[----:B------:R-:W1:Y:S08]  /*3170*/  LDSM.16.M88.4 R16, [R149+0x6000] ;  /* 0x006000009510783b */ /* 0x000e700000000200 */
[----:B------:R-:W1:Y:S08]  /*3180*/  LDSM.16.M88.4 R60, [R148+0x1000] ;  /* 0x00100000943c783b */ /* 0x000e700000000200 */
[----:B------:R-:W1:Y:S08]  /*3190*/  LDSM.16.M88.4 R32, [R149+0x6400] ;  /* 0x006400009520783b */ /* 0x000e700000000200 */
[----:B------:R-:W1:Y:S08]  /*31a0*/  LDSM.16.M88.4 R48, [R149+0x6800] ;  /* 0x006800009530783b */ /* 0x000e700000000200 */
[----:B------:R-:W2:Y:S01]  /*31b0*/  LDSM.16.M88.4 R100, [R149+0x6c00] ;  /* 0x006c00009564783b */ /* 0x000ea20000000200 */
[-C--:B-1----:R-:W-:Y:S07]  /*31c0*/  HMMA.16816.F32.BF16 R4, R64, R16.reuse, RZ ;  /* 0x000000104004723c */ /* 0x082fee00000418ff */
[----:B------:R-:W-:Y:S01]  /*31d0*/  LDSM.16.M88.4 R104, [R112] ;  /* 0x000000007068783b */ /* 0x000fe20000000200 */
[C---:B------:R-:W-:Y:S07]  /*31e0*/  HMMA.16816.F32.BF16 R8, R60.reuse, R16, RZ ;  /* 0x000000103c08723c */ /* 0x040fee00000418ff */
[----:B------:R-:W1:Y:S01]  /*31f0*/  LDSM.16.M88.4 R108, [R150+0x6000] ;  /* 0x00600000966c783b */ /* 0x000e620000000200 */
[-C--:B------:R-:W-:Y:S07]  /*3200*/  HMMA.16816.F32.BF16 R12, R60, R18.reuse, RZ ;  /* 0x000000123c0c723c */ /* 0x080fee00000418ff */
[----:B------:R-:W1:Y:S01]  /*3210*/  LDSM.16.M88.4 R112, [R112+0x1000] ;  /* 0x001000007070783b */ /* 0x000e620000000200 */
        /* <DEDUP_REMOVED lines=9> */
[-C--:B--2---:R-:W-:Y:S06]  /*32b0*/  HMMA.16816.F32.BF16 R52, R64, R100.reuse, RZ ;  /* 0x000000644034723c */ /* 0x084fec00000418ff */
[C---:B------:R-:W-:Y:S02]  /*32c0*/  HMMA.16816.F32.BF16 R56, R60.reuse, R100, RZ ;  /* 0x000000643c38723c */ /* 0x040fe400000418ff */
[----:B---3--:R-:W-:Y:S04]  /*32d0*/  FSETP.NEU.FTZ.AND P3, PT, R163, -INF , PT ;  /* 0xff800000a300780b */ /* 0x008fe80003f7d000 */
[-C--:B------:R-:W-:Y:S06]  /*32e0*/  HMMA.16816.F32.BF16 R60, R60, R102.reuse, RZ ;  /* 0x000000663c3c723c */ /* 0x080fec00000418ff */
[----:B------:R-:W-:Y:S06]  /*32f0*/  HMMA.16816.F32.BF16 R64, R64, R102, RZ ;  /* 0x000000664040723c */ /* 0x000fec00000418ff */
[-C--:B-1----:R-:W-:Y:S06]  /*3300*/  HMMA.16816.F32.BF16 R4, R104, R108.reuse, R4 ;  /* 0x0000006c6804723c */ /* 0x082fec0000041804 */
[C---:B------:R-:W-:Y:S06]  /*3310*/  HMMA.16816.F32.BF16 R8, R112.reuse, R108, R8 ;  /* 0x0000006c7008723c */ /* 0x040fec0000041808 */
[-C--:B------:R-:W-:Y:S06]  /*3320*/  HMMA.16816.F32.BF16 R12, R112, R110.reuse, R12 ;  /* 0x0000006e700c723c */ /* 0x080fec000004180c */
[C---:B------:R-:W-:Y:S06]  /*3330*/  HMMA.16816.F32.BF16 R16, R104.reuse, R110, R16 ;  /* 0x0000006e6810723c */ /* 0x040fec0000041810 */
[----:B------:R-:W-:Y:S01]  /*3340*/  FMUL.FTZ R4, R4, UR5 ;  /* 0x0000000504047c20 */ /* 0x000fe20008410000 */
[----:B------:R-:W-:Y:S01]  /*3350*/  FMUL.FTZ R5, R5, UR5 ;  /* 0x0000000505057c20 */ /* 0x000fe20008410000 */
[----:B------:R-:W-:Y:S02]  /*3360*/  FMUL.FTZ R6, R6, UR5 ;  /* 0x0000000506067c20 */ /* 0x000fe40008410000 */
[----:B------:R-:W1:Y:S01]  /*3370*/  MUFU.TANH R99, R4 ;  /* 0x0000000400637308 */ /* 0x000e620000002400 */
[----:B------:R-:W-:Y:S01]  /*3380*/  FMUL.FTZ R7, R7, UR5 ;  /* 0x0000000507077c20 */ /* 0x000fe20008410000 */
[----:B------:R-:W-:Y:S01]  /*3390*/  FMUL.FTZ R8, R8, UR5 ;  /* 0x0000000508087c20 */ /* 0x000fe20008410000 */
[----:B------:R-:W-:Y:S01]  /*33a0*/  FMUL.FTZ R11, R11, UR5 ;  /* 0x000000050b0b7c20 */ /* 0x000fe20008410000 */
[----:B------:R-:W-:Y:S01]  /*33b0*/  FMUL.FTZ R10, R10, UR5 ;  /* 0x000000050a0a7c20 */ /* 0x000fe20008410000 */
[----:B------:R-:W-:Y:S05]  /*33c0*/  FMUL.FTZ R9, R9, UR5 ;  /* 0x0000000509097c20 */ /* 0x000fea0008410000 */
[----:B------:R2:W-:Y:S01]  /*33d0*/  MUFU.TANH R230, R10 ;  /* 0x0000000a00e67308 */ /* 0x0005e20000002400 */
[----:B------:R-:W-:Y:S01]  /*33e0*/  FMUL.FTZ R12, R12, UR5 ;  /* 0x000000050c0c7c20 */ /* 0x000fe20008410000 */
[----:B------:R-:W-:Y:S01]  /*33f0*/  FMUL.FTZ R13, R13, UR5 ;  /* 0x000000050d0d7c20 */ /* 0x000fe20008410000 */
[----:B------:R-:W-:Y:S01]  /*3400*/  FMUL.FTZ R15, R15, UR5 ;  /* 0x000000050f0f7c20 */ /* 0x000fe20008410000 */
[----:B------:R-:W-:Y:S01]  /*3410*/  FMUL.FTZ R14, R14, UR5 ;  /* 0x000000050e0e7c20 */ /* 0x000fe20008410000 */
[----:B------:R-:W-:Y:S01]  /*3420*/  FMUL.FTZ R18, R18, UR5 ;  /* 0x0000000512127c20 */ /* 0x000fe20008410000 */
[----:B------:R-:W-:Y:S04]  /*3430*/  FMUL.FTZ R19, R19, UR5 ;  /* 0x0000000513137c20 */ /* 0x000fe80008410000 */
[----:B------:R3:W-:Y:S01]  /*3440*/  MUFU.TANH R209, R12 ;  /* 0x0000000c00d17308 */ /* 0x0007e20000002400 */
[----:B------:R-:W-:Y:S01]  /*3450*/  FMUL.FTZ R17, R17, UR5 ;  /* 0x0000000511117c20 */ /* 0x000fe20008410000 */
[----:B------:R-:W-:Y:S08]  /*3460*/  FMUL.FTZ R16, R16, UR5 ;  /* 0x0000000510107c20 */ /* 0x000ff00008410000 */
[----:B------:R1:W-:Y:S01]  /*3470*/  MUFU.TANH R212, R9 ;  /* 0x0000000900d47308 */ /* 0x0003e20000002400 */
[----:B--2---:R-:W-:Y:S05]  /*3480*/  FMUL.FTZ R10, R163, 1.4426950216293334961 ;  /* 0x3fb8aa3ba30a7820 */ /* 0x004fea0000410000 */
[----:B------:R-:W-:Y:S04]  /*3490*/  FSEL R10, R10, RZ, P3 ;  /* 0x000000ff0a0a7208 */ /* 0x000fe80001800000 */
[----:B------:R2:W-:Y:S01]  /*34a0*/  MUFU.TANH R208, R13 ;  /* 0x0000000d00d07308 */ /* 0x0005e20000002400 */
[----:B---3--:R-:W3:Y:S01]  /*34b0*/  LDL R12, [R1+0x30] ;  /* 0x00003000010c7983 */ /* 0x008ee20000100800 */
[C---:B----4-:R-:W-:Y:S08]  /*34c0*/  FSETP.NEU.FTZ.AND P3, PT, R162.reuse, -INF , PT ;  /* 0xff800000a200780b */ /* 0x050ff00003f7d000 */
[----:B------:R-:W-:Y:S01]  /*34d0*/  MUFU.TANH R226, R15 ;  /* 0x0000000f00e27308 */ /* 0x000fe20000002400 */
[----:B-1----:R-:W-:Y:S05]  /*34e0*/  FMUL.FTZ R9, R162, 1.4426950216293334961 ;  /* 0x3fb8aa3ba2097820 */ /* 0x002fea0000410000 */
[----:B------:R-:W-:Y:S04]  /*34f0*/  FSEL R9, R9, RZ, P3 ;  /* 0x000000ff09097208 */ /* 0x000fe80001800000 */
[----:B------:R-:W1:Y:S01]  /*3500*/  MUFU.TANH R98, R5 ;  /* 0x0000000500627308 */ /* 0x000e620000002400 */
[----:B--2---:R-:W2:Y:S09]  /*3510*/  LDL R13, [R1+0x34] ;  /* 0x00003400010d7983 */ /* 0x004eb20000100800 */
[----:B------:R-:W-:Y:S10]  /*3520*/  MUFU.TANH R227, R14 ;  /* 0x0000000e00e37308 */ /* 0x000ff40000002400 */
[----:B------:R-:W-:Y:S10]  /*3530*/  MUFU.TANH R69, R6 ;  /* 0x0000000600457308 */ /* 0x000ff40000002400 */
[----:B------:R4:W-:Y:S10]  /*3540*/  MUFU.TANH R68, R7 ;  /* 0x0000000700447308 */ /* 0x0009f40000002400 */
[----:B------:R1:W-:Y:S10]  /*3550*/  MUFU.TANH R229, R11 ;  /* 0x0000000b00e57308 */ /* 0x0003f40000002400 */
[----:B------:R1:W-:Y:S01]  /*3560*/  MUFU.TANH R213, R8 ;  /* 0x0000000800d57308 */ /* 0x0003e20000002400 */
[----:B----4-:R-:W4:Y:S09]  /*3570*/  LDSM.16.M88.4 R4, [R150+0x6400] ;  /* 0x006400009604783b */ /* 0x010f320000000200 */
[----:B------:R-:W-:Y:S01]  /*3580*/  MUFU.TANH R185, R18 ;  /* 0x0000001200b97308 */ /* 0x000fe20000002400 */
[----:B-1----:R-:W-:Y:S05]  /*3590*/  IMAD.U32 R11, RZ, RZ, UR33 ;  /* 0x00000021ff0b7e24 */ /* 0x002fea000f8e00ff */
[----:B------:R-:W-:Y:S04]  /*35a0*/  @P1 LEA R11, R11, R0, 0x7 ;  /* 0x000000000b0b1211 */ /* 0x000fe800078e38ff */
[----:B------:R-:W-:Y:S01]  /*35b0*/  MUFU.TANH R184, R19 ;  /* 0x0000001300b87308 */ /* 0x000fe20000002400 */
[----:B------:R-:W-:Y:S01]  /*35c0*/  PLOP3.LUT P1, PT, PT, PT, UP0, 0x80, 0x0 ;  /* 0x000000000000781c */ /* 0x000fe20003f2f008 */
[----:B------:R-:W-:Y:S01]  /*35d0*/  IMAD.MOV.U32 R8, RZ, RZ, R99 ;  /* 0x000000ffff087224 */ /* 0x000fe200078e0063 */
[C---:B------:R-:W-:Y:S01]  /*35e0*/  @P4 ISETP.GE.AND P4, PT, R11.reuse, UR6, PT ;  /* 0x000000060b004c0c */ /* 0x040fe2000bf86270 */
[----:B------:R-:W-:Y:S01]  /*35f0*/  @P0 VIADD R0, R11, 0x1 ;  /* 0x000000010b000836 */ /* 0x000fe20000000000 */
[----:B------:R-:W-:Y:S05]  /*3600*/  PLOP3.LUT P0, PT, PT, PT, UP0, 0x80, 0x0 ;  /* 0x000000000000781c */ /* 0x000fea0003f0f008 */
[----:B------:R-:W1:Y:S01]  /*3610*/  MUFU.TANH R90, R17 ;  /* 0x00000011005a7308 */ /* 0x000e620000002400 */
[----:B------:R-:W-:Y:S02]  /*3620*/  @P5 ISETP.GE.AND P5, PT, R0, UR6, PT ;  /* 0x0000000600005c0c */ /* 0x000fe4000bfa6270 */
[----:B------:R-:W-:Y:S02]  /*3630*/  MOV R0, R98 ;  /* 0x0000006200007202 */ /* 0x000fe40000000f00 */
[----:B------:R-:W-:Y:S05]  /*3640*/  @P1 FSEL R8, R99, -INF , !P4 ;  /* 0xff80000063081808 */ /* 0x000fea0006000000 */
[----:B------:R-:W-:Y:S01]  /*3650*/  MUFU.TANH R91, R16 ;  /* 0x00000010005b7308 */ /* 0x000fe20000002400 */
[----:B------:R-:W-:Y:S02]  /*3660*/  PLOP3.LUT P1, PT, PT, PT, UP0, 0x80, 0x0 ;  /* 0x000000000000781c */ /* 0x000fe40003f2f008 */
[----:B------:R-:W-:Y:S02]  /*3670*/  @P0 FSEL R0, R98, -INF , !P5 ;  /* 0xff80000062000808 */ /* 0x000fe40006800000 */
[----:B------:R-:W-:Y:S03]  /*3680*/  PLOP3.LUT P0, PT, PT, PT, UP0, 0x80, 0x0 ;  /* 0x000000000000781c */ /* 0x000fe60003f0f008 */
[--C-:B------:R-:W-:Y:S01]  /*3690*/  FFMA.FTZ R0, R0, UR7, -R10.reuse ;  /* 0x0000000700007c23 */ /* 0x100fe2000801080a */
[-C--:B----4-:R-:W-:Y:S03]  /*36a0*/  HMMA.16816.F32.BF16 R20, R104, R4.reuse, R20 ;  /* 0x000000046814723c */ /* 0x090fe60000041814 */
[----:B------:R-:W-:Y:S01]  /*36b0*/  MUFU.EX2 R96, R0 ;  /* 0x0000000000607308 */ /* 0x000fe20000000800 */
[----:B-1----:R-:W-:Y:S02]  /*36c0*/  MOV R14, R90 ;  /* 0x0000005a000e7202 */ /* 0x002fe40000000f00 */
[C---:B------:R-:W-:Y:S06]  /*36d0*/  HMMA.16816.F32.BF16 R24, R112.reuse, R4, R24 ;  /* 0x000000047018723c */ /* 0x040fec0000041818 */
[-C--:B------:R-:W-:Y:S05]  /*36e0*/  HMMA.16816.F32.BF16 R28, R112, R6.reuse, R28 ;  /* 0x00000006701c723c */ /* 0x080fea000004181c */
[----:B------:R-:W-:Y:S01]  /*36f0*/  FFMA.FTZ R4, R8, UR7, -R10 ;  /* 0x0000000708047c23 */ /* 0x000fe2000801080a */
[----:B------:R-:W-:Y:S01]  /*3700*/  IMAD.MOV.U32 R5, RZ, RZ, R68 ;  /* 0x000000ffff057224 */ /* 0x000fe200078e0044 */
[----:B------:R-:W-:Y:S01]  /*3710*/  @P1 FSEL R5, R68, -INF , !P5 ;  /* 0xff80000044051808 */ /* 0x000fe20006800000 */
[C---:B------:R-:W-:Y:S01]  /*3720*/  HMMA.16816.F32.BF16 R32, R104.reuse, R6, R32 ;  /* 0x000000066820723c */ /* 0x040fe20000041820 */
[----:B------:R1:W-:Y:S01]  /*3730*/  MUFU.EX2 R97, R4 ;  /* 0x0000000400617308 */ /* 0x0003e20000000800 */
[----:B------:R-:W-:Y:S02]  /*3740*/  PLOP3.LUT P1, PT, PT, PT, UP0, 0x80, 0x0 ;  /* 0x000000000000781c */ /* 0x000fe40003f2f008 */
[----:B------:R-:W-:Y:S01]  /*3750*/  FMUL.FTZ R20, R20, UR5 ;  /* 0x0000000514147c20 */ /* 0x000fe20008410000 */
[----:B------:R-:W-:Y:S01]  /*3760*/  FMUL.FTZ R21, R21, UR5 ;  /* 0x0000000515157c20 */ /* 0x000fe20008410000 */
[----:B------:R-:W-:Y:S01]  /*3770*/  FMUL.FTZ R22, R22, UR5 ;  /* 0x0000000516167c20 */ /* 0x000fe20008410000 */
[----:B------:R-:W-:Y:S04]  /*3780*/  FMUL.FTZ R23, R23, UR5 ;  /* 0x0000000517177c20 */ /* 0x000fe80008410000 */
[----:B------:R-:W-:Y:S01]  /*3790*/  MUFU.TANH R89, R20 ;  /* 0x0000001400597308 */ /* 0x000fe20000002400 */
[----:B------:R-:W-:Y:S01]  /*37a0*/  FMUL.FTZ R24, R24, UR5 ;  /* 0x0000000518187c20 */ /* 0x000fe20008410000 */
[----:B------:R-:W-:Y:S01]  /*37b0*/  FMUL.FTZ R26, R26, UR5 ;  /* 0x000000051a1a7c20 */ /* 0x000fe20008410000 */
[----:B------:R-:W-:Y:S01]  /*37c0*/  FMUL.FTZ R27, R27, UR5 ;  /* 0x000000051b1b7c20 */ /* 0x000fe20008410000 */
[----:B------:R-:W-:Y:S01]  /*37d0*/  FMUL.FTZ R25, R25, UR5 ;  /* 0x0000000519197c20 */ /* 0x000fe20008410000 */
[----:B------:R-:W-:Y:S05]  /*37e0*/  FMUL.FTZ R28, R28, UR5 ;  /* 0x000000051c1c7c20 */ /* 0x000fea0008410000 */
[----:B------:R-:W-:Y:S01]  /*37f0*/  MUFU.TANH R88, R21 ;  /* 0x0000001500587308 */ /* 0x000fe20000002400 */
[----:B-1----:R-:W-:Y:S01]  /*3800*/  IMAD.MOV.U32 R4, RZ, RZ, R69 ;  /* 0x000000ffff047224 */ /* 0x002fe200078e0045 */
[----:B------:R-:W-:Y:S01]  /*3810*/  @P2 FSEL R4, R69, -INF , !P4 ;  /* 0xff80000045042808 */ /* 0x000fe20006000000 */
[----:B------:R-:W-:Y:S01]  /*3820*/  FMUL.FTZ R31, R31, UR5 ;  /* 0x000000051f1f7c20 */ /* 0x000fe20008410000 */
[----:B------:R-:W-:Y:S01]  /*3830*/  FMUL.FTZ R29, R29, UR5 ;  /* 0x000000051d1d7c20 */ /* 0x000fe20008410000 */
[----:B------:R-:W-:Y:S02]  /*3840*/  FMUL.FTZ R30, R30, UR5 ;  /* 0x000000051e1e7c20 */ /* 0x000fe40008410000 */
[--C-:B------:R-:W-:Y:S03]  /*3850*/  FFMA.FTZ R0, R4, UR7, -R9.reuse ;  /* 0x0000000704007c23 */ /* 0x100fe60008010809 */
[----:B------:R-:W-:Y:S01]  /*3860*/  MUFU.TANH R180, R22 ;  /* 0x0000001600b47308 */ /* 0x000fe20000002400 */
[----:B------:R-:W-:Y:S01]  /*3870*/  FMUL.FTZ R32, R32, UR5 ;  /* 0x0000000520207c20 */ /* 0x000fe20008410000 */
[----:B------:R-:W-:Y:S01]  /*3880*/  FMUL.FTZ R33, R33, UR5 ;  /* 0x0000000521217c20 */ /* 0x000fe20008410000 */
[----:B------:R-:W-:Y:S01]  /*3890*/  FMUL.FTZ R34, R34, UR5 ;  /* 0x0000000522227c20 */ /* 0x000fe20008410000 */
[----:B------:R-:W-:Y:S06]  /*38a0*/  FMUL.FTZ R35, R35, UR5 ;  /* 0x0000000523237c20 */ /* 0x000fec0008410000 */
[----:B------:R1:W-:Y:S10]  /*38b0*/  MUFU.EX2 R3, R0 ;  /* 0x0000000000037308 */ /* 0x0003f40000000800 */
[----:B------:R-:W-:Y:S10]  /*38c0*/  MUFU.TANH R178, R23 ;  /* 0x0000001700b27308 */ /* 0x000ff40000002400 */
[----:B------:R-:W-:Y:S01]  /*38d0*/  MUFU.TANH R201, R24 ;  /* 0x0000001800c97308 */ /* 0x000fe20000002400 */
[----:B-1----:R-:W-:Y:S01]  /*38e0*/  FFMA.FTZ R0, R5, UR7, -R9 ;  /* 0x0000000705007c23 */ /* 0x002fe20008010809 */
[----:B------:R-:W-:Y:S08]  /*38f0*/  MOV R5, R229 ;  /* 0x000000e500057202 */ /* 0x000ff00000000f00 */
[----:B------:R1:W-:Y:S10]  /*3900*/  MUFU.EX2 R2, R0 ;  /* 0x0000000000027308 */ /* 0x0003f40000000800 */
[----:B------:R-:W-:Y:S10]  /*3910*/  MUFU.TANH R221, R26 ;  /* 0x0000001a00dd7308 */ /* 0x000ff40000002400 */
[----:B------:R-:W-:Y:S01]  /*3920*/  MUFU.TANH R220, R27 ;  /* 0x0000001b00dc7308 */ /* 0x000fe20000002400 */
[----:B-1----:R-:W-:Y:S02]  /*3930*/  MOV R0, R213 ;  /* 0x000000d500007202 */ /* 0x002fe40000000f00 */
[----:B------:R-:W-:Y:S02]  /*3940*/  @P1 FSEL R0, R213, -INF , !P4 ;  /* 0xff800000d5001808 */ /* 0x000fe40006000000 */
[----:B------:R-:W-:Y:S05]  /*3950*/  PLOP3.LUT P1, PT, PT, PT, UP0, 0x80, 0x0 ;  /* 0x000000000000781c */ /* 0x000fea0003f2f008 */
[----:B------:R-:W-:Y:S10]  /*3960*/  MUFU.TANH R200, R25 ;  /* 0x0000001900c87308 */ /* 0x000ff40000002400 */
[----:B------:R-:W-:Y:S01]  /*3970*/  MUFU.TANH R197, R28 ;  /* 0x0000001c00c57308 */ /* 0x000fe20000002400 */
[----:B------:R-:W-:Y:S02]  /*3980*/  @P1 FSEL R5, R229, -INF , !P5 ;  /* 0xff800000e5051808 */ /* 0x000fe40006800000 */
[----:B------:R-:W-:Y:S07]  /*3990*/  PLOP3.LUT P1, PT, PT, PT, UP0, 0x80, 0x0 ;  /* 0x000000000000781c */ /* 0x000fee0003f2f008 */
[----:B------:R-:W-:Y:S10]  /*39a0*/  MUFU.TANH R217, R31 ;  /* 0x0000001f00d97308 */ /* 0x000ff40000002400 */
[----:B------:R-:W-:Y:S10]  /*39b0*/  MUFU.TANH R85, R32 ;  /* 0x0000002000557308 */ /* 0x000ff40000002400 */
[----:B------:R-:W-:Y:S10]  /*39c0*/  MUFU.TANH R196, R29 ;  /* 0x0000001d00c47308 */ /* 0x000ff40000002400 */
[----:B------:R-:W-:Y:S10]  /*39d0*/  MUFU.TANH R218, R30 ;  /* 0x0000001e00da7308 */ /* 0x000ff40000002400 */
[----:B------:R-:W-:Y:S10]  /*39e0*/  MUFU.TANH R175, R34 ;  /* 0x0000002200af7308 */ /* 0x000ff40000002400 */
[----:B------:R-:W-:Y:S10]  /*39f0*/  MUFU.TANH R174, R35 ;  /* 0x0000002300ae7308 */ /* 0x000ff40000002400 */
[----:B------:R-:W-:Y:S01]  /*3a00*/  MUFU.TANH R84, R33 ;  /* 0x0000002100547308 */ /* 0x000fe20000002400 */
[C---:B---3--:R-:W-:Y:S01]  /*3a10*/  FMUL.FTZ R8, R12.reuse, 1.4426950216293334961 ;  /* 0x3fb8aa3b0c087820 */ /* 0x048fe20000410000 */
[----:B------:R-:W-:Y:S01]  /*3a20*/  FSETP.NEU.FTZ.AND P2, PT, R12, -INF , PT ;  /* 0xff8000000c00780b */ /* 0x000fe20003f5d000 */
[----:B------:R-:W-:Y:S01]  /*3a30*/  IMAD.MOV.U32 R12, RZ, RZ, R212 ;  /* 0x000000ffff0c7224 */ /* 0x000fe200078e00d4 */
[----:B------:R-:W-:Y:S02]  /*3a40*/  @P0 FSEL R12, R212, -INF , !P5 ;  /* 0xff800000d40c0808 */ /* 0x000fe40006800000 */
[----:B------:R-:W-:Y:S02]  /*3a50*/  FSEL R8, R8, RZ, P2 ;  /* 0x000000ff08087208 */ /* 0x000fe40001000000 */
[----:B------:R-:W-:Y:S02]  /*3a60*/  PLOP3.LUT P2, PT, PT, PT, UP0, 0x80, 0x0 ;  /* 0x000000000000781c */ /* 0x000fe40003f4f008 */
[----:B------:R-:W-:Y:S01]  /*3a70*/  PLOP3.LUT P0, PT, PT, PT, UP0, 0x80, 0x0 ;  /* 0x000000000000781c */ /* 0x000fe20003f0f008 */
[--C-:B------:R-:W-:Y:S01]  /*3a80*/  FFMA.FTZ R4, R0, UR7, -R8.reuse ;  /* 0x0000000700047c23 */ /* 0x100fe20008010808 */
[----:B------:R-:W-:Y:S01]  /*3a90*/  PLOP3.LUT P5, PT, PT, PT, UP0, 0x80, 0x0 ;  /* 0x000000000000781c */ /* 0x000fe20003faf008 */
[----:B------:R-:W-:Y:S02]  /*3aa0*/  FFMA.FTZ R12, R12, UR7, -R8 ;  /* 0x000000070c0c7c23 */ /* 0x000fe40008010808 */
[----:B------:R1:W-:Y:S01]  /*3ab0*/  MUFU.EX2 R251, R4 ;  /* 0x0000000400fb7308 */ /* 0x0003e20000000800 */
[C---:B--2---:R-:W-:Y:S01]  /*3ac0*/  FMUL.FTZ R0, R13.reuse, 1.4426950216293334961 ;  /* 0x3fb8aa3b0d007820 */ /* 0x044fe20000410000 */
[----:B------:R-:W-:Y:S01]  /*3ad0*/  FSETP.NEU.FTZ.AND P3, PT, R13, -INF , PT ;  /* 0xff8000000d00780b */ /* 0x000fe20003f7d000 */
[----:B------:R-:W-:Y:S03]  /*3ae0*/  IMAD.MOV.U32 R13, RZ, RZ, R227 ;  /* 0x000000ffff0d7224 */ /* 0x000fe600078e00e3 */
[----:B------:R-:W-:Y:S04]  /*3af0*/  FSEL R0, R0, RZ, P3 ;  /* 0x000000ff00007208 */ /* 0x000fe80001800000 */
[----:B------:R2:W-:Y:S01]  /*3b00*/  MUFU.EX2 R250, R12 ;  /* 0x0000000c00fa7308 */ /* 0x0005e20000000800 */
[----:B------:R-:W-:Y:S01]  /*3b10*/  PLOP3.LUT P3, PT, PT, PT, UP0, 0x80, 0x0 ;  /* 0x000000000000781c */ /* 0x000fe20003f6f008 */
[----:B-1----:R-:W-:Y:S01]  /*3b20*/  IMAD.MOV.U32 R4, RZ, RZ, R230 ;  /* 0x000000ffff047224 */ /* 0x002fe200078e00e6 */
[----:B------:R-:W-:Y:S02]  /*3b30*/  @P2 FSEL R4, R230, -INF , !P4 ;  /* 0xff800000e6042808 */ /* 0x000fe40006000000 */
[----:B------:R-:W-:Y:S02]  /*3b40*/  PLOP3.LUT P2, PT, PT, PT, UP0, 0x80, 0x0 ;  /* 0x000000000000781c */ /* 0x000fe40003f4f008 */
[----:B------:R-:W-:Y:S01]  /*3b50*/  PLOP3.LUT P4, PT, PT, PT, UP0, 0x80, 0x0 ;  /* 0x000000000000781c */ /* 0x000fe20003f8f008 */
[--C-:B------:R-:W-:Y:S04]  /*3b60*/  FFMA.FTZ R4, R4, UR7, -R0.reuse ;  /* 0x0000000704047c23 */ /* 0x100fe80008010800 */
[----:B------:R1:W3:Y:S06]  /*3b70*/  MUFU.EX2 R18, R4 ;  /* 0x0000000400127308 */ /* 0x0002ec0000000800 */
[----:B--2---:R-:W-:Y:S01]  /*3b80*/  @P2 VIADD R12, R11, 0x9 ;  /* 0x000000090b0c2836 */ /* 0x004fe20000000000 */
[----:B------:R-:W-:Y:S04]  /*3b90*/  PLOP3.LUT P2, PT, PT, PT, UP0, 0x80, 0x0 ;  /* 0x000000000000781c */ /* 0x000fe80003f4f008 */
[----:B------:R-:W-:Y:S02]  /*3ba0*/  @P4 ISETP.GE.AND P4, PT, R12, UR6, PT ;  /* 0x000000060c004c0c */ /* 0x000fe4000bf86270 */
[----:B------:R-:W-:Y:S01]  /*3bb0*/  MOV R12, R226 ;  /* 0x000000e2000c7202 */ /* 0x000fe20000000f00 */
[----:B-1----:R-:W-:Y:S01]  /*3bc0*/  FFMA.FTZ R4, R5, UR7, -R0 ;  /* 0x0000000705047c23 */ /* 0x002fe20008010800 */
[----:B---3--:R-:W-:Y:S01]  /*3bd0*/  STL [R1+0x20], R18 ;  /* 0x0000201201007387 */ /* 0x008fe20000100800 */
[----:B------:R-:W-:Y:S02]  /*3be0*/  MOV R5, R209 ;  /* 0x000000d100057202 */ /* 0x000fe40000000f00 */
[----:B------:R1:W2:Y:S02]  /*3bf0*/  MUFU.EX2 R19, R4 ;  /* 0x0000000400137308 */ /* 0x0002a40000000800 */
[----:B-1----:R-:W-:Y:S01]  /*3c00*/  @P0 VIADD R4, R11, 0x8 ;  /* 0x000000080b040836 */ /* 0x002fe20000000000 */
[----:B------:R-:W-:Y:S01]  /*3c10*/  PLOP3.LUT P0, PT, PT, PT, UP0, 0x80, 0x0 ;  /* 0x000000000000781c */ /* 0x000fe20003f0f008 */
[----:B--2---:R-:W-:Y:S03]  /*3c20*/  STL [R1+0x1c], R19 ;  /* 0x00001c1301007387 */ /* 0x004fe60000100800 */
[----:B------:R-:W-:Y:S01]  /*3c30*/  @P3 ISETP.GE.AND P3, PT, R4, UR6, PT ;  /* 0x0000000604003c0c */ /* 0x000fe2000bf66270 */
[----:B------:R-:W-:Y:S03]  /*3c40*/  IMAD.MOV.U32 R4, RZ, RZ, R208 ;  /* 0x000000ffff047224 */ /* 0x000fe600078e00d0 */
[----:B------:R-:W-:Y:S02]  /*3c50*/  @P1 FSEL R5, R209, -INF , !P3 ;  /* 0xff800000d1051808 */ /* 0x000fe40005800000 */
[----:B------:R-:W-:Y:S02]  /*3c60*/  PLOP3.LUT P1, PT, PT, PT, UP0, 0x80, 0x0 ;  /* 0x000000000000781c */ /* 0x000fe40003f2f008 */
[----:B------:R-:W-:Y:S01]  /*3c70*/  @P2 FSEL R13, R227, -INF , !P3 ;  /* 0xff800000e30d2808 */ /* 0x000fe20005800000 */
[----:B------:R-:W-:Y:S01]  /*3c80*/  FFMA.FTZ R5, R5, UR7, -R8 ;  /* 0x0000000705057c23 */ /* 0x000fe20008010808 */
[----:B------:R-:W-:Y:S02]  /*3c90*/  @P0 FSEL R4, R208, -INF , !P4 ;  /* 0xff800000d0040808 */ /* 0x000fe40006000000 */
[----:B------:R-:W-:Y:S01]  /*3ca0*/  PLOP3.LUT P2, PT, PT, PT, UP0, 0x80, 0x0 ;  /* 0x000000000000781c */ /* 0x000fe20003f4f008 */
[----:B------:R-:W-:Y:S01]  /*3cb0*/  MUFU.EX2 R245, R5 ;  /* 0x0000000500f57308 */ /* 0x000fe20000000800 */
[----:B------:R-:W-:Y:S01]  /*3cc0*/  FFMA.FTZ R13, R13, UR7, -R0 ;  /* 0x000000070d0d7c23 */ /* 0x000fe20008010800 */
[----:B------:R-:W-:Y:S01]  /*3cd0*/  FFMA.FTZ R4, R4, UR7, -R8 ;  /* 0x0000000704047c23 */ /* 0x000fe20008010808 */
[----:B------:R-:W-:Y:S03]  /*3ce0*/  PLOP3.LUT P0, PT, PT, PT, UP0, 0x80, 0x0 ;  /* 0x000000000000781c */ /* 0x000fe60003f0f008 */
[----:B------:R-:W-:Y:S04]  /*3cf0*/  @P1 FSEL R12, R226, -INF , !P4 ;  /* 0xff800000e20c1808 */ /* 0x000fe80006000000 */
[----:B------:R1:W-:Y:S01]  /*3d00*/  MUFU.EX2 R244, R4 ;  /* 0x0000000400f47308 */ /* 0x0003e20000000800 */
[----:B------:R-:W-:Y:S01]  /*3d10*/  PLOP3.LUT P1, PT, PT, PT, UP0, 0x80, 0x0 ;  /* 0x000000000000781c */ /* 0x000fe20003f2f008 */
[----:B------:R-:W-:Y:S08]  /*3d20*/  FFMA.FTZ R12, R12, UR7, -R0 ;  /* 0x000000070c0c7c23 */ /* 0x000ff00008010800 */
[----:B------:R2:W-:Y:S01]  /*3d30*/  MUFU.EX2 R17, R12 ;  /* 0x0000000c00117308 */ /* 0x0005e20000000800 */
[----:B------:R-:W-:Y:S02]  /*3d40*/  @P0 FSEL R14, R90, -INF , !P4 ;  /* 0xff8000005a0e0808 */ /* 0x000fe40006000000 */
[----:B------:R-:W-:Y:S03]  /*3d50*/  PLOP3.LUT P0, PT, PT, PT, UP0, 0x80, 0x0 ;  /* 0x000000000000781c */ /* 0x000fe60003f0f008 */
[--C-:B------:R-:W-:Y:S04]  /*3d60*/  FFMA.FTZ R14, R14, UR7, -R10.reuse ;  /* 0x000000070e0e7c23 */ /* 0x100fe8000801080a */
[----:B------:R-:W3:Y:S01]  /*3d70*/  MUFU.EX2 R16, R13 ;  /* 0x0000000d00107308 */ /* 0x000ee20000000800 */
[----:B-1----:R-:W1:Y:S09]  /*3d80*/  LDSM.16.M88.4 R4, [R150+0x6800] ;  /* 0x006800009604783b */ /* 0x002e720000000200 */
[----:B------:R4:W-:Y:S01]  /*3d90*/  MUFU.EX2 R94, R14 ;  /* 0x0000000e005e7308 */ /* 0x0009e20000000800 */
[----:B--2---:R-:W-:Y:S01]  /*3da0*/  IMAD.MOV.U32 R12, RZ, RZ, R91 ;  /* 0x000000ffff0c7224 */ /* 0x004fe200078e005b */
[----:B------:R-:W-:Y:S02]  /*3db0*/  @P1 FSEL R12, R91, -INF , !P3 ;  /* 0xff8000005b0c1808 */ /* 0x000fe40005800000 */
[----:B------:R-:W-:Y:S03]  /*3dc0*/  PLOP3.LUT P1, PT, PT, PT, UP0, 0x80, 0x0 ;  /* 0x000000000000781c */ /* 0x000fe60003f2f008 */
[----:B------:R-:W-:Y:S01]  /*3dd0*/  FFMA.FTZ R12, R12, UR7, -R10 ;  /* 0x000000070c0c7c23 */ /* 0x000fe2000801080a */
[----:B---3--:R-:W-:Y:S01]  /*3de0*/  STL [R1+0x18], R16 ;  /* 0x0000181001007387 */ /* 0x008fe20000100800 */
[----:B------:R-:W-:Y:S02]  /*3df0*/  MOV R13, R184 ;  /* 0x000000b8000d7202 */ /* 0x000fe40000000f00 */
[----:B------:R2:W-:Y:S01]  /*3e00*/  MUFU.EX2 R95, R12 ;  /* 0x0000000c005f7308 */ /* 0x0005e20000000800 */
[----:B------:R-:W-:Y:S05]  /*3e10*/  STL [R1+0x4], R17 ;  /* 0x0000041101007387 */ /* 0x000fea0000100800 */
[----:B------:R-:W-:Y:S02]  /*3e20*/  @P1 FSEL R13, R184, -INF , !P4 ;  /* 0xff800000b80d1808 */ /* 0x000fe40006000000 */
[----:B------:R-:W-:Y:S02]  /*3e30*/  PLOP3.LUT P1, PT, PT, PT, UP0, 0x80, 0x0 ;  /* 0x000000000000781c */ /* 0x000fe40003f2f008 */
[----:B------:R-:W-:Y:S02]  /*3e40*/  PLOP3.LUT P4, PT, PT, PT, UP0, 0x80, 0x0 ;  /* 0x000000000000781c */ /* 0x000fe40003f8f008 */
[----:B----4-:R-:W-:Y:S01]  /*3e50*/  MOV R14, R84 ;  /* 0x00000054000e7202 */ /* 0x010fe20000000f00 */
[----:B--2---:R-:W-:Y:S01]  /*3e60*/  IMAD.MOV.U32 R12, RZ, RZ, R185 ;  /* 0x000000ffff0c7224 */ /* 0x004fe200078e00b9 */
[----:B------:R-:W-:Y:S02]  /*3e70*/  @P2 FSEL R12, R185, -INF , !P3 ;  /* 0xff800000b90c2808 */ /* 0x000fe40005800000 */
[----:B------:R-:W-:Y:S02]  /*3e80*/  PLOP3.LUT P2, PT, PT, PT, UP0, 0x80, 0x0 ;  /* 0x000000000000781c */ /* 0x000fe40003f4f008 */
[----:B------:R-:W-:Y:S01]  /*3e90*/  PLOP3.LUT P3, PT, PT, PT, UP0, 0x80, 0x0 ;  /* 0x000000000000781c */ /* 0x000fe20003f6f008 */
[--C-:B------:R-:W-:Y:S01]  /*3ea0*/  FFMA.FTZ R12, R12, UR7, -R9.reuse ;  /* 0x000000070c0c7c23 */ /* 0x100fe20008010809 */
[-C--:B-1----:R-:W-:Y:S03]  /*3eb0*/  HMMA.16816.F32.BF16 R36, R104, R4.reuse, R36 ;  /* 0x000000046824723c */ /* 0x082fe60000041824 */
[----:B------:R1:W-:Y:S03]  /*3ec0*/  MUFU.EX2 R216, R12 ;  /* 0x0000000c00d87308 */ /* 0x0003e60000000800 */
[C---:B------:R-:W-:Y:S06]  /*3ed0*/  HMMA.16816.F32.BF16 R40, R112.reuse, R4, R40 ;  /* 0x000000047028723c */ /* 0x040fec0000041828 */
[-C--:B------:R-:W-:Y:S05]  /*3ee0*/  HMMA.16816.F32.BF16 R44, R112, R6.reuse, R44 ;  /* 0x00000006702c723c */ /* 0x080fea000004182c */
[----:B------:R-:W-:Y:S01]  /*3ef0*/  MOV R4, R88 ;  /* 0x0000005800047202 */ /* 0x000fe20000000f00 */
[C---:B------:R-:W-:Y:S05]  /*3f00*/  HMMA.16816.F32.BF16 R48, R104.reuse, R6, R48 ;  /* 0x000000066830723c */ /* 0x040fea0000041830 */
[----:B-1----:R-:W-:Y:S01]  /*3f10*/  FFMA.FTZ R12, R13, UR7, -R9 ;  /* 0x000000070d0c7c23 */ /* 0x002fe20008010809 */
[----:B------:R-:W-:Y:S01]  /*3f20*/  FMUL.FTZ R36, R36, UR5 ;  /* 0x0000000524247c20 */ /* 0x000fe20008410000 */
[----:B------:R-:W-:Y:S01]  /*3f30*/  FMUL.FTZ R37, R37, UR5 ;  /* 0x0000000525257c20 */ /* 0x000fe20008410000 */
[----:B------:R-:W-:Y:S01]  /*3f40*/  @P0 IADD3 R13, R11, 0x11, RZ ;  /* 0x000000110b0d0810 */ /* 0x000fe20007ffe0ff */
[----:B------:R1:W-:Y:S01]  /*3f50*/  MUFU.EX2 R215, R12 ;  /* 0x0000000c00d77308 */ /* 0x0003e20000000800 */
[----:B------:R-:W-:Y:S01]  /*3f60*/  PLOP3.LUT P0, PT, PT, PT, UP0, 0x80, 0x0 ;  /* 0x000000000000781c */ /* 0x000fe20003f0f008 */
[----:B------:R-:W-:Y:S01]  /*3f70*/  FMUL.FTZ R38, R38, UR5 ;  /* 0x0000000526267c20 */ /* 0x000fe20008410000 */
[----:B------:R-:W-:Y:S01]  /*3f80*/  @P4 ISETP.GE.AND P4, PT, R13, UR6, PT ;  /* 0x000000060d004c0c */ /* 0x000fe2000bf86270 */
[----:B------:R-:W-:Y:S02]  /*3f90*/  IMAD.MOV.U32 R13, RZ, RZ, R218 ;  /* 0x000000ffff0d7224 */ /* 0x000fe400078e00da */
[----:B------:R-:W-:Y:S01]  /*3fa0*/  FMUL.FTZ R40, R40, UR5 ;  /* 0x0000000528287c20 */ /* 0x000fe20008410000 */
[----:B------:R-:W-:Y:S01]  /*3fb0*/  FMUL.FTZ R41, R41, UR5 ;  /* 0x0000000529297c20 */ /* 0x000fe20008410000 */
[----:B------:R-:W-:Y:S02]  /*3fc0*/  FMUL.FTZ R42, R42, UR5 ;  /* 0x000000052a2a7c20 */ /* 0x000fe40008410000 */
[----:B------:R-:W-:Y:S01]  /*3fd0*/  MUFU.TANH R81, R36 ;  /* 0x0000002400517308 */ /* 0x000fe20000002400 */
[----:B------:R-:W-:Y:S01]  /*3fe0*/  FMUL.FTZ R43, R43, UR5 ;  /* 0x000000052b2b7c20 */ /* 0x000fe20008410000 */
[----:B------:R-:W-:Y:S01]  /*3ff0*/  FMUL.FTZ R44, R44, UR5 ;  /* 0x000000052c2c7c20 */ /* 0x000fe20008410000 */
[----:B------:R-:W-:Y:S01]  /*4000*/  FMUL.FTZ R45, R45, UR5 ;  /* 0x000000052d2d7c20 */ /* 0x000fe20008410000 */
[----:B------:R-:W-:Y:S01]  /*4010*/  FMUL.FTZ R46, R46, UR5 ;  /* 0x000000052e2e7c20 */ /* 0x000fe20008410000 */
[----:B------:R-:W-:Y:S01]  /*4020*/  FMUL.FTZ R47, R47, UR5 ;  /* 0x000000052f2f7c20 */ /* 0x000fe20008410000 */
[----:B------:R-:W-:Y:S01]  /*4030*/  @P0 FSEL R4, R88, -INF , !P4 ;  /* 0xff80000058040808 */ /* 0x000fe20006000000 */
[----:B------:R-:W-:Y:S03]  /*4040*/  FMUL.FTZ R48, R48, UR5 ;  /* 0x0000000530307c20 */ /* 0x000fe60008410000 */
[----:B------:R-:W-:Y:S01]  /*4050*/  MUFU.TANH R80, R37 ;  /* 0x0000002500507308 */ /* 0x000fe20000002400 */
[----:B-1----:R-:W-:Y:S01]  /*4060*/  @P2 VIADD R12, R11, 0x10 ;  /* 0x000000100b0c2836 */ /* 0x002fe20000000000 */
[----:B------:R-:W-:Y:S01]  /*4070*/  PLOP3.LUT P2, PT, PT, PT, UP0, 0x80, 0x0 ;  /* 0x000000000000781c */ /* 0x000fe20003f4f008 */
[--C-:B------:R-:W-:Y:S01]  /*4080*/  FFMA.FTZ R4, R4, UR7, -R10.reuse ;  /* 0x0000000704047c23 */ /* 0x100fe2000801080a */
[----:B------:R-:W-:Y:S01]  /*4090*/  FMUL.FTZ R49, R49, UR5 ;  /* 0x0000000531317c20 */ /* 0x000fe20008410000 */
[----:B------:R-:W-:Y:S01]  /*40a0*/  FMUL.FTZ R39, R39, UR5 ;  /* 0x0000000527277c20 */ /* 0x000fe20008410000 */
[----:B------:R-:W-:Y:S01]  /*40b0*/  @P3 ISETP.GE.AND P3, PT, R12, UR6, PT ;  /* 0x000000060c003c0c */ /* 0x000fe2000bf66270 */
[----:B------:R-:W-:Y:S03]  /*40c0*/  IMAD.MOV.U32 R12, RZ, RZ, R89 ;  /* 0x000000ffff0c7224 */ /* 0x000fe600078e0059 */
[----:B------:R-:W-:Y:S01]  /*40d0*/  MUFU.EX2 R92, R4 ;  /* 0x00000004005c7308 */ /* 0x000fe20000000800 */
[----:B------:R-:W-:Y:S01]  /*40e0*/  PLOP3.LUT P0, PT, PT, PT, UP0, 0x80, 0x0 ;  /* 0x000000000000781c */ /* 0x000fe20003f0f008 */
[----:B------:R-:W-:Y:S01]  /*40f0*/  FMUL.FTZ R50, R50, UR5 ;  /* 0x0000000532327c20 */ /* 0x000fe20008410000 */
[----:B------:R-:W-:Y:S01]  /*4100*/  @P1 FSEL R12, R89, -INF , !P3 ;  /* 0xff800000590c1808 */ /* 0x000fe20005800000 */
[----:B------:R-:W-:Y:S01]  /*4110*/  FMUL.FTZ R51, R51, UR5 ;  /* 0x0000000533337c20 */ /* 0x000fe20008410000 */
[----:B------:R-:W-:Y:S05]  /*4120*/  PLOP3.LUT P1, PT, PT, PT, UP0, 0x80, 0x0 ;  /* 0x000000000000781c */ /* 0x000fea0003f2f008 */
[----:B------:R-:W-:Y:S01]  /*4130*/  MUFU.TANH R171, R38 ;  /* 0x0000002600ab7308 */ /* 0x000fe20000002400 */
[----:B------:R-:W-:Y:S01]  /*4140*/  FFMA.FTZ R5, R12, UR7, -R10 ;  /* 0x000000070c057c23 */ /* 0x000fe2000801080a */
[----:B------:R-:W-:Y:S08]  /*4150*/  MOV R12, R178 ;  /* 0x000000b2000c7202 */ /* 0x000ff00000000f00 */
[----:B------:R1:W-:Y:S01]  /*4160*/  MUFU.EX2 R93, R5 ;  /* 0x00000005005d7308 */ /* 0x0003e20000000800 */
[----:B------:R-:W-:Y:S02]  /*4170*/  @P1 FSEL R12, R178, -INF , !P4 ;  /* 0xff800000b20c1808 */ /* 0x000fe40006000000 */
[----:B------:R-:W-:Y:S07]  /*4180*/  PLOP3.LUT P1, PT, PT, PT, UP0, 0x80, 0x0 ;  /* 0x000000000000781c */ /* 0x000fee0003f2f008 */
[----:B------:R-:W-:Y:S10]  /*4190*/  MUFU.TANH R170, R39 ;  /* 0x0000002700aa7308 */ /* 0x000ff40000002400 */
[----:B------:R-:W-:Y:S01]  /*41a0*/  MUFU.TANH R187, R40 ;  /* 0x0000002800bb7308 */ /* 0x000fe20000002400 */
[----:B-1----:R-:W-:Y:S01]  /*41b0*/  IMAD.MOV.U32 R5, RZ, RZ, R180 ;  /* 0x000000ffff057224 */ /* 0x002fe200078e00b4 */
[----:B------:R-:W-:Y:S02]  /*41c0*/  @P2 FSEL R5, R180, -INF , !P3 ;  /* 0xff800000b4052808 */ /* 0x000fe40005800000 */
[----:B------:R-:W-:Y:S03]  /*41d0*/  PLOP3.LUT P2, PT, PT, PT, UP0, 0x80, 0x0 ;  /* 0x000000000000781c */ /* 0x000fe60003f4f008 */
[--C-:B------:R-:W-:Y:S03]  /*41e0*/  FFMA.FTZ R4, R5, UR7, -R9.reuse ;  /* 0x0000000705047c23 */ /* 0x100fe60008010809 */
[----:B------:R-:W-:Y:S01]  /*41f0*/  MUFU.TANH R186, R41 ;  /* 0x0000002900ba7308 */ /* 0x000fe20000002400 */
[----:B------:R-:W-:Y:S09]  /*4200*/  MOV R5, R220 ;  /* 0x000000dc00057202 */ /* 0x000ff20000000f00 */
[----:B------:R1:W-:Y:S10]  /*4210*/  MUFU.EX2 R207, R4 ;  /* 0x0000000400cf7308 */ /* 0x0003f40000000800 */
[----:B------:R-:W-:Y:S10]  /*4220*/  MUFU.TANH R205, R42 ;  /* 0x0000002a00cd7308 */ /* 0x000ff40000002400 */
[----:B------:R-:W-:Y:S01]  /*4230*/  MUFU.TANH R204, R43 ;  /* 0x0000002b00cc7308 */ /* 0x000fe20000002400 */
[----:B-1----:R-:W-:Y:S01]  /*4240*/  FFMA.FTZ R4, R12, UR7, -R9 ;  /* 0x000000070c047c23 */ /* 0x002fe20008010809 */
[----:B------:R-:W-:Y:S02]  /*4250*/  MOV R12, R200 ;  /* 0x000000c8000c7202 */ /* 0x000fe40000000f00 */
[----:B------:R-:W-:Y:S02]  /*4260*/  @P0 FSEL R12, R200, -INF , !P4 ;  /* 0xff800000c80c0808 */ /* 0x000fe40006000000 */
[----:B------:R-:W-:Y:S04]  /*4270*/  PLOP3.LUT P0, PT, PT, PT, UP0, 0x80, 0x0 ;  /* 0x000000000000781c */ /* 0x000fe80003f0f008 */
[----:B------:R1:W-:Y:S01]  /*4280*/  MUFU.EX2 R206, R4 ;  /* 0x0000000400ce7308 */ /* 0x0003e20000000800 */
[--C-:B------:R-:W-:Y:S09]  /*4290*/  FFMA.FTZ R12, R12, UR7, -R8.reuse ;  /* 0x000000070c0c7c23 */ /* 0x100ff20008010808 */
[----:B------:R-:W-:Y:S10]  /*42a0*/  MUFU.TANH R177, R44 ;  /* 0x0000002c00b17308 */ /* 0x000ff40000002400 */
[----:B------:R-:W-:Y:S01]  /*42b0*/  MUFU.EX2 R232, R12 ;  /* 0x0000000c00e87308 */ /* 0x000fe20000000800 */
[----:B-1----:R-:W-:Y:S01]  /*42c0*/  IMAD.MOV.U32 R4, RZ, RZ, R201 ;  /* 0x000000ffff047224 */ /* 0x002fe200078e00c9 */
[----:B------:R-:W-:Y:S02]  /*42d0*/  @P1 FSEL R4, R201, -INF , !P3 ;  /* 0xff800000c9041808 */ /* 0x000fe40005800000 */
[----:B------:R-:W-:Y:S03]  /*42e0*/  PLOP3.LUT P1, PT, PT, PT, UP0, 0x80, 0x0 ;  /* 0x000000000000781c */ /* 0x000fe60003f2f008 */
[----:B------:R-:W-:Y:S03]  /*42f0*/  FFMA.FTZ R4, R4, UR7, -R8 ;  /* 0x0000000704047c23 */ /* 0x000fe60008010808 */
[----:B------:R-:W-:Y:S10]  /*4300*/  MUFU.TANH R176, R45 ;  /* 0x0000002d00b07308 */ /* 0x000ff40000002400 */
[----:B------:R1:W-:Y:S01]  /*4310*/  MUFU.EX2 R233, R4 ;  /* 0x0000000400e97308 */ /* 0x0003e20000000800 */
[----:B------:R-:W-:Y:S02]  /*4320*/  @P1 FSEL R5, R220, -INF , !P4 ;  /* 0xff800000dc051808 */ /* 0x000fe40006000000 */
[----:B------:R-:W-:Y:S02]  /*4330*/  PLOP3.LUT P1, PT, PT, PT, UP0, 0x80, 0x0 ;  /* 0x000000000000781c */ /* 0x000fe40003f2f008 */
[----:B------:R-:W-:Y:S05]  /*4340*/  PLOP3.LUT P4, PT, PT, PT, UP0, 0x80, 0x0 ;  /* 0x000000000000781c */ /* 0x000fea0003f8f008 */
[----:B------:R-:W-:Y:S10]  /*4350*/  MUFU.TANH R199, R46 ;  /* 0x0000002e00c77308 */ /* 0x000ff40000002400 */
[----:B------:R-:W-:Y:S01]  /*4360*/  MUFU.TANH R198, R47 ;  /* 0x0000002f00c67308 */ /* 0x000fe20000002400 */
[----:B-1----:R-:W-:Y:S01]  /*4370*/  IMAD.MOV.U32 R4, RZ, RZ, R221 ;  /* 0x000000ffff047224 */ /* 0x002fe200078e00dd */
[----:B------:R-:W-:Y:S02]  /*4380*/  @P2 FSEL R4, R221, -INF , !P3 ;  /* 0xff800000dd042808 */ /* 0x000fe40005800000 */
[----:B------:R-:W-:Y:S02]  /*4390*/  PLOP3.LUT P3, PT, PT, PT, UP0, 0x80, 0x0 ;  /* 0x000000000000781c */ /* 0x000fe40003f6f008 */
[----:B------:R-:W-:Y:S01]  /*43a0*/  PLOP3.LUT P2, PT, PT, PT, UP0, 0x80, 0x0 ;  /* 0x000000000000781c */ /* 0x000fe20003f4f008 */
[--C-:B------:R-:W-:Y:S03]  /*43b0*/  FFMA.FTZ R4, R4, UR7, -R0.reuse ;  /* 0x0000000704047c23 */ /* 0x100fe60008010800 */
[----:B------:R-:W-:Y:S10]  /*43c0*/  MUFU.TANH R77, R48 ;  /* 0x00000030004d7308 */ /* 0x000ff40000002400 */
[----:B------:R1:W2:Y:S01]  /*43d0*/  MUFU.EX2 R15, R4 ;  /* 0x00000004000f7308 */ /* 0x0002a20000000800 */
[----:B------:R-:W-:Y:S02]  /*43e0*/  @P2 IADD3 R12, R11, 0x19, RZ ;  /* 0x000000190b0c2810 */ /* 0x000fe40007ffe0ff */
[----:B------:R-:W-:Y:S02]  /*43f0*/  PLOP3.LUT P2, PT, PT, PT, UP0, 0x80, 0x0 ;  /* 0x000000000000781c */ /* 0x000fe40003f4f008 */
[----:B------:R-:W-:Y:S05]  /*4400*/  @P4 ISETP.GE.AND P4, PT, R12, UR6, PT ;  /* 0x000000060c004c0c */ /* 0x000fea000bf86270 */
[----:B------:R-:W-:Y:S01]  /*4410*/  MUFU.TANH R165, R50 ;  /* 0x0000003200a57308 */ /* 0x000fe20000002400 */
[----:B------:R-:W-:Y:S09]  /*4420*/  MOV R12, R217 ;  /* 0x000000d9000c7202 */ /* 0x000ff20000000f00 */
[----:B------:R-:W-:Y:S01]  /*4430*/  MUFU.TANH R76, R49 ;  /* 0x00000031004c7308 */ /* 0x000fe20000002400 */
[----:B-1----:R-:W-:Y:S01]  /*4440*/  FFMA.FTZ R4, R5, UR7, -R0 ;  /* 0x0000000705047c23 */ /* 0x002fe20008010800 */
[----:B--2---:R-:W-:Y:S01]  /*4450*/  STL [R1], R15 ;  /* 0x0000000f01007387 */ /* 0x004fe20000100800 */
[----:B------:R-:W-:Y:S03]  /*4460*/  IMAD.MOV.U32 R5, RZ, RZ, R197 ;  /* 0x000000ffff057224 */ /* 0x000fe600078e00c5 */
[----:B------:R-:W2:Y:S04]  /*4470*/  LDL R108, [R1+0x4c] ;  /* 0x00004c00016c7983 */ /* 0x000ea80000100800 */
[----:B------:R1:W-:Y:S10]  /*4480*/  MUFU.EX2 R252, R4 ;  /* 0x0000000400fc7308 */ /* 0x0003f40000000800 */
[----:B------:R-:W-:Y:S01]  /*4490*/  MUFU.TANH R164, R51 ;  /* 0x0000003300a47308 */ /* 0x000fe20000002400 */
[----:B-1----:R-:W-:Y:S01]  /*44a0*/  @P0 VIADD R4, R11, 0x18 ;  /* 0x000000180b040836 */ /* 0x002fe20000000000 */
[----:B------:R-:W-:Y:S04]  /*44b0*/  PLOP3.LUT P0, PT, PT, PT, UP0, 0x80, 0x0 ;  /* 0x000000000000781c */ /* 0x000fe80003f0f008 */
[----:B------:R-:W-:Y:S02]  /*44c0*/  @P3 ISETP.GE.AND P3, PT, R4, UR6, PT ;  /* 0x0000000604003c0c */ /* 0x000fe4000bf66270 */
[----:B------:R-:W-:Y:S02]  /*44d0*/  MOV R4, R196 ;  /* 0x000000c400047202 */ /* 0x000fe40000000f00 */
        /* <DEDUP_REMOVED lines=18> */
[----:B------:R4:W-:Y:S01]  /*4600*/  MUFU.EX2 R248, R13 ;  /* 0x0000000d00f87308 */ /* 0x0009e20000000800 */
[----:B-1----:R-:W1:Y:S09]  /*4610*/  LDSM.16.M88.4 R4, [R150+0x6c00] ;  /* 0x006c00009604783b */ /* 0x002e720000000200 */
[----:B------:R-:W-:Y:S01]  /*4620*/  MUFU.EX2 R86, R14 ;  /* 0x0000000e00567308 */ /* 0x000fe20000000800 */
[----:B---3--:R-:W-:Y:S01]  /*4630*/  IMAD.MOV.U32 R12, RZ, RZ, R85 ;  /* 0x000000ffff0c7224 */ /* 0x008fe200078e0055 */
[----:B------:R-:W-:Y:S02]  /*4640*/  @P1 FSEL R12, R85, -INF , !P3 ;  /* 0xff800000550c1808 */ /* 0x000fe40005800000 */
[----:B------:R-:W-:Y:S03]  /*4650*/  PLOP3.LUT P1, PT, PT, PT, UP0, 0x80, 0x0 ;  /* 0x000000000000781c */ /* 0x000fe60003f2f008 */
[--C-:B------:R-:W-:Y:S01]  /*4660*/  FFMA.FTZ R12, R12, UR7, -R10.reuse ;  /* 0x000000070c0c7c23 */ /* 0x100fe2000801080a */
[----:B----4-:R-:W-:Y:S03]  /*4670*/  MOV R13, R174 ;  /* 0x000000ae000d7202 */ /* 0x010fe60000000f00 */
[----:B------:R3:W-:Y:S06]  /*4680*/  MUFU.EX2 R87, R12 ;  /* 0x0000000c00577308 */ /* 0x0007ec0000000800 */
[----:B------:R-:W-:Y:S02]  /*4690*/  @P1 FSEL R13, R174, -INF , !P4 ;  /* 0xff800000ae0d1808 */ /* 0x000fe40006000000 */
[----:B------:R-:W-:Y:S02]  /*46a0*/  PLOP3.LUT P1, PT, PT, PT, UP0, 0x80, 0x0 ;  /* 0x000000000000781c */ /* 0x000fe40003f2f008 */
[----:B------:R-:W-:Y:S01]  /*46b0*/  PLOP3.LUT P4, PT, PT, PT, UP0, 0x80, 0x0 ;  /* 0x000000000000781c */ /* 0x000fe20003f8f008 */
[----:B---3--:R-:W-:Y:S01]  /*46c0*/  IMAD.MOV.U32 R12, RZ, RZ, R175 ;  /* 0x000000ffff0c7224 */ /* 0x008fe200078e00af */
        /* <DEDUP_REMOVED lines=9> */
[----:B------:R-:W-:Y:S05]  /*4760*/  HMMA.16816.F32.BF16 R64, R104, R6, R64 ;  /* 0x000000066840723c */ /* 0x000fea0000041840 */
[----:B-1----:R-:W-:Y:S01]  /*4770*/  FFMA.FTZ R12, R13, UR7, -R9 ;  /* 0x000000070d0c7c23 */ /* 0x002fe20008010809 */
[----:B------:R-:W-:Y:S01]  /*4780*/  FMUL.FTZ R52, R52, UR5 ;  /* 0x0000000534347c20 */ /* 0x000fe20008410000 */
[----:B------:R-:W-:Y:S01]  /*4790*/  FMUL.FTZ R53, R53, UR5 ;  /* 0x0000000535357c20 */ /* 0x000fe20008410000 */
[----:B------:R-:W-:Y:S01]  /*47a0*/  IMAD.U32 R104, RZ, RZ, UR4 ;  /* 0x00000004ff687e24 */ /* 0x000fe2000f8e00ff */
[----:B------:R1:W-:Y:S02]  /*47b0*/  MUFU.EX2 R192, R12 ;  /* 0x0000000c00c07308 */ /* 0x0003e40000000800 */
[----:B------:R-:W-:Y:S01]  /*47c0*/  @P0 IADD3 R13, R11, 0x21, RZ ;  /* 0x000000210b0d0810 */ /* 0x000fe20007ffe0ff */
[----:B------:R-:W-:Y:S01]  /*47d0*/  FMUL.FTZ R56, R56, UR5 ;  /* 0x0000000538387c20 */ /* 0x000fe20008410000 */
[----:B------:R-:W-:Y:S01]  /*47e0*/  PLOP3.LUT P0, PT, PT, PT, UP0, 0x80, 0x0 ;  /* 0x000000000000781c */ /* 0x000fe20003f0f008 */
[----:B------:R-:W-:Y:S01]  /*47f0*/  FMUL.FTZ R57, R57, UR5 ;  /* 0x0000000539397c20 */ /* 0x000fe20008410000 */
[----:B------:R-:W-:Y:S01]  /*4800*/  @P4 ISETP.GE.AND P4, PT, R13, UR6, PT ;  /* 0x000000060d004c0c */ /* 0x000fe2000bf86270 */
[----:B------:R-:W-:Y:S03]  /*4810*/  FMUL.FTZ R59, R59, UR5 ;  /* 0x000000053b3b7c20 */ /* 0x000fe60008410000 */
[----:B------:R-:W-:Y:S01]  /*4820*/  MUFU.TANH R71, R52 ;  /* 0x0000003400477308 */ /* 0x000fe20000002400 */
[----:B------:R-:W-:Y:S01]  /*4830*/  MOV R6, R198 ;  /* 0x000000c600067202 */ /* 0x000fe20000000f00 */
[----:B------:R-:W-:Y:S01]  /*4840*/  FMUL.FTZ R54, R54, UR5 ;  /* 0x0000000536367c20 */ /* 0x000fe20008410000 */
[----:B------:R-:W-:Y:S01]  /*4850*/  FMUL.FTZ R60, R60, UR5 ;  /* 0x000000053c3c7c20 */ /* 0x000fe20008410000 */
[----:B------:R-:W-:Y:S01]  /*4860*/  FMUL.FTZ R62, R62, UR5 ;  /* 0x000000053e3e7c20 */ /* 0x000fe20008410000 */
[----:B------:R-:W-:Y:S01]  /*4870*/  FMUL.FTZ R61, R61, UR5 ;  /* 0x000000053d3d7c20 */ /* 0x000fe20008410000 */
[----:B------:R-:W-:Y:S01]  /*4880*/  FMUL.FTZ R63, R63, UR5 ;  /* 0x000000053f3f7c20 */ /* 0x000fe20008410000 */
[----:B------:R-:W-:Y:S03]  /*4890*/  FMUL.FTZ R64, R64, UR5 ;  /* 0x0000000540407c20 */ /* 0x000fe60008410000 */
[----:B------:R-:W-:Y:S01]  /*48a0*/  MUFU.TANH R166, R60 ;  /* 0x0000003c00a67308 */ /* 0x000fe20000002400 */
[----:B-1----:R-:W-:Y:S01]  /*48b0*/  @P2 VIADD R12, R11, 0x20 ;  /* 0x000000200b0c2836 */ /* 0x002fe20000000000 */
[----:B------:R-:W-:Y:S01]  /*48c0*/  @P0 FSEL R4, R80, -INF , !P4 ;  /* 0xff80000050040808 */ /* 0x000fe20006000000 */
[----:B------:R-:W-:Y:S01]  /*48d0*/  FMUL.FTZ R66, R66, UR5 ;  /* 0x0000000542427c20 */ /* 0x000fe20008410000 */
[----:B------:R-:W-:Y:S01]  /*48e0*/  PLOP3.LUT P2, PT, PT, PT, UP0, 0x80, 0x0 ;  /* 0x000000000000781c */ /* 0x000fe20003f4f008 */
[----:B------:R-:W-:Y:S01]  /*48f0*/  FMUL.FTZ R65, R65, UR5 ;  /* 0x0000000541417c20 */ /* 0x000fe20008410000 */
[----:B------:R-:W-:Y:S01]  /*4900*/  @P3 ISETP.GE.AND P3, PT, R12, UR6, PT ;  /* 0x000000060c003c0c */ /* 0x000fe2000bf66270 */
[----:B------:R-:W-:Y:S03]  /*4910*/  IMAD.MOV.U32 R12, RZ, RZ, R81 ;  /* 0x000000ffff0c7224 */ /* 0x000fe600078e0051 */
[----:B------:R-:W-:Y:S01]  /*4920*/  MUFU.TANH R163, R54 ;  /* 0x0000003600a37308 */ /* 0x000fe20000002400 */
[----:B------:R-:W-:Y:S01]  /*4930*/  FFMA.FTZ R4, R4, UR7, -R10 ;  /* 0x0000000704047c23 */ /* 0x000fe2000801080a */
[----:B------:R-:W-:Y:S01]  /*4940*/  @P1 FSEL R12, R81, -INF , !P3 ;  /* 0xff800000510c1808 */ /* 0x000fe20005800000 */
[----:B------:R-:W-:Y:S01]  /*4950*/  FMUL.FTZ R67, R67, UR5 ;  /* 0x0000000543437c20 */ /* 0x000fe20008410000 */
[----:B------:R-:W-:Y:S01]  /*4960*/  IADD3 R104, R154, 0x4000, R104 ;  /* 0x000040009a687810 */ /* 0x000fe20007ffe068 */
[----:B------:R-:W-:Y:S01]  /*4970*/  FMUL.FTZ R58, R58, UR5 ;  /* 0x000000053a3a7c20 */ /* 0x000fe20008410000 */
[----:B------:R-:W-:Y:S01]  /*4980*/  FMUL.FTZ R55, R55, UR5 ;  /* 0x0000000537377c20 */ /* 0x000fe20008410000 */
[----:B------:R-:W-:Y:S03]  /*4990*/  FFMA.FTZ R5, R12, UR7, -R10 ;  /* 0x000000070c057c23 */ /* 0x000fe6000801080a */
[----:B------:R-:W-:Y:S01]  /*49a0*/  MUFU.EX2 R82, R4 ;  /* 0x0000000400527308 */ /* 0x000fe20000000800 */
[----:B------:R-:W-:Y:S02]  /*49b0*/  IADD3 R104, R104, R155, RZ ;  /* 0x0000009b68687210 */ /* 0x000fe40007ffe0ff */
[----:B------:R-:W-:Y:S02]  /*49c0*/  PLOP3.LUT P1, PT, PT, PT, UP0, 0x80, 0x0 ;  /* 0x000000000000781c */ /* 0x000fe40003f2f008 */
[----:B------:R-:W-:Y:S02]  /*49d0*/  PLOP3.LUT P0, PT, PT, PT, UP0, 0x80, 0x0 ;  /* 0x000000000000781c */ /* 0x000fe40003f0f008 */
[----:B------:R-:W-:Y:S03]  /*49e0*/  MOV R12, R170 ;  /* 0x000000aa000c7202 */ /* 0x000fe60000000f00 */
[----:B------:R-:W-:Y:S10]  /*49f0*/  MUFU.TANH R70, R53 ;  /* 0x0000003500467308 */ /* 0x000ff40000002400 */
[----:B------:R1:W-:Y:S01]  /*4a00*/  MUFU.EX2 R83, R5 ;  /* 0x0000000500537308 */ /* 0x0003e20000000800 */
[----:B------:R-:W-:Y:S02]  /*4a10*/  @P1 FSEL R12, R170, -INF , !P4 ;  /* 0xff800000aa0c1808 */ /* 0x000fe40006000000 */
[----:B------:R-:W-:Y:S07]  /*4a20*/  PLOP3.LUT P1, PT, PT, PT, UP0, 0x80, 0x0 ;  /* 0x000000000000781c */ /* 0x000fee0003f2f008 */
[----:B------:R-:W3:Y:S10]  /*4a30*/  MUFU.TANH R162, R55 ;  /* 0x0000003700a27308 */ /* 0x000ef40000002400 */
[----:B------:R-:W-:Y:S01]  /*4a40*/  MUFU.TANH R181, R62 ;  /* 0x0000003e00b57308 */ /* 0x000fe20000002400 */
[----:B-1----:R-:W-:Y:S01]  /*4a50*/  IMAD.MOV.U32 R5, RZ, RZ, R171 ;  /* 0x000000ffff057224 */ /* 0x002fe200078e00ab */
[----:B------:R-:W-:Y:S02]  /*4a60*/  @P2 FSEL R5, R171, -INF , !P3 ;  /* 0xff800000ab052808 */ /* 0x000fe40005800000 */
[----:B------:R-:W-:Y:S03]  /*4a70*/  PLOP3.LUT P2, PT, PT, PT, UP0, 0x80, 0x0 ;  /* 0x000000000000781c */ /* 0x000fe60003f4f008 */
[----:B------:R-:W-:Y:S03]  /*4a80*/  FFMA.FTZ R4, R5, UR7, -R9 ;  /* 0x0000000705047c23 */ /* 0x000fe60008010809 */
[----:B------:R-:W1:Y:S01]  /*4a90*/  MUFU.TANH R172, R56 ;  /* 0x0000003800ac7308 */ /* 0x000e620000002400 */
[----:B------:R-:W-:Y:S01]  /*4aa0*/  IMAD.MOV.U32 R5, RZ, RZ, R187 ;  /* 0x000000ffff057224 */ /* 0x000fe200078e00bb */
[----:B------:R-:W-:Y:S01]  /*4ab0*/  @P1 FSEL R5, R187, -INF , !P3 ;  /* 0xff800000bb051808 */ /* 0x000fe20005800000 */
[----:B---3--:R-:W-:Y:S01]  /*4ac0*/  IMAD.MOV.U32 R7, RZ, RZ, R162 ;  /* 0x000000ffff077224 */ /* 0x008fe200078e00a2 */
[----:B------:R-:W-:Y:S03]  /*4ad0*/  PLOP3.LUT P1, PT, PT, PT, UP0, 0x80, 0x0 ;  /* 0x000000000000781c */ /* 0x000fe60003f2f008 */
[--C-:B------:R-:W-:Y:S03]  /*4ae0*/  FFMA.FTZ R5, R5, UR7, -R8.reuse ;  /* 0x0000000705057c23 */ /* 0x100fe60008010808 */
[----:B------:R3:W-:Y:S10]  /*4af0*/  MUFU.EX2 R183, R4 ;  /* 0x0000000400b77308 */ /* 0x0007f40000000800 */
[----:B------:R4:W-:Y:S10]  /*4b00*/  MUFU.EX2 R214, R5 ;  /* 0x0000000500d67308 */ /* 0x0009f40000000800 */
[----:B------:R-:W-:Y:S01]  /*4b10*/  MUFU.TANH R173, R57 ;  /* 0x0000003900ad7308 */ /* 0x000fe20000002400 */
[----:B---3--:R-:W-:Y:S01]  /*4b20*/  FFMA.FTZ R4, R12, UR7, -R9 ;  /* 0x000000070c047c23 */ /* 0x008fe20008010809 */
[----:B------:R-:W-:Y:S02]  /*4b30*/  MOV R12, R204 ;  /* 0x000000cc000c7202 */ /* 0x000fe40000000f00 */
[----:B------:R-:W-:Y:S02]  /*4b40*/  @P1 FSEL R12, R204, -INF , !P4 ;  /* 0xff800000cc0c1808 */ /* 0x000fe40006000000 */
[----:B------:R-:W-:Y:S04]  /*4b50*/  PLOP3.LUT P1, PT, PT, PT, UP0, 0x80, 0x0 ;  /* 0x000000000000781c */ /* 0x000fe80003f2f008 */
[----:B------:R3:W-:Y:S01]  /*4b60*/  MUFU.EX2 R182, R4 ;  /* 0x0000000400b67308 */ /* 0x0007e20000000800 */
[----:B----4-:R-:W-:Y:S01]  /*4b70*/  IMAD.MOV.U32 R5, RZ, RZ, R205 ;  /* 0x000000ffff057224 */ /* 0x010fe200078e00cd */
[----:B------:R-:W-:Y:S02]  /*4b80*/  @P2 FSEL R5, R205, -INF , !P3 ;  /* 0xff800000cd052808 */ /* 0x000fe40005800000 */
[----:B------:R-:W-:Y:S02]  /*4b90*/  PLOP3.LUT P2, PT, PT, PT, UP0, 0x80, 0x0 ;  /* 0x000000000000781c */ /* 0x000fe40003f4f008 */
[----:B------:R-:W-:Y:S04]  /*4ba0*/  PLOP3.LUT P3, PT, PT, PT, UP0, 0x80, 0x0 ;  /* 0x000000000000781c */ /* 0x000fe80003f6f008 */
[----:B------:R-:W-:Y:S10]  /*4bb0*/  MUFU.TANH R188, R59 ;  /* 0x0000003b00bc7308 */ /* 0x000ff40000002400 */
[----:B------:R-:W4:Y:S01]  /*4bc0*/  MUFU.TANH R189, R58 ;  /* 0x0000003a00bd7308 */ /* 0x000f220000002400 */
[----:B---3--:R-:W-:Y:S02]  /*4bd0*/  MOV R4, R186 ;  /* 0x000000ba00047202 */ /* 0x008fe40000000f00 */
[----:B------:R-:W-:Y:S02]  /*4be0*/  @P0 FSEL R4, R186, -INF , !P4 ;  /* 0xff800000ba040808 */ /* 0x000fe40006000000 */
[----:B------:R-:W-:Y:S02]  /*4bf0*/  PLOP3.LUT P0, PT, PT, PT, UP0, 0x80, 0x0 ;  /* 0x000000000000781c */ /* 0x000fe40003f0f008 */
[----:B------:R-:W-:Y:S01]  /*4c00*/  PLOP3.LUT P4, PT, PT, PT, UP0, 0x80, 0x0 ;  /* 0x000000000000781c */ /* 0x000fe20003f8f008 */
[----:B------:R-:W-:Y:S02]  /*4c10*/  FFMA.FTZ R4, R4, UR7, -R8 ;  /* 0x0000000704047c23 */ /* 0x000fe40008010808 */
[----:B------:R-:W3:Y:S10]  /*4c20*/  MUFU.TANH R115, R61 ;  /* 0x0000003d00737308 */ /* 0x000ef40000002400 */
[----:B------:R1:W-:Y:S10]  /*4c30*/  MUFU.EX2 R211, R4 ;  /* 0x0000000400d37308 */ /* 0x0003f40000000800 */
[----:B------:R-:W2:Y:S10]  /*4c40*/  MUFU.TANH R249, R64 ;  /* 0x0000004000f97308 */ /* 0x000eb40000002400 */
[----:B------:R-:W-:Y:S01]  /*4c50*/  MUFU.TANH R111, R66 ;  /* 0x00000042006f7308 */ /* 0x000fe20000002400 */
[--C-:B-1----:R-:W-:Y:S01]  /*4c60*/  FFMA.FTZ R4, R5, UR7, -R0.reuse ;  /* 0x0000000705047c23 */ /* 0x102fe20008010800 */
[----:B------:R-:W-:Y:S08]  /*4c70*/  IMAD.MOV.U32 R5, RZ, RZ, R177 ;  /* 0x000000ffff057224 */ /* 0x000ff000078e00b1 */
[----:B------:R1:W-:Y:S10]  /*4c80*/  MUFU.EX2 R235, R4 ;  /* 0x0000000400eb7308 */ /* 0x0003f40000000800 */
[----:B------:R-:W-:Y:S10]  /*4c90*/  MUFU.TANH R246, R65 ;  /* 0x0000004100f67308 */ /* 0x000ff40000002400 */
[----:B------:R-:W-:Y:S01]  /*4ca0*/  MUFU.TANH R110, R67 ;  /* 0x00000043006e7308 */ /* 0x000fe20000002400 */
[----:B-1----:R-:W-:Y:S09]  /*4cb0*/  FFMA.FTZ R4, R12, UR7, -R0 ;  /* 0x000000070c047c23 */ /* 0x002ff20008010800 */
[----:B------:R1:W-:Y:S10]  /*4cc0*/  MUFU.EX2 R234, R4 ;  /* 0x0000000400ea7308 */ /* 0x0003f40000000800 */
[----:B------:R-:W2:Y:S01]  /*4cd0*/  MUFU.TANH R179, R63 ;  /* 0x0000003f00b37308 */ /* 0x000ea20000002400 */
[C---:B-1----:R-:W-:Y:S01]  /*4ce0*/  @P2 VIADD R4, R11.reuse, 0x28 ;  /* 0x000000280b042836 */ /* 0x042fe20000000000 */
[----:B------:R-:W-:Y:S04]  /*4cf0*/  PLOP3.LUT P2, PT, PT, PT, UP0, 0x80, 0x0 ;  /* 0x000000000000781c */ /* 0x000fe80003f4f008 */
[----:B------:R-:W-:Y:S02]  /*4d00*/  @P5 ISETP.GE.AND P5, PT, R4, UR6, PT ;  /* 0x0000000604005c0c */ /* 0x000fe4000bfa6270 */
[----:B------:R-:W-:Y:S02]  /*4d10*/  @P0 IADD3 R4, R11, 0x29, RZ ;  /* 0x000000290b040810 */ /* 0x000fe40007ffe0ff */
[----:B------:R-:W-:Y:S02]  /*4d20*/  PLOP3.LUT P0, PT, PT, PT, UP0, 0x80, 0x0 ;  /* 0x000000000000781c */ /* 0x000fe40003f0f008 */
[----:B------:R-:W-:Y:S02]  /*4d30*/  @P1 FSEL R5, R177, -INF , !P5 ;  /* 0xff800000b1051808 */ /* 0x000fe40006800000 */
[----:B------:R-:W-:Y:S02]  /*4d40*/  @P6 ISETP.GE.AND P6, PT, R4, UR6, PT ;  /* 0x0000000604006c0c */ /* 0x000fe4000bfc6270 */
[----:B------:R-:W-:Y:S01]  /*4d50*/  MOV R4, R176 ;  /* 0x000000b000047202 */ /* 0x000fe20000000f00 */
[--C-:B------:R-:W-:Y:S01]  /*4d60*/  FFMA.FTZ R5, R5, UR7, -R8.reuse ;  /* 0x0000000705057c23 */ /* 0x100fe20008010808 */
[----:B------:R-:W-:Y:S03]  /*4d70*/  PLOP3.LUT P1, PT, PT, PT, UP0, 0x80, 0x0 ;  /* 0x000000000000781c */ /* 0x000fe60003f2f008 */
[----:B------:R1:W-:Y:S02]  /*4d80*/  MUFU.EX2 R203, R5 ;  /* 0x0000000500cb7308 */ /* 0x0003e40000000800 */
[----:B------:R-:W-:Y:S02]  /*4d90*/  @P0 FSEL R4, R176, -INF , !P6 ;  /* 0xff800000b0040808 */ /* 0x000fe40007000000 */
[----:B------:R-:W-:Y:S03]  /*4da0*/  PLOP3.LUT P0, PT, PT, PT, UP0, 0x80, 0x0 ;  /* 0x000000000000781c */ /* 0x000fe60003f0f008 */
[----:B------:R-:W-:Y:S03]  /*4db0*/  FFMA.FTZ R4, R4, UR7, -R8 ;  /* 0x0000000704047c23 */ /* 0x000fe60008010808 */
[----:B------:R-:W-:Y:S01]  /*4dc0*/  @P1 FSEL R6, R198, -INF , !P6 ;  /* 0xff800000c6061808 */ /* 0x000fe20007000000 */
[----:B------:R4:W-:Y:S01]  /*4dd0*/  MUFU.EX2 R202, R4 ;  /* 0x0000000400ca7308 */ /* 0x0009e20000000800 */
[----:B------:R-:W-:Y:S01]  /*4de0*/  PLOP3.LUT P1, PT, PT, PT, UP0, 0x80, 0x0 ;  /* 0x000000000000781c */ /* 0x000fe20003f2f008 */
[----:B-1----:R-:W-:Y:S01]  /*4df0*/  IMAD.MOV.U32 R5, RZ, RZ, R199 ;  /* 0x000000ffff057224 */ /* 0x002fe200078e00c7 */
[----:B------:R-:W-:Y:S02]  /*4e00*/  @P2 FSEL R5, R199, -INF , !P5 ;  /* 0xff800000c7052808 */ /* 0x000fe40006800000 */
[----:B------:R-:W-:Y:S03]  /*4e10*/  PLOP3.LUT P2, PT, PT, PT, UP0, 0x80, 0x0 ;  /* 0x000000000000781c */ /* 0x000fe60003f4f008 */
[----:B----4-:R-:W-:Y:S01]  /*4e20*/  FFMA.FTZ R4, R5, UR7, -R0 ;  /* 0x0000000705047c23 */ /* 0x010fe20008010800 */
[----:B------:R-:W-:Y:S02]  /*4e30*/  MOV R5, R76 ;  /* 0x0000004c00057202 */ /* 0x000fe40000000f00 */
[----:B------:R-:W-:Y:S01]  /*4e40*/  @P0 FSEL R5, R76, -INF , !P6 ;  /* 0xff8000004c050808 */ /* 0x000fe20007000000 */
[----:B------:R1:W-:Y:S01]  /*4e50*/  MUFU.EX2 R231, R4 ;  /* 0x0000000400e77308 */ /* 0x0003e20000000800 */
[----:B------:R-:W-:Y:S03]  /*4e60*/  PLOP3.LUT P0, PT, PT, PT, UP0, 0x80, 0x0 ;  /* 0x000000000000781c */ /* 0x000fe60003f0f008 */
[----:B------:R-:W-:Y:S06]  /*4e70*/  FFMA.FTZ R5, R5, UR7, -R10 ;  /* 0x0000000705057c23 */ /* 0x000fec000801080a */
[----:B------:R4:W-:Y:S01]  /*4e80*/  MUFU.EX2 R78, R5 ;  /* 0x00000005004e7308 */ /* 0x0009e20000000800 */
[----:B-1----:R-:W-:Y:S01]  /*4e90*/  FFMA.FTZ R4, R6, UR7, -R0 ;  /* 0x0000000706047c23 */ /* 0x002fe20008010800 */
[C---:B------:R-:W-:Y:S01]  /*4ea0*/  @P3 VIADD R6, R11.reuse, 0x30 ;  /* 0x000000300b063836 */ /* 0x040fe20000000000 */
[----:B------:R-:W-:Y:S07]  /*4eb0*/  PLOP3.LUT P3, PT, PT, PT, UP0, 0x80, 0x0 ;  /* 0x000000000000781c */ /* 0x000fee0003f6f008 */
[----:B------:R1:W-:Y:S01]  /*4ec0*/  MUFU.EX2 R228, R4 ;  /* 0x0000000400e47308 */ /* 0x0003e20000000800 */
[----:B------:R-:W-:Y:S01]  /*4ed0*/  @P4 ISETP.GE.AND P4, PT, R6, UR6, PT ;  /* 0x0000000606004c0c */ /* 0x000fe2000bf86270 */
[----:B------:R-:W-:Y:S01]  /*4ee0*/  @P2 VIADD R6, R11, 0x31 ;  /* 0x000000310b062836 */ /* 0x000fe20000000000 */
[----:B----4-:R-:W-:Y:S02]  /*4ef0*/  MOV R5, R164 ;  /* 0x000000a400057202 */ /* 0x010fe40000000f00 */
[----:B------:R-:W-:Y:S02]  /*4f00*/  @P0 FSEL R5, R164, -INF , !P6 ;  /* 0xff800000a4050808 */ /* 0x000fe40007000000 */
[----:B------:R-:W-:Y:S02]  /*4f10*/  PLOP3.LUT P0, PT, PT, PT, UP0, 0x80, 0x0 ;  /* 0x000000000000781c */ /* 0x000fe40003f0f008 */
[----:B------:R-:W-:Y:S01]  /*4f20*/  PLOP3.LUT P2, PT, PT, PT, UP0, 0x80, 0x0 ;  /* 0x000000000000781c */ /* 0x000fe20003f4f008 */
[----:B------:R-:W-:Y:S01]  /*4f30*/  FFMA.FTZ R5, R5, UR7, -R9 ;  /* 0x0000000705057c23 */ /* 0x000fe20008010809 */
[----:B------:R-:W-:Y:S03]  /*4f40*/  PLOP3.LUT P6, PT, PT, PT, UP0, 0x80, 0x0 ;  /* 0x000000000000781c */ /* 0x000fe60003fcf008 */
[----:B------:R4:W-:Y:S01]  /*4f50*/  MUFU.EX2 R168, R5 ;  /* 0x0000000500a87308 */ /* 0x0009e20000000800 */
[----:B-1----:R-:W-:Y:S01]  /*4f60*/  IMAD.MOV.U32 R4, RZ, RZ, R77 ;  /* 0x000000ffff047224 */ /* 0x002fe200078e004d */
[----:B------:R-:W-:Y:S02]  /*4f70*/  @P1 FSEL R4, R77, -INF , !P5 ;  /* 0xff8000004d041808 */ /* 0x000fe40006800000 */
[----:B------:R-:W-:Y:S03]  /*4f80*/  PLOP3.LUT P1, PT, PT, PT, UP0, 0x80, 0x0 ;  /* 0x000000000000781c */ /* 0x000fe60003f2f008 */
[--C-:B------:R-:W-:Y:S04]  /*4f90*/  FFMA.FTZ R4, R4, UR7, -R10.reuse ;  /* 0x0000000704047c23 */ /* 0x100fe8000801080a */
[----:B------:R1:W-:Y:S01]  /*4fa0*/  MUFU.EX2 R79, R4 ;  /* 0x00000004004f7308 */ /* 0x0003e20000000800 */
[----:B----4-:R-:W-:Y:S01]  /*4fb0*/  MOV R5, R70 ;  /* 0x0000004600057202 */ /* 0x010fe20000000f00 */
[----:B-1----:R-:W-:Y:S04]  /*4fc0*/  IMAD.MOV.U32 R4, RZ, RZ, R165 ;  /* 0x000000ffff047224 */ /* 0x002fe800078e00a5 */
[----:B------:R-:W-:Y:S02]  /*4fd0*/  @P1 FSEL R4, R165, -INF , !P5 ;  /* 0xff800000a5041808 */ /* 0x000fe40006800000 */
[----:B------:R-:W-:Y:S02]  /*4fe0*/  PLOP3.LUT P1, PT, PT, PT, UP0, 0x80, 0x0 ;  /* 0x000000000000781c */ /* 0x000fe40003f2f008 */
[----:B------:R-:W-:Y:S01]  /*4ff0*/  PLOP3.LUT P5, PT, PT, PT, UP0, 0x80, 0x0 ;  /* 0x000000000000781c */ /* 0x000fe20003faf008 */
[--C-:B------:R-:W-:Y:S04]  /*5000*/  FFMA.FTZ R4, R4, UR7, -R9.reuse ;  /* 0x0000000704047c23 */ /* 0x100fe80008010809 */
[----:B------:R1:W-:Y:S08]  /*5010*/  MUFU.EX2 R169, R4 ;  /* 0x0000000400a97308 */ /* 0x0003f00000000800 */
[----:B------:R-:W-:Y:S02]  /*5020*/  @P5 ISETP.GE.AND P5, PT, R6, UR6, PT ;  /* 0x0000000606005c0c */ /* 0x000fe4000bfa6270 */
[----:B------:R-:W-:Y:S02]  /*5030*/  @P2 IADD3 R6, R11, 0x38, RZ ;  /* 0x000000380b062810 */ /* 0x000fe40007ffe0ff */
[----:B------:R-:W-:Y:S02]  /*5040*/  @P0 FSEL R5, R70, -INF , !P5 ;  /* 0xff80000046050808 */ /* 0x000fe40006800000 */
[----:B------:R-:W-:Y:S02]  /*5050*/  PLOP3.LUT P0, PT, PT, PT, UP0, 0x80, 0x0 ;  /* 0x000000000000781c */ /* 0x000fe40003f0f008 */
[----:B------:R-:W-:Y:S01]  /*5060*/  @P6 ISETP.GE.AND P6, PT, R6, UR6, PT ;  /* 0x0000000606006c0c */ /* 0x000fe2000bfc6270 */
[----:B------:R-:W-:Y:S01]  /*5070*/  FFMA.FTZ R5, R5, UR7, -R10 ;  /* 0x0000000705057c23 */ /* 0x000fe2000801080a */
[----:B-1----:R-:W-:Y:S01]  /*5080*/  MOV R4, R71 ;  /* 0x0000004700047202 */ /* 0x002fe20000000f00 */
[----:B------:R-:W-:Y:S01]  /*5090*/  IMAD.MOV.U32 R6, RZ, RZ, R172 ;  /* 0x000000ffff067224 */ /* 0x000fe200078e00ac */
[----:B------:R-:W-:Y:S01]  /*50a0*/  @P1 FSEL R4, R71, -INF , !P4 ;  /* 0xff80000047041808 */ /* 0x000fe20006000000 */
[----:B------:R1:W-:Y:S01]  /*50b0*/  MUFU.EX2 R74, R5 ;  /* 0x00000005004a7308 */ /* 0x0003e20000000800 */
[----:B------:R-:W-:Y:S02]  /*50c0*/  PLOP3.LUT P1, PT, PT, PT, UP0, 0x80, 0x0 ;  /* 0x000000000000781c */ /* 0x000fe40003f2f008 */
[----:B------:R-:W-:Y:S01]  /*50d0*/  PLOP3.LUT P2, PT, PT, PT, UP0, 0x80, 0x0 ;  /* 0x000000000000781c */ /* 0x000fe20003f4f008 */
[----:B------:R-:W-:Y:S01]  /*50e0*/  FFMA.FTZ R4, R4, UR7, -R10 ;  /* 0x0000000704047c23 */ /* 0x000fe2000801080a */
[----:B------:R-:W-:Y:S02]  /*50f0*/  @P3 IADD3 R11, R11, 0x39, RZ ;  /* 0x000000390b0b3810 */ /* 0x000fe40007ffe0ff */
[----:B------:R-:W-:Y:S03]  /*5100*/  @P0 FSEL R7, R162, -INF , !P5 ;  /* 0xff800000a2070808 */ /* 0x000fe60006800000 */
[----:B------:R4:W-:Y:S01]  /*5110*/  MUFU.EX2 R75, R4 ;  /* 0x00000004004b7308 */ /* 0x0009e20000000800 */
[----:B------:R-:W-:Y:S02]  /*5120*/  PLOP3.LUT P0, PT, PT, PT, UP0, 0x80, 0x0 ;  /* 0x000000000000781c */ /* 0x000fe40003f0f008 */
[----:B------:R-:W-:Y:S01]  /*5130*/  PLOP3.LUT P3, PT, PT, PT, UP0, 0x80, 0x0 ;  /* 0x000000000000781c */ /* 0x000fe20003f6f008 */
[----:B------:R-:W-:Y:S06]  /*5140*/  FFMA.FTZ R7, R7, UR7, -R9 ;  /* 0x0000000707077c23 */ /* 0x000fec0008010809 */
[----:B------:R3:W-:Y:S01]  /*5150*/  MUFU.EX2 R114, R7 ;  /* 0x0000000700727308 */ /* 0x0007e20000000800 */
[----:B-1----:R-:W-:Y:S02]  /*5160*/  F2FP.BF16.F32.PACK_AB R5, R96, R97 ;  /* 0x000000616005723e */ /* 0x002fe400000010ff */
[----:B------:R-:W-:Y:S01]  /*5170*/  @P2 ISETP.GE.AND P2, PT, R11, UR6, PT ;  /* 0x000000060b002c0c */ /* 0x000fe2000bf46270 */
[----:B------:R-:W-:Y:S02]  /*5180*/  IMAD.MOV.U32 R11, RZ, RZ, R189 ;  /* 0x000000ffff0b7224 */ /* 0x000fe400078e00bd */
[----:B------:R1:W-:Y:S01]  /*5190*/  STS [R241+0x10000], R5 ;  /* 0x01000005f1007388 */ /* 0x0003e20000000800 */
[----:B----4-:R-:W-:Y:S01]  /*51a0*/  IMAD.MOV.U32 R4, RZ, RZ, R163 ;  /* 0x000000ffff047224 */ /* 0x010fe200078e00a3 */
[----:B------:R-:W-:Y:S02]  /*51b0*/  @P1 FSEL R4, R163, -INF , !P4 ;  /* 0xff800000a3041808 */ /* 0x000fe40006000000 */
[----:B------:R-:W-:Y:S03]  /*51c0*/  PLOP3.LUT P1, PT, PT, PT, UP0, 0x80, 0x0 ;  /* 0x000000000000781c */ /* 0x000fe60003f2f008 */
[----:B------:R-:W-:Y:S01]  /*51d0*/  FFMA.FTZ R4, R4, UR7, -R9 ;  /* 0x0000000704047c23 */ /* 0x000fe20008010809 */
[----:B---3--:R-:W-:Y:S03]  /*51e0*/  MOV R7, R173 ;  /* 0x000000ad00077202 */ /* 0x008fe60000000f00 */
[----:B------:R3:W-:Y:S01]  /*51f0*/  MUFU.EX2 R167, R4 ;  /* 0x0000000400a77308 */ /* 0x0007e20000000800 */
[----:B------:R-:W-:Y:S02]  /*5200*/  @P0 FSEL R7, R173, -INF , !P5 ;  /* 0xff800000ad070808 */ /* 0x000fe40006800000 */
[----:B------:R-:W-:Y:S03]  /*5210*/  PLOP3.LUT P0, PT, PT, PT, UP0, 0x80, 0x0 ;  /* 0x000000000000781c */ /* 0x000fe60003f0f008 */
[----:B------:R-:W-:Y:S02]  /*5220*/  @P1 FSEL R6, R172, -INF , !P4 ;  /* 0xff800000ac061808 */ /* 0x000fe40006000000 */
[----:B------:R-:W-:Y:S03]  /*5230*/  PLOP3.LUT P1, PT, PT, PT, UP0, 0x80, 0x0 ;  /* 0x000000000000781c */ /* 0x000fe60003f2f008 */
[--C-:B------:R-:W-:Y:S01]  /*5240*/  FFMA.FTZ R6, R6, UR7, -R8.reuse ;  /* 0x0000000706067c23 */ /* 0x100fe20008010808 */
[----:B-1----:R-:W-:Y:S03]  /*5250*/  F2FP.BF16.F32.PACK_AB R5, R94, R95 ;  /* 0x0000005f5e05723e */ /* 0x002fe600000010ff */
[----:B------:R1:W-:Y:S01]  /*5260*/  MUFU.EX2 R195, R6 ;  /* 0x0000000600c37308 */ /* 0x0003e20000000800 */
[----:B---3--:R-:W-:Y:S05]  /*5270*/  F2FP.BF16.F32.PACK_AB R4, R2, R3 ;  /* 0x000000030204723e */ /* 0x008fea00000010ff */
[----:B------:R-:W-:Y:S01]  /*5280*/  @P1 FSEL R11, R189, -INF , !P4 ;  /* 0xff800000bd0b1808 */ /* 0x000fe20006000000 */
[----:B------:R3:W-:Y:S01]  /*5290*/  STS [R241+0x10400], R4 ;  /* 0x01040004f1007388 */ /* 0x0007e20000000800 */
[----:B------:R-:W-:Y:S03]  /*52a0*/  PLOP3.LUT P1, PT, PT, PT, UP0, 0x80, 0x0 ;  /* 0x000000000000781c */ /* 0x000fe60003f2f008 */
[----:B------:R4:W-:Y:S01]  /*52b0*/  STS [R242+0x10000], R5 ;  /* 0x01000005f2007388 */ /* 0x0009e20000000800 */
[----:B-1----:R-:W-:Y:S01]  /*52c0*/  FFMA.FTZ R6, R7, UR7, -R8 ;  /* 0x0000000707067c23 */ /* 0x002fe20008010808 */
[----:B------:R-:W-:Y:S03]  /*52d0*/  FFMA.FTZ R7, R11, UR7, -R0 ;  /* 0x000000070b077c23 */ /* 0x000fe60008010800 */
[----:B------:R1:W-:Y:S10]  /*52e0*/  MUFU.EX2 R194, R6 ;  /* 0x0000000600c27308 */ /* 0x0003f40000000800 */
[----:B------:R2:W-:Y:S01]  /*52f0*/  MUFU.EX2 R223, R7 ;  /* 0x0000000700df7308 */ /* 0x0005e20000000800 */
[----:B---3--:R-:W-:Y:S02]  /*5300*/  F2FP.BF16.F32.PACK_AB R4, R215, R216 ;  /* 0x000000d8d704723e */ /* 0x008fe400000010ff */
[----:B----4-:R-:W-:Y:S03]  /*5310*/  F2FP.BF16.F32.PACK_AB R5, R250, R251 ;  /* 0x000000fbfa05723e */ /* 0x010fe600000010ff */
[----:B------:R3:W-:Y:S01]  /*5320*/  STS [R242+0x10400], R4 ;  /* 0x01040004f2007388 */ /* 0x0007e20000000800 */
[----:B-1----:R-:W-:Y:S02]  /*5330*/  MOV R6, R188 ;  /* 0x000000bc00067202 */ /* 0x002fe40000000f00 */
[----:B------:R-:W-:Y:S01]  /*5340*/  @P0 FSEL R6, R188, -INF , !P5 ;  /* 0xff800000bc060808 */ /* 0x000fe20006800000 */
[----:B------:R1:W-:Y:S01]  /*5350*/  STS [R241+0x12000], R5 ;  /* 0x01200005f1007388 */ /* 0x0003e20000000800 */
[----:B------:R-:W-:Y:S01]  /*5360*/  PLOP3.LUT P0, PT, PT, PT, UP0, 0x80, 0x0 ;  /* 0x000000000000781c */ /* 0x000fe20003f0f008 */
[----:B--2---:R-:W-:Y:S01]  /*5370*/  IMAD.MOV.U32 R7, RZ, RZ, R166 ;  /* 0x000000ffff077224 */ /* 0x004fe200078e00a6 */
[----:B------:R-:W-:Y:S05]  /*5380*/  @P3 FSEL R7, R166, -INF , !P6 ;  /* 0xff800000a6073808 */ /* 0x000fea0007000000 */
[----:B------:R-:W-:Y:S04]  /*5390*/  FFMA.FTZ R7, R7, UR7, -R8 ;  /* 0x0000000707077c23 */ /* 0x000fe80008010808 */
[----:B------:R2:W-:Y:S01]  /*53a0*/  MUFU.EX2 R191, R7 ;  /* 0x0000000700bf7308 */ /* 0x0005e20000000800 */
[----:B---3--:R-:W-:Y:S02]  /*53b0*/  F2FP.BF16.F32.PACK_AB R4, R19, R18 ;  /* 0x000000121304723e */ /* 0x008fe400000010ff */
[----:B-1----:R-:W-:Y:S03]  /*53c0*/  F2FP.BF16.F32.PACK_AB R5, R244, R245 ;  /* 0x000000f5f405723e */ /* 0x002fe600000010ff */
[----:B------:R1:W-:Y:S04]  /*53d0*/  STS [R241+0x12400], R4 ;  /* 0x01240004f1007388 */ /* 0x0003e80000000800 */
[----:B------:R3:W-:Y:S01]  /*53e0*/  STS [R242+0x12000], R5 ;  /* 0x01200005f2007388 */ /* 0x0007e20000000800 */
[----:B--2---:R-:W-:Y:S01]  /*53f0*/  IMAD.MOV.U32 R7, RZ, RZ, R181 ;  /* 0x000000ffff077224 */ /* 0x004fe200078e00b5 */
[----:B------:R-:W-:Y:S02]  /*5400*/  @P0 FSEL R7, R181, -INF , !P6 ;  /* 0xff800000b5070808 */ /* 0x000fe40007000000 */
[----:B------:R-:W-:Y:S01]  /*5410*/  PLOP3.LUT P0, PT, PT, PT, UP0, 0x80, 0x0 ;  /* 0x000000000000781c */ /* 0x000fe20003f0f008 */
[----:B-1----:R-:W-:Y:S01]  /*5420*/  FFMA.FTZ R4, R6, UR7, -R0 ;  /* 0x0000000706047c23 */ /* 0x002fe20008010800 */
[----:B------:R-:W-:Y:S02]  /*5430*/  MOV R6, R115 ;  /* 0x0000007300067202 */ /* 0x000fe40000000f00 */
[----:B------:R-:W-:Y:S01]  /*5440*/  @P1 FSEL R6, R115, -INF , !P2 ;  /* 0xff80000073061808 */ /* 0x000fe20005000000 */
[----:B------:R1:W-:Y:S01]  /*5450*/  MUFU.EX2 R222, R4 ;  /* 0x0000000400de7308 */ /* 0x0003e20000000800 */
[----:B---3--:R-:W-:Y:S02]  /*5460*/  F2FP.BF16.F32.PACK_AB R5, R206, R207 ;  /* 0x000000cfce05723e */ /* 0x008fe400000010ff */
[----:B------:R-:W-:Y:S01]  /*5470*/  PLOP3.LUT P1, PT, PT, PT, UP0, 0x80, 0x0 ;  /* 0x000000000000781c */ /* 0x000fe20003f2f008 */
[----:B------:R-:W-:Y:S01]  /*5480*/  FFMA.FTZ R8, R6, UR7, -R8 ;  /* 0x0000000706087c23 */ /* 0x000fe20008010808 */
[----:B------:R-:W-:Y:S05]  /*5490*/  MOV R6, R249 ;  /* 0x000000f900067202 */ /* 0x000fea0000000f00 */
[----:B------:R2:W-:Y:S06]  /*54a0*/  MUFU.EX2 R190, R8 ;  /* 0x0000000800be7308 */ /* 0x0005ec0000000800 */
[----:B------:R-:W-:Y:S02]  /*54b0*/  @P1 FSEL R6, R249, -INF , !P6 ;  /* 0xff800000f9061808 */ /* 0x000fe40007000000 */
[----:B-1----:R-:W-:Y:S02]  /*54c0*/  F2FP.BF16.F32.PACK_AB R4, R17, R16 ;  /* 0x000000101104723e */ /* 0x002fe400000010ff */
[----:B------:R-:W-:Y:S01]  /*54d0*/  PLOP3.LUT P1, PT, PT, PT, UP0, 0x80, 0x0 ;  /* 0x000000000000781c */ /* 0x000fe20003f2f008 */
[----:B------:R-:W-:Y:S02]  /*54e0*/  FFMA.FTZ R6, R6, UR7, -R10 ;  /* 0x0000000706067c23 */ /* 0x000fe4000801080a */
[----:B------:R1:W-:Y:S02]  /*54f0*/  STS [R242+0x12400], R4 ;  /* 0x01240004f2007388 */ /* 0x0003e40000000800 */
[----:B------:R3:W-:Y:S01]  /*5500*/  MUFU.EX2 R73, R6 ;  /* 0x0000000600497308 */ /* 0x0007e20000000800 */
[----:B--2---:R-:W-:Y:S01]  /*5510*/  MOV R8, R179 ;  /* 0x000000b300087202 */ /* 0x004fe20000000f00 */
[----:B------:R2:W-:Y:S01]  /*5520*/  STS [R243+0x10400], R5 ;  /* 0x01040005f3007388 */ /* 0x0005e20000000800 */
[----:B---3--:R-:W-:Y:S05]  /*5530*/  MOV R6, R111 ;  /* 0x0000006f00067202 */ /* 0x008fea0000000f00 */
[----:B------:R-:W-:Y:S02]  /*5540*/  @P1 FSEL R6, R111, -INF , !P6 ;  /* 0xff8000006f061808 */ /* 0x000fe40007000000 */
[----:B------:R-:W-:Y:S02]  /*5550*/  PLOP3.LUT P1, PT, PT, PT, UP0, 0x80, 0x0 ;  /* 0x000000000000781c */ /* 0x000fe40003f2f008 */
[----:B-1----:R-:W-:Y:S01]  /*5560*/  F2FP.BF16.F32.PACK_AB R4, R92, R93 ;  /* 0x0000005d5c04723e */ /* 0x002fe200000010ff */
[----:B--2---:R-:W-:Y:S04]  /*5570*/  FFMA.FTZ R5, R7, UR7, -R0 ;  /* 0x0000000707057c23 */ /* 0x004fe80008010800 */
[----:B------:R1:W-:Y:S01]  /*5580*/  STS [R243+0x10000], R4 ;  /* 0x01000004f3007388 */ /* 0x0003e20000000800 */
[----:B------:R-:W-:Y:S01]  /*5590*/  IMAD.MOV.U32 R7, RZ, RZ, R246 ;  /* 0x000000ffff077224 */ /* 0x000fe200078e00f6 */
[----:B------:R-:W-:Y:S01]  /*55a0*/  @P0 FSEL R7, R246, -INF , !P2 ;  /* 0xff800000f6070808 */ /* 0x000fe20005000000 */
[----:B------:R2:W-:Y:S01]  /*55b0*/  MUFU.EX2 R219, R5 ;  /* 0x0000000500db7308 */ /* 0x0005e20000000800 */
[----:B------:R-:W-:Y:S02]  /*55c0*/  PLOP3.LUT P0, PT, PT, PT, UP0, 0x80, 0x0 ;  /* 0x000000000000781c */ /* 0x000fe40003f0f008 */
[----:B------:R-:W-:Y:S01]  /*55d0*/  @P1 FSEL R8, R179, -INF , !P2 ;  /* 0xff800000b3081808 */ /* 0x000fe20005000000 */
[----:B------:R-:W-:Y:S01]  /*55e0*/  FFMA.FTZ R10, R7, UR7, -R10 ;  /* 0x00000007070a7c23 */ /* 0x000fe2000801080a */
[----:B------:R-:W-:Y:S01]  /*55f0*/  IMAD.MOV.U32 R7, RZ, RZ, R110 ;  /* 0x000000ffff077224 */ /* 0x000fe200078e006e */
[----:B------:R-:W-:Y:S02]  /*5600*/  PLOP3.LUT P1, PT, PT, PT, UP3, 0x80, 0x0 ;  /* 0x000000000000781c */ /* 0x000fe40003f2f038 */
[----:B------:R-:W-:Y:S02]  /*5610*/  FFMA.FTZ R0, R8, UR7, -R0 ;  /* 0x0000000708007c23 */ /* 0x000fe40008010800 */
[----:B------:R-:W3:Y:S04]  /*5620*/  MUFU.EX2 R72, R10 ;  /* 0x0000000a00487308 */ /* 0x000ee80000000800 */
[----:B------:R-:W-:Y:S02]  /*5630*/  @P0 FSEL R7, R110, -INF , !P2 ;  /* 0xff8000006e070808 */ /* 0x000fe40005000000 */
[----:B------:R-:W-:Y:S04]  /*5640*/  IADD3 R108, P0, R108, UR14, RZ ;  /* 0x0000000e6c6c7c10 */ /* 0x000fe8000ff1e0ff */
[----:B------:R3:W-:Y:S01]  /*5650*/  MUFU.EX2 R210, R0 ;  /* 0x0000000000d27308 */ /* 0x0007e20000000800 */
[----:B--2---:R-:W-:Y:S02]  /*5660*/  F2FP.BF16.F32.PACK_AB R5, R232, R233 ;  /* 0x000000e9e805723e */ /* 0x004fe400000010ff */
[----:B-1----:R-:W-:Y:S05]  /*5670*/  F2FP.BF16.F32.PACK_AB R4, R86, R87 ;  /* 0x000000575604723e */ /* 0x002fea00000010ff */
[----:B------:R1:W-:Y:S01]  /*5680*/  STS [R240+0x10000], R4 ;  /* 0x01000004f0007388 */ /* 0x0003e20000000800 */
[----:B---3--:R-:W-:Y:S02]  /*5690*/  F2FP.BF16.F32.PACK_AB R0, R72, R73 ;  /* 0x000000494800723e */ /* 0x008fe400000010ff */
[----:B-1----:R-:W-:Y:S05]  /*56a0*/  F2FP.BF16.F32.PACK_AB R4, R192, R193 ;  /* 0x000000c1c004723e */ /* 0x002fea00000010ff */
[----:B------:R1:W-:Y:S04]  /*56b0*/  STS [R240+0x10400], R4 ;  /* 0x01040004f0007388 */ /* 0x0003e80000000800 */
[----:B------:R2:W-:Y:S01]  /*56c0*/  STS [R243+0x12000], R5 ;  /* 0x01200005f3007388 */ /* 0x0005e20000000800 */
[----:B-1----:R-:W-:Y:S02]  /*56d0*/  F2FP.BF16.F32.PACK_AB R4, R224, R225 ;  /* 0x000000e1e004723e */ /* 0x002fe400000010ff */
[----:B--2---:R-:W-:Y:S05]  /*56e0*/  F2FP.BF16.F32.PACK_AB R5, R252, R15 ;  /* 0x0000000ffc05723e */ /* 0x004fea00000010ff */
[----:B------:R1:W-:Y:S04]  /*56f0*/  STS [R243+0x12400], R5 ;  /* 0x01240005f3007388 */ /* 0x0003e80000000800 */
[----:B------:R2:W-:Y:S01]  /*5700*/  STS [R240+0x12000], R4 ;  /* 0x01200004f0007388 */ /* 0x0005e20000000800 */
[----:B-1----:R-:W-:Y:S01]  /*5710*/  F2FP.BF16.F32.PACK_AB R5, R82, R83 ;  /* 0x000000535205723e */ /* 0x002fe200000010ff */
[--C-:B--2---:R-:W-:Y:S01]  /*5720*/  FFMA.FTZ R4, R6, UR7, -R9.reuse ;  /* 0x0000000706047c23 */ /* 0x104fe20008010809 */
[----:B------:R-:W-:Y:S01]  /*5730*/  F2FP.BF16.F32.PACK_AB R6, R247, R248 ;  /* 0x000000f8f706723e */ /* 0x000fe200000010ff */
[----:B------:R-:W-:Y:S01]  /*5740*/  FFMA.FTZ R9, R7, UR7, -R9 ;  /* 0x0000000707097c23 */ /* 0x000fe20008010809 */
[----:B------:R-:W-:Y:S01]  /*5750*/  F2FP.BF16.F32.PACK_AB R7, R78, R79 ;  /* 0x0000004f4e07723e */ /* 0x000fe200000010ff */
[----:B------:R1:W-:Y:S02]  /*5760*/  MUFU.EX2 R113, R4 ;  /* 0x0000000400717308 */ /* 0x0003e40000000800 */
[----:B------:R2:W-:Y:S04]  /*5770*/  STS [R240+0x12400], R6 ;  /* 0x01240006f0007388 */ /* 0x0005e80000000800 */
[----:B------:R3:W-:Y:S04]  /*5780*/  STS [R236+0x10000], R5 ;  /* 0x01000005ec007388 */ /* 0x0007e80000000800 */
[----:B------:R-:W4:Y:S01]  /*5790*/  MUFU.EX2 R112, R9 ;  /* 0x0000000900707308 */ /* 0x000f220000000800 */
[----:B-1----:R-:W-:Y:S05]  /*57a0*/  F2FP.BF16.F32.PACK_AB R4, R182, R183 ;  /* 0x000000b7b604723e */ /* 0x002fea00000010ff */
[----:B------:R1:W-:Y:S04]  /*57b0*/  STS [R236+0x10400], R4 ;  /* 0x01040004ec007388 */ /* 0x0003e80000000800 */
[----:B------:R4:W-:Y:S01]  /*57c0*/  STS [R237+0x10000], R7 ;  /* 0x01000007ed007388 */ /* 0x0009e20000000800 */
[----:B--2---:R-:W-:Y:S02]  /*57d0*/  F2FP.BF16.F32.PACK_AB R6, R168, R169 ;  /* 0x000000a9a806723e */ /* 0x004fe400000010ff */
[----:B---3--:R-:W-:Y:S03]  /*57e0*/  F2FP.BF16.F32.PACK_AB R5, R211, R214 ;  /* 0x000000d6d305723e */ /* 0x008fe600000010ff */
[----:B------:R2:W-:Y:S04]  /*57f0*/  STS [R237+0x10400], R6 ;  /* 0x01040006ed007388 */ /* 0x0005e80000000800 */
[----:B------:R3:W-:Y:S01]  /*5800*/  STS [R236+0x12000], R5 ;  /* 0x01200005ec007388 */ /* 0x0007e20000000800 */
[----:B-1----:R-:W-:Y:S02]  /*5810*/  F2FP.BF16.F32.PACK_AB R4, R234, R235 ;  /* 0x000000ebea04723e */ /* 0x002fe400000010ff */
[----:B----4-:R-:W-:Y:S03]  /*5820*/  F2FP.BF16.F32.PACK_AB R7, R202, R203 ;  /* 0x000000cbca07723e */ /* 0x010fe600000010ff */
        /* <DEDUP_REMOVED lines=11> */
[----:B---3--:R-:W-:Y:S05]  /*58e0*/  F2FP.BF16.F32.PACK_AB R5, R112, R113 ;  /* 0x000000717005723e */ /* 0x008fea00000010ff */
[----:B------:R-:W-:Y:S04]  /*58f0*/  STS [R238+0x10400], R5 ;  /* 0x01040005ee007388 */ /* 0x000fe80000000800 */
[----:B------:R-:W-:Y:S04]  /*5900*/  STS [R239+0x12000], R7 ;  /* 0x01200007ef007388 */ /* 0x000fe80000000800 */
[----:B------:R-:W-:Y:S01]  /*5910*/  STS [R239+0x12400], R6 ;  /* 0x01240006ef007388 */ /* 0x000fe20000000800 */
[----:B-1----:R-:W-:Y:S02]  /*5920*/  F2FP.BF16.F32.PACK_AB R4, R190, R191 ;  /* 0x000000bfbe04723e */ /* 0x002fe400000010ff */
[----:B----4-:R-:W-:Y:S03]  /*5930*/  F2FP.BF16.F32.PACK_AB R0, R210, R219 ;  /* 0x000000dbd200723e */ /* 0x010fe600000010ff */
[----:B------:R-:W-:Y:S04]  /*5940*/  STS [R238+0x12000], R4 ;  /* 0x01200004ee007388 */ /* 0x000fe80000000800 */
[----:B------:R1:W-:Y:S04]  /*5950*/  STS [R238+0x12400], R0 ;  /* 0x01240000ee007388 */ /* 0x0003e80000000800 */
[----:B------:R-:W2:Y:S08]  /*5960*/  LDSM.16.M88.4 R64, [R154+UR4+0x4000] ;  /* 0x004000049a40783b */ /* 0x000eb00008000200 */
[----:B------:R-:W3:Y:S08]  /*5970*/  LDSM.16.M88.4 R60, [R154+UR4+0x5000] ;  /* 0x005000049a3c783b */ /* 0x000ef00008000200 */
[----:B------:R-:W4:Y:S08]  /*5980*/  LDSM.16.M88.4 R100, [R104] ;  /* 0x000000006864783b */ /* 0x000f300000000200 */
[----:B-1----:R-:W4:Y:S04]  /*5990*/  LDL R0, [R1+0x48] ;  /* 0x0000480001007983 */ /* 0x002f280000100800 */
[----:B------:R-:W1:Y:S01]  /*59a0*/  LDSM.16.M88.4 R104, [R104+0x1000] ;  /* 0x001000006868783b */ /* 0x000e620000000200 */
        /* <DEDUP_REMOVED lines=17> */
[C---:B-1----:R-:W-:Y:S06]  /*5ac0*/  HMMA.16816.F32.BF16 R8, R104.reuse, R132, R8 ;  /* 0x000000846808723c */ /* 0x042fec0000041808 */
        /* <DEDUP_REMOVED lines=13> */
[----:B------:R-:W-:Y:S05]  /*5ba0*/  HMMA.16816.F32.BF16 R64, R100, R146, R64 ;  /* 0x000000926440723c */ /* 0x000fea0000041840 */
[----:B------:R-:W-:Y:S05]  /*5bb0*/  IADD3.X R109, R0, UR13, RZ, P0, !PT ;  /* 0x0000000d006d7c10 */ /* 0x000fea00087fe4ff */
[----:B------:R-:W2:Y:S04]  /*5bc0*/  LDG.E R106, desc[UR10][R108.64] ;  /* 0x0000000a6c6a7981 */ /* 0x000ea8000c1e1900 */
[----:B------:R-:W3:Y:S04]  /*5bd0*/  LDG.E R105, desc[UR10][R108.64+0x20] ;  /* 0x0000200a6c697981 */ /* 0x000ee8000c1e1900 */
[----:B------:R-:W5:Y:S04]  /*5be0*/  LDG.E R104, desc[UR10][R108.64+0x100] ;  /* 0x0001000a6c687981 */ /* 0x000f68000c1e1900 */
[----:B------:R1:W5:Y:S01]  /*5bf0*/  LDG.E R0, desc[UR10][R108.64+0x120] ;  /* 0x0001200a6c007981 */ /* 0x000362000c1e1900 */
[C---:B--2---:R-:W-:Y:S01]  /*5c00*/  FADD.FTZ R107, -R106.reuse, R4 ;  /* 0x000000046a6b7221 */ /* 0x044fe20000010100 */
[----:B------:R-:W-:Y:S01]  /*5c10*/  FFMA.FTZ R4, -R99, R99, 1 ;  /* 0x3f80000063047423 */ /* 0x000fe20000010163 */
[----:B-1----:R-:W-:Y:S01]  /*5c20*/  FADD.FTZ R108, -R106, R5 ;  /* 0x000000056a6c7221 */ /* 0x002fe20000010100 */
[----:B------:R1:W5:Y:S01]  /*5c30*/  LDL.LU R99, [R1+0xec] ;  /* 0x0000ec0001637983 */ /* 0x0003620000300800 */
[----:B------:R-:W-:Y:S01]  /*5c40*/  FFMA.FTZ R5, -R98, R98, 1 ;  /* 0x3f80000062057423 */ /* 0x000fe20000010162 */
[----:B------:R-:W-:Y:S01]  /*5c50*/  FMUL.FTZ R107, R97, R107 ;  /* 0x0000006b616b7220 */ /* 0x000fe20000410000 */
[----:B------:R-:W-:Y:S01]  /*5c60*/  FMUL.FTZ R108, R96, R108 ;  /* 0x0000006c606c7220 */ /* 0x000fe20000410000 */
[----:B------:R1:W5:Y:S01]  /*5c70*/  LDL.LU R98, [R1+0xe8] ;  /* 0x0000e80001627983 */ /* 0x0003620000300800 */
[C---:B------:R-:W-:Y:S01]  /*5c80*/  FADD.FTZ R16, -R106.reuse, R16 ;  /* 0x000000106a107221 */ /* 0x040fe20000010100 */
[C---:B------:R-:W-:Y:S01]  /*5c90*/  FADD.FTZ R103, -R106.reuse, R21 ;  /* 0x000000156a677221 */ /* 0x040fe20000010100 */
[----:B------:R-:W-:Y:S01]  /*5ca0*/  FADD.FTZ R20, -R106, R20 ;  /* 0x000000146a147221 */ /* 0x000fe20000010100 */
[----:B------:R1:W5:Y:S01]  /*5cb0*/  LDL.LU R97, [R1+0xe4] ;  /* 0x0000e40001617983 */ /* 0x0003620000300800 */
[----:B------:R-:W-:Y:S01]  /*5cc0*/  FMUL.FTZ R4, R4, UR5 ;  /* 0x0000000504047c20 */ /* 0x000fe20008410000 */
[----:B------:R-:W-:Y:S01]  /*5cd0*/  FMUL.FTZ R103, R92, R103 ;  /* 0x000000675c677220 */ /* 0x000fe20000410000 */
[----:B------:R-:W-:Y:S01]  /*5ce0*/  FMUL.FTZ R102, R93, R20 ;  /* 0x000000145d667220 */ /* 0x000fe20000410000 */
[----:B------:R1:W5:Y:S01]  /*5cf0*/  LDL.LU R96, [R1+0xe0] ;  /* 0x0000e00001607983 */ /* 0x0003620000300800 */
[----:B------:R-:W-:Y:S01]  /*5d00*/  FMUL.FTZ R101, R107, R4 ;  /* 0x000000046b657220 */ /* 0x000fe20000410000 */
[----:B------:R-:W-:Y:S01]  /*5d10*/  FADD.FTZ R4, -R106, R17 ;  /* 0x000000116a047221 */ /* 0x000fe20000010100 */
[----:B------:R-:W-:Y:S01]  /*5d20*/  FMUL.FTZ R17, R95, R16 ;  /* 0x000000105f117220 */ /* 0x000fe20000410000 */
[----:B------:R-:W-:Y:S01]  /*5d30*/  FFMA.FTZ R16, -R90, R90, 1 ;  /* 0x3f8000005a107423 */ /* 0x000fe2000001015a */
[----:B------:R1:W5:Y:S01]  /*5d40*/  LDL.LU R95, [R1+0xdc] ;  /* 0x0000dc00015f7983 */ /* 0x0003620000300800 */
[----:B------:R-:W-:Y:S01]  /*5d50*/  FMUL.FTZ R21, R94, R4 ;  /* 0x000000045e157220 */ /* 0x000fe20000410000 */
[----:B------:R-:W-:Y:S01]  /*5d60*/  FFMA.FTZ R4, -R91, R91, 1 ;  /* 0x3f8000005b047423 */ /* 0x000fe2000001015b */
[----:B------:R-:W-:Y:S01]  /*5d70*/  FFMA.FTZ R20, -R89, R89, 1 ;  /* 0x3f80000059147423 */ /* 0x000fe20000010159 */
[----:B------:R1:W5:Y:S01]  /*5d80*/  LDL.LU R94, [R1+0xd8] ;  /* 0x0000d800015e7983 */ /* 0x0003620000300800 */
[----:B------:R-:W-:Y:S01]  /*5d90*/  FMUL.FTZ R5, R5, UR5 ;  /* 0x0000000505057c20 */ /* 0x000fe20008410000 */
[C---:B------:R-:W-:Y:S01]  /*5da0*/  FADD.FTZ R32, -R106.reuse, R32 ;  /* 0x000000206a207221 */ /* 0x040fe20000010100 */
[----:B------:R-:W-:Y:S01]  /*5db0*/  FADD.FTZ R33, -R106, R33 ;  /* 0x000000216a217221 */ /* 0x000fe20000010100 */
[----:B------:R1:W5:Y:S01]  /*5dc0*/  LDL.LU R93, [R1+0xd4] ;  /* 0x0000d400015d7983 */ /* 0x0003620000300800 */
[----:B------:R-:W-:Y:S01]  /*5dd0*/  FMUL.FTZ R100, R108, R5 ;  /* 0x000000056c647220 */ /* 0x000fe20000410000 */
[----:B------:R-:W-:Y:S01]  /*5de0*/  FFMA.FTZ R5, -R88, R88, 1 ;  /* 0x3f80000058057423 */ /* 0x000fe20000010158 */
[C---:B------:R-:W-:Y:S01]  /*5df0*/  FADD.FTZ R52, -R106.reuse, R52 ;  /* 0x000000346a347221 */ /* 0x040fe20000010100 */
[----:B------:R1:W5:Y:S01]  /*5e00*/  LDL.LU R92, [R1+0xd0] ;  /* 0x0000d000015c7983 */ /* 0x0003620000300800 */
[----:B------:R-:W-:Y:S01]  /*5e10*/  FADD.FTZ R53, -R106, R53 ;  /* 0x000000356a357221 */ /* 0x000fe20000010100 */
[----:B---3--:R-:W-:Y:S01]  /*5e20*/  FADD.FTZ R6, -R105, R6 ;  /* 0x0000000669067221 */ /* 0x008fe20000010100 */
[----:B------:R-:W-:Y:S01]  /*5e30*/  FMUL.FTZ R52, R75, R52 ;  /* 0x000000344b347220 */ /* 0x000fe20000410000 */
[----:B------:R1:W5:Y:S01]  /*5e40*/  LDL.LU R91, [R1+0xcc] ;  /* 0x0000cc00015b7983 */ /* 0x0003620000300800 */
[----:B------:R-:W-:Y:S01]  /*5e50*/  FMUL.FTZ R53, R74, R53 ;  /* 0x000000354a357220 */ /* 0x000fe20000410000 */
[----:B------:R-:W-:Y:S01]  /*5e60*/  FADD.FTZ R7, -R105, R7 ;  /* 0x0000000769077221 */ /* 0x000fe20000010100 */
[----:B------:R-:W-:Y:S01]  /*5e70*/  FMUL.FTZ R4, R4, UR5 ;  /* 0x0000000504047c20 */ /* 0x000fe20008410000 */
[----:B------:R1:W5:Y:S01]  /*5e80*/  LDL.LU R90, [R1+0xc8] ;  /* 0x0000c800015a7983 */ /* 0x0003620000300800 */
[----:B------:R-:W-:Y:S01]  /*5e90*/  FMUL.FTZ R16, R16, UR5 ;  /* 0x0000000510107c20 */ /* 0x000fe20008410000 */
[----:B------:R-:W-:Y:S01]  /*5ea0*/  FMUL.FTZ R7, R2, R7 ;  /* 0x0000000702077220 */ /* 0x000fe20000410000 */
[----:B------:R-:W-:Y:S01]  /*5eb0*/  FMUL.FTZ R4, R17, R4 ;  /* 0x0000000411047220 */ /* 0x000fe20000410000 */
[----:B------:R1:W5:Y:S01]  /*5ec0*/  LDL.LU R89, [R1+0xc4] ;  /* 0x0000c40001597983 */ /* 0x0003620000300800 */
[----:B------:R-:W-:Y:S01]  /*5ed0*/  FMUL.FTZ R5, R5, UR5 ;  /* 0x0000000505057c20 */ /* 0x000fe20008410000 */
[----:B------:R-:W-:Y:S01]  /*5ee0*/  FMUL.FTZ R16, R21, R16 ;  /* 0x0000001015107220 */ /* 0x000fe20000410000 */
[----:B------:R-:W-:Y:S01]  /*5ef0*/  FMUL.FTZ R20, R20, UR5 ;  /* 0x0000000514147c20 */ /* 0x000fe20008410000 */
[----:B------:R1:W5:Y:S01]  /*5f00*/  LDL.LU R88, [R1+0xc0] ;  /* 0x0000c00001587983 */ /* 0x0003620000300800 */
[----:B------:R-:W-:Y:S01]  /*5f10*/  FMUL.FTZ R5, R103, R5 ;  /* 0x0000000567057220 */ /* 0x000fe20000410000 */
[----:B------:R-:W-:Y:S01]  /*5f20*/  F2FP.BF16.F32.PACK_AB R17, R100, R101 ;  /* 0x000000656411723e */ /* 0x000fe200000010ff */
[----:B------:R-:W-:Y:S01]  /*5f30*/  FMUL.FTZ R20, R102, R20 ;  /* 0x0000001466147220 */ /* 0x000fe20000410000 */
[----:B------:R-:W-:Y:S01]  /*5f40*/  F2FP.BF16.F32.PACK_AB R16, R16, R4 ;  /* 0x000000041010723e */ /* 0x000fe200000010ff */
[----:B------:R-:W-:Y:S01]  /*5f50*/  FMUL.FTZ R4, R87, R32 ;  /* 0x0000002057047220 */ /* 0x000fe20000410000 */
[----:B------:R-:W-:Y:S01]  /*5f60*/  FFMA.FTZ R101, -R85, R85, 1 ;  /* 0x3f80000055657423 */ /* 0x000fe20000010155 */
[----:B------:R1:W5:Y:S01]  /*5f70*/  LDL.LU R87, [R1+0xbc] ;  /* 0x0000bc0001577983 */ /* 0x0003620000300800 */
[----:B------:R-:W-:Y:S01]  /*5f80*/  F2FP.BF16.F32.PACK_AB R102, R5, R20 ;  /* 0x000000140566723e */ /* 0x000fe200000010ff */
[----:B------:R-:W-:Y:S01]  /*5f90*/  FMUL.FTZ R5, R86, R33 ;  /* 0x0000002156057220 */ /* 0x000fe20000410000 */
[----:B------:R-:W-:Y:S01]  /*5fa0*/  FFMA.FTZ R100, -R84, R84, 1 ;  /* 0x3f80000054647423 */ /* 0x000fe20000010154 */
[----:B------:R1:W5:Y:S01]  /*5fb0*/  LDL.LU R86, [R1+0xb8] ;  /* 0x0000b80001567983 */ /* 0x0003620000300800 */
[----:B------:R-:W-:Y:S01]  /*5fc0*/  FFMA.FTZ R33, -R77, R77, 1 ;  /* 0x3f8000004d217423 */ /* 0x000fe2000001014d */
[----:B------:R-:W-:Y:S01]  /*5fd0*/  FFMA.FTZ R32, -R76, R76, 1 ;  /* 0x3f8000004c207423 */ /* 0x000fe2000001014c */
[----:B------:R-:W-:Y:S01]  /*5fe0*/  FADD.FTZ R20, -R106, R36 ;  /* 0x000000246a147221 */ /* 0x000fe20000010100 */
[----:B------:R1:W5:Y:S01]  /*5ff0*/  LDL.LU R85, [R1+0xb4] ;  /* 0x0000b40001557983 */ /* 0x0003620000300800 */
[----:B------:R-:W-:Y:S01]  /*6000*/  FFMA.FTZ R36, -R80, R80, 1 ;  /* 0x3f80000050247423 */ /* 0x000fe20000010150 */
[----:B------:R-:W-:Y:S01]  /*6010*/  FADD.FTZ R21, -R106, R37 ;  /* 0x000000256a157221 */ /* 0x000fe20000010100 */
[----:B------:R-:W-:Y:S01]  /*6020*/  FMUL.FTZ R20, R83, R20 ;  /* 0x0000001453147220 */ /* 0x000fe20000410000 */
[----:B------:R1:W5:Y:S01]  /*6030*/  LDL.LU R84, [R1+0xb0] ;  /* 0x0000b00001547983 */ /* 0x0003620000300800 */
[----:B------:R-:W-:Y:S01]  /*6040*/  FFMA.FTZ R37, -R81, R81, 1 ;  /* 0x3f80000051257423 */ /* 0x000fe20000010151 */
[----:B------:R-:W-:Y:S01]  /*6050*/  FMUL.FTZ R21, R82, R21 ;  /* 0x0000001552157220 */ /* 0x000fe20000410000 */
[----:B------:R-:W-:Y:S01]  /*6060*/  FMUL.FTZ R36, R36, UR5 ;  /* 0x0000000524247c20 */ /* 0x000fe20008410000 */
[----:B------:R1:W5:Y:S01]  /*6070*/  LDL.LU R83, [R1+0xac] ;  /* 0x0000ac0001537983 */ /* 0x0003620000300800 */
[----:B------:R-:W-:Y:S01]  /*6080*/  FMUL.FTZ R37, R37, UR5 ;  /* 0x0000000525257c20 */ /* 0x000fe20008410000 */
[----:B------:R-:W-:Y:S01]  /*6090*/  FMUL.FTZ R101, R101, UR5 ;  /* 0x0000000565657c20 */ /* 0x000fe20008410000 */
[----:B------:R-:W-:Y:S01]  /*60a0*/  FMUL.FTZ R36, R21, R36 ;  /* 0x0000002415247220 */ /* 0x000fe20000410000 */
[----:B------:R1:W5:Y:S01]  /*60b0*/  LDL.LU R82, [R1+0xa8] ;  /* 0x0000a80001527983 */ /* 0x0003620000300800 */
[----:B------:R-:W-:Y:S01]  /*60c0*/  FFMA.FTZ R21, -R71, R71, 1 ;  /* 0x3f80000047157423 */ /* 0x000fe20000010147 */
[----:B------:R-:W-:Y:S01]  /*60d0*/  FMUL.FTZ R37, R20, R37 ;  /* 0x0000002514257220 */ /* 0x000fe20000410000 */
[----:B------:R-:W-:Y:S01]  /*60e0*/  FFMA.FTZ R20, -R70, R70, 1 ;  /* 0x3f80000046147423 */ /* 0x000fe20000010146 */
[----:B------:R1:W5:Y:S01]  /*60f0*/  LDL.LU R81, [R1+0xa4] ;  /* 0x0000a40001517983 */ /* 0x0003620000300800 */
[----:B------:R-:W-:Y:S01]  /*6100*/  FMUL.FTZ R101, R4, R101 ;  /* 0x0000006504657220 */ /* 0x000fe20000410000 */
[----:B------:R-:W-:Y:S01]  /*6110*/  FMUL.FTZ R100, R100, UR5 ;  /* 0x0000000564647c20 */ /* 0x000fe20008410000 */
[C---:B------:R-:W-:Y:S01]  /*6120*/  FADD.FTZ R4, -R106.reuse, R48 ;  /* 0x000000306a047221 */ /* 0x040fe20000010100 */
[----:B------:R1:W5:Y:S01]  /*6130*/  LDL.LU R80, [R1+0xa0] ;  /* 0x0000a00001507983 */ /* 0x0003620000300800 */
[C---:B------:R-:W-:Y:S01]  /*6140*/  FADD.FTZ R48, -R106.reuse, R64 ;  /* 0x000000406a307221 */ /* 0x040fe20000010100 */
[----:B------:R-:W-:Y:S01]  /*6150*/  FMUL.FTZ R100, R5, R100 ;  /* 0x0000006405647220 */ /* 0x000fe20000410000 */
[----:B------:R-:W-:Y:S01]  /*6160*/  FMUL.FTZ R4, R79, R4 ;  /* 0x000000044f047220 */ /* 0x000fe20000410000 */
[C---:B------:R-:W-:Y:S01]  /*6170*/  FADD.FTZ R5, -R106.reuse, R49 ;  /* 0x000000316a057221 */ /* 0x040fe20000010100 */
[----:B------:R1:W5:Y:S01]  /*6180*/  LDL.LU R79, [R1+0x9c] ;  /* 0x00009c00014f7983 */ /* 0x0003620000300800 */
[----:B------:R-:W-:Y:S01]  /*6190*/  FMUL.FTZ R48, R73, R48 ;  /* 0x0000003049307220 */ /* 0x000fe20000410000 */
[----:B------:R-:W-:Y:S01]  /*61a0*/  FADD.FTZ R49, -R106, R65 ;  /* 0x000000416a317221 */ /* 0x000fe20000010100 */
[----:B------:R-:W-:Y:S01]  /*61b0*/  FMUL.FTZ R5, R78, R5 ;  /* 0x000000054e057220 */ /* 0x000fe20000410000 */
[----:B------:R-:W-:Y:S01]  /*61c0*/  FMUL.FTZ R21, R21, UR5 ;  /* 0x0000000515157c20 */ /* 0x000fe20008410000 */
[----:B------:R1:W5:Y:S01]  /*61d0*/  LDL.LU R78, [R1+0x98] ;  /* 0x00009800014e7983 */ /* 0x0003620000300800 */
[----:B------:R-:W-:Y:S01]  /*61e0*/  FMUL.FTZ R49, R72, R49 ;  /* 0x0000003148317220 */ /* 0x000fe20000410000 */
[----:B------:R-:W-:Y:S01]  /*61f0*/  FMUL.FTZ R20, R20, UR5 ;  /* 0x0000000514147c20 */ /* 0x000fe20008410000 */
[----:B------:R-:W-:Y:S01]  /*6200*/  FMUL.FTZ R21, R52, R21 ;  /* 0x0000001534157220 */ /* 0x000fe20000410000 */
[----:B------:R1:W5:Y:S01]  /*6210*/  LDL.LU R77, [R1+0x94] ;  /* 0x00009400014d7983 */ /* 0x0003620000300800 */
[----:B------:R-:W-:Y:S01]  /*6220*/  FMUL.FTZ R33, R33, UR5 ;  /* 0x0000000521217c20 */ /* 0x000fe20008410000 */
[----:B------:R-:W-:Y:S01]  /*6230*/  FMUL.FTZ R20, R53, R20 ;  /* 0x0000001435147220 */ /* 0x000fe20000410000 */
[----:B------:R-:W-:Y:S01]  /*6240*/  FMUL.FTZ R32, R32, UR5 ;  /* 0x0000000520207c20 */ /* 0x000fe20008410000 */
[----:B------:R1:W5:Y:S01]  /*6250*/  LDL.LU R76, [R1+0x90] ;  /* 0x00009000014c7983 */ /* 0x0003620000300800 */
[----:B------:R-:W-:Y:S01]  /*6260*/  FMUL.FTZ R33, R4, R33 ;  /* 0x0000002104217220 */ /* 0x000fe20000410000 */
[----:B------:R-:W-:Y:S01]  /*6270*/  FFMA.FTZ R4, -R246, R246, 1 ;  /* 0x3f800000f6047423 */ /* 0x000fe200000101f6 */
[----:B------:R-:W-:Y:S01]  /*6280*/  FMUL.FTZ R32, R5, R32 ;  /* 0x0000002005207220 */ /* 0x000fe20000410000 */
[----:B------:R1:W5:Y:S01]  /*6290*/  LDL.LU R75, [R1+0x8c] ;  /* 0x00008c00014b7983 */ /* 0x0003620000300800 */
[----:B------:R-:W-:Y:S01]  /*62a0*/  FFMA.FTZ R5, -R249, R249, 1 ;  /* 0x3f800000f9057423 */ /* 0x000fe200000101f9 */
[----:B------:R-:W-:Y:S01]  /*62b0*/  FMUL.FTZ R4, R4, UR5 ;  /* 0x0000000504047c20 */ /* 0x000fe20008410000 */
[----:B------:R-:W-:Y:S01]  /*62c0*/  F2FP.BF16.F32.PACK_AB R100, R100, R101 ;  /* 0x000000656464723e */ /* 0x000fe200000010ff */
[----:B------:R1:W5:Y:S01]  /*62d0*/  LDL.LU R74, [R1+0x88] ;  /* 0x00008800014a7983 */ /* 0x0003620000300800 */
[----:B------:R-:W-:Y:S01]  /*62e0*/  FMUL.FTZ R5, R5, UR5 ;  /* 0x0000000505057c20 */ /* 0x000fe20008410000 */
[----:B------:R-:W-:Y:S01]  /*62f0*/  FMUL.FTZ R4, R49, R4 ;  /* 0x0000000431047220 */ /* 0x000fe20000410000 */
[----:B------:R-:W-:Y:S01]  /*6300*/  F2FP.BF16.F32.PACK_AB R49, R36, R37 ;  /* 0x000000252431723e */ /* 0x000fe200000010ff */
[----:B------:R1:W5:Y:S01]  /*6310*/  LDL.LU R73, [R1+0x84] ;  /* 0x0000840001497983 */ /* 0x0003620000300800 */
[----:B------:R-:W-:Y:S01]  /*6320*/  F2FP.BF16.F32.PACK_AB R37, R20, R21 ;  /* 0x000000151425723e */ /* 0x000fe200000010ff */
[----:B------:R-:W-:Y:S01]  /*6330*/  FFMA.FTZ R20, -R69, R69, 1 ;  /* 0x3f80000045147423 */ /* 0x000fe20000010145 */
[----:B------:R-:W-:Y:S01]  /*6340*/  FMUL.FTZ R21, R3, R6 ;  /* 0x0000000603157220 */ /* 0x000fe20000410000 */
[----:B------:R1:W5:Y:S01]  /*6350*/  LDL.LU R72, [R1+0x80] ;  /* 0x0000800001487983 */ /* 0x0003620000300800 */
[----:B------:R-:W-:Y:S01]  /*6360*/  FMUL.FTZ R5, R48, R5 ;  /* 0x0000000530057220 */ /* 0x000fe20000410000 */
[----:B------:R-:W-:Y:S01]  /*6370*/  F2FP.BF16.F32.PACK_AB R48, R32, R33 ;  /* 0x000000212030723e */ /* 0x000fe200000010ff */
[----:B------:R-:W-:Y:S01]  /*6380*/  FMUL.FTZ R20, R20, UR5 ;  /* 0x0000000514147c20 */ /* 0x000fe20008410000 */
[----:B------:R1:W5:Y:S02]  /*6390*/  LDL.LU R71, [R1+0x7c] ;  /* 0x00007c0001477983 */ /* 0x0003640000300800 */
[----:B------:R-:W-:Y:S01]  /*63a0*/  F2FP.BF16.F32.PACK_AB R36, R4, R5 ;  /* 0x000000050424723e */ /* 0x000fe200000010ff */
[----:B------:R-:W-:Y:S01]  /*63b0*/  FFMA.FTZ R4, -R68, R68, 1 ;  /* 0x3f80000044047423 */ /* 0x000fe20000010144 */
[----:B------:R1:W5:Y:S03]  /*63c0*/  LDL.LU R70, [R1+0x78] ;  /* 0x0000780001467983 */ /* 0x0003660000300800 */
[----:B------:R-:W-:Y:S01]  /*63d0*/  FMUL.FTZ R6, R4, UR5 ;  /* 0x0000000504067c20 */ /* 0x000fe20008410000 */
[----:B------:R1:W5:Y:S04]  /*63e0*/  LDL.LU R69, [R1+0x74] ;  /* 0x0000740001457983 */ /* 0x0003680000300800 */
[----:B------:R1:W5:Y:S04]  /*63f0*/  LDL.LU R68, [R1+0x70] ;  /* 0x0000700001447983 */ /* 0x0003680000300800 */
[----:B------:R1:W5:Y:S04]  /*6400*/  LDL.LU R3, [R1+0x6c] ;  /* 0x00006c0001037983 */ /* 0x0003680000300800 */
[----:B------:R1:W5:Y:S01]  /*6410*/  LDL.LU R2, [R1+0x68] ;  /* 0x0000680001027983 */ /* 0x0003620000300800 */
[----:B------:R-:W-:Y:S05]  /*6420*/  @!P1 BRA `(.L_x_304) ;  /* 0x0000000000609947 */ /* 0x000fea0003800000 */
[----:B------:R-:W2:Y:S01]  /*6430*/  LDL.LU.64 R106, [R1+0x8] ;  /* 0x00000800016a7983 */ /* 0x000ea20000300a00 */
[----:B------:R-:W3:Y:S01]  /*6440*/  LDC R32, c[0x0][0x240] ;  /* 0x00009000ff207b82 */ /* 0x000ee20000000800 */
[----:B------:R-:W-:Y:S02]  /*6450*/  ULOP3.LUT UR15, UR8, 0x1, URZ, 0xc0, !UPT ;  /* 0x00000001080f7892 */ /* 0x000fe4000f8ec03f */
[----:B------:R-:W4:Y:S02]  /*6460*/  LDL.LU R64, [R1+0x24] ;  /* 0x0000240001407983 */ /* 0x000f240000300800 */
[----:B------:R-:W-:Y:S03]  /*6470*/  UISETP.NE.U32.AND UP1, UPT, UR15, 0x1, UPT ;  /* 0x000000010f00788c */ /* 0x000fe6000bf25070 */
[----:B------:R-:W1:Y:S01]  /*6480*/  LDC R33, c[0x0][0x244] ;  /* 0x00009100ff217b82 */ /* 0x000e620000000800 */
[----:B------:R-:W-:Y:S06]  /*6490*/  USEL UR15, UR61, 0x2000, !UP1 ;  /* 0x000020003d0f7887 */ /* 0x000fec000c800000 */
[----:B------:R-:W-:Y:S01]  /*64a0*/  IADD3 R148, R148, UR15, RZ ;  /* 0x0000000f94947c10 */ /* 0x000fe2000fffe0ff */
[----:B----4-:R-:W-:Y:S02]  /*64b0*/  VIADD R64, R64, UR15 ;  /* 0x0000000f40407c36 */ /* 0x010fe40008000000 */
[----:B---3--:R-:W-:Y:S05]  /*64c0*/  IMAD.U32 R4, R32, -0x80, RZ ;  /* 0xffffff8020047824 */ /* 0x008fea00078e00ff */
[C---:B--2---:R-:W-:Y:S04]  /*64d0*/  LEA R5, P0, R4.reuse, R106, 0x1 ;  /* 0x0000006a04057211 */ /* 0x044fe800078008ff */
        /* <DEDUP_REMOVED lines=8> */
[----:B-1----:R-:W-:Y:S03]  /*6560*/  LEA.HI.X R5, R32, R53, R33, 0x7, P0 ;  /* 0x0000003520057211 */ /* 0x002fe600000f3c21 */
[----:B------:R2:W-:Y:S04]  /*6570*/  STL.64 [R1+0x8], R52 ;  /* 0x0000083401007387 */ /* 0x0005e80000100a00 */
[----:B------:R2:W-:Y:S04]  /*6580*/  LDGSTS.E.BYPASS.LTC128B.128 [R64+0x1000], desc[UR10][R4.64] ;  /* 0x0100000004407fae */ /* 0x0005e8000b901d4a */
[----:B------:R2:W-:Y:S04]  /*6590*/  STL [R1+0x24], R64 ;  /* 0x0000244001007387 */ /* 0x0005e80000100800 */
[----:B------:R-:W0:Y:S02]  /*65a0*/  LDGDEPBAR ;  /* 0x00000000000079af */ /* 0x000e240000000000 */
.L_x_304:
[----:B------:R-:W3:Y:S01]  /*65b0*/  LDL.LU R101, [R1+0x20] ;  /* 0x0000200001657983 */ /* 0x000ee20000300800 */
[----:B------:R-:W-:Y:S01]  /*65c0*/  FMUL.FTZ R20, R21, R20 ;  /* 0x0000001415147220 */ /* 0x000fe20000410000 */
[C---:B-----5:R-:W-:Y:S01]  /*65d0*/  FADD.FTZ R29, -R104.reuse, R29 ;  /* 0x0000001d681d7221 */ /* 0x060fe20000010100 */
[----:B------:R-:W-:Y:S01]  /*65e0*/  FADD.FTZ R25, -R104, R25 ;  /* 0x0000001968197221 */ /* 0x000fe20000010100 */
[----:B------:R-:W4:Y:S01]  /*65f0*/  LDL.LU R65, [R1+0x1c] ;  /* 0x00001c0001417983 */ /* 0x000f220000300800 */
[----:B------:R-:W-:Y:S01]  /*6600*/  FADD.FTZ R15, -R0, R15 ;  /* 0x0000000f000f7221 */ /* 0x000fe20000010100 */
[----:B------:R-:W-:Y:S01]  /*6610*/  FMUL.FTZ R29, R224, R29 ;  /* 0x0000001de01d7220 */ /* 0x000fe20000410000 */
[----:B------:R-:W-:Y:S01]  /*6620*/  FMUL.FTZ R25, R232, R25 ;  /* 0x00000019e8197220 */ /* 0x000fe20000410000 */
[----:B--2---:R-:W2:Y:S01]  /*6630*/  LDL.LU R64, [R1+0x18] ;  /* 0x0000180001407983 */ /* 0x004ea20000300800 */
[----:B------:R-:W-:Y:S01]  /*6640*/  FADD.FTZ R27, -R0, R27 ;  /* 0x0000001b001b7221 */ /* 0x000fe20000010100 */
[----:B------:R-:W-:Y:S01]  /*6650*/  FFMA.FTZ R5, -R180, R180, 1 ;  /* 0x3f800000b4057423 */ /* 0x000fe200000101b4 */
[----:B------:R-:W-:Y:S01]  /*6660*/  FFMA.FTZ R4, -R178, R178, 1 ;  /* 0x3f800000b2047423 */ /* 0x000fe200000101b2 */
[----:B------:R-:W2:Y:S01]  /*6670*/  LDL.LU R53, [R1+0x4] ;  /* 0x0000040001357983 */ /* 0x000ea20000300800 */
[----:B------:R-:W-:Y:S01]  /*6680*/  FMUL.FTZ R27, R252, R27 ;  /* 0x0000001bfc1b7220 */ /* 0x000fe20000410000 */
[----:B------:R-:W-:Y:S01]  /*6690*/  FADD.FTZ R19, -R105, R19 ;  /* 0x0000001369137221 */ /* 0x000fe20000010100 */
[C---:B------:R-:W-:Y:S01]  /*66a0*/  FADD.FTZ R24, -R104.reuse, R24 ;  /* 0x0000001868187221 */ /* 0x040fe20000010100 */
[----:B------:R-:W2:Y:S01]  /*66b0*/  LDL.LU R52, [R1] ;  /* 0x0000000001347983 */ /* 0x000ea20000300800 */
[----:B------:R-:W-:Y:S01]  /*66c0*/  FADD.FTZ R28, -R104, R28 ;  /* 0x0000001c681c7221 */ /* 0x000fe20000010100 */
[----:B------:R-:W-:Y:S01]  /*66d0*/  FMUL.FTZ R19, R215, R19 ;  /* 0x00000013d7137220 */ /* 0x000fe20000410000 */
[----:B------:R-:W-:Y:S01]  /*66e0*/  FMUL.FTZ R24, R233, R24 ;  /* 0x00000018e9187220 */ /* 0x000fe20000410000 */
[----:B------:R1:W-:Y:S01]  /*66f0*/  STS [R241+0x8000], R17 ;  /* 0x00800011f1007388 */ /* 0x0003e20000000800 */
        /* <DEDUP_REMOVED lines=8> */
[----:B------:R-:W-:Y:S01]  /*6780*/  FMUL.FTZ R39, R182, R39 ;  /* 0x00000027b6277220 */ /* 0x000fe20000410000 */
[C---:B------:R-:W-:Y:S01]  /*6790*/  FADD.FTZ R51, -R105.reuse, R51 ;  /* 0x0000003369337221 */ /* 0x040fe20000010100 */
[----:B------:R-:W-:Y:S01]  /*67a0*/  FADD.FTZ R50, -R105, R50 ;  /* 0x0000003269327221 */ /* 0x000fe20000010100 */
[----:B------:R-:W-:Y:S01]  /*67b0*/  FMUL.FTZ R38, R183, R38 ;  /* 0x00000026b7267220 */ /* 0x000fe20000410000 */
[----:B------:R-:W-:Y:S01]  /*67c0*/  FADD.FTZ R35, -R105, R35 ;  /* 0x0000002369237221 */ /* 0x000fe20000010100 */
[----:B------:R-:W-:Y:S01]  /*67d0*/  FMUL.FTZ R51, R168, R51 ;  /* 0x00000033a8337220 */ /* 0x000fe20000410000 */
[----:B------:R-:W-:Y:S01]  /*67e0*/  FMUL.FTZ R50, R169, R50 ;  /* 0x00000032a9327220 */ /* 0x000fe20000410000 */
[C---:B------:R-:W-:Y:S01]  /*67f0*/  FADD.FTZ R8, -R104.reuse, R8 ;  /* 0x0000000868087221 */ /* 0x040fe20000010100 */
[C---:B------:R-:W-:Y:S01]  /*6800*/  FADD.FTZ R67, -R105.reuse, R67 ;  /* 0x0000004369437221 */ /* 0x040fe20000010100 */
[----:B------:R-:W-:Y:S01]  /*6810*/  FADD.FTZ R13, -R104, R13 ;  /* 0x0000000d680d7221 */ /* 0x000fe20000010100 */
[----:B------:R-:W-:Y:S01]  /*6820*/  FADD.FTZ R66, -R105, R66 ;  /* 0x0000004269427221 */ /* 0x000fe20000010100 */
[----:B------:R-:W-:Y:S01]  /*6830*/  FMUL.FTZ R35, R192, R35 ;  /* 0x00000023c0237220 */ /* 0x000fe20000410000 */
[----:B------:R-:W-:Y:S01]  /*6840*/  FMUL.FTZ R67, R112, R67 ;  /* 0x0000004370437220 */ /* 0x000fe20000410000 */
[----:B------:R-:W-:Y:S01]  /*6850*/  FMUL.FTZ R13, R244, R13 ;  /* 0x0000000df40d7220 */ /* 0x000fe20000410000 */
[----:B------:R-:W-:Y:S01]  /*6860*/  FMUL.FTZ R66, R113, R66 ;  /* 0x0000004271427220 */ /* 0x000fe20000410000 */
[----:B------:R-:W-:Y:S01]  /*6870*/  FADD.FTZ R55, -R105, R55 ;  /* 0x0000003769377221 */ /* 0x000fe20000010100 */
[----:B-1----:R-:W-:Y:S01]  /*6880*/  FMUL.FTZ R17, R7, R6 ;  /* 0x0000000607117220 */ /* 0x002fe20000410000 */
[----:B------:R-:W-:Y:S01]  /*6890*/  FFMA.FTZ R7, -R185, R185, 1 ;  /* 0x3f800000b9077423 */ /* 0x000fe200000101b9 */
[----:B------:R-:W-:Y:S01]  /*68a0*/  FFMA.FTZ R6, -R184, R184, 1 ;  /* 0x3f800000b8067423 */ /* 0x000fe200000101b8 */
[C---:B------:R-:W-:Y:S01]  /*68b0*/  FADD.FTZ R12, -R104.reuse, R12 ;  /* 0x0000000c680c7221 */ /* 0x040fe20000010100 */
[----:B------:R-:W-:Y:S01]  /*68c0*/  FADD.FTZ R9, -R104, R9 ;  /* 0x0000000968097221 */ /* 0x000fe20000010100 */
[----:B------:R-:W-:Y:S01]  /*68d0*/  FMUL.FTZ R21, R7, UR5 ;  /* 0x0000000507157c20 */ /* 0x000fe20008410000 */
[----:B------:R-:W-:Y:S01]  /*68e0*/  FMUL.FTZ R7, R6, UR5 ;  /* 0x0000000506077c20 */ /* 0x000fe20008410000 */
[----:B------:R-:W-:Y:S01]  /*68f0*/  FMUL.FTZ R6, R5, UR5 ;  /* 0x0000000505067c20 */ /* 0x000fe20008410000 */
[----:B------:R-:W-:Y:S01]  /*6900*/  FMUL.FTZ R5, R4, UR5 ;  /* 0x0000000504057c20 */ /* 0x000fe20008410000 */
[----:B------:R-:W-:Y:S01]  /*6910*/  FMUL.FTZ R18, R18, R21 ;  /* 0x0000001512127220 */ /* 0x000fe20000410000 */
[----:B------:R-:W-:Y:S01]  /*6920*/  FMUL.FTZ R4, R19, R7 ;  /* 0x0000000713047220 */ /* 0x000fe20000410000 */
[----:B------:R-:W-:Y:S01]  /*6930*/  FMUL.FTZ R22, R22, R6 ;  /* 0x0000000616167220 */ /* 0x000fe20000410000 */
[----:B------:R-:W-:Y:S01]  /*6940*/  FMUL.FTZ R23, R23, R5 ;  /* 0x0000000517177220 */ /* 0x000fe20000410000 */
[----:B------:R-:W-:Y:S01]  /*6950*/  F2FP.BF16.F32.PACK_AB R5, R17, R20 ;  /* 0x000000141105723e */ /* 0x000fe200000010ff */
[----:B------:R-:W-:Y:S01]  /*6960*/  FMUL.FTZ R28, R225, R28 ;  /* 0x0000001ce11c7220 */ /* 0x000fe20000410000 */
[----:B------:R-:W-:Y:S01]  /*6970*/  F2FP.BF16.F32.PACK_AB R4, R4, R18 ;  /* 0x000000120404723e */ /* 0x000fe200000010ff */
[----:B------:R-:W-:Y:S01]  /*6980*/  FFMA.FTZ R7, -R175, R175, 1 ;  /* 0x3f800000af077423 */ /* 0x000fe200000101af */
[----:B------:R-:W-:Y:S01]  /*6990*/  F2FP.BF16.F32.PACK_AB R33, R23, R22 ;  /* 0x000000161721723e */ /* 0x000fe200000010ff */
[----:B------:R1:W-:Y:S01]  /*69a0*/  STS [R241+0x8400], R5 ;  /* 0x00840005f1007388 */ /* 0x0003e20000000800 */
[----:B------:R-:W-:Y:S01]  /*69b0*/  FFMA.FTZ R6, -R174, R174, 1 ;  /* 0x3f800000ae067423 */ /* 0x000fe200000101ae */
[----:B------:R-:W-:Y:S01]  /*69c0*/  FMUL.FTZ R18, R7, UR5 ;  /* 0x0000000507127c20 */ /* 0x000fe20008410000 */
[----:B------:R-:W-:Y:S01]  /*69d0*/  FMUL.FTZ R55, R114, R55 ;  /* 0x0000003772377220 */ /* 0x000fe20000410000 */
[----:B------:R1:W-:Y:S01]  /*69e0*/  STS [R242+0x8000], R16 ;  /* 0x00800010f2007388 */ /* 0x0003e20000000800 */
[----:B------:R-:W-:Y:S01]  /*69f0*/  FMUL.FTZ R17, R6, UR5 ;  /* 0x0000000506117c20 */ /* 0x000fe20008410000 */
[----:B------:R-:W-:Y:S01]  /*6a00*/  FFMA.FTZ R6, -R170, R170, 1 ;  /* 0x3f800000aa067423 */ /* 0x000fe200000101aa */
[----:B------:R-:W-:Y:S01]  /*6a10*/  FFMA.FTZ R7, -R171, R171, 1 ;  /* 0x3f800000ab077423 */ /* 0x000fe200000101ab */
[----:B------:R1:W-:Y:S01]  /*6a20*/  STS [R242+0x8400], R4 ;  /* 0x00840004f2007388 */ /* 0x0003e20000000800 */
[----:B------:R-:W-:Y:S01]  /*6a30*/  FMUL.FTZ R32, R35, R17 ;  /* 0x0000001123207220 */ /* 0x000fe20000410000 */
[----:B------:R-:W-:Y:S01]  /*6a40*/  FMUL.FTZ R6, R6, UR5 ;  /* 0x0000000506067c20 */ /* 0x000fe20008410000 */
[----:B------:R-:W-:Y:S01]  /*6a50*/  FMUL.FTZ R7, R7, UR5 ;  /* 0x0000000507077c20 */ /* 0x000fe20008410000 */
[----:B------:R-:W-:Y:S01]  /*6a60*/  FFMA.FTZ R17, -R162, R162, 1 ;  /* 0x3f800000a2117423 */ /* 0x000fe200000101a2 */
[----:B------:R-:W-:Y:S01]  /*6a70*/  FMUL.FTZ R12, R245, R12 ;  /* 0x0000000cf50c7220 */ /* 0x000fe20000410000 */
[----:B------:R-:W-:Y:S01]  /*6a80*/  FMUL.FTZ R23, R39, R6 ;  /* 0x0000000627177220 */ /* 0x000fe20000410000 */
[----:B------:R-:W-:Y:S01]  /*6a90*/  FMUL.FTZ R38, R38, R7 ;  /* 0x0000000726267220 */ /* 0x000fe20000410000 */
[----:B------:R-:W-:Y:S01]  /*6aa0*/  FFMA.FTZ R6, -R164, R164, 1 ;  /* 0x3f800000a4067423 */ /* 0x000fe200000101a4 */
[----:B------:R-:W-:Y:S01]  /*6ab0*/  FFMA.FTZ R7, -R165, R165, 1 ;  /* 0x3f800000a5077423 */ /* 0x000fe200000101a5 */
[----:B------:R-:W-:Y:S01]  /*6ac0*/  FMUL.FTZ R17, R17, UR5 ;  /* 0x0000000511117c20 */ /* 0x000fe20008410000 */
[----:B------:R-:W-:Y:S01]  /*6ad0*/  FMUL.FTZ R9, R250, R9 ;  /* 0x00000009fa097220 */ /* 0x000fe20000410000 */
[----:B------:R-:W-:Y:S01]  /*6ae0*/  FMUL.FTZ R6, R6, UR5 ;  /* 0x0000000506067c20 */ /* 0x000fe20008410000 */
[----:B------:R-:W-:Y:S01]  /*6af0*/  FMUL.FTZ R7, R7, UR5 ;  /* 0x0000000507077c20 */ /* 0x000fe20008410000 */
[----:B------:R-:W-:Y:S01]  /*6b00*/  FMUL.FTZ R21, R55, R17 ;  /* 0x0000001137157220 */ /* 0x000fe20000410000 */
[----:B------:R-:W-:Y:S01]  /*6b10*/  FADD.FTZ R45, -R104, R45 ;  /* 0x0000002d682d7221 */ /* 0x000fe20000010100 */
[----:B------:R-:W-:Y:S01]  /*6b20*/  FMUL.FTZ R22, R51, R6 ;  /* 0x0000000633167220 */ /* 0x000fe20000410000 */
[----:B------:R-:W-:Y:S01]  /*6b30*/  FMUL.FTZ R50, R50, R7 ;  /* 0x0000000732327220 */ /* 0x000fe20000410000 */
[----:B------:R-:W-:Y:S01]  /*6b40*/  FFMA.FTZ R6, -R110, R110, 1 ;  /* 0x3f8000006e067423 */ /* 0x000fe2000001016e */
[----:B-1----:R-:W-:Y:S01]  /*6b50*/  FFMA.FTZ R5, -R208, R208, 1 ;  /* 0x3f800000d0057423 */ /* 0x002fe200000101d0 */
[----:B------:R-:W-:Y:S01]  /*6b60*/  FFMA.FTZ R7, -R111, R111, 1 ;  /* 0x3f8000006f077423 */ /* 0x000fe2000001016f */
[----:B------:R-:W-:Y:S01]  /*6b70*/  FMUL.FTZ R16, R251, R8 ;  /* 0x00000008fb107220 */ /* 0x000fe20000410000 */
[----:B------:R-:W-:Y:S01]  /*6b80*/  FMUL.FTZ R6, R6, UR5 ;  /* 0x0000000506067c20 */ /* 0x000fe20008410000 */
[----:B------:R-:W-:Y:S01]  /*6b90*/  FMUL.FTZ R5, R5, UR5 ;  /* 0x0000000505057c20 */ /* 0x000fe20008410000 */
[----:B------:R-:W-:Y:S01]  /*6ba0*/  FFMA.FTZ R8, -R213, R213, 1 ;  /* 0x3f800000d5087423 */ /* 0x000fe200000101d5 */
[----:B------:R-:W-:Y:S01]  /*6bb0*/  FMUL.FTZ R7, R7, UR5 ;  /* 0x0000000507077c20 */ /* 0x000fe20008410000 */
[----:B------:R-:W-:Y:S01]  /*6bc0*/  FMUL.FTZ R20, R67, R6 ;  /* 0x0000000643147220 */ /* 0x000fe20000410000 */
[----:B------:R-:W-:Y:S01]  /*6bd0*/  FMUL.FTZ R13, R13, R5 ;  /* 0x000000050d0d7220 */ /* 0x000fe20000410000 */
[----:B------:R-:W-:Y:S01]  /*6be0*/  FMUL.FTZ R8, R8, UR5 ;  /* 0x0000000508087c20 */ /* 0x000fe20008410000 */
[----:B------:R-:W-:Y:S01]  /*6bf0*/  FMUL.FTZ R66, R66, R7 ;  /* 0x0000000742427220 */ /* 0x000fe20000410000 */
[----:B------:R-:W-:Y:S01]  /*6c00*/  FFMA.FTZ R5, -R196, R196, 1 ;  /* 0x3f800000c4057423 */ /* 0x000fe200000101c4 */
[----:B------:R-:W-:Y:S01]  /*6c10*/  FFMA.FTZ R6, -R209, R209, 1 ;  /* 0x3f800000d1067423 */ /* 0x000fe200000101d1 */
        /* <DEDUP_REMOVED lines=12> */
[----:B------:R-:W-:Y:S01]  /*6ce0*/  FADD.FTZ R34, -R105, R34 ;  /* 0x0000002269227221 */ /* 0x000fe20000010100 */
[----:B------:R-:W-:Y:S01]  /*6cf0*/  FMUL.FTZ R24, R24, R8 ;  /* 0x0000000818187220 */ /* 0x000fe20000410000 */
[----:B------:R-:W-:Y:S01]  /*6d00*/  FMUL.FTZ R6, R6, UR5 ;  /* 0x0000000506067c20 */ /* 0x000fe20008410000 */
[----:B------:R-:W-:Y:S01]  /*6d10*/  FMUL.FTZ R45, R202, R45 ;  /* 0x0000002dca2d7220 */ /* 0x000fe20000410000 */
[----:B------:R-:W-:Y:S01]  /*6d20*/  FMUL.FTZ R5, R5, UR5 ;  /* 0x0000000505057c20 */ /* 0x000fe20008410000 */
[----:B------:R-:W-:Y:S01]  /*6d30*/  FADD.FTZ R40, -R104, R40 ;  /* 0x0000002868287221 */ /* 0x000fe20000010100 */
[----:B------:R-:W-:Y:S01]  /*6d40*/  FFMA.FTZ R8, -R187, R187, 1 ;  /* 0x3f800000bb087423 */ /* 0x000fe200000101bb */
[----:B------:R-:W-:Y:S01]  /*6d50*/  F2FP.BF16.F32.PACK_AB R4, R9, R16 ;  /* 0x000000100904723e */ /* 0x000fe200000010ff */
[----:B------:R-:W-:Y:S01]  /*6d60*/  FMUL.FTZ R34, R193, R34 ;  /* 0x00000022c1227220 */ /* 0x000fe20000410000 */
[----:B------:R-:W-:Y:S01]  /*6d70*/  F2FP.BF16.F32.PACK_AB R19, R13, R12 ;  /* 0x0000000c0d13723e */ /* 0x000fe200000010ff */
[----:B------:R-:W-:Y:S01]  /*6d80*/  FMUL.FTZ R28, R28, R6 ;  /* 0x000000061c1c7220 */ /* 0x000fe20000410000 */
[----:B------:R-:W-:Y:S01]  /*6d90*/  FMUL.FTZ R13, R45, R5 ;  /* 0x000000052d0d7220 */ /* 0x000fe20000410000 */
[----:B------:R1:W-:Y:S01]  /*6da0*/  STS [R241+0xa000], R4 ;  /* 0x00a00004f1007388 */ /* 0x0003e20000000800 */
[----:B------:R-:W-:Y:S01]  /*6db0*/  FMUL.FTZ R40, R214, R40 ;  /* 0x00000028d6287220 */ /* 0x000fe20000410000 */
[----:B------:R-:W-:Y:S01]  /*6dc0*/  FMUL.FTZ R8, R8, UR5 ;  /* 0x0000000508087c20 */ /* 0x000fe20008410000 */
[----:B------:R-:W-:Y:S01]  /*6dd0*/  FADD.FTZ R44, -R104, R44 ;  /* 0x0000002c682c7221 */ /* 0x000fe20000010100 */
[----:B------:R-:W-:Y:S01]  /*6de0*/  FFMA.FTZ R6, -R177, R177, 1 ;  /* 0x3f800000b1067423 */ /* 0x000fe200000101b1 */
[----:B------:R-:W-:Y:S01]  /*6df0*/  FFMA.FTZ R5, -R172, R172, 1 ;  /* 0x3f800000ac057423 */ /* 0x000fe200000101ac */
[----:B------:R-:W-:Y:S01]  /*6e00*/  FMUL.FTZ R34, R34, R18 ;  /* 0x0000001222227220 */ /* 0x000fe20000410000 */
[----:B------:R-:W-:Y:S01]  /*6e10*/  FFMA.FTZ R18, -R163, R163, 1 ;  /* 0x3f800000a3127423 */ /* 0x000fe200000101a3 */
[----:B------:R-:W-:Y:S01]  /*6e20*/  FADD.FTZ R54, -R105, R54 ;  /* 0x0000003669367221 */ /* 0x000fe20000010100 */
[----:B------:R-:W-:Y:S01]  /*6e30*/  FMUL.FTZ R40, R40, R8 ;  /* 0x0000000828287220 */ /* 0x000fe20000410000 */
[----:B------:R-:W-:Y:S01]  /*6e40*/  FFMA.FTZ R7, -R200, R200, 1 ;  /* 0x3f800000c8077423 */ /* 0x000fe200000101c8 */
[----:B------:R-:W-:Y:S01]  /*6e50*/  FMUL.FTZ R44, R203, R44 ;  /* 0x0000002ccb2c7220 */ /* 0x000fe20000410000 */
[----:B------:R-:W-:Y:S01]  /*6e60*/  FMUL.FTZ R6, R6, UR5 ;  /* 0x0000000506067c20 */ /* 0x000fe20008410000 */
[----:B------:R-:W-:Y:S01]  /*6e70*/  FMUL.FTZ R8, R5, UR5 ;  /* 0x0000000505087c20 */ /* 0x000fe20008410000 */
[----:B------:R-:W-:Y:S01]  /*6e80*/  FADD.FTZ R61, -R104, R61 ;  /* 0x0000003d683d7221 */ /* 0x000fe20000010100 */
[----:B------:R-:W-:Y:S01]  /*6e90*/  FFMA.FTZ R5, -R115, R115, 1 ;  /* 0x3f80000073057423 */ /* 0x000fe20000010173 */
[----:B------:R-:W-:Y:S01]  /*6ea0*/  FMUL.FTZ R18, R18, UR5 ;  /* 0x0000000512127c20 */ /* 0x000fe20008410000 */
[----:B------:R-:W-:Y:S01]  /*6eb0*/  FMUL.FTZ R54, R167, R54 ;  /* 0x00000036a7367220 */ /* 0x000fe20000410000 */
[----:B------:R-:W-:Y:S01]  /*6ec0*/  FMUL.FTZ R7, R7, UR5 ;  /* 0x0000000507077c20 */ /* 0x000fe20008410000 */
[----:B------:R-:W-:Y:S01]  /*6ed0*/  FMUL.FTZ R44, R44, R6 ;  /* 0x000000062c2c7220 */ /* 0x000fe20000410000 */
[----:B------:R-:W-:Y:S01]  /*6ee0*/  FMUL.FTZ R61, R190, R61 ;  /* 0x0000003dbe3d7220 */ /* 0x000fe20000410000 */
[----:B------:R-:W-:Y:S01]  /*6ef0*/  FMUL.FTZ R5, R5, UR5 ;  /* 0x0000000505057c20 */ /* 0x000fe20008410000 */
[----:B------:R-:W-:Y:S01]  /*6f00*/  FADD.FTZ R60, -R104, R60 ;  /* 0x0000003c683c7221 */ /* 0x000fe20000010100 */
[----:B------:R-:W-:Y:S01]  /*6f10*/  FFMA.FTZ R6, -R166, R166, 1 ;  /* 0x3f800000a6067423 */ /* 0x000fe200000101a6 */
[----:B------:R-:W-:Y:S01]  /*6f20*/  FMUL.FTZ R54, R54, R18 ;  /* 0x0000001236367220 */ /* 0x000fe20000410000 */
[----:B------:R-:W-:Y:S01]  /*6f30*/  FMUL.FTZ R18, R25, R7 ;  /* 0x0000000719127220 */ /* 0x000fe20000410000 */
[----:B------:R-:W-:Y:S01]  /*6f40*/  FADD.FTZ R41, -R104, R41 ;  /* 0x0000002968297221 */ /* 0x000fe20000010100 */
[----:B------:R-:W-:Y:S01]  /*6f50*/  FFMA.FTZ R7, -R186, R186, 1 ;  /* 0x3f800000ba077423 */ /* 0x000fe200000101ba */
[----:B------:R-:W-:Y:S01]  /*6f60*/  FMUL.FTZ R61, R61, R5 ;  /* 0x000000053d3d7220 */ /* 0x000fe20000410000 */
[----:B------:R-:W-:Y:S01]  /*6f70*/  FMUL.FTZ R60, R191, R60 ;  /* 0x0000003cbf3c7220 */ /* 0x000fe20000410000 */
[----:B------:R-:W-:Y:S01]  /*6f80*/  FMUL.FTZ R6, R6, UR5 ;  /* 0x0000000506067c20 */ /* 0x000fe20008410000 */
[----:B------:R-:W-:Y:S01]  /*6f90*/  FADD.FTZ R5, -R0, R11 ;  /* 0x0000000b00057221 */ /* 0x000fe20000010100 */
[----:B------:R-:W-:Y:S01]  /*6fa0*/  FADD.FTZ R56, -R104, R56 ;  /* 0x0000003868387221 */ /* 0x000fe20000010100 */
[----:B------:R-:W-:Y:S01]  /*6fb0*/  FMUL.FTZ R41, R211, R41 ;  /* 0x00000029d3297220 */ /* 0x000fe20000410000 */
[----:B------:R-:W-:Y:S01]  /*6fc0*/  FMUL.FTZ R7, R7, UR5 ;  /* 0x0000000507077c20 */ /* 0x000fe20008410000 */
[----:B------:R-:W-:Y:S01]  /*6fd0*/  FMUL.FTZ R60, R60, R6 ;  /* 0x000000063c3c7220 */ /* 0x000fe20000410000 */
[----:B------:R-:W-:Y:S01]  /*6fe0*/  FMUL.FTZ R56, R195, R56 ;  /* 0x00000038c3387220 */ /* 0x000fe20000410000 */
[----:B------:R-:W-:Y:S01]  /*6ff0*/  FADD.FTZ R57, -R104, R57 ;  /* 0x0000003968397221 */ /* 0x000fe20000010100 */
[----:B------:R-:W-:Y:S01]  /*7000*/  FMUL.FTZ R16, R41, R7 ;  /* 0x0000000729107220 */ /* 0x000fe20000410000 */
[----:B------:R-:W-:Y:S01]  /*7010*/  FFMA.FTZ R7, -R173, R173, 1 ;  /* 0x3f800000ad077423 */ /* 0x000fe200000101ad */
[----:B------:R-:W-:Y:S01]  /*7020*/  FMUL.FTZ R56, R56, R8 ;  /* 0x0000000838387220 */ /* 0x000fe20000410000 */
[----:B------:R-:W-:Y:S01]  /*7030*/  FADD.FTZ R14, -R0, R14 ;  /* 0x0000000e000e7221 */ /* 0x000fe20000010100 */
[----:B------:R-:W-:Y:S01]  /*7040*/  FMUL.FTZ R57, R194, R57 ;  /* 0x00000039c2397220 */ /* 0x000fe20000410000 */
[----:B------:R-:W-:Y:S01]  /*7050*/  FMUL.FTZ R7, R7, UR5 ;  /* 0x0000000507077c20 */ /* 0x000fe20008410000 */
[----:B-1----:R-:W-:Y:S01]  /*7060*/  FFMA.FTZ R4, -R229, R229, 1 ;  /* 0x3f800000e5047423 */ /* 0x002fe200000101e5 */
[C---:B------:R-:W-:Y:S01]  /*7070*/  FADD.FTZ R10, -R0.reuse, R10 ;  /* 0x0000000a000a7221 */ /* 0x040fe20000010100 */
[----:B------:R-:W-:Y:S01]  /*7080*/  FADD.FTZ R26, -R0, R26 ;  /* 0x0000001a001a7221 */ /* 0x000fe20000010100 */
[----:B------:R-:W-:Y:S01]  /*7090*/  FMUL.FTZ R12, R57, R7 ;  /* 0x00000007390c7220 */ /* 0x000fe20000410000 */
[----:B------:R-:W-:Y:S01]  /*70a0*/  FMUL.FTZ R7, R4, UR5 ;  /* 0x0000000504077c20 */ /* 0x000fe20008410000 */
[----:B------:R-:W-:Y:S01]  /*70b0*/  FFMA.FTZ R4, -R226, R226, 1 ;  /* 0x3f800000e2047423 */ /* 0x000fe200000101e2 */
[C---:B------:R-:W-:Y:S01]  /*70c0*/  FADD.FTZ R43, -R0.reuse, R43 ;  /* 0x0000002b002b7221 */ /* 0x040fe20000010100 */
[C---:B------:R-:W-:Y:S01]  /*70d0*/  FADD.FTZ R30, -R0.reuse, R30 ;  /* 0x0000001e001e7221 */ /* 0x040fe20000010100 */
[----:B------:R-:W-:Y:S01]  /*70e0*/  FADD.FTZ R31, -R0, R31 ;  /* 0x0000001f001f7221 */ /* 0x000fe20000010100 */
[----:B------:R-:W-:Y:S01]  /*70f0*/  FMUL.FTZ R4, R4, UR5 ;  /* 0x0000000504047c20 */ /* 0x000fe20008410000 */
[----:B------:R-:W-:Y:S01]  /*7100*/  FMUL.FTZ R43, R234, R43 ;  /* 0x0000002bea2b7220 */ /* 0x000fe20000410000 */
[----:B------:R-:W-:Y:S01]  /*7110*/  FMUL.FTZ R30, R248, R30 ;  /* 0x0000001ef81e7220 */ /* 0x000fe20000410000 */
[----:B------:R-:W-:Y:S01]  /*7120*/  FMUL.FTZ R31, R247, R31 ;  /* 0x0000001ff71f7220 */ /* 0x000fe20000410000 */
[----:B------:R-:W-:Y:S01]  /*7130*/  FADD.FTZ R58, -R0, R58 ;  /* 0x0000003a003a7221 */ /* 0x000fe20000010100 */
[----:B------:R-:W-:Y:S01]  /*7140*/  F2FP.BF16.F32.PACK_AB R32, R32, R34 ;  /* 0x000000222020723e */ /* 0x000fe200000010ff */
[----:B------:R-:W-:Y:S01]  /*7150*/  FADD.FTZ R46, -R0, R46 ;  /* 0x0000002e002e7221 */ /* 0x000fe20000010100 */
[----:B------:R-:W2:Y:S01]  /*7160*/  LDL R34, [R1+0x50] ;  /* 0x0000500001227983 */ /* 0x000ea20000100800 */
[----:B------:R-:W-:Y:S01]  /*7170*/  FMUL.FTZ R58, R223, R58 ;  /* 0x0000003adf3a7220 */ /* 0x000fe20000410000 */
[----:B------:R-:W-:Y:S01]  /*7180*/  F2FP.BF16.F32.PACK_AB R18, R18, R24 ;  /* 0x000000181212723e */ /* 0x000fe200000010ff */
[----:B------:R-:W-:Y:S01]  /*7190*/  FMUL.FTZ R46, R231, R46 ;  /* 0x0000002ee72e7220 */ /* 0x000fe20000410000 */
[----:B------:R-:W2:Y:S01]  /*71a0*/  LDL.LU R29, [R1+0x28] ;  /* 0x00002800011d7983 */ /* 0x000ea20000300800 */
[C---:B------:R-:W-:Y:S01]  /*71b0*/  FADD.FTZ R47, -R0.reuse, R47 ;  /* 0x0000002f002f7221 */ /* 0x040fe20000010100 */
[C---:B------:R-:W-:Y:S01]  /*71c0*/  FADD.FTZ R42, -R0.reuse, R42 ;  /* 0x0000002a002a7221 */ /* 0x040fe20000010100 */
[----:B------:R-:W-:Y:S01]  /*71d0*/  F2FP.BF16.F32.PACK_AB R17, R17, R28 ;  /* 0x0000001c1111723e */ /* 0x000fe200000010ff */
[----:B------:R-:W-:Y:S01]  /*71e0*/  FADD.FTZ R59, -R0, R59 ;  /* 0x0000003b003b7221 */ /* 0x000fe20000010100 */
[----:B------:R-:W2:Y:S01]  /*71f0*/  LDL.LU R28, [R1+0x2c] ;  /* 0x00002c00011c7983 */ /* 0x000ea20000300800 */
[----:B------:R-:W-:Y:S01]  /*7200*/  FMUL.FTZ R47, R228, R47 ;  /* 0x0000002fe42f7220 */ /* 0x000fe20000410000 */
[----:B------:R-:W-:Y:S01]  /*7210*/  FMUL.FTZ R42, R235, R42 ;  /* 0x0000002aeb2a7220 */ /* 0x000fe20000410000 */
[----:B------:R-:W-:Y:S01]  /*7220*/  F2FP.BF16.F32.PACK_AB R23, R23, R38 ;  /* 0x000000261717723e */ /* 0x000fe200000010ff */
[C---:B------:R-:W-:Y:S01]  /*7230*/  FADD.FTZ R62, -R0.reuse, R62 ;  /* 0x0000003e003e7221 */ /* 0x040fe20000010100 */
[----:B------:R-:W-:Y:S01]  /*7240*/  FADD.FTZ R63, -R0, R63 ;  /* 0x0000003f003f7221 */ /* 0x000fe20000010100 */
[----:B------:R-:W-:Y:S01]  /*7250*/  FFMA.FTZ R0, -R179, R179, 1 ;  /* 0x3f800000b3007423 */ /* 0x000fe200000101b3 */
[----:B------:R-:W-:Y:S01]  /*7260*/  FMUL.FTZ R59, R222, R59 ;  /* 0x0000003bde3b7220 */ /* 0x000fe20000410000 */
[----:B------:R-:W-:Y:S01]  /*7270*/  F2FP.BF16.F32.PACK_AB R22, R22, R50 ;  /* 0x000000321616723e */ /* 0x000fe200000010ff */
[----:B------:R-:W-:Y:S01]  /*7280*/  FMUL.FTZ R62, R219, R62 ;  /* 0x0000003edb3e7220 */ /* 0x000fe20000410000 */
[----:B------:R-:W-:Y:S01]  /*7290*/  F2FP.BF16.F32.PACK_AB R16, R16, R40 ;  /* 0x000000281010723e */ /* 0x000fe200000010ff */
[----:B------:R-:W-:Y:S01]  /*72a0*/  FMUL.FTZ R63, R210, R63 ;  /* 0x0000003fd23f7220 */ /* 0x000fe20000410000 */
[----:B------:R-:W-:Y:S02]  /*72b0*/  F2FP.BF16.F32.PACK_AB R13, R13, R44 ;  /* 0x0000002c0d0d723e */ /* 0x000fe400000010ff */
[----:B------:R-:W-:Y:S02]  /*72c0*/  F2FP.BF16.F32.PACK_AB R21, R21, R54 ;  /* 0x000000361515723e */ /* 0x000fe400000010ff */
[----:B------:R-:W-:Y:S02]  /*72d0*/  F2FP.BF16.F32.PACK_AB R20, R20, R66 ;  /* 0x000000421414723e */ /* 0x000fe400000010ff */
[----:B------:R-:W-:Y:S02]  /*72e0*/  F2FP.BF16.F32.PACK_AB R12, R12, R56 ;  /* 0x000000380c0c723e */ /* 0x000fe400000010ff */
[----:B------:R-:W-:Y:S01]  /*72f0*/  F2FP.BF16.F32.PACK_AB R11, R61, R60 ;  /* 0x0000003c3d0b723e */ /* 0x000fe200000010ff */
[----:B---3--:R-:W-:Y:S01]  /*7300*/  FMUL.FTZ R10, R101, R10 ;  /* 0x0000000a650a7220 */ /* 0x008fe20000410000 */
[----:B----4-:R-:W-:Y:S01]  /*7310*/  FMUL.FTZ R6, R65, R5 ;  /* 0x0000000541067220 */ /* 0x010fe20000410000 */
[----:B------:R-:W-:Y:S01]  /*7320*/  FFMA.FTZ R5, -R230, R230, 1 ;  /* 0x3f800000e6057423 */ /* 0x000fe200000101e6 */
[----:B--2---:R-:W-:Y:S03]  /*7330*/  FMUL.FTZ R14, R64, R14 ;  /* 0x0000000e400e7220 */ /* 0x004fe60000410000 */
[----:B------:R-:W-:Y:S01]  /*7340*/  FMUL.FTZ R8, R5, UR5 ;  /* 0x0000000505087c20 */ /* 0x000fe20008410000 */
[----:B------:R-:W-:Y:S01]  /*7350*/  FFMA.FTZ R5, -R227, R227, 1 ;  /* 0x3f800000e3057423 */ /* 0x000fe200000101e3 */
[----:B------:R-:W-:Y:S01]  /*7360*/  FMUL.FTZ R7, R6, R7 ;  /* 0x0000000706077220 */ /* 0x000fe20000410000 */
[----:B------:R-:W-:Y:S01]  /*7370*/  FMUL.FTZ R15, R53, R15 ;  /* 0x0000000f350f7220 */ /* 0x000fe20000410000 */
[----:B------:R-:W-:Y:S01]  /*7380*/  FMUL.FTZ R10, R10, R8 ;  /* 0x000000080a0a7220 */ /* 0x000fe20000410000 */
[----:B------:R-:W-:Y:S01]  /*7390*/  FMUL.FTZ R5, R5, UR5 ;  /* 0x0000000505057c20 */ /* 0x000fe20008410000 */
[----:B------:R-:W-:Y:S01]  /*73a0*/  FMUL.FTZ R26, R52, R26 ;  /* 0x0000001a341a7220 */ /* 0x000fe20000410000 */
[----:B------:R-:W-:Y:S02]  /*73b0*/  FMUL.FTZ R9, R15, R4 ;  /* 0x000000040f097220 */ /* 0x000fe40000410000 */
[----:B------:R-:W-:Y:S01]  /*73c0*/  FMUL.FTZ R14, R14, R5 ;  /* 0x000000050e0e7220 */ /* 0x000fe20000410000 */
[----:B------:R-:W-:Y:S01]  /*73d0*/  FFMA.FTZ R5, -R221, R221, 1 ;  /* 0x3f800000dd057423 */ /* 0x000fe200000101dd */
[----:B------:R-:W-:Y:S01]  /*73e0*/  F2FP.BF16.F32.PACK_AB R10, R7, R10 ;  /* 0x0000000a070a723e */ /* 0x000fe200000010ff */
[----:B------:R-:W-:Y:S01]  /*73f0*/  FFMA.FTZ R4, -R220, R220, 1 ;  /* 0x3f800000dc047423 */ /* 0x000fe200000101dc */
[----:B------:R-:W-:Y:S01]  /*7400*/  FFMA.FTZ R7, -R205, R205, 1 ;  /* 0x3f800000cd077423 */ /* 0x000fe200000101cd */
[----:B------:R-:W-:Y:S01]  /*7410*/  FMUL.FTZ R6, R5, UR5 ;  /* 0x0000000505067c20 */ /* 0x000fe20008410000 */
[----:B------:R-:W-:Y:S01]  /*7420*/  F2FP.BF16.F32.PACK_AB R9, R9, R14 ;  /* 0x0000000e0909723e */ /* 0x000fe200000010ff */
[----:B------:R-:W-:Y:S01]  /*7430*/  STS [R241+0xa400], R10 ;  /* 0x00a4000af1007388 */ /* 0x000fe20000000800 */
[----:B------:R-:W-:Y:S01]  /*7440*/  FFMA.FTZ R5, -R218, R218, 1 ;  /* 0x3f800000da057423 */ /* 0x000fe200000101da */
[----:B------:R-:W-:Y:S01]  /*7450*/  FMUL.FTZ R26, R26, R6 ;  /* 0x000000061a1a7220 */ /* 0x000fe20000410000 */
[----:B------:R-:W-:Y:S01]  /*7460*/  FFMA.FTZ R6, -R204, R204, 1 ;  /* 0x3f800000cc067423 */ /* 0x000fe200000101cc */
[----:B------:R-:W-:Y:S01]  /*7470*/  STS [R242+0xa000], R19 ;  /* 0x00a00013f2007388 */ /* 0x000fe20000000800 */
[----:B------:R-:W-:Y:S01]  /*7480*/  FMUL.FTZ R8, R4, UR5 ;  /* 0x0000000504087c20 */ /* 0x000fe20008410000 */
[----:B------:R-:W-:Y:S01]  /*7490*/  FFMA.FTZ R4, -R217, R217, 1 ;  /* 0x3f800000d9047423 */ /* 0x000fe200000101d9 */
[----:B------:R-:W-:Y:S01]  /*74a0*/  FMUL.FTZ R6, R6, UR5 ;  /* 0x0000000506067c20 */ /* 0x000fe20008410000 */
[----:B------:R-:W-:Y:S01]  /*74b0*/  STS [R242+0xa400], R9 ;  /* 0x00a40009f2007388 */ /* 0x000fe20000000800 */
[----:B------:R-:W-:Y:S01]  /*74c0*/  FMUL.FTZ R5, R5, UR5 ;  /* 0x0000000505057c20 */ /* 0x000fe20008410000 */
[----:B------:R-:W-:Y:S01]  /*74d0*/  FMUL.FTZ R8, R27, R8 ;  /* 0x000000081b087220 */ /* 0x000fe20000410000 */
[----:B------:R-:W-:Y:S01]  /*74e0*/  FMUL.FTZ R43, R43, R6 ;  /* 0x000000062b2b7220 */ /* 0x000fe20000410000 */
[----:B------:R-:W-:Y:S01]  /*74f0*/  STS [R243+0x8000], R102 ;  /* 0x00800066f3007388 */ /* 0x000fe20000000800 */
[----:B------:R-:W-:Y:S01]  /*7500*/  FMUL.FTZ R4, R4, UR5 ;  /* 0x0000000504047c20 */ /* 0x000fe20008410000 */
[----:B------:R-:W-:Y:S01]  /*7510*/  FFMA.FTZ R6, -R189, R189, 1 ;  /* 0x3f800000bd067423 */ /* 0x000fe200000101bd */
[----:B------:R-:W-:Y:S01]  /*7520*/  F2FP.BF16.F32.PACK_AB R8, R8, R26 ;  /* 0x0000001a0808723e */ /* 0x000fe200000010ff */
[----:B------:R-:W-:Y:S01]  /*7530*/  STS [R243+0x8400], R33 ;  /* 0x00840021f3007388 */ /* 0x000fe20000000800 */
[----:B------:R-:W-:Y:S01]  /*7540*/  FMUL.FTZ R30, R30, R5 ;  /* 0x000000051e1e7220 */ /* 0x000fe20000410000 */
[----:B------:R-:W-:Y:S01]  /*7550*/  FFMA.FTZ R5, -R199, R199, 1 ;  /* 0x3f800000c7057423 */ /* 0x000fe200000101c7 */
[----:B------:R-:W-:Y:S01]  /*7560*/  FMUL.FTZ R31, R31, R4 ;  /* 0x000000041f1f7220 */ /* 0x000fe20000410000 */
[----:B------:R-:W-:Y:S01]  /*7570*/  STS [R240+0x8000], R100 ;  /* 0x00800064f0007388 */ /* 0x000fe20000000800 */
[----:B------:R-:W-:Y:S01]  /*7580*/  FMUL.FTZ R6, R6, UR5 ;  /* 0x0000000506067c20 */ /* 0x000fe20008410000 */
[----:B------:R-:W-:Y:S01]  /*7590*/  FMUL.FTZ R5, R5, UR5 ;  /* 0x0000000505057c20 */ /* 0x000fe20008410000 */
[----:B------:R-:W-:Y:S01]  /*75a0*/  FMUL.FTZ R7, R7, UR5 ;  /* 0x0000000507077c20 */ /* 0x000fe20008410000 */
[----:B------:R-:W-:Y:S01]  /*75b0*/  STS [R240+0x8400], R32 ;  /* 0x00840020f0007388 */ /* 0x000fe20000000800 */
[----:B------:R-:W-:Y:S01]  /*75c0*/  FFMA.FTZ R4, -R198, R198, 1 ;  /* 0x3f800000c6047423 */ /* 0x000fe200000101c6 */
[----:B------:R-:W-:Y:S01]  /*75d0*/  FMUL.FTZ R58, R58, R6 ;  /* 0x000000063a3a7220 */ /* 0x000fe20000410000 */
[----:B------:R-:W-:Y:S01]  /*75e0*/  F2FP.BF16.F32.PACK_AB R6, R31, R30 ;  /* 0x0000001e1f06723e */ /* 0x000fe200000010ff */
[----:B------:R-:W-:Y:S01]  /*75f0*/  STS [R243+0xa000], R18 ;  /* 0x00a00012f3007388 */ /* 0x000fe20000000800 */
[----:B------:R-:W-:Y:S01]  /*7600*/  FMUL.FTZ R46, R46, R5 ;  /* 0x000000052e2e7220 */ /* 0x000fe20000410000 */
[----:B------:R-:W-:Y:S01]  /*7610*/  FMUL.FTZ R4, R4, UR5 ;  /* 0x0000000504047c20 */ /* 0x000fe20008410000 */
[----:B------:R-:W-:Y:S01]  /*7620*/  FFMA.FTZ R5, -R188, R188, 1 ;  /* 0x3f800000bc057423 */ /* 0x000fe200000101bc */
[----:B------:R-:W-:Y:S01]  /*7630*/  STS [R243+0xa400], R8 ;  /* 0x00a40008f3007388 */ /* 0x000fe20000000800 */
[----:B------:R-:W-:Y:S01]  /*7640*/  FMUL.FTZ R42, R42, R7 ;  /* 0x000000072a2a7220 */ /* 0x000fe20000410000 */
[----:B------:R-:W-:Y:S01]  /*7650*/  FMUL.FTZ R47, R47, R4 ;  /* 0x000000042f2f7220 */ /* 0x000fe20000410000 */
[----:B------:R-:W-:Y:S01]  /*7660*/  FMUL.FTZ R5, R5, UR5 ;  /* 0x0000000505057c20 */ /* 0x000fe20008410000 */
[----:B------:R-:W-:Y:S01]  /*7670*/  STS [R240+0xa000], R17 ;  /* 0x00a00011f0007388 */ /* 0x000fe20000000800 */
[----:B------:R-:W-:Y:S01]  /*7680*/  FFMA.FTZ R4, -R181, R181, 1 ;  /* 0x3f800000b5047423 */ /* 0x000fe200000101b5 */
[----:B------:R-:W-:Y:S01]  /*7690*/  FMUL.FTZ R7, R0, UR5 ;  /* 0x0000000500077c20 */ /* 0x000fe20008410000 */
[----:B------:R-:W-:Y:S01]  /*76a0*/  FMUL.FTZ R0, R59, R5 ;  /* 0x000000053b007220 */ /* 0x000fe20000410000 */
[----:B------:R-:W-:Y:S01]  /*76b0*/  STS [R240+0xa400], R6 ;  /* 0x00a40006f0007388 */ /* 0x000fe20000000800 */
[----:B------:R-:W-:Y:S01]  /*76c0*/  FMUL.FTZ R4, R4, UR5 ;  /* 0x0000000504047c20 */ /* 0x000fe20008410000 */
[----:B------:R-:W-:Y:S01]  /*76d0*/  F2FP.BF16.F32.PACK_AB R5, R43, R42 ;  /* 0x0000002a2b05723e */ /* 0x000fe200000010ff */
[----:B------:R-:W-:Y:S01]  /*76e0*/  FMUL.FTZ R7, R63, R7 ;  /* 0x000000073f077220 */ /* 0x000fe20000410000 */
[----:B------:R-:W-:Y:S01]  /*76f0*/  STS [R236+0x8000], R49 ;  /* 0x00800031ec007388 */ /* 0x000fe20000000800 */
[----:B------:R-:W-:Y:S01]  /*7700*/  FMUL.FTZ R62, R62, R4 ;  /* 0x000000043e3e7220 */ /* 0x000fe20000410000 */
[----:B------:R-:W-:Y:S02]  /*7710*/  F2FP.BF16.F32.PACK_AB R4, R47, R46 ;  /* 0x0000002e2f04723e */ /* 0x000fe400000010ff */
[----:B------:R-:W-:Y:S01]  /*7720*/  STS [R236+0x8400], R23 ;  /* 0x00840017ec007388 */ /* 0x000fe20000000800 */
[----:B------:R-:W-:Y:S02]  /*7730*/  F2FP.BF16.F32.PACK_AB R0, R0, R58 ;  /* 0x0000003a0000723e */ /* 0x000fe400000010ff */
        /* <DEDUP_REMOVED lines=23> */
[----:B------:R-:W-:Y:S02]  /*78b0*/  LEA R59, R34, UR4, 0x1 ;  /* 0x00000004223b7c11 */ /* 0x000fe4000f8e08ff */
[----:B------:R-:W-:Y:S02]  /*78c0*/  MOV R53, R29 ;  /* 0x0000001d00357202 */ /* 0x000fe40000000f00 */
[----:B------:R-:W-:Y:S01]  /*78d0*/  MOV R52, R28 ;  /* 0x0000001c00347202 */ /* 0x000fe20000000f00 */
        /* <DEDUP_REMOVED lines=54> */
[----:B------:R-:W2:Y:S01]  /*7c40*/  LDL.LU.64 R28, [R1+0x10] ;  /* 0x00001000011c7983 */ /* 0x000ea20000300a00 */
[----:B------:R-:W1:Y:S08]  /*7c50*/  LDC R6, c[0x0][0x420] ;  /* 0x00010800ff067b82 */ /* 0x000e700000000800 */
[----:B------:R-:W3:Y:S01]  /*7c60*/  LDC R7, c[0x0][0x424] ;  /* 0x00010900ff077b82 */ /* 0x000ee20000000800 */
[----:B-1----:R-:W-:Y:S05]  /*7c70*/  IMAD.U32 R4, R6, -0x80, RZ ;  /* 0xffffff8006047824 */ /* 0x002fea00078e00ff */
[C---:B--2---:R-:W-:Y:S04]  /*7c80*/  LEA R5, P0, R4.reuse, R28, 0x1 ;  /* 0x0000001c04057211 */ /* 0x044fe800078008ff */
        /* <DEDUP_REMOVED lines=8> */
[----:B---3--:R-:W-:Y:S03]  /*7d10*/  LEA.HI.X R5, R6, R9, R7, 0x7, P0 ;  /* 0x0000000906057211 */ /* 0x008fe600000f3c07 */
[----:B------:R1:W-:Y:S04]  /*7d20*/  STL.64 [R1+0x10], R8 ;  /* 0x0000100801007387 */ /* 0x0003e80000100a00 */
[----:B------:R1:W-:Y:S04]  /*7d30*/  LDGSTS.E.BYPASS.LTC128B.128 [R59+0x5000], desc[UR10][R4.64] ;  /* 0x05000000043b7fae */ /* 0x0003e8000b901d4a */
[----:B------:R-:W0:Y:S02]  /*7d40*/  LDGDEPBAR ;  /* 0x00000000000079af */ /* 0x000e240000000000 */
.L_x_305:
[----:B------:R-:W2:Y:S01]  /*7d50*/  LDL R60, [R1+0x40] ;  /* 0x00004000013c7983 */ /* 0x000ea20000100800 */
[----:B------:R-:W-:Y:S03]  /*7d60*/  ULOP3.LUT UR15, UR8, 0x1, URZ, 0xc0, !UPT ;  /* 0x00000001080f7892 */ /* 0x000fe6000f8ec03f */
[----:B------:R-:W3:Y:S01]  /*7d70*/  LDL R58, [R1+0x44] ;  /* 0x00004400013a7983 */ /* 0x000ee20000100800 */
[----:B------:R-:W-:Y:S02]  /*7d80*/  UISETP.NE.U32.AND UP1, UPT, UR15, 0x1, UPT ;  /* 0x000000010f00788c */ /* 0x000fe4000bf25070 */
[----:B------:R-:W-:Y:S01]  /*7d90*/  UIADD3 UR15, UR8, -0x1, URZ ;  /* 0xffffffff080f7890 */ /* 0x000fe2000fffe03f */
[----:B------:R-:W4:Y:S04]  /*7da0*/  LDL R57, [R1+0x38] ;  /* 0x0000380001397983 */ /* 0x000f280000100800 */
[----:B------:R-:W5:Y:S04]  /*7db0*/  LDL R56, [R1+0x3c] ;  /* 0x00003c0001387983 */ /* 0x000f680000100800 */
[----:B------:R-:W5:Y:S04]  /*7dc0*/  LDL R55, [R1+0x30] ;  /* 0x0000300001377983 */ /* 0x000f680000100800 */
[----:B------:R-:W5:Y:S04]  /*7dd0*/  LDL R54, [R1+0x34] ;  /* 0x0000340001367983 */ /* 0x000f680000100800 */
[----:B------:R-:W-:Y:S04]  /*7de0*/  LDSM.16.M88.4 R16, [R151] ;  /* 0x000000009710783b */ /* 0x000fe80000000200 */
[----:B------:R-:W1:Y:S04]  /*7df0*/  LDSM.16.MT88.4 R20, [R0+0x6000] ;  /* 0x006000000014783b */ /* 0x000e680000004200 */
[----:B------:R-:W1:Y:S04]  /*7e00*/  LDSM.16.M88.4 R12, [R151+0x2000] ;  /* 0x00200000970c783b */ /* 0x000e680000000200 */
[----:B------:R-:W-:Y:S04]  /*7e10*/  LDSM.16.M88.4 R24, [R157] ;  /* 0x000000009d18783b */ /* 0x000fe80000000200 */
[----:B------:R-:W1:Y:S04]  /*7e20*/  LDSM.16.MT88.4 R28, [R0+0x6400] ;  /* 0x00640000001c783b */ /* 0x000e680000004200 */
[----:B------:R-:W1:Y:S04]  /*7e30*/  LDSM.16.M88.4 R32, [R160] ;  /* 0x00000000a020783b */ /* 0x000e680000000200 */
[----:B------:R-:W-:Y:S04]  /*7e40*/  LDSM.16.M88.4 R36, [R153] ;  /* 0x000000009924783b */ /* 0x000fe80000000200 */
[----:B------:R-:W1:Y:S04]  /*7e50*/  LDSM.16.MT88.4 R40, [R0+0x6800] ;  /* 0x006800000028783b */ /* 0x000e680000004200 */
[----:B------:R-:W1:Y:S04]  /*7e60*/  LDSM.16.M88.4 R44, [R153+0x2000] ;  /* 0x00200000992c783b */ /* 0x000e680000000200 */
[----:B------:R-:W-:Y:S01]  /*7e70*/  LDSM.16.MT88.4 R48, [R0+0x6c00] ;  /* 0x006c00000030783b */ /* 0x000fe20000004200 */
[-C--:B-1----:R-:W-:Y:S06]  /*7e80*/  HMMA.16816.F32.BF16 R4, R16, R20.reuse, RZ ;  /* 0x000000141004723c */ /* 0x082fec00000418ff */
[C---:B------:R-:W-:Y:S06]  /*7e90*/  HMMA.16816.F32.BF16 R8, R12.reuse, R20, RZ ;  /* 0x000000140c08723c */ /* 0x040fec00000418ff */
[-C--:B------:R-:W-:Y:S06]  /*7ea0*/  HMMA.16816.F32.BF16 R12, R12, R22.reuse, RZ ;  /* 0x000000160c0c723c */ /* 0x080fec00000418ff */
[----:B------:R-:W-:Y:S01]  /*7eb0*/  HMMA.16816.F32.BF16 R16, R16, R22, RZ ;  /* 0x000000161010723c */ /* 0x000fe200000418ff */
[----:B------:R-:W1:Y:S05]  /*7ec0*/  LDSM.16.M88.4 R20, [R152] ;  /* 0x000000009814783b */ /* 0x000e6a0000000200 */
[-C--:B------:R-:W-:Y:S06]  /*7ed0*/  HMMA.16816.F32.BF16 R4, R24, R28.reuse, R4 ;  /* 0x0000001c1804723c */ /* 0x080fec0000041804 */
[C---:B------:R-:W-:Y:S06]  /*7ee0*/  HMMA.16816.F32.BF16 R8, R32.reuse, R28, R8 ;  /* 0x0000001c2008723c */ /* 0x040fec0000041808 */
[-C--:B------:R-:W-:Y:S01]  /*7ef0*/  HMMA.16816.F32.BF16 R12, R32, R30.reuse, R12 ;  /* 0x0000001e200c723c */ /* 0x080fe2000004180c */
[----:B------:R-:W1:Y:S05]  /*7f00*/  LDSM.16.M88.4 R32, [R152+0x2000] ;  /* 0x002000009820783b */ /* 0x000e6a0000000200 */
[----:B------:R-:W-:Y:S01]  /*7f10*/  HMMA.16816.F32.BF16 R16, R24, R30, R16 ;  /* 0x0000001e1810723c */ /* 0x000fe20000041810 */
[----:B------:R-:W-:Y:S04]  /*7f20*/  LDSM.16.M88.4 R24, [R151+0x4000] ;  /* 0x004000009718783b */ /* 0x000fe80000000200 */
[----:B------:R-:W1:Y:S01]  /*7f30*/  LDSM.16.MT88.4 R28, [R0+0x7000] ;  /* 0x00700000001c783b */ /* 0x000e620000004200 */
[-C--:B------:R-:W-:Y:S06]  /*7f40*/  HMMA.16816.F32.BF16 R4, R36, R40.reuse, R4 ;  /* 0x000000282404723c */ /* 0x080fec0000041804 */
[C---:B------:R-:W-:Y:S06]  /*7f50*/  HMMA.16816.F32.BF16 R8, R44.reuse, R40, R8 ;  /* 0x000000282c08723c */ /* 0x040fec0000041808 */
[-C--:B------:R-:W-:Y:S01]  /*7f60*/  HMMA.16816.F32.BF16 R12, R44, R42.reuse, R12 ;  /* 0x0000002a2c0c723c */ /* 0x080fe2000004180c */
[----:B------:R-:W1:Y:S05]  /*7f70*/  LDSM.16.M88.4 R44, [R151+0x6000] ;  /* 0x00600000972c783b */ /* 0x000e6a0000000200 */
[----:B------:R-:W-:Y:S01]  /*7f80*/  HMMA.16816.F32.BF16 R16, R36, R42, R16 ;  /* 0x0000002a2410723c */ /* 0x000fe20000041810 */
[----:B------:R-:W-:Y:S04]  /*7f90*/  LDSM.16.M88.4 R36, [R159] ;  /* 0x000000009f24783b */ /* 0x000fe80000000200 */
[----:B------:R-:W1:Y:S02]  /*7fa0*/  LDSM.16.MT88.4 R40, [R0+0x7400] ;  /* 0x007400000028783b */ /* 0x000e640000004200 */
[-C--:B-1----:R-:W-:Y:S06]  /*7fb0*/  HMMA.16816.F32.BF16 R4, R20, R48.reuse, R4 ;  /* 0x000000301404723c */ /* 0x082fec0000041804 */
[C---:B------:R-:W-:Y:S06]  /*7fc0*/  HMMA.16816.F32.BF16 R8, R32.reuse, R48, R8 ;  /* 0x000000302008723c */ /* 0x040fec0000041808 */
[-C--:B------:R-:W-:Y:S01]  /*7fd0*/  HMMA.16816.F32.BF16 R12, R32, R50.reuse, R12 ;  /* 0x00000032200c723c */ /* 0x080fe2000004180c */
[----:B------:R-:W1:Y:S05]  /*7fe0*/  LDSM.16.M88.4 R32, [R158] ;  /* 0x000000009e20783b */ /* 0x000e6a0000000200 */
        /* <DEDUP_REMOVED lines=8> */
[----:B------:R1:W-:Y:S04]  /*8070*/  LDSM.16.MT88.4 R28, [R0+0x7c00] ;  /* 0x007c0000001c783b */ /* 0x0003e80000004200 */
[----:B------:R-:W1:Y:S01]  /*8080*/  LDSM.16.M88.4 R24, [R152+0x4000] ;  /* 0x004000009818783b */ /* 0x000e620000000200 */
[-C--:B------:R-:W-:Y:S06]  /*8090*/  HMMA.16816.F32.BF16 R4, R36, R40.reuse, R4 ;  /* 0x000000282404723c */ /* 0x080fec0000041804 */
[C---:B-1----:R-:W-:Y:S06]  /*80a0*/  HMMA.16816.F32.BF16 R8, R32.reuse, R40, R8 ;  /* 0x000000282008723c */ /* 0x042fec0000041808 */
[-C--:B------:R-:W-:Y:S01]  /*80b0*/  HMMA.16816.F32.BF16 R12, R32, R42.reuse, R12 ;  /* 0x0000002a200c723c */ /* 0x080fe2000004180c */
[----:B------:R-:W1:Y:S01]  /*80c0*/  LDSM.16.M88.4 R32, [R152+0x6000] ;  /* 0x006000009820783b */ /* 0x000e620000000200 */
[----:B------:R-:W-:Y:S04]  /*80d0*/  IMAD.U32 R40, RZ, RZ, UR26 ;  /* 0x0000001aff287e24 */ /* 0x000fe8000f8e00ff */
[----:B------:R-:W-:Y:S01]  /*80e0*/  HMMA.16816.F32.BF16 R16, R36, R42, R16 ;  /* 0x0000002a2410723c */ /* 0x000fe20000041810 */
[----:B------:R-:W-:Y:S05]  /*80f0*/  IMAD.U32 R0, RZ, RZ, UR16 ;  /* 0x00000010ff007e24 */ /* 0x000fea000f8e00ff */
[-C--:B------:R-:W-:Y:S01]  /*8100*/  HMMA.16816.F32.BF16 R4, R20, R48.reuse, R4 ;  /* 0x000000301404723c */ /* 0x080fe20000041804 */
[----:B------:R-:W-:Y:S04]  /*8110*/  IMAD.U32 R42, RZ, RZ, UR27 ;  /* 0x0000001bff2a7e24 */ /* 0x000fe8000f8e00ff */
[----:B------:R-:W-:Y:S01]  /*8120*/  IMAD.U32 R38, RZ, RZ, UR25 ;  /* 0x00000019ff267e24 */ /* 0x000fe2000f8e00ff */
[C---:B------:R-:W-:Y:S01]  /*8130*/  HMMA.16816.F32.BF16 R8, R44.reuse, R48, R8 ;  /* 0x000000302c08723c */ /* 0x040fe20000041808 */
        /* <DEDUP_REMOVED lines=8> */
[----:B------:R-:W-:Y:S01]  /*81c0*/  IMAD.U32 R50, RZ, RZ, UR31 ;  /* 0x0000001fff327e24 */ /* 0x000fe2000f8e00ff */
[C---:B-1----:R-:W-:Y:S01]  /*81d0*/  HMMA.16816.F32.BF16 R8, R32.reuse, R28, R8 ;  /* 0x0000001c2008723c */ /* 0x042fe20000041808 */
[----:B------:R-:W-:Y:S04]  /*81e0*/  IMAD.U32 R22, RZ, RZ, UR30 ;  /* 0x0000001eff167e24 */ /* 0x000fe8000f8e00ff */
[----:B------:R-:W-:Y:S01]  /*81f0*/  LEA R37, P0, R21, R52, 0x2 ;  /* 0x0000003415257211 */ /* 0x000fe200078010ff */
[-C--:B------:R-:W-:Y:S01]  /*8200*/  HMMA.16816.F32.BF16 R12, R32, R30.reuse, R12 ;  /* 0x0000001e200c723c */ /* 0x080fe2000004180c */
[----:B------:R-:W-:Y:S01]  /*8210*/  MOV R28, UR20 ;  /* 0x00000014001c7c02 */ /* 0x000fe20008000f00 */
[----:B------:R-:W-:Y:S02]  /*8220*/  IMAD.U32 R23, RZ, RZ, UR29 ;  /* 0x0000001dff177e24 */ /* 0x000fe4000f8e00ff */
[----:B------:R1:W-:Y:S01]  /*8230*/  STL [R1+0x2c], R37 ;  /* 0x00002c2501007387 */ /* 0x0003e20000100800 */
[----:B------:R-:W-:Y:S01]  /*8240*/  LEA.HI.X.SX32 R39, R0, R53, 0x2, P0 ;  /* 0x0000003500277211 */ /* 0x000fe200000f16ff */
[----:B------:R-:W-:Y:S01]  /*8250*/  HMMA.16816.F32.BF16 R16, R24, R30, R16 ;  /* 0x0000001e1810723c */ /* 0x000fe20000041810 */
[----:B------:R-:W-:Y:S03]  /*8260*/  IMAD.U32 R0, RZ, RZ, UR31 ;  /* 0x0000001fff007e24 */ /* 0x000fe6000f8e00ff */
[----:B------:R1:W-:Y:S01]  /*8270*/  STL [R1+0x28], R39 ;  /* 0x0000282701007387 */ /* 0x0003e20000100800 */
[----:B------:R-:W-:Y:S02]  /*8280*/  IMAD.U32 R34, RZ, RZ, UR23 ;  /* 0x00000017ff227e24 */ /* 0x000fe4000f8e00ff */
[----:B------:R-:W-:Y:S04]  /*8290*/  IMAD.U32 R24, RZ, RZ, UR28 ;  /* 0x0000001cff187e24 */ /* 0x000fe8000f8e00ff */
        /* <DEDUP_REMOVED lines=10> */
[----:B------:R-:W-:Y:S01]  /*8340*/  IMAD.U32 R52, RZ, RZ, UR17 ;  /* 0x00000011ff347e24 */ /* 0x000fe2000f8e00ff */
[----:B--2---:R-:W-:Y:S01]  /*8350*/  @P1 IADD3 R20, P2, R60, UR12, RZ ;  /* 0x0000000c3c141c10 */ /* 0x004fe2000ff5e0ff */
[----:B------:R-:W-:Y:S03]  /*8360*/  @UP3 UIADD3 UR12, UP2, UR12, -0x200, URZ ;  /* 0xfffffe000c0c3890 */ /* 0x000fe6000ff5e03f */
[----:B---3--:R-:W-:Y:S01]  /*8370*/  @P1 IADD3.X R21, R58, UR9, RZ, P2, !PT ;  /* 0x000000093a151c10 */ /* 0x008fe200097fe4ff */
[----:B------:R-:W-:Y:S01]  /*8380*/  IMAD.U32 R58, RZ, RZ, UR23 ;  /* 0x00000017ff3a7e24 */ /* 0x000fe2000f8e00ff */
[----:B------:R-:W-:Y:S03]  /*8390*/  @UP3 UIADD3.X UR9, UR9, -0x1, URZ, UP2, !UPT ;  /* 0xffffffff09093890 */ /* 0x000fe600097fe43f */
[----:B----4-:R-:W2:Y:S04]  /*83a0*/  @P1 LDG.E R57, desc[UR10][R20.64] ;  /* 0x0000000a14391981 */ /* 0x010ea8000c1e1900 */
[----:B-----5:R-:W3:Y:S04]  /*83b0*/  @P1 LDG.E R56, desc[UR10][R20.64+0x20] ;  /* 0x0000200a14381981 */ /* 0x020ee8000c1e1900 */
[----:B------:R-:W4:Y:S04]  /*83c0*/  @P1 LDG.E R55, desc[UR10][R20.64+0x100] ;  /* 0x0001000a14371981 */ /* 0x000f28000c1e1900 */
[----:B------:R5:W4:Y:S02]  /*83d0*/  @P1 LDG.E R54, desc[UR10][R20.64+0x120] ;  /* 0x0001200a14361981 */ /* 0x000b24000c1e1900 */
[----:B-----5:R-:W-:Y:S02]  /*83e0*/  IMAD.MOV.U32 R20, RZ, RZ, R37 ;  /* 0x000000ffff147224 */ /* 0x020fe400078e0025 */
        /* <DEDUP_REMOVED lines=18> */
[-C--:B------:R-:W-:Y:S02]  /*8510*/  LEA.HI.X.SX32 R41, R27, R21.reuse, 0x2, P2 ;  /* 0x000000151b297211 */ /* 0x080fe400010f16ff */
[-C--:B------:R-:W-:Y:S01]  /*8520*/  LEA R36, P0, R36, R20.reuse, 0x2 ;  /* 0x0000001424247211 */ /* 0x080fe200078010ff */
[----:B------:R-:W-:Y:S01]  /*8530*/  REDG.E.ADD.F32.FTZ.RN.STRONG.GPU desc[UR10][R42.64], R9 ;  /* 0x000000092a0079a6 */ /* 0x000fe2000c10f38a */
[-C--:B------:R-:W-:Y:S02]  /*8540*/  LEA R34, P6, R34, R20.reuse, 0x2 ;  /* 0x0000001422227211 */ /* 0x080fe400078c10ff */
[-C--:B-1----:R-:W-:Y:S01]  /*8550*/  LEA.HI.X.SX32 R37, R35, R21.reuse, 0x2, P0 ;  /* 0x0000001523257211 */ /* 0x082fe200000f16ff */
[----:B------:R-:W-:Y:S01]  /*8560*/  REDG.E.ADD.F32.FTZ.RN.STRONG.GPU desc[UR10][R40.64], R10 ;  /* 0x0000000a280079a6 */ /* 0x000fe2000c10f38a */
[-C--:B------:R-:W-:Y:S02]  /*8570*/  LEA R32, P5, R32, R20.reuse, 0x2 ;  /* 0x0000001420207211 */ /* 0x080fe400078a10ff */
[-C--:B------:R-:W-:Y:S01]  /*8580*/  LEA.HI.X.SX32 R35, R58, R21.reuse, 0x2, P6 ;  /* 0x000000153a237211 */ /* 0x080fe200030f16ff */
[----:B------:R-:W-:Y:S01]  /*8590*/  LDSM.16.MT88.4 R4, [R2+0x8000] ;  /* 0x008000000204783b */ /* 0x000fe20000004200 */
[-C--:B------:R-:W-:Y:S02]  /*85a0*/  LEA R22, P0, R33, R20.reuse, 0x2 ;  /* 0x0000001421167211 */ /* 0x080fe400078010ff */
[-C--:B------:R-:W-:Y:S02]  /*85b0*/  LEA R30, P4, R30, R20.reuse, 0x2 ;  /* 0x000000141e1e7211 */ /* 0x080fe400078810ff */
[-C--:B------:R-:W-:Y:S02]  /*85c0*/  LEA R28, P3, R28, R20.reuse, 0x2 ;  /* 0x000000141c1c7211 */ /* 0x080fe400078610ff */
[-C--:B------:R-:W-:Y:S02]  /*85d0*/  LEA R26, P2, R26, R20.reuse, 0x2 ;  /* 0x000000141a1a7211 */ /* 0x080fe400078410ff */
[-C--:B------:R-:W-:Y:S02]  /*85e0*/  LEA.HI.X.SX32 R23, R52, R21.reuse, 0x2, P0 ;  /* 0x0000001534177211 */ /* 0x080fe400000f16ff */
[----:B------:R-:W-:Y:S01]  /*85f0*/  PLOP3.LUT P0, PT, PT, PT, UP1, 0x80, 0x0 ;  /* 0x000000000000781c */ /* 0x000fe20003f0f018 */
[----:B------:R-:W-:Y:S04]  /*8600*/  @UP3 UIADD3 UR14, UP1, UR14, -0x200, URZ ;  /* 0xfffffe000e0e3890 */ /* 0x000fe8000ff3e03f */
[----:B------:R-:W-:Y:S08]  /*8610*/  @UP3 UIADD3.X UR13, UR13, -0x1, URZ, UP1, !UPT ;  /* 0xffffffff0d0d3890 */ /* 0x000ff00008ffe43f */
[----:B------:R-:W-:Y:S01]  /*8620*/  @P0 VIADD R0, R3, 0x2000 ;  /* 0x0000200003000836 */ /* 0x000fe20000000000 */
[----:B--2---:R1:W-:Y:S04]  /*8630*/  @P1 STL [R1+0x38], R57 ;  /* 0x0000383901001387 */ /* 0x0043e80000100800 */
[----:B---3--:R2:W-:Y:S04]  /*8640*/  @P1 STL [R1+0x3c], R56 ;  /* 0x00003c3801001387 */ /* 0x0085e80000100800 */
[----:B----4-:R3:W-:Y:S04]  /*8650*/  @P1 STL [R1+0x30], R55 ;  /* 0x0000303701001387 */ /* 0x0107e80000100800 */
[----:B------:R4:W-:Y:S01]  /*8660*/  @P1 STL [R1+0x34], R54 ;  /* 0x0000343601001387 */ /* 0x0009e20000100800 */
[-C--:B------:R-:W-:Y:S04]  /*8670*/  LEA R38, P1, R38, R20.reuse, 0x2 ;  /* 0x0000001426267211 */ /* 0x080fe800078210ff */
[-C--:B------:R-:W-:Y:S02]  /*8680*/  LEA.HI.X.SX32 R39, R31, R21.reuse, 0x2, P1 ;  /* 0x000000151f277211 */ /* 0x080fe400008f16ff */
[----:B------:R-:W-:Y:S03]  /*8690*/  LEA R24, P1, R29, R20, 0x2 ;  /* 0x000000141d187211 */ /* 0x000fe600078210ff */
[----:B------:R-:W-:Y:S01]  /*86a0*/  REDG.E.ADD.F32.FTZ.RN.STRONG.GPU desc[UR10][R38.64], R11 ;  /* 0x0000000b260079a6 */ /* 0x000fe2000c10f38a */
[-C--:B------:R-:W-:Y:S01]  /*86b0*/  LEA.HI.X.SX32 R25, R53, R21.reuse, 0x2, P1 ;  /* 0x0000001535197211 */ /* 0x080fe200008f16ff */
[----:B-1----:R-:W-:Y:S02]  /*86c0*/  IMAD.U32 R57, RZ, RZ, UR22 ;  /* 0x00000016ff397e24 */ /* 0x002fe4000f8e00ff */
[----:B------:R-:W-:Y:S01]  /*86d0*/  REDG.E.ADD.F32.FTZ.RN.STRONG.GPU desc[UR10][R36.64], R16 ;  /* 0x00000010240079a6 */ /* 0x000fe2000c10f38a */
[----:B------:R-:W-:Y:S01]  /*86e0*/  ISETP.LT.AND P1, PT, RZ, UR8, PT ;  /* 0x00000008ff007c0c */ /* 0x000fe2000bf21270 */
[----:B------:R-:W-:Y:S01]  /*86f0*/  UMOV UR8, UR15 ;  /* 0x0000000f00087c82 */ /* 0x000fe20008000000 */
[----:B--2---:R-:W-:Y:S01]  /*8700*/  IMAD.U32 R56, RZ, RZ, UR21 ;  /* 0x00000015ff387e24 */ /* 0x004fe2000f8e00ff */
[-C--:B------:R-:W-:Y:S01]  /*8710*/  LEA.HI.X.SX32 R33, R57, R21.reuse, 0x2, P5 ;  /* 0x0000001539217211 */ /* 0x080fe200028f16ff */
[----:B------:R-:W-:Y:S01]  /*8720*/  REDG.E.ADD.F32.FTZ.RN.STRONG.GPU desc[UR10][R34.64], R17 ;  /* 0x00000011220079a6 */ /* 0x000fe2000c10f38a */
[----:B---3--:R-:W-:Y:S02]  /*8730*/  MOV R55, UR20 ;  /* 0x0000001400377c02 */ /* 0x008fe40008000f00 */
[-C--:B------:R-:W-:Y:S01]  /*8740*/  LEA.HI.X.SX32 R31, R56, R21.reuse, 0x2, P4 ;  /* 0x00000015381f7211 */ /* 0x080fe200020f16ff */
[----:B------:R-:W-:Y:S01]  /*8750*/  REDG.E.ADD.F32.FTZ.RN.STRONG.GPU desc[UR10][R32.64], R18 ;  /* 0x00000012200079a6 */ /* 0x000fe2000c10f38a */
[----:B----4-:R-:W-:Y:S01]  /*8760*/  IMAD.U32 R54, RZ, RZ, UR19 ;  /* 0x00000013ff367e24 */ /* 0x010fe2000f8e00ff */
[-C--:B------:R-:W-:Y:S02]  /*8770*/  LEA.HI.X.SX32 R29, R55, R21.reuse, 0x2, P3 ;  /* 0x00000015371d7211 */ /* 0x080fe400018f16ff */
[----:B------:R-:W-:Y:S02]  /*8780*/  REDG.E.ADD.F32.FTZ.RN.STRONG.GPU desc[UR10][R30.64], R19 ;  /* 0x000000131e0079a6 */ /* 0x000fe4000c10f38a */
[----:B------:R-:W-:Y:S02]  /*8790*/  LEA.HI.X.SX32 R27, R54, R21, 0x2, P2 ;  /* 0x00000015361b7211 */ /* 0x000fe400010f16ff */
[----:B------:R-:W-:Y:S04]  /*87a0*/  REDG.E.ADD.F32.FTZ.RN.STRONG.GPU desc[UR10][R28.64], R12 ;  /* 0x0000000c1c0079a6 */ /* 0x000fe8000c10f38a */
[----:B------:R-:W-:Y:S04]  /*87b0*/  REDG.E.ADD.F32.FTZ.RN.STRONG.GPU desc[UR10][R26.64], R13 ;  /* 0x0000000d1a0079a6 */ /* 0x000fe8000c10f38a */
[----:B------:R-:W-:Y:S04]  /*87c0*/  REDG.E.ADD.F32.FTZ.RN.STRONG.GPU desc[UR10][R24.64], R14 ;  /* 0x0000000e180079a6 */ /* 0x000fe8000c10f38a */
[----:B------:R-:W-:Y:S04]  /*87d0*/  REDG.E.ADD.F32.FTZ.RN.STRONG.GPU desc[UR10][R22.64], R15 ;  /* 0x0000000f160079a6 */ /* 0x000fe8000c10f38a */
        /* <DEDUP_REMOVED lines=47> */
[----:B-----5:R-:W-:Y:S01]  /*8ad0*/  IMAD.MOV.U32 R3, RZ, RZ, R0 ;  /* 0x000000ffff037224 */ /* 0x020fe200078e0000 */
[-C--:B-1----:R-:W-:Y:S06]  /*8ae0*/  HMMA.16816.F32.BF16 R84, R12, R24.reuse, R84 ;  /* 0x000000180c54723c */ /* 0x082fec0000041854 */
        /* <DEDUP_REMOVED lines=11> */
[----:B------:R-:W2:Y:S01]  /*8ba0*/  LDL R61, [R1+0x5c] ;  /* 0x00005c00013d7983 */ /* 0x000ea20000100800 */
        /* <DEDUP_REMOVED lines=23> */
[----:B------:R-:W-:Y:S01]  /*8d20*/  F2FP.BF16.F32.PACK_AB R4, R4, R98 ;  /* 0x000000620404723e */ /* 0x000fe200000010ff */
[----:B------:R-:W-:Y:S01]  /*8d30*/  USHF.L.U32 UR18, UR33, 0x7, URZ ;  /* 0x0000000721127899 */ /* 0x000fe2000800063f */
[----:B------:R-:W-:-:S02]  /*8d40*/  F2FP.BF16.F32.PACK_AB R7, R7, R88 ;  /* 0x000000580707723e */ /* 0x000fc400000010ff */
        /* <DEDUP_REMOVED lines=18> */
[----:B--2---:R1:W-:Y:S04]  /*8e70*/  STS [R61], R9 ;  /* 0x000000093d007388 */ /* 0x0043e80000000800 */
[----:B------:R-:W-:Y:S04]  /*8e80*/  STS [R61+0x200], R8 ;  /* 0x000200083d007388 */ /* 0x000fe80000000800 */
[----:B---3--:R-:W-:Y:S04]  /*8e90*/  STS [R60], R5 ;  /* 0x000000053c007388 */ /* 0x008fe80000000800 */
[----:B------:R-:W-:Y:S04]  /*8ea0*/  STS [R60+0x200], R4 ;  /* 0x000200043c007388 */ /* 0x000fe80000000800 */
[----:B------:R-:W-:Y:S04]  /*8eb0*/  STS [R61+0x1000], R7 ;  /* 0x001000073d007388 */ /* 0x000fe80000000800 */
[----:B------:R-:W-:Y:S04]  /*8ec0*/  STS [R61+0x1200], R6 ;  /* 0x001200063d007388 */ /* 0x000fe80000000800 */
[----:B------:R2:W-:Y:S01]  /*8ed0*/  STS [R60+0x1000], R3 ;  /* 0x001000033c007388 */ /* 0x0005e20000000800 */
[----:B-1----:R-:W2:Y:S03]  /*8ee0*/  S2R R9, SR_TID.X ;  /* 0x0000000000097919 */ /* 0x002ea60000002100 */
        /* <DEDUP_REMOVED lines=8> */
[----:B--2---:R-:W-:-:S03]  /*8f70*/  SHF.R.S32.HI R3, RZ, 0x1f, R9 ;  /* 0x0000001fff037819 */ /* 0x004fc60000011409 */
        /* <DEDUP_REMOVED lines=15> */
.L_x_307:
[----:B------:R-:W-:Y:S01]  /*9070*/  @UP0 UIADD3 UR5, UR32, UR34, URZ ;  /* 0x0000002220050290 */ /* 0x000fe2000fffe03f */
[----:B------:R-:W-:Y:S01]  /*9080*/  LEA.HI R3, R3, R9, RZ, 0x2 ;  /* 0x0000000903037211 */ /* 0x000fe200078f10ff */
[----:B------:R-:W-:Y:S02]  /*9090*/  @UP0 ULDC.64 UR12, c[0x0][0x458] ;  /* 0x00011600000c0ab9 */ /* 0x000fe40000000a00 */
[----:B------:R-:W-:Y:S01]  /*90a0*/  @UP0 UIMAD.WIDE.U32 UR14, UR5, UR12, URZ ;  /* 0x0000000c050e02a5 */ /* 0x000fe2000f8e003f */
[----:B-1----:R-:W-:Y:S01]  /*90b0*/  LOP3.LUT R0, R3, 0xfffffffc, RZ, 0xc0, !PT ;  /* 0xfffffffc03007812 */ /* 0x002fe200078ec0ff */
        /* <DEDUP_REMOVED lines=16> */
.L_x_308:
        /* <DEDUP_REMOVED lines=39> */
.L_x_310:
[----:B------:R-:W-:Y:S05]  /*9430*/  BSYNC B0 ;  /* 0x0000000000007941 */ /* 0x000fea0003800000 */
.L_x_309:
        /* <DEDUP_REMOVED lines=13> */
.L_x_312:
[----:B------:R-:W-:Y:S05]  /*9510*/  BSYNC B0 ;  /* 0x0000000000007941 */ /* 0x000fea0003800000 */
.L_x_311:
        /* <DEDUP_REMOVED lines=27> */
.L_x_314:
[----:B------:R-:W-:Y:S05]  /*96d0*/  BSYNC B0 ;  /* 0x0000000000007941 */ /* 0x000fea0003800000 */
.L_x_313:
        /* <DEDUP_REMOVED lines=14> */
.L_x_303:
        /* <DEDUP_REMOVED lines=24> */
.L_x_316:
        /* <DEDUP_REMOVED lines=22> */
.L_x_317:
        /* <DEDUP_REMOVED lines=8> */
[----:B------:R-:W-:Y:S01]  /*9b20*/  USHF.R.S32.HI UR21, URZ, 0x1f, UR58 ;  /* 0x0000001f3f157899 */ /* 0x000fe2000801143a */
[----:B------:R-:W-:Y:S02]  /*9b30*/  ULDC.64 UR14, c[0x0][0x468] ;  /* 0x00011a00000e7ab9 */ /* 0x000fe40000000a00 */
[----:B------:R-:W-:Y:S01]  /*9b40*/  IMAD.U32 R3, RZ, RZ, UR5 ;  /* 0x00000005ff037e24 */ /* 0x000fe2000f8e00ff */
[----:B------:R-:W-:Y:S01]  /*9b50*/  IADD3 R6, P0, R6, UR7, RZ ;  /* 0x0000000706067c10 */ /* 0x000fe2000ff1e0ff */
[----:B------:R-:W-:Y:S01]  /*9b60*/  UIMAD UR5, UR21, UR14, URZ ;  /* 0x0000000e150572a4 */ /* 0x000fe2000f8e023f */
[C---:B------:R-:W-:Y:S01]  /*9b70*/  ISETP.GE.AND P2, PT, R0.reuse, UR6, PT ;  /* 0x0000000600007c0c */ /* 0x040fe2000bf46270 */
[----:B------:R-:W-:Y:S01]  /*9b80*/  VIADD R8, R0, 0x40 ;  /* 0x0000004000087836 */ /* 0x000fe20000000000 */
[----:B------:R-:W-:Y:S01]  /*9b90*/  IADD3.X R7, R7, UR20, R3, P0, !PT ;  /* 0x0000001407077c10 */ /* 0x000fe200087fe403 */
[----:B------:R-:W-:Y:S01]  /*9ba0*/  IMAD.U32 R3, RZ, RZ, UR14 ;  /* 0x0000000eff037e24 */ /* 0x000fe2000f8e00ff */
[----:B------:R-:W-:Y:S01]  /*9bb0*/  UIMAD UR15, UR58, UR15, UR5 ;  /* 0x0000000f3a0f72a4 */ /* 0x000fe2000f8e0205 */
[----:B------:R-:W-:-:S02]  /*9bc0*/  SHF.R.S32.HI R13, RZ, 0x1f, R0 ;  /* 0x0000001fff0d7819 */ /* 0x000fc40000011400 */
[----:B------:R-:W-:Y:S01]  /*9bd0*/  IMAD.WIDE.U32 R6, R3, UR58, R6 ;  /* 0x0000003a03067c25 */ /* 0x000fe2000f8e0006 */
[----:B------:R-:W-:-:S03]  /*9be0*/  ISETP.GE.AND P1, PT, R8, UR6, PT ;  /* 0x0000000608007c0c */ /* 0x000fc6000bf26270 */
[----:B------:R-:W-:Y:S02]  /*9bf0*/  VIADD R12, R7, UR15 ;  /* 0x0000000f070c7c36 */ /* 0x000fe40008000000 */
[----:B------:R-:W-:Y:S08]  /*9c00*/  @P2 BRA `(.L_x_319) ;  /* 0x0000000000282947 */ /* 0x000ff00003800000 */
        /* <DEDUP_REMOVED lines=10> */
.L_x_319:
[----:B------:R-:W-:Y:S05]  /*9cb0*/  BSYNC B0 ;  /* 0x0000000000007941 */ /* 0x000fea0003800000 */
.L_x_318:
        /* <DEDUP_REMOVED lines=14> */
.L_x_321:
[----:B------:R-:W-:Y:S05]  /*9da0*/  BSYNC B0 ;  /* 0x0000000000007941 */ /* 0x000fea0003800000 */
.L_x_320:
        /* <DEDUP_REMOVED lines=26> */
.L_x_323:
[----:B------:R-:W-:Y:S05]  /*9f50*/  BSYNC B0 ;  /* 0x0000000000007941 */ /* 0x000fea0003800000 */
.L_x_322:
        /* <DEDUP_REMOVED lines=13> */
.L_x_315:
[----:B------:R-:W-:Y:S05]  /*a030*/  BSYNC B1 ;  /* 0x0000000000017941 */ /* 0x000fea0003800000 */
.L_x_298:
[----:B------:R-:W5:Y:S01]  /*a040*/  LDL R3, [R1+0x64] ;  /* 0x0000640001037983 */ /* 0x000f620000100800 */
[----:B------:R-:W-:Y:S02]  /*a050*/  ULDC UR5, c[0x0][0xc] ;  /* 0x0000030000057ab9 */ /* 0x000fe40000000800 */
[----:B------:R-:W-:Y:S01]  /*a060*/  UIADD3 UR33, UR5, UR33, URZ ;  /* 0x0000002105217290 */ /* 0x000fe2000fffe03f */
[----:B-----5:R-:W-:-:S13]  /*a070*/  R2UR UR6, R3 ;  /* 0x00000000030672ca */ /* 0x020fda00000e0000 */
[----:B------:R-:W-:-:S06]  /*a080*/  UISETP.GE.AND UP0, UPT, UR33, UR6, UPT ;  /* 0x000000062100728c */ /* 0x000fcc000bf06270 */
[----:B------:R-:W-:-:S13]  /*a090*/  PLOP3.LUT P0, PT, PT, PT, UP0, 0x80, 0x0 ;  /* 0x000000000000781c */ /* 0x000fda0003f0f008 */
[----:B------:R-:W-:Y:S05]  /*a0a0*/  @P0 BRA `(.L_x_324) ;  /* 0x0000000000040947 */ /* 0x000fea0003800000 */
[----:B------:R-:W-:Y:S05]  /*a0b0*/  BRA `(.L_x_325) ;  /* 0xffffff6800e07947 */ /* 0x000fea000383ffff */
.L_x_324:
[----:B------:R-:W-:Y:S05]  /*a0c0*/  EXIT ;  /* 0x000000000000794d */ /* 0x000fea0003800000 */
.L_x_326:
        /* <DEDUP_REMOVED lines=11> */
.L_x_1337:


//--------------------- .text._ZN5flash44flash_bwd_dq_dk_dv_loop_seqk_parallel_kernelI23Flash_bwd_kernel_traitsILi32ELi128ELi128ELi8ELi4ELi4ELi4ELb1ELb0EN7cutlass10bfloat16_tE19Flash_kernel_traitsILi32ELi128ELi128ELi8ES3_EELb1ELb0ELb0ELb0ELb0ELb0ELb0EEEvNS_16Flash_bwd_paramsE --------------------------
	.section	.text._ZN5flash44flash_bwd_dq_dk_dv_loop_seqk_parallel_kernelI23Flash_bwd_kernel_traitsILi32ELi128ELi128ELi8ELi4ELi4ELi4ELb1ELb0EN7cutlass10bfloat16_tE19Flash_kernel_traitsILi32ELi128ELi128ELi8ES3_EELb1ELb0ELb0ELb0ELb0ELb0ELb0EEEvNS_16Flash_bwd_paramsE,"ax",@progbits
	.align	128
        .global         _ZN5flash44flash_bwd_dq_dk_dv_loop_seqk_parallel_kernelI23Flash_bwd_kernel_traitsILi32ELi128ELi128ELi8ELi4ELi4ELi4ELb1ELb0EN7cutlass10bfloat16_tE19Flash_kernel_traitsILi32ELi128ELi128ELi8ES3_EELb1ELb0ELb0ELb0ELb0ELb0ELb0EEEvNS_16Flash_bwd_paramsE
        .type           _ZN5flash44flash_bwd_dq_dk_dv_loop_seqk_parallel_kernelI23Flash_bwd_kernel_traitsILi32ELi128ELi128ELi8ELi4ELi4ELi4ELb1ELb0EN7cutlass10bfloat16_tE19Flash_kernel_traitsILi32ELi128ELi128ELi8ES3_EELb1ELb0ELb0ELb0ELb0ELb0ELb0EEEvNS_16Flash_bwd_paramsE,@function
        .size           _ZN5flash44flash_bwd_dq_dk_dv_loop_seqk_parallel_kernelI23Flash_bwd_kernel_traitsILi32ELi128ELi128ELi8ELi4ELi4ELi4ELb1ELb0EN7cutlass10bfloat16_tE19Flash_kernel_traitsILi32ELi128ELi128ELi8ES3_EELb1ELb0ELb0ELb0ELb0ELb0ELb0EEEvNS_16Flash_bwd_paramsE,(.L_x_1338 - _ZN5flash44flash_bwd_dq_dk_dv_loop_seqk_parallel_kernelI23Flash_bwd_kernel_traitsILi32ELi128ELi128ELi8ELi4ELi4ELi4ELb1ELb0EN7cutlass10bfloat16_tE19Flash_kernel_traitsILi32ELi128ELi128ELi8ES3_EELb1ELb0ELb0ELb0ELb0ELb0ELb0EEEvNS_16Flash_bwd_paramsE)
        .other          _ZN5flash44flash_bwd_dq_dk_dv_loop_seqk_parallel_kernelI23Flash_bwd_kernel_traitsILi32ELi128ELi128ELi8ELi4ELi4ELi4ELb1ELb0EN7cutlass10bfloat16_tE19Flash_kernel_traitsILi32ELi128ELi128ELi8ES3_EELb1ELb0ELb0ELb0ELb0ELb0ELb0EEEvNS_16Flash_bwd_paramsE,@"STO_CUDA_ENTRY STV_DEFAULT"
_ZN5flash44flash_bwd_dq_dk_dv_loop_seqk_parallel_kernelI23Flash_bwd_kernel_traitsILi32ELi128ELi128ELi8ELi4ELi4ELi4ELb1ELb0EN7cutlass10bfloat16_tE19Flash_kernel_traitsILi32ELi128ELi128ELi8ES3_EELb1ELb0ELb0ELb0ELb0ELb0ELb0EEEvNS_16Flash_bwd_paramsE:
.text._ZN5flash44flash_bwd_dq_dk_dv_loop_seqk_parallel_kernelI23Flash_bwd_kernel_traitsILi32ELi128ELi128ELi8ELi4ELi4ELi4ELb1ELb0EN7cutlass10bfloat16_tE19Flash_kernel_traitsILi32ELi128ELi128ELi8ES3_EELb1ELb0ELb0ELb0ELb0ELb0ELb0EEEvNS_16Flash_bwd_paramsE:
        /* <DEDUP_REMOVED lines=110> */
[C---:B------:R-:W-:Y:S01]  /*06e0*/  IMAD.SHL.U32 R5, R15.reuse, 0x40, RZ ;  /* 0x000000400f057824 */ /* 0x040fe200078e00ff */
        /* <DEDUP_REMOVED lines=34> */
[----:B------:R-:W-:Y:S01]  /*0910*/  LOP3.LUT R7, R6, R3, R7, 0x1e, !PT ;  /* 0x0000000306077212 */ /* 0x000fe200078e1e07 */
[----:B------:R-:W-:Y:S01]  /*0920*/  @P4 VIADD R221, R222, 0xffffffc0 ;  /* 0xffffffc0dedd4836 */ /* 0x000fe20000000000 */
        /* <DEDUP_REMOVED lines=27> */
.L_x_371:
        /* <DEDUP_REMOVED lines=28> */
[----:B------:R-:W-:Y:S01]  /*0ca0*/  PLOP3.LUT P3, PT, PT, PT, UP2, 0x80, 0x0 ;  /* 0x000000000000781c */ /* 0x000fe20003f6f028 */
[----:B------:R-:W-:-:S02]  /*0cb0*/  UIADD3 UR6, UP0, UR16, UR10, URZ ;  /* 0x0000000a10067290 */ /* 0x000fc4000ff1e03f */
[----:B------:R-:W-:Y:S01]  /*0cc0*/  UISETP.EQ.OR.EX UP4, UPT, UR11, URZ, !UP1, UP4 ;  /* 0x0000003f0b00728c */ /* 0x000fe2000cf82740 */
[----:B-1--4-:R-:W2:Y:S01]  /*0cd0*/  @P1 LDG.E R8, desc[UR14][R6.64] ;  /* 0x0000000e06081981 */ /* 0x012ea2000c1e1900 */
[----:B------:R-:W-:Y:S01]  /*0ce0*/  UIADD3.X UR5, UR5, UR11, URZ, UP0, !UPT ;  /* 0x0000000b05057290 */ /* 0x000fe200087fe43f */
[----:B------:R-:W-:Y:S01]  /*0cf0*/  UMOV UR37, URZ ;  /* 0x0000003f00257c82 */ /* 0x000fe20008000000 */
[----:B------:R-:W-:Y:S02]  /*0d00*/  @!UP3 ULDC.64 UR8, c[0x0][0x318] ;  /* 0x0000c6000008bab9 */ /* 0x000fe40000000a00 */
[----:B------:R-:W-:Y:S01]  /*0d10*/  PLOP3.LUT P2, PT, PT, PT, UP4, 0x80, 0x0 ;  /* 0x000000000000781c */ /* 0x000fe20003f4f048 */
[----:B------:R1:W3:Y:S02]  /*0d20*/  @P0 LDG.E R6, desc[UR14][R4.64] ;  /* 0x0000000e04060981 */ /* 0x0002e4000c1e1900 */
[----:B-1----:R-:W-:Y:S02]  /*0d30*/  IMAD.U32 R4, RZ, RZ, UR13 ;  /* 0x0000000dff047e24 */ /* 0x002fe4000f8e00ff */
[----:B------:R-:W-:-:S05]  /*0d40*/  IMAD.U32 R5, RZ, RZ, UR12 ;  /* 0x0000000cff057e24 */ /* 0x000fca000f8e00ff */
[----:B------:R-:W4:Y:S04]  /*0d50*/  @P3 LDG.E R7, desc[UR14][R4.64] ;  /* 0x0000000e04073981 */ /* 0x000f28000c1e1900 */
[----:B-----5:R1:W5:Y:S02]  /*0d60*/  @P3 LDG.E R0, desc[UR14][R4.64+0x4] ;  /* 0x0000040e04003981 */ /* 0x020364000c1e1900 */
[----:B-1----:R-:W-:Y:S02]  /*0d70*/  IMAD.U32 R4, RZ, RZ, UR6 ;  /* 0x00000006ff047e24 */ /* 0x002fe4000f8e00ff */
[----:B------:R-:W-:Y:S01]  /*0d80*/  IMAD.U32 R5, RZ, RZ, UR5 ;  /* 0x00000005ff057e24 */ /* 0x000fe2000f8e00ff */
[----:B------:R-:W-:Y:S01]  /*0d90*/  @!UP3 UISETP.NE.U32.AND UP0, UPT, UR8, URZ, UPT ;  /* 0x0000003f0800b28c */ /* 0x000fe2000bf05070 */
[----:B------:R-:W-:-:S03]  /*0da0*/  @!UP3 ULDC UR5, c[0x0][0x2cc] ;  /* 0x0000b3000005bab9 */ /* 0x000fc60000000800 */
[----:B------:R-:W5:Y:S01]  /*0db0*/  @!P2 LDG.E R3, desc[UR14][R4.64] ;  /* 0x0000000e0403a981 */ /* 0x000f62000c1e1900 */
[----:B------:R-:W-:Y:S01]  /*0dc0*/  @!UP3 UISETP.NE.AND.EX UP0, UPT, UR9, URZ, UPT, UP0 ;  /* 0x0000003f0900b28c */ /* 0x000fe2000bf05300 */
[----:B------:R-:W-:Y:S01]  /*0dd0*/  UMOV UR7, 0xffffffff ;  /* 0xffffffff00077882 */ /* 0x000fe20000000000 */
[----:B------:R-:W-:Y:S02]  /*0de0*/  UMOV UR39, 0xffffffff ;  /* 0xffffffff00277882 */ /* 0x000fe40000000000 */
[----:B------:R-:W-:Y:S02]  /*0df0*/  @!UP3 USEL UR8, UR5, URZ, UP0 ;  /* 0x0000003f0508b287 */ /* 0x000fe40008000000 */
[----:B------:R-:W-:Y:S01]  /*0e00*/  USHF.L.U32 UR26, UR36, 0x7, URZ ;  /* 0x00000007241a7899 */ /* 0x000fe2000800063f */
[----:B------:R-:W-:Y:S01]  /*0e10*/  ULDC UR5, c[0x0][0x2c8] ;  /* 0x0000b20000057ab9 */ /* 0x000fe20000000800 */
[----:B--2---:R-:W-:Y:S02]  /*0e20*/  @P1 R2UR UR37, R8 ;  /* 0x00000000082512ca */ /* 0x004fe400000e0000 */
[----:B---3--:R-:W-:-:S02]  /*0e30*/  @P0 R2UR UR6, R6 ;  /* 0x00000000060602ca */ /* 0x008fc400000e0000 */
        /* <DEDUP_REMOVED lines=13> */
.L_x_327:
        /* <DEDUP_REMOVED lines=15> */
[----:B------:R-:W-:-:S02]  /*1000*/  USHF.L.U32 UR16, UR47, 0x7, URZ ;  /* 0x000000072f107899 */ /* 0x000fc4000800063f */
[----:B------:R-:W-:Y:S02]  /*1010*/  UIMAD UR20, UR47, UR9, UR8 ;  /* 0x000000092f1472a4 */ /* 0x000fe4000f8e0208 */
[----:B------:R-:W-:Y:S01]  /*1020*/  USHF.R.S32.HI UR22, URZ, 0x1f, UR59 ;  /* 0x0000001f3f167899 */ /* 0x000fe2000801143b */
        /* <DEDUP_REMOVED lines=11> */
[----:B------:R-:W-:-:S02]  /*10e0*/  UISETP.NE.AND UP3, UPT, UR23, URZ, UPT ;  /* 0x0000003f1700728c */ /* 0x000fc4000bf65270 */
[----:B------:R-:W-:Y:S02]  /*10f0*/  USEL UR55, UR12, UR16, !UP1 ;  /* 0x000000100c377287 */ /* 0x000fe4000c800000 */
[----:B--2---:R-:W-:Y:S02]  /*1100*/  UIMAD.WIDE.U32 UR32, UR5, UR10, URZ ;  /* 0x0000000a052072a5 */ /* 0x004fe4000f8e003f */
[----:B------:R-:W-:Y:S02]  /*1110*/  UIADD3 UR46, UR13, UR20, URZ ;  /* 0x000000140d2e7290 */ /* 0x000fe4000fffe03f */
[----:B------:R-:W-:Y:S02]  /*1120*/  UIMAD UR50, UR5, UR11, UR33 ;  /* 0x0000000b053272a4 */ /* 0x000fe4000f8e0221 */
[----:B------:R-:W-:Y:S01]  /*1130*/  @!UP1 UIMAD UR5, UR57, UR8, URZ ;  /* 0x00000008390592a4 */ /* 0x000fe2000f8e023f */
[----:B------:R-:W-:Y:S01]  /*1140*/  @UP1 ULDC.64 UR10, c[0x0][0x420] ;  /* 0x00010800000a1ab9 */ /* 0x000fe20000000a00 */
[----:B------:R-:W-:Y:S01]  /*1150*/  ULDC UR41, c[0x0][0x2c4] ;  /* 0x0000b10000297ab9 */ /* 0x000fe20000000800 */
        /* <DEDUP_REMOVED lines=15> */
[----:B------:R-:W-:-:S02]  /*1250*/  UIMAD.WIDE.U32 UR12, UR8, UR10, URZ ;  /* 0x0000000a080c72a5 */ /* 0x000fc4000f8e003f */
[----:B------:R-:W-:Y:S02]  /*1260*/  UIMAD UR5, UR8, UR5, UR16 ;  /* 0x00000005080572a4 */ /* 0x000fe4000f8e0210 */
[----:B------:R-:W-:Y:S02]  /*1270*/  UIMAD.WIDE.U32 UR10, UR8, UR7, URZ ;  /* 0x00000007080a72a5 */ /* 0x000fe4000f8e003f */
[----:B------:R-:W-:Y:S02]  /*1280*/  UIMAD UR16, UR9, UR7, URZ ;  /* 0x00000007091072a4 */ /* 0x000fe4000f8e023f */
[----:B------:R-:W-:Y:S01]  /*1290*/  UIADD3 UR49, UR13, UR5, URZ ;  /* 0x000000050d317290 */ /* 0x000fe2000fffe03f */
[----:B-1----:R-:W-:Y:S01]  /*12a0*/  IMAD.MOV R0, RZ, RZ, -R5 ;  /* 0x000000ffff007224 */ /* 0x002fe200078e0a05 */
[----:B------:R-:W-:Y:S01]  /*12b0*/  @UP1 UIADD3 UR49, UR11, UR16, URZ ;  /* 0x000000100b311290 */ /* 0x000fe2000fffe03f */
[----:B------:R-:W-:Y:S01]  /*12c0*/  IMAD.MOV.U32 R4, RZ, RZ, RZ ;  /* 0x000000ffff047224 */ /* 0x000fe200078e00ff */
[----:B------:R-:W-:Y:S01]  /*12d0*/  @UP3 UIMAD UR5, UR47, UR41, URZ ;  /* 0x000000292f0532a4 */ /* 0x000fe2000f8e023f */
[----:B------:R-:W-:Y:S01]  /*12e0*/  IMAD R0, R0, R6, RZ ;  /* 0x0000000600007224 */ /* 0x000fe200078e02ff */
[----:B------:R-:W-:-:S02]  /*12f0*/  ULOP3.LUT UR16, UR19, 0xffffff80, URZ, 0xc0, !UPT ;  /* 0xffffff8013107892 */ /* 0x000fc4000f8ec03f */
[----:B------:R-:W-:Y:S01]  /*1300*/  UISETP.NE.AND UP0, UPT, UR39, -0x1, UPT ;  /* 0xffffffff2700788c */ /* 0x000fe2000bf05270 */
[----:B------:R-:W-:Y:S01]  /*1310*/  IMAD.HI.U32 R0, R5, R0, R4 ;  /* 0x0000000005007227 */ /* 0x000fe200078e0004 */
[----:B------:R-:W-:Y:S02]  /*1320*/  USHF.L.U64.HI UR18, UR47, 0x7, UR57 ;  /* 0x000000072f127899 */ /* 0x000fe40008010239 */
[----:B------:R-:W-:Y:S02]  /*1330*/  UIMAD UR27, UR7, UR29, URZ ;  /* 0x0000001d071b72a4 */ /* 0x000fe4000f8e023f */
[----:B------:R-:W-:Y:S01]  /*1340*/  @UP3 USEL UR5, UR5, UR7, !UP1 ;  /* 0x0000000705053287 */ /* 0x000fe2000c800000 */
[----:B------:R-:W-:Y:S01]  /*1350*/  IMAD.HI.U32 R0, R0, R3, RZ ;  /* 0x0000000300007227 */ /* 0x000fe200078e00ff */
[----:B------:R-:W-:Y:S01]  /*1360*/  UIADD3 UR16, UR16, -0x80, URZ ;  /* 0xffffff8010107890 */ /* 0x000fe2000fffe03f */
[----:B------:R-:W-:Y:S01]  /*1370*/  @UP3 ULDC UR11, c[0x0][0x2e4] ;  /* 0x0000b900000b3ab9 */ /* 0x000fe20000000800 */
[----:B------:R-:W-:-:S02]  /*1380*/  USEL UR40, UR18, URZ, UP2 ;  /* 0x0000003f12287287 */ /* 0x000fc40009000000 */
[----:B------:R-:W-:Y:S01]  /*1390*/  IADD3 R4, -R0, RZ, RZ ;  /* 0x000000ff00047210 */ /* 0x000fe20007ffe1ff */
[----:B------:R-:W-:Y:S02]  /*13a0*/  USEL UR56, UR12, UR10, !UP1 ;  /* 0x0000000a0c387287 */ /* 0x000fe4000c800000 */
[----:B------:R-:W-:Y:S02]  /*13b0*/  @UP1 UIADD3 UR46, UR17, UR27, URZ ;  /* 0x0000001b112e1290 */ /* 0x000fe4000fffe03f */
[C---:B------:R-:W-:Y:S01]  /*13c0*/  IMAD R3, R6.reuse, R4, R3 ;  /* 0x0000000406037224 */ /* 0x040fe200078e0203 */
[----:B------:R-:W-:Y:S02]  /*13d0*/  @!UP3 UIMAD UR10, UR47, UR61, UR58 ;  /* 0x0000003d2f0ab2a4 */ /* 0x000fe4000f8e023a */
[----:B------:R-:W-:Y:S02]  /*13e0*/  @UP3 UIMAD UR18, UR58, UR11, UR5 ;  /* 0x0000000b3a1232a4 */ /* 0x000fe4000f8e0205 */
[----:B------:R-:W-:Y:S01]  /*13f0*/  ISETP.GT.U32.AND P1, PT, R6, R3, PT ;  /* 0x000000030600720c */ /* 0x000fe20003f24070 */
[----:B------:R-:W-:-:S02]  /*1400*/  USHF.R.S32.HI UR17, URZ, 0x1f, UR16 ;  /* 0x0000001f3f117899 */ /* 0x000fc40008011410 */
[----:B------:R-:W-:Y:S02]  /*1410*/  UIADD3 UR5, UP2, UR16, UR38, URZ ;  /* 0x0000002610057290 */ /* 0x000fe4000ff5e03f */
        /* <DEDUP_REMOVED lines=25> */
[----:B------:R-:W-:-:S02]  /*15b0*/  USEL UR52, UR50, URZ, UP4 ;  /* 0x0000003f32347287 */ /* 0x000fc4000a000000 */
[----:B------:R-:W-:Y:S02]  /*15c0*/  USHF.R.S32.HI UR44, URZ, 0x1f, UR26 ;  /* 0x0000001f3f2c7899 */ /* 0x000fe4000801141a */
[----:B------:R-:W-:Y:S01]  /*15d0*/  @!UP1 UIADD3 UR48, UR35, UR33, URZ ;  /* 0x0000002123309290 */ /* 0x000fe2000fffe03f */
        /* <DEDUP_REMOVED lines=22> */
.L_x_329:
        /* <DEDUP_REMOVED lines=13> */
.L_x_330:
        /* <DEDUP_REMOVED lines=11> */
.L_x_331:
[----:B------:R-:W-:-:S04]  /*18c0*/  UIMAD UR7, UR47, UR61, UR58 ;  /* 0x0000003d2f0772a4 */ /* 0x000fc8000f8e023a */
[----:B------:R-:W-:-:S12]  /*18d0*/  UIMAD UR7, UR7, UR59, URZ ;  /* 0x0000003b070772a4 */ /* 0x000fd8000f8e023f */
.L_x_332:
[----:B------:R-:W1:Y:S01]  /*18e0*/  LDC.64 R12, c[0x0][0x420] ;  /* 0x00010800ff0c7b82 */ /* 0x000e620000000a00 */
[----:B------:R-:W2:Y:S01]  /*18f0*/  S2R R16, SR_TID.X ;  /* 0x0000000000107919 */ /* 0x000ea20000002100 */
[----:B------:R-:W-:Y:S01]  /*1900*/  SHF.R.S32.HI R15, RZ, 0x1f, R238 ;  /* 0x0000001fff0f7819 */ /* 0x000fe200000114ee */
[----:B------:R-:W-:Y:S01]  /*1910*/  ULDC UR8, c[0x0][0x2dc] ;  /* 0x0000b70000087ab9 */ /* 0x000fe20000000800 */
[----:B------:R-:W-:Y:S01]  /*1920*/  IADD3 R6, P0, R238, UR16, RZ ;  /* 0x00000010ee067c10 */ /* 0x000fe2000ff1e0ff */
[----:B------:R-:W-:Y:S01]  /*1930*/  USHF.R.S32.HI UR12, URZ, 0x1f, UR58 ;  /* 0x0000001f3f0c7899 */ /* 0x000fe2000801143a */
[--C-:B------:R-:W-:Y:S01]  /*1940*/  SHF.R.S32.HI R235, RZ, 0x1f, R234.reuse ;  /* 0x0000001fffeb7819 */ /* 0x100fe200000114ea */
[----:B------:R-:W-:Y:S01]  /*1950*/  UIADD3 UR34, UR16, UR7, URZ ;  /* 0x0000000710227290 */ /* 0x000fe2000fffe03f */
[----:B------:R-:W-:Y:S01]  /*1960*/  IADD3.X R0, R15, UR17, RZ, P0, !PT ;  /* 0x000000110f007c10 */ /* 0x000fe200087fe4ff */
[----:B------:R-:W-:Y:S01]  /*1970*/  UISETP.GE.AND UP2, UPT, UR30, 0x1, UPT ;  /* 0x000000011e00788c */ /* 0x000fe2000bf46270 */
[----:B------:R-:W-:Y:S01]  /*1980*/  IADD3 R4, P0, R234, UR5, RZ ;  /* 0x00000005ea047c10 */ /* 0x000fe2000ff1e0ff */
[----:B------:R-:W-:Y:S01]  /*1990*/  UIMAD UR5, UR8, UR61, URZ ;  /* 0x0000003d080572a4 */ /* 0x000fe2000f8e023f */
[----:B------:R-:W-:Y:S01]  /*19a0*/  BSSY B1, `(.L_x_328) ;  /* 0x00008bf000017945 */ /* 0x000fe20003800000 */
[----:B------:R-:W-:Y:S01]  /*19b0*/  IMAD R7, R0, UR28, RZ ;  /* 0x0000001c00077c24 */ /* 0x000fe2000f8e02ff */
[----:B------:R-:W-:Y:S01]  /*19c0*/  IADD3.X R5, R235, UR48, RZ, P0, !PT ;  /* 0x00000030eb057c10 */ /* 0x000fe200087fe4ff */
[----:B------:R-:W-:Y:S01]  /*19d0*/  ULDC.64 UR8, c[0x0][0x428] ;  /* 0x00010a0000087ab9 */ /* 0x000fe20000000a00 */
[----:B------:R-:W-:Y:S01]  /*19e0*/  USHF.L.U32 UR21, UR5, 0x7, URZ ;  /* 0x0000000705157899 */ /* 0x000fe2000800063f */
[C---:B------:R-:W-:Y:S01]  /*19f0*/  IMAD R8, R6.reuse, UR29, R7 ;  /* 0x0000001d06087c24 */ /* 0x040fe2000f8e0207 */
[----:B------:R-:W-:Y:S01]  /*1a00*/  UIMAD UR7, UR12, UR8, URZ ;  /* 0x000000080c0772a4 */ /* 0x000fe2000f8e023f */
[----:B------:R-:W-:Y:S01]  /*1a10*/  IMAD.WIDE.U32 R6, R6, UR28, R234 ;  /* 0x0000001c06067c25 */ /* 0x000fe2000f8e00ea */
[----:B------:R-:W-:-:S02]  /*1a20*/  UIADD3 UR11, UR16, UR18, URZ ;  /* 0x00000012100b7290 */ /* 0x000fc4000fffe03f */
[----:B------:R-:W-:Y:S01]  /*1a30*/  UIMAD UR10, UR58, UR9, UR7 ;  /* 0x000000093a0a72a4 */ /* 0x000fe2000f8e0207 */
[----:B-1----:R-:W-:Y:S01]  /*1a40*/  IMAD R0, R12, UR17, RZ ;  /* 0x000000110c007c24 */ /* 0x002fe2000f8e02ff */
[----:B------:R-:W-:Y:S01]  /*1a50*/  IADD3 R6, P0, R6, UR55, RZ ;  /* 0x0000003706067c10 */ /* 0x000fe2000ff1e0ff */
[----:B------:R-:W-:Y:S01]  /*1a60*/  IMAD.WIDE.U32 R4, R12, UR16, R4 ;  /* 0x000000100c047c25 */ /* 0x000fe2000f8e0004 */
[----:B------:R-:W-:Y:S02]  /*1a70*/  ULEA.HI.SX32 UR31, UR19, 0xffffffff, 0x19 ;  /* 0xffffffff131f7891 */ /* 0x000fe4000f8fca3f */
        /* <DEDUP_REMOVED lines=12> */
[----:B------:R-:W-:Y:S01]  /*1b40*/  ULDC.64 UR42, c[0x0][0x478] ;  /* 0x00011e00002a7ab9 */ /* 0x000fe20000000a00 */
[----:B------:R-:W-:Y:S01]  /*1b50*/  ULDC.64 UR12, c[0x0][0x210] ;  /* 0x00008400000c7ab9 */ /* 0x000fe20000000a00 */
[----:B------:R-:W-:Y:S01]  /*1b60*/  UIMAD UR9, UR58, UR9, UR7 ;  /* 0x000000093a0972a4 */ /* 0x000fe2000f8e0207 */
[----:B------:R-:W-:Y:S01]  /*1b70*/  IMAD.U32 R0, RZ, RZ, UR8 ;  /* 0x00000008ff007e24 */ /* 0x000fe2000f8e00ff */
[----:B------:R-:W-:Y:S01]  /*1b80*/  USHF.R.S32.HI UR7, URZ, 0x1f, UR21 ;  /* 0x0000001f3f077899 */ /* 0x000fe20008011415 */
[----:B------:R-:W-:Y:S01]  /*1b90*/  VIADD R5, R5, UR10 ;  /* 0x0000000a05057c36 */ /* 0x000fe20008000000 */
[----:B------:R-:W-:Y:S01]  /*1ba0*/  UIADD3 UR8, UP1, UP0, UR40, UR21, UR51 ;  /* 0x0000001528087290 */ /* 0x000fe2000f83e033 */
[----:B------:R-:W-:Y:S01]  /*1bb0*/  IMAD.WIDE.U32 R6, R0, UR58, R6 ;  /* 0x0000003a00067c25 */ /* 0x000fe2000f8e0006 */
[----:B------:R-:W-:Y:S01]  /*1bc0*/  LOP3.LUT R0, R8, 0xffffffe0, RZ, 0xc0, !PT ;  /* 0xffffffe008007812 */ /* 0x000fe200078ec0ff */
[----:B------:R-:W-:-:S02]  /*1bd0*/  UIMAD.WIDE UR32, UR11, 0x4, UR32 ;  /* 0x000000040b2078a5 */ /* 0x000fc4000f8e0220 */
        /* <DEDUP_REMOVED lines=13> */
[----:B------:R-:W-:-:S02]  /*1cb0*/  UIMAD.WIDE UR12, UR34, 0x4, UR42 ;  /* 0x00000004220c78a5 */ /* 0x000fc4000f8e022a */
[----:B------:R-:W-:Y:S01]  /*1cc0*/  IMAD.IADD R5, R5, 0x1, R8 ;  /* 0x0000000105057824 */ /* 0x000fe200078e0208 */
[----:B------:R-:W-:Y:S02]  /*1cd0*/  LEA R230, P3, R4, UR18, 0x1 ;  /* 0x0000001204e67c11 */ /* 0x000fe4000f8608ff */
[----:B------:R-:W-:Y:S02]  /*1ce0*/  LEA R236, P1, R0, UR16, 0x2 ;  /* 0x0000001000ec7c11 */ /* 0x000fe4000f8210ff */
[----:B------:R-:W-:Y:S02]  /*1cf0*/  LEA.HI.X.SX32 R7, R7, UR7, 0x1, P2 ;  /* 0x0000000707077c11 */ /* 0x000fe400090f0eff */
[----:B------:R-:W-:Y:S02]  /*1d00*/  LEA.HI.X R231, R4, UR19, R5, 0x1, P3 ;  /* 0x0000001304e77c11 */ /* 0x000fe400098f0c05 */
[----:B------:R-:W-:Y:S01]  /*1d10*/  LEA.HI.X R229, R0, UR17, R7, 0x2, P1 ;  /* 0x0000001100e57c11 */ /* 0x000fe200088f1407 */
[----:B------:R-:W-:Y:S06]  /*1d20*/  @!P0 BRA `(.L_x_333) ;  /* 0x0000008000048947 */ /* 0x000fec0003800000 */
[----:B------:R-:W-:Y:S01]  /*1d30*/  UMOV UR11, UR31 ;  /* 0x0000001f000b7c82 */ /* 0x000fe20008000000 */
[----:B------:R-:W-:Y:S01]  /*1d40*/  UIMAD UR8, UR36, -0x80, UR6 ;  /* 0xffffff80240878a4 */ /* 0x000fe2000f8e0206 */
[----:B------:R-:W-:Y:S01]  /*1d50*/  VIADD R0, R238, 0x40 ;  /* 0x00000040ee007836 */ /* 0x000fe20000000000 */
[----:B------:R-:W-:Y:S01]  /*1d60*/  UIMAD UR7, UR11, -0x80, UR30 ;  /* 0xffffff800b0778a4 */ /* 0x000fe2000f8e021e */
[-C--:B------:R-:W-:Y:S01]  /*1d70*/  LEA.HI R4, R10, R16.reuse, RZ, 0x3 ;  /* 0x000000100a047211 */ /* 0x080fe200078f18ff */
[----:B------:R-:W-:Y:S01]  /*1d80*/  UIMAD UR9, UR44, UR22, URZ ;  /* 0x000000162c0972a4 */ /* 0x000fe2000f8e023f */
[----:B------:R-:W-:Y:S01]  /*1d90*/  PLOP3.LUT P3, PT, PT, PT, UP4, 0x80, 0x0 ;  /* 0x000000000000781c */ /* 0x000fe20003f6f048 */
[----:B------:R-:W-:Y:S01]  /*1da0*/  ULEA.HI UR10, UR11, UR11, URZ, 0x1 ;  /* 0x0000000b0b0a7291 */ /* 0x000fe2000f8f083f */
[C---:B------:R-:W-:Y:S01]  /*1db0*/  ISETP.GE.AND P2, PT, R0.reuse, UR8, PT ;  /* 0x0000000800007c0c */ /* 0x040fe2000bf46270 */
[----:B------:R-:W-:Y:S01]  /*1dc0*/  UIMAD UR9, UR26, UR23, UR9 ;  /* 0x000000171a0972a4 */ /* 0x000fe2000f8e0209 */
[----:B------:R-:W-:Y:S01]  /*1dd0*/  ISETP.GE.AND P4, PT, R0, UR7, PT ;  /* 0x0000000700007c0c */ /* 0x000fe2000bf86270 */
[----:B------:R-:W-:Y:S01]  /*1de0*/  ULOP3.LUT UR10, UR10, 0xfffffffe, URZ, 0xc0, !UPT ;  /* 0xfffffffe0a0a7892 */ /* 0x000fe2000f8ec03f */
[----:B------:R-:W-:Y:S01]  /*1df0*/  SHF.R.S32.HI R0, RZ, 0x3, R4 ;  /* 0x00000003ff007819 */ /* 0x000fe20000011404 */
[----:B------:R-:W-:Y:S01]  /*1e00*/  IMAD.U32 R4, RZ, RZ, UR22 ;  /* 0x00000016ff047e24 */ /* 0x000fe2000f8e00ff */
[----:B------:R-:W-:Y:S01]  /*1e10*/  LEA.HI R6, R10, R16, RZ, 0x2 ;  /* 0x000000100a067211 */ /* 0x000fe200078f10ff */
[----:B------:R-:W-:Y:S01]  /*1e20*/  IMAD.U32 R9, RZ, RZ, UR9 ;  /* 0x00000009ff097e24 */ /* 0x000fe2000f8e00ff */
[----:B------:R-:W-:Y:S01]  /*1e30*/  UIADD3 UR9, UR11, -UR10, URZ ;  /* 0x8000000a0b097290 */ /* 0x000fe2000fffe03f */
[----:B------:R-:W-:Y:S01]  /*1e40*/  IMAD.SHL.U32 R0, R0, 0x40, RZ ;  /* 0x0000004000007824 */ /* 0x000fe200078e00ff */
[----:B------:R-:W-:Y:S01]  /*1e50*/  LEA.HI R6, R6, R238, RZ, 0x1 ;  /* 0x000000ee06067211 */ /* 0x000fe200078f08ff */
[----:B------:R-:W-:Y:S01]  /*1e60*/  @P3 BAR.SYNC.DEFER_BLOCKING 0x0 ;  /* 0x0000000000003b1d */ /* 0x000fe20000010000 */
[----:B------:R-:W-:Y:S01]  /*1e70*/  IMAD.WIDE.U32 R4, R4, UR26, R234 ;  /* 0x0000001a04047c25 */ /* 0x000fe2000f8e00ea */
[----:B------:R-:W-:Y:S01]  /*1e80*/  UISETP.NE.AND UP0, UPT, UR9, 0x1, UPT ;  /* 0x000000010900788c */ /* 0x000fe2000bf05270 */
[----:B------:R-:W-:-:S02]  /*1e90*/  LOP3.LUT R0, R0, 0xc0, RZ, 0xc0, !PT ;  /* 0x000000c000007812 */ /* 0x000fc400078ec0ff */
[----:B------:R-:W-:Y:S01]  /*1ea0*/  LOP3.LUT R6, R6, 0x7fffffe, RZ, 0xc0, !PT ;  /* 0x07fffffe06067812 */ /* 0x000fe200078ec0ff */
[----:B------:R-:W-:Y:S01]  /*1eb0*/  ULDC.64 UR16, c[0x0][0x268] ;  /* 0x00009a0000107ab9 */ /* 0x000fe20000000a00 */
[----:B------:R-:W-:Y:S01]  /*1ec0*/  LOP3.LUT R8, R0, 0x18, R234, 0xf8, !PT ;  /* 0x0000001800087812 */ /* 0x000fe200078ef8ea */
[----:B------:R-:W-:Y:S01]  /*1ed0*/  UMOV UR19, UR12 ;  /* 0x0000000c00137c82 */ /* 0x000fe20008000000 */
[----:B------:R-:W-:Y:S01]  /*1ee0*/  SHF.R.U32.HI R7, RZ, 0x3, R0 ;  /* 0x00000003ff077819 */ /* 0x000fe20000011600 */
[----:B------:R-:W-:Y:S01]  /*1ef0*/  IMAD.IADD R0, R238, 0x1, -R6 ;  /* 0x00000001ee007824 */ /* 0x000fe200078e0a06 */
[----:B------:R-:W-:Y:S01]  /*1f00*/  IADD3 R6, P0, R4, UR38, RZ ;  /* 0x0000002604067c10 */ /* 0x000fe2000ff1e0ff */
[----:B------:R-:W-:Y:S01]  /*1f10*/  IMAD R4, R11, UR16, RZ ;  /* 0x000000100b047c24 */ /* 0x000fe2000f8e02ff */
[----:B------:R-:W-:Y:S01]  /*1f20*/  LOP3.LUT R8, R8, R7, RZ, 0x3c, !PT ;  /* 0x0000000708087212 */ /* 0x000fe200078e3cff */
[----:B------:R-:W-:Y:S01]  /*1f30*/  IMAD R0, R248, 0x8, R0 ;  /* 0x00000008f8007824 */ /* 0x000fe200078e0200 */
[----:B------:R-:W-:Y:S01]  /*1f40*/  ISETP.GE.AND P1, PT, R238, UR8, PT ;  /* 0x00000008ee007c0c */ /* 0x000fe2000bf26270 */
[----:B------:R-:W-:Y:S01]  /*1f50*/  IMAD R10, R3, UR17, R4 ;  /* 0x00000011030a7c24 */ /* 0x000fe2000f8e0204 */
[----:B------:R-:W-:Y:S01]  /*1f60*/  IADD3.X R7, R5, UR45, R9, P0, !PT ;  /* 0x0000002d05077c10 */ /* 0x000fe200087fe409 */
[----:B------:R-:W-:Y:S01]  /*1f70*/  IMAD.U32 R0, R0, 0x20, R8 ;  /* 0x0000002000007824 */ /* 0x000fe200078e0008 */
[----:B------:R-:W-:Y:S01]  /*1f80*/  PLOP3.LUT P0, PT, PT, PT, UP0, 0x80, 0x0 ;  /* 0x000000000000781c */ /* 0x000fe20003f0f008 */
[----:B------:R-:W-:Y:S01]  /*1f90*/  UMOV UR17, UR33 ;  /* 0x0000002100117c82 */ /* 0x000fe20008000000 */
[----:B------:R-:W-:Y:S01]  /*1fa0*/  UMOV UR18, UR13 ;  /* 0x0000000d00127c82 */ /* 0x000fe20008000000 */
[----:B------:R-:W-:Y:S01]  /*1fb0*/  VIADD R4, R0, 0x1000 ;  /* 0x0000100000047836 */ /* 0x000fe20000000000 */
[----:B------:R-:W-:Y:S01]  /*1fc0*/  BSSY B0, `(.L_x_334) ;  /* 0x000001e000007945 */ /* 0x000fe20003800000 */
[----:B------:R-:W-:Y:S01]  /*1fd0*/  IMAD.WIDE.U32 R6, R3, UR16, R6 ;  /* 0x0000001003067c25 */ /* 0x000fe2000f8e0006 */
[----:B------:R-:W-:Y:S01]  /*1fe0*/  UMOV UR16, UR32 ;  /* 0x0000002000107c82 */ /* 0x000fe20008000000 */
[----:B------:R-:W-:-:S02]  /*1ff0*/  ISETP.GE.AND P5, PT, R238, UR7, PT ;  /* 0x00000007ee007c0c */ /* 0x000fc4000bfa6270 */
        /* <DEDUP_REMOVED lines=26> */
.L_x_335:
[----:B------:R-:W-:Y:S05]  /*21a0*/  BSYNC B0 ;  /* 0x0000000000007941 */ /* 0x000fea0003800000 */
.L_x_334:
        /* <DEDUP_REMOVED lines=21> */
.L_x_337:
[----:B------:R-:W-:Y:S05]  /*2300*/  BSYNC B0 ;  /* 0x0000000000007941 */ /* 0x000fea0003800000 */
.L_x_336:
        /* <DEDUP_REMOVED lines=17> */
.L_x_339:
[----:B------:R-:W-:Y:S05]  /*2420*/  BSYNC B0 ;  /* 0x0000000000007941 */ /* 0x000fea0003800000 */
.L_x_338:
        /* <DEDUP_REMOVED lines=13> */
.L_x_341:
[----:B------:R-:W-:Y:S05]  /*2500*/  BSYNC B0 ;  /* 0x0000000000007941 */ /* 0x000fea0003800000 */
.L_x_340:
        /* <DEDUP_REMOVED lines=18> */
.L_x_343:
[----:B------:R-:W-:Y:S05]  /*2630*/  BSYNC B0 ;  /* 0x0000000000007941 */ /* 0x000fea0003800000 */
.L_x_342:
        /* <DEDUP_REMOVED lines=21> */
.L_x_345:
[----:B------:R-:W-:Y:S05]  /*2790*/  BSYNC B0 ;  /* 0x0000000000007941 */ /* 0x000fea0003800000 */
.L_x_344:
[----:B------:R-:W-:Y:S01]  /*27a0*/  UIMAD UR8, UR44, UR24, URZ ;  /* 0x000000182c0872a4 */ /* 0x000fe2000f8e023f */
[----:B------:R2:W-:Y:S01]  /*27b0*/  @P1 STS [R0+0x6000], RZ ;  /* 0x006000ff00001388 */ /* 0x0005e20000000800 */
[----:B-1----:R-:W-:Y:S01]  /*27c0*/  IMAD.WIDE.U32 R4, R6, UR26, R234 ;  /* 0x0000001a06047c25 */ /* 0x002fe2000f8e00ea */
[C---:B---3--:R-:W-:Y:S01]  /*27d0*/  IADD3 R8, R243.reuse, 0x8, RZ ;  /* 0x00000008f3087810 */ /* 0x048fe20007ffe0ff */
[----:B------:R-:W-:Y:S01]  /*27e0*/  UIMAD UR8, UR26, UR25, UR8 ;  /* 0x000000191a0872a4 */ /* 0x000fe2000f8e0208 */
[----:B------:R2:W-:Y:S01]  /*27f0*/  @P1 STS [R0+0x6004], RZ ;  /* 0x006004ff00001388 */ /* 0x0005e20000000800 */
[----:B------:R-:W-:Y:S01]  /*2800*/  VIADD R7, R243, 0x40 ;  /* 0x00000040f3077836 */ /* 0x000fe20000000000 */
[----:B------:R-:W-:Y:S01]  /*2810*/  IADD3 R4, P3, R4, UR20, RZ ;  /* 0x0000001404047c10 */ /* 0x000fe2000ff7e0ff */
[----:B------:R-:W-:Y:S01]  /*2820*/  BSSY B0, `(.L_x_346) ;  /* 0x0000022000007945 */ /* 0x000fe20003800000 */
[----:B------:R2:W-:Y:S01]  /*2830*/  @P1 STS.64 [R0+0x6008], RZ ;  /* 0x006008ff00001388 */ /* 0x0005e20000000a00 */
[----:B------:R-:W-:Y:S01]  /*2840*/  IMAD.U32 R6, RZ, RZ, UR8 ;  /* 0x00000008ff067e24 */ /* 0x000fe2000f8e00ff */
[----:B------:R-:W-:Y:S01]  /*2850*/  ULDC.64 UR8, c[0x0][0x260] ;  /* 0x0000980000087ab9 */ /* 0x000fe20000000a00 */
[----:B------:R-:W-:-:S02]  /*2860*/  ISETP.GE.AND P5, PT, R8, UR7, PT ;  /* 0x0000000708007c0c */ /* 0x000fc4000bfa6270 */
[----:B------:R-:W-:Y:S02]  /*2870*/  ISETP.GE.AND P4, PT, R7, UR7, PT ;  /* 0x0000000707007c0c */ /* 0x000fe4000bf86270 */
[----:B------:R-:W-:Y:S01]  /*2880*/  IADD3.X R5, R5, UR27, R6, P3, !PT ;  /* 0x0000001b05057c10 */ /* 0x000fe20009ffe406 */
[----:B------:R-:W-:Y:S01]  /*2890*/  IMAD R6, R11, UR8, RZ ;  /* 0x000000080b067c24 */ /* 0x000fe2000f8e02ff */
[C---:B------:R-:W-:Y:S02]  /*28a0*/  IADD3 R11, R243.reuse, 0x48, RZ ;  /* 0x00000048f30b7810 */ /* 0x040fe40007ffe0ff */
[----:B------:R-:W-:Y:S01]  /*28b0*/  ISETP.GE.AND P6, PT, R243, UR7, PT ;  /* 0x00000007f3007c0c */ /* 0x000fe2000bfc6270 */
[----:B------:R-:W-:Y:S01]  /*28c0*/  IMAD R6, R3, UR9, R6 ;  /* 0x0000000903067c24 */ /* 0x000fe2000f8e0206 */
[----:B------:R-:W-:Y:S01]  /*28d0*/  ISETP.GE.AND P3, PT, R11, UR7, PT ;  /* 0x000000070b007c0c */ /* 0x000fe2000bf66270 */
[----:B------:R-:W-:-:S04]  /*28e0*/  IMAD.WIDE.U32 R4, R3, UR8, R4 ;  /* 0x0000000803047c25 */ /* 0x000fc8000f8e0004 */
[----:B------:R-:W-:Y:S01]  /*28f0*/  IMAD.IADD R10, R5, 0x1, R6 ;  /* 0x00000001050a7824 */ /* 0x000fe200078e0206 */
[----:B------:R-:W-:Y:S07]  /*2900*/  @P1 BRA `(.L_x_347) ;  /* 0x00000000004c1947 */ /* 0x000fee0003800000 */
        /* <DEDUP_REMOVED lines=19> */
.L_x_347:
[----:B------:R-:W-:Y:S05]  /*2a40*/  BSYNC B0 ;  /* 0x0000000000007941 */ /* 0x000fea0003800000 */
.L_x_346:
        /* <DEDUP_REMOVED lines=22> */
.L_x_349:
[----:B------:R-:W-:Y:S05]  /*2bb0*/  BSYNC B0 ;  /* 0x0000000000007941 */ /* 0x000fea0003800000 */
.L_x_348:
[----:B------:R-:W0:Y:S01]  /*2bc0*/  LDGDEPBAR ;  /* 0x00000000000079af */ /* 0x000e220000000000 */
[----:B-1----:R-:W-:Y:S01]  /*2bd0*/  IMAD.MOV.U32 R4, RZ, RZ, 0x4 ;  /* 0x00000004ff047424 */ /* 0x002fe200078e00ff */
[----:B---3--:R-:W1:Y:S01]  /*2be0*/  LDC.64 R8, c[0x0][0x3b8] ;  /* 0x0000ee00ff087b82 */ /* 0x008e620000000a00 */
[----:B------:R-:W-:Y:S02]  /*2bf0*/  IMAD.MOV.U32 R6, RZ, RZ, 0x4 ;  /* 0x00000004ff067424 */ /* 0x000fe400078e00ff */
[----:B------:R-:W-:Y:S02]  /*2c00*/  IMAD.MOV.U32 R240, RZ, RZ, 0x7f800000 ;  /* 0x7f800000fff07424 */ /* 0x000fe400078e00ff */
[----:B------:R-:W-:Y:S02]  /*2c10*/  IMAD.MOV.U32 R241, RZ, RZ, 0x7f800000 ;  /* 0x7f800000fff17424 */ /* 0x000fe400078e00ff */
[----:B------:R-:W-:Y:S02]  /*2c20*/  IMAD.MOV.U32 R242, RZ, RZ, 0x7f800000 ;  /* 0x7f800000fff27424 */ /* 0x000fe400078e00ff */
[----:B------:R-:W-:Y:S01]  /*2c30*/  IMAD.MOV.U32 R239, RZ, RZ, 0x7f800000 ;  /* 0x7f800000ffef7424 */ /* 0x000fe200078e00ff */
[----:B------:R-:W-:Y:S01]  /*2c40*/  LEA R128, R156, UR4, 0x1 ;  /* 0x000000049c807c11 */ /* 0x000fe2000f8e08ff */
[----:B------:R-:W-:Y:S01]  /*2c50*/  IMAD.WIDE R4, R243, R4, UR16 ;  /* 0x00000010f3047e25 */ /* 0x000fe2000f8e0204 */
[----:B------:R-:W-:Y:S01]  /*2c60*/  UIMAD UR7, UR47, UR61, UR58 ;  /* 0x0000003d2f0772a4 */ /* 0x000fe2000f8e023a */
[----:B--2-4-:R-:W-:Y:S01]  /*2c70*/  SHF.R.S32.HI R0, RZ, 0x1f, R14 ;  /* 0x0000001fff007819 */ /* 0x014fe2000001140e */
[----:B------:R-:W-:Y:S01]  /*2c80*/  ULDC UR38, c[0x0][0x2d0] ;  /* 0x0000b40000267ab9 */ /* 0x000fe20000000800 */
[----:B------:R-:W-:Y:S01]  /*2c90*/  @!P3 IMAD.WIDE R6, R11, R6, UR16 ;  /* 0x000000100b06be25 */ /* 0x000fe2000f8e0206 */
[----:B------:R2:W5:Y:S03]  /*2ca0*/  @!P6 LDG.E R241, desc[UR14][R4.64] ;  /* 0x0000000e04f1e981 */ /* 0x000566000c1e1900 */
[----:B------:R-:W-:Y:S01]  /*2cb0*/  VIADD R148, R161, 0x1000 ;  /* 0x00001000a1947836 */ /* 0x000fe20000000000 */
[----:B------:R2:W5:Y:S01]  /*2cc0*/  @!P5 LDG.E R242, desc[UR14][R4.64+0x20] ;  /* 0x0000200e04f2d981 */ /* 0x000562000c1e1900 */
[----:B------:R-:W-:Y:S01]  /*2cd0*/  VIADD R3, R155, 0x1000 ;  /* 0x000010009b037836 */ /* 0x000fe20000000000 */
[----:B------:R-:W-:-:S04]  /*2ce0*/  DEPBAR.LE SB0, 0x1 ;  /* 0x000080400000791a */ /* 0x000fc80000000000 */
[----:B------:R2:W5:Y:S01]  /*2cf0*/  @!P4 LDG.E R239, desc[UR14][R4.64+0x100] ;  /* 0x0001000e04efc981 */ /* 0x000562000c1e1900 */
[----:B------:R-:W-:Y:S01]  /*2d00*/  IMAD.SHL.U32 R153, R161, 0x2, RZ ;  /* 0x00000002a1997824 */ /* 0x000fe200078e00ff */
[----:B------:R-:W-:Y:S01]  /*2d10*/  CS2R R94, SRZ ;  /* 0x00000000005e7805 */ /* 0x000fe2000001ff00 */
[----:B------:R-:W-:Y:S01]  /*2d20*/  IMAD.MOV.U32 R252, RZ, RZ, 0x4 ;  /* 0x00000004fffc7424 */ /* 0x000fe200078e00ff */
[----:B------:R2:W5:Y:S01]  /*2d30*/  @!P3 LDG.E R240, desc[UR14][R6.64] ;  /* 0x0000000e06f0b981 */ /* 0x000562000c1e1900 */
[----:B------:R-:W-:Y:S02]  /*2d40*/  CS2R R92, SRZ ;  /* 0x00000000005c7805 */ /* 0x000fe4000001ff00 */
[----:B------:R-:W-:Y:S02]  /*2d50*/  CS2R R98, SRZ ;  /* 0x0000000000627805 */ /* 0x000fe4000001ff00 */
[----:B------:R-:W-:Y:S01]  /*2d60*/  CS2R R96, SRZ ;  /* 0x0000000000607805 */ /* 0x000fe2000001ff00 */
[----:B------:R-:W-:Y:S01]  /*2d70*/  BAR.SYNC.DEFER_BLOCKING 0x0 ;  /* 0x0000000000007b1d */ /* 0x000fe20000010000 */
        /* <DEDUP_REMOVED lines=12> */
[----:B------:R-:W-:Y:S01]  /*2e40*/  IMAD.MOV.U32 R237, RZ, RZ, R220 ;  /* 0x000000ffffed7224 */ /* 0x000fe200078e00dc */
[----:B------:R-:W-:-:S02]  /*2e50*/  UIADD3 UR21, -UR21, URZ, URZ ;  /* 0x0000003f15157290 */ /* 0x000fc4000fffe13f */
[----:B------:R-:W-:Y:S02]  /*2e60*/  USHF.L.U32 UR35, UR5, 0x3, URZ ;  /* 0x0000000305237899 */ /* 0x000fe4000800063f */
[----:B------:R-:W-:Y:S02]  /*2e70*/  USHF.L.U32 UR34, UR5, 0x4, URZ ;  /* 0x0000000405227899 */ /* 0x000fe4000800063f */
[----:B------:R-:W-:Y:S02]  /*2e80*/  UIMAD UR33, UR5, 0x18, URZ ;  /* 0x00000018052178a4 */ /* 0x000fe4000f8e023f */
[----:B------:R-:W-:Y:S01]  /*2e90*/  USHF.L.U32 UR32, UR5, 0x5, URZ ;  /* 0x0000000505207899 */ /* 0x000fe2000800063f */
[----:B-1----:R-:W3:Y:S01]  /*2ea0*/  LDG.E.64 R6, desc[UR14][R8.64] ;  /* 0x0000000e08067981 */ /* 0x002ee2000c1e1b00 */
[----:B------:R-:W-:Y:S02]  /*2eb0*/  UIMAD UR31, UR5, 0x28, URZ ;  /* 0x00000028051f78a4 */ /* 0x000fe4000f8e023f */
[----:B------:R-:W-:Y:S01]  /*2ec0*/  UIMAD UR30, UR5, 0x30, URZ ;  /* 0x00000030051e78a4 */ /* 0x000fe2000f8e023f */
[----:B------:R-:W4:Y:S01]  /*2ed0*/  LDG.E.64 R4, desc[UR14][R8.64+0x8] ;  /* 0x0000080e08047981 */ /* 0x000f22000c1e1b00 */
[----:B------:R-:W-:-:S02]  /*2ee0*/  UIMAD UR29, UR5, 0x38, URZ ;  /* 0x00000038051d78a4 */ /* 0x000fc4000f8e023f */
[----:B------:R-:W-:Y:S01]  /*2ef0*/  USHF.L.U32 UR28, UR5, 0x6, URZ ;  /* 0x00000006051c7899 */ /* 0x000fe2000800063f */
[----:B------:R2:W1:Y:S01]  /*2f00*/  LDSM.16.M88.4 R116, [R128+0x8000] ;  /* 0x008000008074783b */ /* 0x0004620000000200 */
[----:B------:R-:W-:Y:S02]  /*2f10*/  UIMAD UR27, UR5, 0x48, URZ ;  /* 0x00000048051b78a4 */ /* 0x000fe4000f8e023f */
[----:B------:R-:W-:Y:S01]  /*2f20*/  UIMAD UR25, UR5, 0x58, URZ ;  /* 0x00000058051978a4 */ /* 0x000fe2000f8e023f */
[----:B------:R2:W1:Y:S01]  /*2f30*/  LDSM.16.M88.4 R120, [R128+0x8400] ;  /* 0x008400008078783b */ /* 0x0004620000000200 */
[----:B------:R-:W-:Y:S02]  /*2f40*/  UIMAD UR24, UR5, 0x60, URZ ;  /* 0x00000060051878a4 */ /* 0x000fe4000f8e023f */
[----:B------:R-:W-:Y:S01]  /*2f50*/  UIMAD UR23, UR5, 0x68, URZ ;  /* 0x00000068051778a4 */ /* 0x000fe2000f8e023f */
[----:B------:R2:W1:Y:S01]  /*2f60*/  LDSM.16.M88.4 R124, [R128+0x8800] ;  /* 0x00880000807c783b */ /* 0x0004620000000200 */
[----:B------:R-:W-:-:S02]  /*2f70*/  UIMAD UR22, UR5, 0x70, URZ ;  /* 0x00000070051678a4 */ /* 0x000fc4000f8e023f */
[----:B------:R-:W-:Y:S01]  /*2f80*/  UIMAD UR20, UR5, 0x78, URZ ;  /* 0x00000078051478a4 */ /* 0x000fe2000f8e023f */
[----:B------:R-:W1:Y:S01]  /*2f90*/  LDSM.16.M88.4 R128, [R128+0x8c00] ;  /* 0x008c00008080783b */ /* 0x000e620000000200 */
[----:B------:R-:W-:-:S03]  /*2fa0*/  ULDC.U8 UR9, c[0x0][0x388] ;  /* 0x0000e20000097ab9 */ /* 0x000fc60000000000 */
[----:B------:R2:W1:Y:S04]  /*2fb0*/  LDSM.16.M88.4 R132, [R149] ;  /* 0x000000009584783b */ /* 0x0004680000000200 */
[----:B------:R2:W1:Y:S04]  /*2fc0*/  LDSM.16.M88.4 R136, [R149+0x400] ;  /* 0x000400009588783b */ /* 0x0004680000000200 */
[----:B------:R2:W1:Y:S04]  /*2fd0*/  LDSM.16.M88.4 R140, [R149+0x800] ;  /* 0x00080000958c783b */ /* 0x0004680000000200 */
[----:B------:R2:W1:Y:S01]  /*2fe0*/  LDSM.16.M88.4 R144, [R149+0xc00] ;  /* 0x000c00009590783b */ /* 0x0004620000000200 */
[----:B------:R-:W-:Y:S01]  /*2ff0*/  USHF.L.U32 UR7, UR7, 0x5, URZ ;  /* 0x0000000507077899 */ /* 0x000fe2000800063f */
[----:B------:R-:W-:-:S02]  /*3000*/  SEL R148, R148, R161, !P0 ;  /* 0x000000a194947207 */ /* 0x000fc40004000000 */
[----:B------:R-:W-:Y:S01]  /*3010*/  SEL R3, R3, R155, !P0 ;  /* 0x0000009b03037207 */ /* 0x000fe20004000000 */
[----:B------:R-:W-:Y:S01]  /*3020*/  USHF.R.S32.HI UR8, URZ, 0x1f, UR7 ;  /* 0x0000001f3f087899 */ /* 0x000fe20008011407 */
[----:B------:R-:W-:Y:S02]  /*3030*/  LEA R148, R148, UR4, 0x1 ;  /* 0x0000000494947c11 */ /* 0x000fe4000f8e08ff */
[----:B------:R-:W-:Y:S02]  /*3040*/  LEA R3, R3, UR4, 0x1 ;  /* 0x0000000403037c11 */ /* 0x000fe4000f8e08ff */
[----:B---3--:R-:W-:Y:S02]  /*3050*/  R2UR UR12, R7 ;  /* 0x00000000070c72ca */ /* 0x008fe400000e0000 */
[----:B------:R-:W-:Y:S02]  /*3060*/  R2UR UR13, R6 ;  /* 0x00000000060d72ca */ /* 0x000fe400000e0000 */
[----:B----4-:R-:W-:Y:S01]  /*3070*/  IADD3 R244, P2, P1, R4, UR7, R14 ;  /* 0x0000000704f47c10 */ /* 0x010fe2000f95e00e */
[----:B------:R-:W-:-:S04]  /*3080*/  UIADD3 UR7, UR26, 0x80, URZ ;  /* 0x000000801a077890 */ /* 0x000fc8000fffe03f */
[----:B------:R-:W-:Y:S01]  /*3090*/  IMAD.WIDE.U32 R244, R244, -0x2daee0ad, RZ ;  /* 0xd2511f53f4f47825 */ /* 0x000fe200078e00ff */
[----:B------:R-:W-:Y:S01]  /*30a0*/  IADD3.X R247, R5, UR8, R0, P2, P1 ;  /* 0x0000000805f77c10 */ /* 0x000fe200097e2400 */
[----:B------:R-:W-:Y:S02]  /*30b0*/  UIMAD UR26, UR5, 0x50, URZ ;  /* 0x00000050051a78a4 */ /* 0x000fe4000f8e023f */
[----:B------:R-:W-:Y:S01]  /*30c0*/  UISETP.GE.AND UP0, UPT, UR7, UR6, UPT ;  /* 0x000000060700728c */ /* 0x000fe2000bf06270 */
[----:B-12---:R-:W-:-:S10]  /*30d0*/  ULDC UR8, c[0x0][0x2ec] ;  /* 0x0000bb0000087ab9 */ /* 0x006fd40000000800 */
.L_x_352:
        /* <DEDUP_REMOVED lines=238> */
[C---:B-----5:R-:W-:Y:S01]  /*3fc0*/  FMUL.FTZ R102, R241.reuse, 1.4426950216293334961 ;  /* 0x3fb8aa3bf1667820 */ /* 0x060fe20000410000 */
        /* <DEDUP_REMOVED lines=11> */
[----:B------:R-:W-:Y:S02]  /*4080*/  FSETP.NEU.FTZ.AND P0, PT, R239, -INF , PT ;  /* 0xff800000ef00780b */ /* 0x000fe40003f1d000 */
        /* <DEDUP_REMOVED lines=717> */
.L_x_350:
[----:B------:R-:W-:Y:S01]  /*6d60*/  FSETP.GE.FTZ.AND P1, PT, R193, RZ, PT ;  /* 0x000000ffc100720b */ /* 0x000fe20003f36000 */
[----:B------:R1:W-:Y:S01]  /*6d70*/  STS [R222+0x8000], R16 ;  /* 0x00800010de007388 */ /* 0x0003e20000000800 */
[----:B------:R-:W-:Y:S01]  /*6d80*/  FSETP.GE.FTZ.AND P3, PT, R199, RZ, PT ;  /* 0x000000ffc700720b */ /* 0x000fe20003f76000 */
[----:B------:R-:W-:Y:S01]  /*6d90*/  FADD.FTZ R22, -R105, R22 ;  /* 0x0000001669167221 */ /* 0x000fe20000010100 */
[----:B------:R-:W-:Y:S01]  /*6da0*/  FSETP.GE.FTZ.AND P2, PT, R197, RZ, PT ;  /* 0x000000ffc500720b */ /* 0x000fe20003f56000 */
[----:B------:R-:W-:Y:S01]  /*6db0*/  FMUL.FTZ R6, R212, R6 ;  /* 0x00000006d4067220 */ /* 0x000fe20000410000 */
[----:B------:R-:W-:Y:S01]  /*6dc0*/  FSETP.GE.FTZ.AND P6, PT, R169, RZ, PT ;  /* 0x000000ffa900720b */ /* 0x000fe20003fd6000 */
[----:B---3--:R-:W-:Y:S01]  /*6dd0*/  FMUL.FTZ R5, R210, R7 ;  /* 0x00000007d2057220 */ /* 0x008fe20000410000 */
        /* <DEDUP_REMOVED lines=18> */
[----:B-1----:R-:W-:Y:S01]  /*6f00*/  FADD.FTZ R16, -R105, R39 ;  /* 0x0000002769107221 */ /* 0x002fe20000010100 */
        /* <DEDUP_REMOVED lines=44> */
[----:B--2---:R-:W-:Y:S01]  /*71d0*/  FSEL R5, R9, R104, P3 ;  /* 0x0000006809057208 */ /* 0x004fe20001800000 */
        /* <DEDUP_REMOVED lines=15> */
[----:B-1----:R-:W-:Y:S01]  /*72d0*/  F2FP.BF16.F32.PACK_AB R4, R5, R8 ;  /* 0x000000080504723e */ /* 0x002fe200000010ff */
        /* <DEDUP_REMOVED lines=254> */
.L_x_351:
[----:B------:R-:W-:Y:S01]  /*82c0*/  LDSM.16.M88.4 R16, [R150] ;  /* 0x000000009610783b */ /* 0x000fe20000000200 */
[----:B------:R-:W-:Y:S01]  /*82d0*/  IMAD.U32 R58, RZ, RZ, UR27 ;  /* 0x0000001bff3a7e24 */ /* 0x000fe2000f8e00ff */
[----:B------:R-:W-:Y:S01]  /*82e0*/  ULOP3.LUT UR5, UR11, 0x1, URZ, 0xc0, !UPT ;  /* 0x000000010b057892 */ /* 0x000fe2000f8ec03f */
[----:B------:R-:W-:Y:S01]  /*82f0*/  IMAD.U32 R57, RZ, RZ, UR26 ;  /* 0x0000001aff397e24 */ /* 0x000fe2000f8e00ff */
[----:B------:R-:W2:Y:S01]  /*8300*/  LDSM.16.MT88.4 R20, [R0+0x6000] ;  /* 0x006000000014783b */ /* 0x000ea20000004200 */
[----:B------:R-:W-:Y:S01]  /*8310*/  IMAD.U32 R56, RZ, RZ, UR25 ;  /* 0x00000019ff387e24 */ /* 0x000fe2000f8e00ff */
[----:B------:R-:W-:Y:S01]  /*8320*/  UISETP.NE.U32.AND UP1, UPT, UR5, 0x1, UPT ;  /* 0x000000010500788c */ /* 0x000fe2000bf25070 */
[----:B------:R-:W-:Y:S01]  /*8330*/  IMAD.U32 R55, RZ, RZ, UR24 ;  /* 0x00000018ff377e24 */ /* 0x000fe2000f8e00ff */
[----:B------:R-:W1:Y:S01]  /*8340*/  LDSM.16.M88.4 R12, [R150+0x2000] ;  /* 0x00200000960c783b */ /* 0x000e620000000200 */
        /* <DEDUP_REMOVED lines=299> */
.L_x_353:
        /* <DEDUP_REMOVED lines=19> */
.L_x_354:
        /* <DEDUP_REMOVED lines=40> */
.L_x_356:
[----:B------:R-:W-:Y:S05]  /*99b0*/  BSYNC B0 ;  /* 0x0000000000007941 */ /* 0x000fea0003800000 */
.L_x_355:
        /* <DEDUP_REMOVED lines=13> */
.L_x_358:
[----:B------:R-:W-:Y:S05]  /*9a90*/  BSYNC B0 ;  /* 0x0000000000007941 */ /* 0x000fea0003800000 */
.L_x_357:
        /* <DEDUP_REMOVED lines=27> */
.L_x_360:
[----:B------:R-:W-:Y:S05]  /*9c50*/  BSYNC B0 ;  /* 0x0000000000007941 */ /* 0x000fea0003800000 */
.L_x_359:
        /* <DEDUP_REMOVED lines=14> */
.L_x_333:
        /* <DEDUP_REMOVED lines=23> */
.L_x_362:
        /* <DEDUP_REMOVED lines=21> */
.L_x_363:
        /* <DEDUP_REMOVED lines=8> */
[----:B------:R-:W-:Y:S01]  /*a080*/  ULDC.64 UR12, c[0x0][0x468] ;  /* 0x00011a00000c7ab9 */ /* 0x000fe20000000a00 */
[----:B------:R-:W-:Y:S02]  /*a090*/  SHF.R.S32.HI R10, RZ, 0x1f, R238 ;  /* 0x0000001fff0a7819 */ /* 0x000fe400000114ee */
        /* <DEDUP_REMOVED lines=23> */
.L_x_365:
[----:B------:R-:W-:Y:S05]  /*a210*/  BSYNC B0 ;  /* 0x0000000000007941 */ /* 0x000fea0003800000 */
.L_x_364:
        /* <DEDUP_REMOVED lines=14> */
.L_x_367:
[----:B------:R-:W-:Y:S05]  /*a300*/  BSYNC B0 ;  /* 0x0000000000007941 */ /* 0x000fea0003800000 */
.L_x_366:
        /* <DEDUP_REMOVED lines=26> */
.L_x_369:
[----:B------:R-:W-:Y:S05]  /*a4b0*/  BSYNC B0 ;  /* 0x0000000000007941 */ /* 0x000fea0003800000 */
.L_x_368:
        /* <DEDUP_REMOVED lines=13> */
.L_x_361:
[----:B------:R-:W-:Y:S05]  /*a590*/  BSYNC B1 ;  /* 0x0000000000017941 */ /* 0x000fea0003800000 */
.L_x_328:
        /* <DEDUP_REMOVED lines=11> */
.L_x_370:
[----:B------:R-:W-:Y:S05]  /*a650*/  EXIT ;  /* 0x000000000000794d */ /* 0x000fea0003800000 */
.L_x_372:
        /* <DEDUP_REMOVED lines=10> */
.L_x_1338:


//--------------------- .text._ZN5flash44flash_bwd_dq_dk_dv_loop_seqk_parallel_kernelI23Flash_bwd_kernel_traitsILi32ELi128ELi128ELi8ELi4ELi4ELi4ELb1ELb0EN7cutlass10bfloat16_tE19Flash_kernel_traitsILi32ELi128ELi128ELi8ES3_EELb0ELb0ELb0ELb0ELb0ELb0ELb1EEEvNS_16Flash_bwd_paramsE --------------------------
	.section	.text._ZN5flash44flash_bwd_dq_dk_dv_loop_seqk_parallel_kernelI23Flash_bwd_kernel_traitsILi32ELi128ELi128ELi8ELi4ELi4ELi4ELb1ELb0EN7cutlass10bfloat16_tE19Flash_kernel_traitsILi32ELi128ELi128ELi8ES3_EELb0ELb0ELb0ELb0ELb0ELb0ELb1EEEvNS_16Flash_bwd_paramsE,"ax",@progbits
	.align	128
        .global         _ZN5flash44flash_bwd_dq_dk_dv_loop_seqk_parallel_kernelI23Flash_bwd_kernel_traitsILi32ELi128ELi128ELi8ELi4ELi4ELi4ELb1ELb0EN7cutlass10bfloat16_tE19Flash_kernel_traitsILi32ELi128ELi128ELi8ES3_EELb0ELb0ELb0ELb0ELb0ELb0ELb1EEEvNS_16Flash_bwd_paramsE
        .type           _ZN5flash44flash_bwd_dq_dk_dv_loop_seqk_parallel_kernelI23Flash_bwd_kernel_traitsILi32ELi128ELi128ELi8ELi4ELi4ELi4ELb1ELb0EN7cutlass10bfloat16_tE19Flash_kernel_traitsILi32ELi128ELi128ELi8ES3_EELb0ELb0ELb0ELb0ELb0ELb0ELb1EEEvNS_16Flash_bwd_paramsE,@function
        .size           _ZN5flash44flash_bwd_dq_dk_dv_loop_seqk_parallel_kernelI23Flash_bwd_kernel_traitsILi32ELi128ELi128ELi8ELi4ELi4ELi4ELb1ELb0EN7cutlass10bfloat16_tE19Flash_kernel_traitsILi32ELi128ELi128ELi8ES3_EELb0ELb0ELb0ELb0ELb0ELb0ELb1EEEvNS_16Flash_bwd_paramsE,(.L_x_1339 - _ZN5flash44flash_bwd_dq_dk_dv_loop_seqk_parallel_kernelI23Flash_bwd_kernel_traitsILi32ELi128ELi128ELi8ELi4ELi4ELi4ELb1ELb0EN7cutlass10bfloat16_tE19Flash_kernel_traitsILi32ELi128ELi128ELi8ES3_EELb0ELb0ELb0ELb0ELb0ELb0ELb1EEEvNS_16Flash_bwd_paramsE)
        .other          _ZN5flash44flash_bwd_dq_dk_dv_loop_seqk_parallel_kernelI23Flash_bwd_kernel_traitsILi32ELi128ELi128ELi8ELi4ELi4ELi4ELb1ELb0EN7cutlass10bfloat16_tE19Flash_kernel_traitsILi32ELi128ELi128ELi8ES3_EELb0ELb0ELb0ELb0ELb0ELb0ELb1EEEvNS_16Flash_bwd_paramsE,@"STO_CUDA_ENTRY STV_DEFAULT"
_ZN5flash44flash_bwd_dq_dk_dv_loop_seqk_parallel_kernelI23Flash_bwd_kernel_traitsILi32ELi128ELi128ELi8ELi4ELi4ELi4ELb1ELb0EN7cutlass10bfloat16_tE19Flash_kernel_traitsILi32ELi128ELi128ELi8ES3_EELb0ELb0ELb0ELb0ELb0ELb0ELb1EEEvNS_16Flash_bwd_paramsE:
.text._ZN5flash44flash_bwd_dq_dk_dv_loop_seqk_parallel_kernelI23Flash_bwd_kernel_traitsILi32ELi128ELi128ELi8ELi4ELi4ELi4ELb1ELb0EN7cutlass10bfloat16_tE19Flash_kernel_traitsILi32ELi128ELi128ELi8ES3_EELb0ELb0ELb0ELb0ELb0ELb0ELb1EEEvNS_16Flash_bwd_paramsE:
        /* <DEDUP_REMOVED lines=23> */
[----:B---3--:R-:W-:-:S03]  /*0170*/  USHF.R.S32.HI UR5, URZ, 0x1f, UR56 ;  /* 0x0000001f3f057899 */ /* 0x008fc60008011438 */
        /* <DEDUP_REMOVED lines=39> */
[----:B------:R-:W-:Y:S01]  /*03f0*/  SHF.R.U32.HI R7, RZ, 0x3, R2 ;  /* 0x00000003ff077819 */ /* 0x000fe20000011602 */
[----:B------:R-:W-:Y:S01]  /*0400*/  STL [R1+0x38], R22 ;  /* 0x0000381601007387 */ /* 0x000fe20000100800 */
[----:B------:R-:W-:Y:S01]  /*0410*/  LOP3.LUT R6, R2, 0x18, R22, 0xf8, !PT ;  /* 0x0000001802067812 */ /* 0x000fe200078ef816 */
[----:B------:R-:W-:Y:S01]  /*0420*/  IMAD.IADD R2, R20, 0x1, -R3 ;  /* 0x0000000114027824 */ /* 0x000fe200078e0a03 */
[----:B------:R-:W-:Y:S01]  /*0430*/  LOP3.LUT R5, R12, 0x3fffffe, RZ, 0xc0, !PT ;  /* 0x03fffffe0c057812 */ /* 0x000fe200078ec0ff */
[----:B------:R-:W-:Y:S01]  /*0440*/  IMAD.SHL.U32 R20, R20, 0x2, RZ ;  /* 0x0000000214147824 */ /* 0x000fe200078e00ff */
[----:B------:R-:W-:Y:S02]  /*0450*/  SHF.R.S32.HI R10, RZ, 0x7, R10 ;  /* 0x00000007ff0a7819 */ /* 0x000fe4000001140a */
[----:B------:R-:W-:-:S02]  /*0460*/  SHF.R.S32.HI R11, RZ, 0x1f, R2 ;  /* 0x0000001fff0b7819 */ /* 0x000fc40000011402 */
[----:B------:R-:W-:Y:S01]  /*0470*/  LOP3.LUT R9, R6, R7, RZ, 0x3c, !PT ;  /* 0x0000000706097212 */ /* 0x000fe200078e3cff */
[----:B------:R-:W-:Y:S01]  /*0480*/  IMAD.IADD R7, R4, 0x1, -R5 ;  /* 0x0000000104077824 */ /* 0x000fe200078e0a05 */
[-C--:B------:R-:W-:Y:S01]  /*0490*/  LEA.HI R3, R2, R2.reuse, RZ, 0x1 ;  /* 0x0000000202037211 */ /* 0x080fe200078f08ff */
[----:B------:R-:W-:Y:S01]  /*04a0*/  IMAD R6, R10, 0x8, R16 ;  /* 0x000000080a067824 */ /* 0x000fe200078e0210 */
[----:B------:R-:W-:Y:S01]  /*04b0*/  LEA.HI R11, R11, R2, RZ, 0x3 ;  /* 0x000000020b0b7211 */ /* 0x000fe200078f18ff */
[----:B------:R-:W-:Y:S01]  /*04c0*/  IMAD.SHL.U32 R4, R4, 0x40, RZ ;  /* 0x0000004004047824 */ /* 0x000fe200078e00ff */
[----:B------:R-:W-:Y:S01]  /*04d0*/  SHF.R.S32.HI R5, RZ, 0x1, R3 ;  /* 0x00000001ff057819 */ /* 0x000fe20000011403 */
[----:B------:R-:W-:Y:S01]  /*04e0*/  IMAD R18, R6, 0x8, R7 ;  /* 0x0000000806127824 */ /* 0x000fe200078e0207 */
[----:B------:R-:W-:Y:S01]  /*04f0*/  SHF.R.S32.HI R8, RZ, 0x1f, R3 ;  /* 0x0000001fff087819 */ /* 0x000fe20000011403 */
[----:B------:R-:W-:Y:S01]  /*0500*/  IMAD.U32 R6, R14, 0x20, R9 ;  /* 0x000000200e067824 */ /* 0x000fe200078e0009 */
[----:B------:R-:W-:-:S02]  /*0510*/  LOP3.LUT R7, R3, 0x7fffffe, RZ, 0xc0, !PT ;  /* 0x07fffffe03077812 */ /* 0x000fc400078ec0ff */
[----:B------:R-:W-:Y:S02]  /*0520*/  LOP3.LUT R3, R11, 0xfffffff8, RZ, 0xc0, !PT ;  /* 0xfffffff80b037812 */ /* 0x000fe400078ec0ff */
[----:B------:R-:W-:Y:S01]  /*0530*/  LEA.HI R9, R0, R0, RZ, 0x1 ;  /* 0x0000000000097211 */ /* 0x000fe200078f08ff */
[----:B------:R-:W-:Y:S01]  /*0540*/  IMAD.IADD R17, R2, 0x1, -R7 ;  /* 0x0000000102117824 */ /* 0x000fe200078e0a07 */
[----:B------:R-:W-:Y:S01]  /*0550*/  LEA.HI R8, R8, R5, RZ, 0x2 ;  /* 0x0000000508087211 */ /* 0x000fe200078f10ff */
[----:B------:R-:W-:Y:S01]  /*0560*/  IMAD.IADD R15, R2, 0x1, -R3 ;  /* 0x00000001020f7824 */ /* 0x000fe200078e0a03 */
[----:B------:R-:W-:Y:S01]  /*0570*/  LOP3.LUT R3, R9, 0x3fffffe, RZ, 0xc0, !PT ;  /* 0x03fffffe09037812 */ /* 0x000fe200078ec0ff */
[----:B------:R1:W-:Y:S01]  /*0580*/  STL [R1+0x60], R6 ;  /* 0x0000600601007387 */ /* 0x0003e20000100800 */
[----:B------:R-:W-:Y:S01]  /*0590*/  SHF.R.S32.HI R2, RZ, 0x1, R12 ;  /* 0x00000001ff027819 */ /* 0x000fe2000001140c */
[----:B------:R-:W-:Y:S01]  /*05a0*/  IMAD.SHL.U32 R7, R13, 0x2, RZ ;  /* 0x000000020d077824 */ /* 0x000fe200078e00ff */
[----:B------:R-:W-:Y:S01]  /*05b0*/  LOP3.LUT R8, R8, 0xfffffffc, RZ, 0xc0, !PT ;  /* 0xfffffffc08087812 */ /* 0x000fe200078ec0ff */
[C---:B------:R-:W-:Y:S01]  /*05c0*/  IMAD.IADD R12, R0.reuse, 0x1, -R3 ;  /* 0x00000001000c7824 */ /* 0x040fe200078e0a03 */
[C---:B------:R-:W-:Y:S01]  /*05d0*/  LOP3.LUT P4, RZ, R0.reuse, 0x4, RZ, 0xc0, !PT ;  /* 0x0000000400ff7812 */ /* 0x040fe2000788c0ff */
[----:B------:R-:W-:Y:S01]  /*05e0*/  IMAD.SHL.U32 R3, R0, 0x40, RZ ;  /* 0x0000004000037824 */ /* 0x000fe200078e00ff */
[----:B------:R-:W-:Y:S01]  /*05f0*/  LOP3.LUT P0, RZ, R2, 0x2, RZ, 0xc0, !PT ;  /* 0x0000000202ff7812 */ /* 0x000fe2000780c0ff */
[----:B------:R-:W-:Y:S01]  /*0600*/  IMAD.IADD R14, R5, 0x1, -R8 ;  /* 0x00000001050e7824 */ /* 0x000fe200078e0a08 */
[----:B------:R-:W-:Y:S01]  /*0610*/  LOP3.LUT R8, R4, 0x1c0, RZ, 0xc0, !PT ;  /* 0x000001c004087812 */ /* 0x000fe200078ec0ff */
[----:B------:R-:W-:Y:S01]  /*0620*/  IMAD R13, R10, 0x2000, R7 ;  /* 0x000020000a0d7824 */ /* 0x000fe200078e0207 */
[----:B------:R-:W-:-:S02]  /*0630*/  LOP3.LUT R3, R3, 0x1c0, RZ, 0xc0, !PT ;  /* 0x000001c003037812 */ /* 0x000fc400078ec0ff */
[----:B------:R-:W-:Y:S02]  /*0640*/  SHF.R.S32.HI R4, RZ, 0x3, R11 ;  /* 0x00000003ff047819 */ /* 0x000fe4000001140b */
[----:B------:R-:W-:Y:S02]  /*0650*/  LEA.HI R3, R3, R3, RZ, 0x1d ;  /* 0x0000000303037211 */ /* 0x000fe400078fe8ff */
[C---:B------:R-:W-:Y:S01]  /*0660*/  SEL R239, R155.reuse, 0xffffffe0, !P5 ;  /* 0xffffffe09bef7807 */ /* 0x040fe20006800000 */
[----:B------:R-:W-:Y:S01]  /*0670*/  IMAD R17, R4, 0x8, R17 ;  /* 0x0000000804117824 */ /* 0x000fe200078e0211 */
[----:B------:R-:W-:Y:S02]  /*0680*/  SEL R150, R155, 0xffffffe0, !P0 ;  /* 0xffffffe09b967807 */ /* 0x000fe40004000000 */
[----:B-1----:R-:W-:Y:S01]  /*0690*/  LOP3.LUT R6, R0, 0x1, RZ, 0xc0, !PT ;  /* 0x0000000100067812 */ /* 0x002fe200078ec0ff */
[----:B------:R-:W-:-:S03]  /*06a0*/  IMAD.SHL.U32 R0, R161, 0x10, RZ ;  /* 0x00000010a1007824 */ /* 0x000fc600078e00ff */
[----:B------:R-:W-:Y:S01]  /*06b0*/  ISETP.NE.U32.AND P6, PT, R6, 0x1, PT ;  /* 0x000000010600780c */ /* 0x000fe20003fc5070 */
[----:B------:R-:W-:Y:S01]  /*06c0*/  IMAD.SHL.U32 R6, R2, 0x40, RZ ;  /* 0x0000004002067824 */ /* 0x000fe200078e00ff */
[----:B------:R-:W-:Y:S01]  /*06d0*/  LEA.HI.SX32 R11, R19, R0, 0x1e ;  /* 0x00000000130b7211 */ /* 0x000fe200078ff2ff */
[----:B------:R-:W-:Y:S01]  /*06e0*/  IMAD.SHL.U32 R2, R161, 0x400, RZ ;  /* 0x00000400a1027824 */ /* 0x000fe200078e00ff */
[----:B------:R-:W-:Y:S02]  /*06f0*/  LOP3.LUT R5, R8, 0x30, R0, 0xf8, !PT ;  /* 0x0000003008057812 */ /* 0x000fe400078ef800 */
[----:B------:R-:W-:Y:S01]  /*0700*/  LOP3.LUT R0, R6, 0xc0, RZ, 0xc0, !PT ;  /* 0x000000c006007812 */ /* 0x000fe200078ec0ff */
[----:B------:R1:W-:Y:S01]  /*0710*/  STL [R1+0x68], R11 ;  /* 0x0000680b01007387 */ /* 0x0003e20000100800 */
[----:B------:R-:W-:Y:S01]  /*0720*/  IADD3 R13, R3, R13, R2 ;  /* 0x0000000d030d7210 */ /* 0x000fe20007ffe002 */
[----:B------:R-:W-:Y:S01]  /*0730*/  IMAD.SHL.U32 R6, R16, 0x8, RZ ;  /* 0x0000000810067824 */ /* 0x000fe200078e00ff */
[----:B------:R-:W-:-:S02]  /*0740*/  LOP3.LUT R3, R0, 0x8, R21, 0xf8, !PT ;  /* 0x0000000800037812 */ /* 0x000fc400078ef815 */
[----:B------:R-:W-:Y:S01]  /*0750*/  SHF.R.U32.HI R149, RZ, 0x3, R0 ;  /* 0x00000003ff957819 */ /* 0x000fe20000011600 */
[----:B------:R-:W-:Y:S01]  /*0760*/  IMAD R0, R161, 0x200, R7 ;  /* 0x00000200a1007824 */ /* 0x000fe200078e0207 */
[----:B------:R-:W-:Y:S02]  /*0770*/  LOP3.LUT R5, R5, 0x8, R21, 0xf8, !PT ;  /* 0x0000000805057812 */ /* 0x000fe400078ef815 */
[----:B------:R-:W-:Y:S01]  /*0780*/  LOP3.LUT R149, R3, R149, RZ, 0x3c, !PT ;  /* 0x0000009503957212 */ /* 0x000fe200078e3cff */
[----:B------:R-:W-:Y:S01]  /*0790*/  IMAD R12, R12, 0x20, R0 ;  /* 0x000000200c0c7824 */ /* 0x000fe200078e0200 */
[----:B------:R-:W-:Y:S01]  /*07a0*/  R2P PR, R15, 0x6 ;  /* 0x000000060f007804 */ /* 0x000fe20000000000 */
[----:B------:R-:W-:Y:S01]  /*07b0*/  IMAD.SHL.U32 R0, R10, 0x8, RZ ;  /* 0x000000080a007824 */ /* 0x000fe200078e00ff */
[----:B------:R-:W-:Y:S01]  /*07c0*/  LOP3.LUT R6, R6, 0x8, RZ, 0xc0, !PT ;  /* 0x0000000806067812 */ /* 0x000fe200078ec0ff */
[----:B------:R-:W-:Y:S01]  /*07d0*/  IMAD.U32 R149, R18, 0x20, R149 ;  /* 0x0000002012957824 */ /* 0x000fe200078e0095 */
[----:B------:R-:W-:-:S02]  /*07e0*/  LEA R242, R13, UR4, 0x1 ;  /* 0x000000040df27c11 */ /* 0x000fc4000f8e08ff */
[----:B------:R-:W-:Y:S02]  /*07f0*/  LOP3.LUT R7, R0, 0x8, RZ, 0xc0, !PT ;  /* 0x0000000800077812 */ /* 0x000fe400078ec0ff */
[----:B------:R-:W-:Y:S01]  /*0800*/  SHF.R.S32.HI R0, RZ, 0x1, R9 ;  /* 0x00000001ff007819 */ /* 0x000fe20000011409 */
[----:B------:R-:W-:Y:S01]  /*0810*/  IMAD.SHL.U32 R9, R16, 0x10, RZ ;  /* 0x0000001010097824 */ /* 0x000fe200078e00ff */
[----:B------:R-:W-:Y:S01]  /*0820*/  SEL R238, R238, 0x10, !P6 ;  /* 0x00000010eeee7807 */ /* 0x000fe20007000000 */
[----:B------:R-:W-:Y:S01]  /*0830*/  VIADD R237, R242, 0x40 ;  /* 0x00000040f2ed7836 */ /* 0x000fe20000000000 */
[C---:B------:R-:W-:Y:S01]  /*0840*/  LOP3.LUT P3, RZ, R0.reuse, 0x2, RZ, 0xc0, !PT ;  /* 0x0000000200ff7812 */ /* 0x040fe2000786c0ff */
[----:B------:R-:W-:Y:S01]  /*0850*/  IMAD.SHL.U32 R0, R0, 0x40, RZ ;  /* 0x0000004000007824 */ /* 0x000fe200078e00ff */
[----:B------:R-:W-:Y:S01]  /*0860*/  LOP3.LUT R9, R7, 0x10, R9, 0xf8, !PT ;  /* 0x0000001007097812 */ /* 0x000fe200078ef809 */
[----:B-1----:R-:W-:Y:S01]  /*0870*/  IMAD R11, R4, 0x200, R2 ;  /* 0x00000200040b7824 */ /* 0x002fe200078e0202 */
[----:B------:R-:W-:Y:S01]  /*0880*/  SHF.R.U32.HI R2, RZ, 0x3, R8 ;  /* 0x00000003ff027819 */ /* 0x000fe20000011608 */
[----:B------:R-:W-:Y:S01]  /*0890*/  IMAD.SHL.U32 R4, R15, 0x40, RZ ;  /* 0x000000400f047824 */ /* 0x000fe200078e00ff */
[----:B------:R-:W-:Y:S01]  /*08a0*/  LOP3.LUT R0, R0, 0xc0, RZ, 0xc0, !PT ;  /* 0x000000c000007812 */ /* 0x000fe200078ec0ff */
[C---:B------:R-:W-:Y:S01]  /*08b0*/  @P4 VIADD R237, R242.reuse, 0xffffffc0 ;  /* 0xffffffc0f2ed4836 */ /* 0x040fe20000000000 */
[----:B------:R-:W-:Y:S01]  /*08c0*/  LOP3.LUT R3, R5, R2, RZ, 0x3c, !PT ;  /* 0x0000000205037212 */ /* 0x000fe200078e3cff */
[----:B------:R-:W-:Y:S01]  /*08d0*/  IMAD.IADD R243, R242, 0x1, R238 ;  /* 0x00000001f2f37824 */ /* 0x000fe200078e02ee */
[----:B------:R-:W-:Y:S01]  /*08e0*/  LOP3.LUT R2, R20, 0x6, RZ, 0xc0, !PT ;  /* 0x0000000614027812 */ /* 0x000fe200078ec0ff */
[----:B------:R-:W-:Y:S01]  /*08f0*/  IMAD.IADD R238, R238, 0x1, R237 ;  /* 0x00000001eeee7824 */ /* 0x000fe200078e02ed */
[----:B------:R-:W-:Y:S01]  /*0900*/  LOP3.LUT R4, R4, 0x1c0, RZ, 0xc0, !PT ;  /* 0x000001c004047812 */ /* 0x000fe200078ec0ff */
[----:B------:R-:W-:Y:S01]  /*0910*/  IMAD R3, R16, 0x200, R3 ;  /* 0x0000020010037824 */ /* 0x000fe200078e0203 */
[----:B------:R-:W-:Y:S01]  /*0920*/  SHF.R.U32.HI R8, RZ, 0x3, R0 ;  /* 0x00000003ff087819 */ /* 0x000fe20000011600 */
[----:B------:R-:W-:Y:S01]  /*0930*/  IMAD R2, R10, 0x40, R2 ;  /* 0x000000400a027824 */ /* 0x000fe200078e0202 */
[----:B------:R-:W-:Y:S01]  /*0940*/  SHF.R.U32.HI R151, RZ, 0x3, R4 ;  /* 0x00000003ff977819 */ /* 0x000fe20000011604 */
[----:B------:R-:W-:Y:S01]  /*0950*/  IMAD.IADD R244, R242, 0x1, R239 ;  /* 0x00000001f2f47824 */ /* 0x000fe200078e02ef */
[----:B------:R-:W-:Y:S01]  /*0960*/  LOP3.LUT R8, R8, R0, R7, 0x1e, !PT ;  /* 0x0000000008087212 */ /* 0x000fe200078e1e07 */
[----:B------:R-:W-:Y:S01]  /*0970*/  IMAD.SHL.U32 R0, R17, 0x20, RZ ;  /* 0x0000002011007824 */ /* 0x000fe200078e00ff */
[----:B------:R1:W-:Y:S01]  /*0980*/  STL [R1+0x64], R2 ;  /* 0x0000640201007387 */ /* 0x0003e20000100800 */
[----:B------:R-:W-:Y:S01]  /*0990*/  LOP3.LUT R151, R151, R4, R6, 0x1e, !PT ;  /* 0x0000000497977212 */ /* 0x000fe200078e1e06 */
[----:B------:R-:W-:Y:S01]  /*09a0*/  IMAD.U32 R4, RZ, RZ, UR5 ;  /* 0x00000005ff047e24 */ /* 0x000fe2000f8e00ff */
[----:B------:R-:W-:Y:S01]  /*09b0*/  USHF.R.S32.HI UR5, URZ, 0x1f, UR47 ;  /* 0x0000001f3f057899 */ /* 0x000fe2000801142f */
[----:B------:R-:W-:Y:S01]  /*09c0*/  IMAD.U32 R4, RZ, RZ, UR6 ;  /* 0x00000006ff047e24 */ /* 0x000fe2000f8e00ff */
[----:B------:R-:W-:Y:S01]  /*09d0*/  USHF.R.S32.HI UR6, URZ, 0x1f, UR56 ;  /* 0x0000001f3f067899 */ /* 0x000fe20008011438 */
[----:B------:R-:W-:Y:S01]  /*09e0*/  IMAD R161, R161, 0x200, R0 ;  /* 0x00000200a1a17824 */ /* 0x000fe200078e0200 */
[----:B------:R-:W-:Y:S01]  /*09f0*/  SEL R152, R152, 0xffffffc0, !P2 ;  /* 0xffffffc098987807 */ /* 0x000fe20005000000 */
[----:B------:R-:W-:Y:S01]  /*0a00*/  IMAD.IADD R8, R8, 0x1, R12 ;  /* 0x0000000108087824 */ /* 0x000fe200078e020c */
[----:B------:R-:W-:Y:S01]  /*0a10*/  LEA R149, R149, UR4, 0x1 ;  /* 0x0000000495957c11 */ /* 0x000fe2000f8e08ff */
[----:B------:R-:W-:Y:S01]  /*0a20*/  IMAD.U32 R4, RZ, RZ, UR5 ;  /* 0x00000005ff047e24 */ /* 0x000fe2000f8e00ff */
[----:B------:R-:W-:Y:S01]  /*0a30*/  LOP3.LUT P0, RZ, R14, 0x2, RZ, 0xc0, !PT ;  /* 0x000000020eff7812 */ /* 0x000fe2000780c0ff */
[----:B------:R-:W-:-:S02]  /*0a40*/  IMAD.IADD R151, R11, 0x1, R151 ;  /* 0x000000010b977824 */ /* 0x000fc400078e0297 */
[----:B------:R-:W-:Y:S01]  /*0a50*/  IMAD.IADD R241, R243, 0x1, R239 ;  /* 0x00000001f3f17824 */ /* 0x000fe200078e02ef */
[----:B------:R-:W-:Y:S01]  /*0a60*/  SEL R155, R155, 0xffffffe0, !P0 ;  /* 0xffffffe09b9b7807 */ /* 0x000fe20004000000 */
[C---:B------:R-:W-:Y:S02]  /*0a70*/  IMAD.IADD R240, R239.reuse, 0x1, R237 ;  /* 0x00000001eff07824 */ /* 0x040fe400078e02ed */
[----:B------:R-:W-:Y:S02]  /*0a80*/  IMAD.IADD R150, R150, 0x1, R149 ;  /* 0x0000000196967824 */ /* 0x000fe400078e0295 */
[----:B------:R-:W-:Y:S02]  /*0a90*/  IMAD.IADD R239, R239, 0x1, R238 ;  /* 0x00000001efef7824 */ /* 0x000fe400078e02ee */
[----:B-1----:R-:W-:-:S05]  /*0aa0*/  IMAD.SHL.U32 R2, R14, 0x40, RZ ;  /* 0x000000400e027824 */ /* 0x002fca00078e00ff */
[----:B------:R-:W-:-:S04]  /*0ab0*/  LOP3.LUT R2, R2, 0xc0, RZ, 0xc0, !PT ;  /* 0x000000c002027812 */ /* 0x000fc800078ec0ff */
[----:B------:R-:W-:-:S04]  /*0ac0*/  SHF.R.U32.HI R5, RZ, 0x3, R2 ;  /* 0x00000003ff057819 */ /* 0x000fc80000011602 */
[C---:B------:R-:W-:Y:S02]  /*0ad0*/  LOP3.LUT R6, R5.reuse, R2, R6, 0x1e, !PT ;  /* 0x0000000205067212 */ /* 0x040fe400078e1e06 */
[----:B------:R-:W-:-:S03]  /*0ae0*/  LOP3.LUT R2, R5, R9, R2, 0x1e, !PT ;  /* 0x0000000905027212 */ /* 0x000fc600078e1e02 */
[----:B------:R-:W-:Y:S02]  /*0af0*/  IMAD.IADD R161, R161, 0x1, R6 ;  /* 0x00000001a1a17824 */ /* 0x000fe400078e0206 */
[----:B------:R-:W-:Y:S02]  /*0b00*/  IMAD.IADD R156, R0, 0x1, R2 ;  /* 0x00000001009c7824 */ /* 0x000fe400078e0202 */
[----:B------:R-:W-:Y:S01]  /*0b10*/  IMAD.U32 R0, RZ, RZ, UR6 ;  /* 0x00000006ff007e24 */ /* 0x000fe2000f8e00ff */
[----:B------:R-:W-:Y:S01]  /*0b20*/  UIADD3 UR6, UR4, 0x6000, URZ ;  /* 0x0000600004067890 */ /* 0x000fe2000fffe03f */
[----:B------:R-:W-:Y:S01]  /*0b30*/  IMAD.U32 R2, RZ, RZ, UR5 ;  /* 0x00000005ff027e24 */ /* 0x000fe2000f8e00ff */
[----:B------:R-:W-:Y:S01]  /*0b40*/  UIADD3 UR5, UR4, 0x8000, URZ ;  /* 0x0000800004057890 */ /* 0x000fe2000fffe03f */
[----:B------:R-:W-:-:S03]  /*0b50*/  LEA R2, R3, UR4, 0x1 ;  /* 0x0000000403027c11 */ /* 0x000fc6000f8e08ff */
        /* <DEDUP_REMOVED lines=13> */
.L_x_417:
        /* <DEDUP_REMOVED lines=31> */
[----:B--2---:R-:W2:Y:S01]  /*0e20*/  @P1 LDG.E R8, desc[UR10][R6.64] ;  /* 0x0000000a06081981 */ /* 0x004ea2000c1e1900 */
        /* <DEDUP_REMOVED lines=8> */
[----:B------:R1:W5:Y:S02]  /*0eb0*/  @P3 LDG.E R0, desc[UR10][R4.64+0x4] ;  /* 0x0000040a04003981 */ /* 0x000364000c1e1900 */
        /* <DEDUP_REMOVED lines=26> */
.L_x_373:
        /* <DEDUP_REMOVED lines=55> */
[----:B------:R-:W-:Y:S02]  /*13d0*/  UIADD3 UR21, UR15, UR5, URZ ;  /* 0x000000050f157290 */ /* 0x000fe4000fffe03f */
[----:B------:R-:W-:Y:S01]  /*13e0*/  UIMAD UR16, UR9, UR7, URZ ;  /* 0x00000007091072a4 */ /* 0x000fe2000f8e023f */
[----:B-1----:R-:W-:Y:S01]  /*13f0*/  IMAD.MOV R0, RZ, RZ, -R5 ;  /* 0x000000ffff007224 */ /* 0x002fe200078e0a05 */
[----:B------:R-:W-:Y:S01]  /*1400*/  USEL UR55, UR14, UR12, !UP1 ;  /* 0x0000000c0e377287 */ /* 0x000fe2000c800000 */
[----:B------:R-:W-:Y:S01]  /*1410*/  IMAD.MOV.U32 R4, RZ, RZ, RZ ;  /* 0x000000ffff047224 */ /* 0x000fe200078e00ff */
[----:B------:R-:W-:Y:S01]  /*1420*/  @UP3 UIMAD UR5, UR47, UR41, URZ ;  /* 0x000000292f0532a4 */ /* 0x000fe2000f8e023f */
[----:B------:R-:W-:Y:S01]  /*1430*/  IMAD R0, R0, R6, RZ ;  /* 0x0000000600007224 */ /* 0x000fe200078e02ff */
[----:B------:R-:W-:-:S02]  /*1440*/  ULOP3.LUT UR12, UR46, 0xffffff80, URZ, 0xc0, !UPT ;  /* 0xffffff802e0c7892 */ /* 0x000fc4000f8ec03f */
[----:B------:R-:W-:Y:S01]  /*1450*/  UISETP.NE.AND UP0, UPT, UR35, -0x1, UPT ;  /* 0xffffffff2300788c */ /* 0x000fe2000bf05270 */
[----:B------:R-:W-:Y:S01]  /*1460*/  IMAD.HI.U32 R0, R5, R0, R4 ;  /* 0x0000000005007227 */ /* 0x000fe200078e0004 */
[----:B------:R-:W-:Y:S02]  /*1470*/  USHF.L.U64.HI UR18, UR47, 0x7, UR57 ;  /* 0x000000072f127899 */ /* 0x000fe40008010239 */
[----:B------:R-:W-:Y:S02]  /*1480*/  @UP1 UIADD3 UR21, UR13, UR16, URZ ;  /* 0x000000100d151290 */ /* 0x000fe4000fffe03f */
[----:B------:R-:W-:Y:S01]  /*1490*/  @UP3 USEL UR5, UR5, UR7, !UP1 ;  /* 0x0000000705053287 */ /* 0x000fe2000c800000 */
[----:B------:R-:W-:Y:S01]  /*14a0*/  IMAD.HI.U32 R0, R0, R3, RZ ;  /* 0x0000000300007227 */ /* 0x000fe200078e00ff */
[----:B------:R-:W-:Y:S01]  /*14b0*/  UIADD3 UR16, UR12, -0x80, URZ ;  /* 0xffffff800c107890 */ /* 0x000fe2000fffe03f */
[----:B------:R-:W-:Y:S01]  /*14c0*/  @UP3 ULDC UR13, c[0x0][0x2e4] ;  /* 0x0000b900000d3ab9 */ /* 0x000fe20000000800 */
[----:B------:R-:W-:-:S02]  /*14d0*/  USEL UR40, UR18, URZ, UP2 ;  /* 0x0000003f12287287 */ /* 0x000fc40009000000 */
[----:B------:R-:W-:Y:S01]  /*14e0*/  IADD3 R4, -R0, RZ, RZ ;  /* 0x000000ff00047210 */ /* 0x000fe20007ffe1ff */
[----:B------:R-:W-:Y:S02]  /*14f0*/  @!UP3 UIMAD UR12, UR47, UR61, UR56 ;  /* 0x0000003d2f0cb2a4 */ /* 0x000fe4000f8e0238 */
[----:B------:R-:W-:Y:S02]  /*1500*/  @UP3 UIMAD UR18, UR56, UR13, UR5 ;  /* 0x0000000d381232a4 */ /* 0x000fe4000f8e0205 */
[C---:B------:R-:W-:Y:S01]  /*1510*/  IMAD R3, R6.reuse, R4, R3 ;  /* 0x0000000406037224 */ /* 0x040fe200078e0203 */
[----:B------:R-:W-:Y:S02]  /*1520*/  USHF.R.S32.HI UR19, URZ, 0x1f, UR16 ;  /* 0x0000001f3f137899 */ /* 0x000fe40008011410 */
[----:B------:R-:W-:Y:S02]  /*1530*/  UIADD3 UR5, UP2, UR16, UR33, URZ ;  /* 0x0000002110057290 */ /* 0x000fe4000ff5e03f */
[----:B------:R-:W-:Y:S01]  /*1540*/  ISETP.GT.U32.AND P1, PT, R6, R3, PT ;  /* 0x000000030600720c */ /* 0x000fe20003f24070 */
[----:B------:R-:W-:Y:S01]  /*1550*/  @!UP3 UIMAD UR18, UR12, UR41, URZ ;  /* 0x000000290c12b2a4 */ /* 0x000fe2000f8e023f */
[----:B------:R-:W-:Y:S01]  /*1560*/  ULDC.U8 UR24, c[0x0][0x480] ;  /* 0x0001200000187ab9 */ /* 0x000fe20000000000 */
[----:B------:R-:W-:-:S02]  /*1570*/  UIADD3.X UR12, UR19, UR40, URZ, UP2, !UPT ;  /* 0x00000028130c7290 */ /* 0x000fc400097fe43f */
[----:B------:R-:W-:Y:S02]  /*1580*/  UIMAD UR9, UR9, UR5, URZ ;  /* 0x00000005090972a4 */ /* 0x000fe4000f8e023f */
[----:B------:R-:W-:Y:S02]  /*1590*/  @UP0 UIADD3 UR20, UR32, UR35, URZ ;  /* 0x0000002320140290 */ /* 0x000fe4000fffe03f */
[----:B------:R-:W-:Y:S02]  /*15a0*/  @UP0 UIADD3 UR29, UR32, UR35, URZ ;  /* 0x00000023201d0290 */ /* 0x000fe4000fffe03f */
[----:B------:R-:W-:Y:S02]  /*15b0*/  UIMAD UR51, UR56, UR25, URZ ;  /* 0x00000019383372a4 */ /* 0x000fe4000f8e023f */
[----:B------:R-:W-:Y:S01]  /*15c0*/  @!P1 IMAD.IADD R3, R3, 0x1, -R6 ;  /* 0x0000000103039824 */ /* 0x000fe200078e0a06 */
[----:B------:R-:W-:Y:S01]  /*15d0*/  UISETP.NE.AND UP4, UPT, UR24, URZ, UPT ;  /* 0x0000003f1800728c */ /* 0x000fe2000bf85270 */
[----:B------:R-:W-:Y:S01]  /*15e0*/  @!P1 VIADD R0, R0, 0x1 ;  /* 0x0000000100009836 */ /* 0x000fe20000000000 */
[----:B------:R-:W-:Y:S01]  /*15f0*/  PLOP3.LUT P1, PT, PT, PT, UP0, 0x80, 0x0 ;  /* 0x000000000000781c */ /* 0x000fe20003f2f008 */
[----:B------:R-:W-:Y:S01]  /*1600*/  @UP0 ULDC.64 UR24, c[0x0][0x248] ;  /* 0x0000920000180ab9 */ /* 0x000fe20000000a00 */
[----:B------:R-:W-:Y:S01]  /*1610*/  ISETP.GE.U32.AND P0, PT, R3, R6, PT ;  /* 0x000000060300720c */ /* 0x000fe20003f06070 */
[----:B------:R-:W-:Y:S01]  /*1620*/  @UP0 ULDC.64 UR22, c[0x0][0x250] ;  /* 0x0000940000160ab9 */ /* 0x000fe20000000a00 */
[----:B------:R-:W-:Y:S01]  /*1630*/  LOP3.LUT R3, R7, UR56, RZ, 0x3c, !PT ;  /* 0x0000003807037c12 */ /* 0x000fe2000f8e3cff */
[----:B------:R-:W-:-:S02]  /*1640*/  UIMAD.WIDE.U32 UR40, UR8, UR5, URZ ;  /* 0x00000005082872a5 */ /* 0x000fc4000f8e003f */
[----:B------:R-:W-:Y:S01]  /*1650*/  UIMAD UR5, UR8, UR12, UR9 ;  /* 0x0000000c080572a4 */ /* 0x000fe2000f8e0209 */
[----:B------:R-:W-:Y:S01]  /*1660*/  ISETP.GE.AND P2, PT, R3, RZ, PT ;  /* 0x000000ff0300720c */ /* 0x000fe20003f46270 */
[----:B------:R-:W-:Y:S02]  /*1670*/  UIMAD UR27, UR7, UR37, URZ ;  /* 0x00000025071b72a4 */ /* 0x000fe4000f8e023f */
[----:B------:R-:W-:Y:S02]  /*1680*/  @UP0 UIMAD.WIDE.U32 UR14, UR20, UR24, URZ ;  /* 0x00000018140e02a5 */ /* 0x000fe4000f8e003f */
[----:B------:R-:W-:Y:S02]  /*1690*/  @UP0 UIMAD.WIDE.U32 UR8, UR29, UR22, URZ ;  /* 0x000000161d0802a5 */ /* 0x000fe4000f8e003f */
[----:B------:R-:W-:Y:S01]  /*16a0*/  @P0 IADD3 R0, R0, 0x1, RZ ;  /* 0x0000000100000810 */ /* 0x000fe20007ffe0ff */
[----:B------:R-:W-:Y:S01]  /*16b0*/  @UP0 UIMAD UR13, UR20, UR25, URZ ;  /* 0x00000019140d02a4 */ /* 0x000fe2000f8e023f */
[----:B------:R-:W-:Y:S01]  /*16c0*/  PLOP3.LUT P0, PT, PT, PT, UP3, 0x80, 0x0 ;  /* 0x000000000000781c */ /* 0x000fe20003f0f038 */
[----:B------:R-:W-:-:S02]  /*16d0*/  @UP0 UIMAD UR12, UR29, UR23, URZ ;  /* 0x000000171d0c02a4 */ /* 0x000fc4000f8e023f */
[----:B------:R-:W-:Y:S01]  /*16e0*/  IMAD.MOV.U32 R10, RZ, RZ, R0 ;  /* 0x000000ffff0a7224 */ /* 0x000fe200078e0000 */
[----:B------:R-:W-:Y:S02]  /*16f0*/  @UP1 UIADD3 UR50, UR17, UR27, URZ ;  /* 0x0000001b11321290 */ /* 0x000fe4000fffe03f */
[----:B------:R-:W-:Y:S02]  /*1700*/  @!UP1 UIADD3 UR48, UR39, UR30, URZ ;  /* 0x0000001e27309290 */ /* 0x000fe4000fffe03f */
[----:B------:R-:W-:Y:S01]  /*1710*/  USEL UR53, UR49, URZ, UP4 ;  /* 0x0000003f31357287 */ /* 0x000fe2000a000000 */
[----:B------:R-:W-:Y:S01]  /*1720*/  @!P2 IADD3 R10, -R10, RZ, RZ ;  /* 0x000000ff0a0aa210 */ /* 0x000fe20007ffe1ff */
[----:B------:R-:W-:Y:S01]  /*1730*/  USHF.R.S32.HI UR44, URZ, 0x1f, UR26 ;  /* 0x0000001f3f2c7899 */ /* 0x000fe2000801141a */
[----:B------:R-:W-:Y:S01]  /*1740*/  @!P3 LOP3.LUT R10, RZ, R7, RZ, 0x33, !PT ;  /* 0x00000007ff0ab212 */ /* 0x000fe200078e33ff */
[----:B------:R-:W-:Y:S02]  /*1750*/  USHF.R.S32.HI UR54, URZ, 0x1f, UR51 ;  /* 0x0000001f3f367899 */ /* 0x000fe40008011433 */
[----:B------:R-:W-:-:S02]  /*1760*/  USEL UR52, UR28, URZ, UP4 ;  /* 0x0000003f1c347287 */ /* 0x000fc4000a000000 */
        /* <DEDUP_REMOVED lines=18> */
.L_x_375:
        /* <DEDUP_REMOVED lines=13> */
.L_x_376:
        /* <DEDUP_REMOVED lines=11> */
.L_x_377:
[----:B------:R-:W-:-:S04]  /*1a10*/  UIMAD UR7, UR47, UR61, UR56 ;  /* 0x0000003d2f0772a4 */ /* 0x000fc8000f8e0238 */
[----:B------:R-:W-:-:S12]  /*1a20*/  UIMAD UR7, UR7, UR59, URZ ;  /* 0x0000003b070772a4 */ /* 0x000fd8000f8e023f */
.L_x_378:
[----:B------:R-:W2:Y:S01]  /*1a30*/  LDL.64 R4, [R1+0x38] ;  /* 0x0000380001047983 */ /* 0x000ea20000100a00 */
[----:B------:R-:W1:Y:S01]  /*1a40*/  LDC.64 R14, c[0x0][0x420] ;  /* 0x00010800ff0e7b82 */ /* 0x000e620000000a00 */
[----:B------:R-:W-:Y:S02]  /*1a50*/  ULDC.64 UR8, c[0x0][0x428] ;  /* 0x00010a0000087ab9 */ /* 0x000fe40000000a00 */
[----:B------:R3:W2:Y:S01]  /*1a60*/  LDL.64 R22, [R1+0x38] ;  /* 0x0000380001167983 */ /* 0x0006a20000100a00 */
[----:B------:R-:W-:Y:S01]  /*1a70*/  USHF.R.S32.HI UR13, URZ, 0x1f, UR56 ;  /* 0x0000001f3f0d7899 */ /* 0x000fe20008011438 */
[----:B------:R-:W-:Y:S01]  /*1a80*/  BSSY B1, `(.L_x_374) ;  /* 0x00008bb000017945 */ /* 0x000fe20003800000 */
[----:B------:R-:W-:Y:S01]  /*1a90*/  ULDC UR12, c[0x0][0x2dc] ;  /* 0x0000b700000c7ab9 */ /* 0x000fe20000000800 */
[----:B------:R-:W4:Y:S01]  /*1aa0*/  S2R R7, SR_TID.X ;  /* 0x0000000000077919 */ /* 0x000f220000002100 */
[----:B------:R-:W-:Y:S02]  /*1ab0*/  UIMAD UR17, UR12, UR61, URZ ;  /* 0x0000003d0c1172a4 */ /* 0x000fe4000f8e023f */
[----:B------:R-:W-:-:S02]  /*1ac0*/  UIADD3 UR20, UR16, UR7, URZ ;  /* 0x0000000710147290 */ /* 0x000fc4000fffe03f */
[----:B------:R-:W-:Y:S01]  /*1ad0*/  UIADD3 UR18, UR16, UR18, URZ ;  /* 0x0000001210127290 */ /* 0x000fe2000fffe03f */
[----:B------:R-:W-:Y:S01]  /*1ae0*/  ULDC.64 UR14, c[0x0][0x3e0] ;  /* 0x0000f800000e7ab9 */ /* 0x000fe20000000a00 */
[----:B------:R-:W-:Y:S01]  /*1af0*/  UISETP.GE.AND UP2, UPT, UR31, 0x1, UPT ;  /* 0x000000011f00788c */ /* 0x000fe2000bf46270 */
[----:B------:R-:W-:Y:S01]  /*1b00*/  ULDC.64 UR38, c[0x0][0x210] ;  /* 0x0000840000267ab9 */ /* 0x000fe20000000a00 */
[----:B------:R-:W-:Y:S01]  /*1b10*/  ULDC.64 UR28, c[0x0][0x400] ;  /* 0x00010000001c7ab9 */ /* 0x000fe20000000a00 */
[----:B------:R-:W-:Y:S01]  /*1b20*/  ULDC.64 UR42, c[0x0][0x2b0] ;  /* 0x0000ac00002a7ab9 */ /* 0x000fe20000000a00 */
[----:B------:R-:W-:Y:S01]  /*1b30*/  ULEA.HI.SX32 UR41, UR46, 0xffffffff, 0x19 ;  /* 0xffffffff2e297891 */ /* 0x000fe2000f8fca3f */
[----:B-1----:R-:W-:-:S04]  /*1b40*/  IMAD R0, R14, UR19, RZ ;  /* 0x000000130e007c24 */ /* 0x002fc8000f8e02ff */
[----:B------:R-:W-:Y:S01]  /*1b50*/  IMAD R0, R15, UR16, R0 ;  /* 0x000000100f007c24 */ /* 0x000fe2000f8e0200 */
[----:B----4-:R-:W-:-:S04]  /*1b60*/  SHF.R.S32.HI R3, RZ, 0x1f, R7 ;  /* 0x0000001fff037819 */ /* 0x010fc80000011407 */
[CC--:B------:R-:W-:Y:S02]  /*1b70*/  LEA.HI R6, R3.reuse, R7.reuse, RZ, 0x5 ;  /* 0x0000000703067211 */ /* 0x0c0fe400078f28ff */
[----:B------:R-:W-:Y:S02]  /*1b80*/  LEA.HI R3, R3, R7, RZ, 0x2 ;  /* 0x0000000703037211 */ /* 0x000fe400078f10ff */
[----:B------:R-:W-:Y:S02]  /*1b90*/  LOP3.LUT R11, R6, 0xffffffe0, RZ, 0xc0, !PT ;  /* 0xffffffe0060b7812 */ /* 0x000fe400078ec0ff */
[----:B------:R-:W-:-:S03]  /*1ba0*/  SHF.R.S32.HI R3, RZ, 0x2, R3 ;  /* 0x00000002ff037819 */ /* 0x000fc60000011403 */
[----:B------:R-:W-:Y:S01]  /*1bb0*/  IMAD.IADD R11, R7, 0x1, -R11 ;  /* 0x00000001070b7824 */ /* 0x000fe200078e0a0b */
[----:B------:R-:W-:Y:S01]  /*1bc0*/  SHF.R.S32.HI R21, RZ, 0x1f, R3 ;  /* 0x0000001fff157819 */ /* 0x000fe20000011403 */
[----:B--2---:R-:W-:-:S05]  /*1bd0*/  IMAD.MOV.U32 R22, RZ, RZ, R4 ;  /* 0x000000ffff167224 */ /* 0x004fca00078e0004 */
[----:B------:R-:W-:Y:S02]  /*1be0*/  SHF.R.S32.HI R23, RZ, 0x1f, R22 ;  /* 0x0000001fff177819 */ /* 0x000fe40000011416 */
[----:B------:R-:W-:Y:S01]  /*1bf0*/  IADD3 R4, P0, R22, UR5, RZ ;  /* 0x0000000516047c10 */ /* 0x000fe2000ff1e0ff */
[----:B------:R-:W-:Y:S02]  /*1c00*/  UIMAD UR5, UR13, UR8, URZ ;  /* 0x000000080d0572a4 */ /* 0x000fe4000f8e023f */
[----:B------:R3:W-:Y:S01]  /*1c10*/  STL [R1+0x3c], R23 ;  /* 0x00003c1701007387 */ /* 0x0007e20000100800 */
[----:B------:R-:W-:Y:S01]  /*1c20*/  IADD3.X R5, R23, UR48, RZ, P0, !PT ;  /* 0x0000003017057c10 */ /* 0x000fe200087fe4ff */
[----:B------:R-:W-:Y:S01]  /*1c30*/  UIMAD UR5, UR56, UR9, UR5 ;  /* 0x00000009380572a4 */ /* 0x000fe2000f8e0205 */
[----:B------:R-:W-:Y:S01]  /*1c40*/  IADD3 R8, P0, R3, UR16, RZ ;  /* 0x0000001003087c10 */ /* 0x000fe2000ff1e0ff */
[----:B------:R-:W-:Y:S01]  /*1c50*/  IMAD.WIDE.U32 R4, R14, UR16, R4 ;  /* 0x000000100e047c25 */ /* 0x000fe2000f8e0004 */
[----:B------:R-:W-:-:S03]  /*1c60*/  USHF.L.U32 UR16, UR17, 0x7, URZ ;  /* 0x0000000711107899 */ /* 0x000fc6000800063f */
[----:B------:R-:W-:Y:S01]  /*1c70*/  IMAD.IADD R5, R5, 0x1, R0 ;  /* 0x0000000105057824 */ /* 0x000fe200078e0200 */
[----:B------:R-:W-:Y:S01]  /*1c80*/  UIADD3 UR12, UP1, UP0, UR40, UR16, UR51 ;  /* 0x00000010280c7290 */ /* 0x000fe2000f83e033 */
[----:B------:R-:W-:Y:S01]  /*1c90*/  IMAD.U32 R0, RZ, RZ, UR8 ;  /* 0x00000008ff007e24 */ /* 0x000fe2000f8e00ff */
[----:B------:R-:W-:Y:S01]  /*1ca0*/  ULDC.64 UR8, c[0x0][0x258] ;  /* 0x0000960000087ab9 */ /* 0x000fe20000000a00 */
[----:B------:R-:W-:Y:S02]  /*1cb0*/  USHF.R.S32.HI UR7, URZ, 0x1f, UR16 ;  /* 0x0000001f3f077899 */ /* 0x000fe40008011410 */
[----:B------:R-:W-:Y:S01]  /*1cc0*/  IMAD.WIDE.U32 R4, R0, UR56, R4 ;  /* 0x0000003800047c25 */ /* 0x000fe2000f8e0004 */
[----:B------:R-:W-:Y:S02]  /*1cd0*/  SHF.R.S32.HI R0, RZ, 0x5, R6 ;  /* 0x00000005ff007819 */ /* 0x000fe40000011406 */
[----:B------:R-:W-:Y:S01]  /*1ce0*/  IADD3.X R6, R21, UR19, RZ, P0, !PT ;  /* 0x0000001315067c10 */ /* 0x000fe200087fe4ff */
[----:B------:R-:W-:Y:S01]  /*1cf0*/  VIADD R5, R5, UR5 ;  /* 0x0000000505057c36 */ /* 0x000fe20008000000 */
[----:B------:R-:W-:Y:S01]  /*1d00*/  UIMAD UR5, UR13, UR8, URZ ;  /* 0x000000080d0572a4 */ /* 0x000fe2000f8e023f */
[----:B------:R-:W-:-:S02]  /*1d10*/  IMAD R11, R0, UR17, R11 ;  /* 0x00000011000b7c24 */ /* 0x000fc4000f8e020b */
[----:B------:R-:W-:Y:S01]  /*1d20*/  IMAD R6, R6, UR36, RZ ;  /* 0x0000002406067c24 */ /* 0x000fe2000f8e02ff */
[----:B------:R-:W-:Y:S01]  /*1d30*/  UIMAD UR13, UR56, UR9, UR5 ;  /* 0x00000009380d72a4 */ /* 0x000fe2000f8e0205 */
[----:B------:R-:W-:Y:S01]  /*1d40*/  IMAD R0, R21, R14, RZ ;  /* 0x0000000e15007224 */ /* 0x000fe200078e02ff */
[----:B------:R-:W-:Y:S01]  /*1d50*/  UIADD3.X UR5, UR49, UR7, UR54, UP1, UP0 ;  /* 0x0000000731057290 */ /* 0x000fe20008fe0436 */
[C---:B------:R-:W-:Y:S01]  /*1d60*/  IMAD R12, R8.reuse, UR37, R6 ;  /* 0x00000025080c7c24 */ /* 0x040fe2000f8e0206 */
[----:B------:R-:W-:Y:S01]  /*1d70*/  UIADD3 UR7, UP1, UP0, UR52, UR12, UR55 ;  /* 0x0000000c34077290 */ /* 0x000fe2000f83e037 */
[----:B------:R-:W-:-:S03]  /*1d80*/  IMAD.WIDE.U32 R8, R8, UR36, R22 ;  /* 0x0000002408087c25 */ /* 0x000fc6000f8e0016 */
[----:B------:R-:W-:Y:S01]  /*1d90*/  UIADD3.X UR5, UR53, UR5, UR21, UP1, UP0 ;  /* 0x0000000535057290 */ /* 0x000fe20008fe0415 */
[C---:B------:R-:W-:Y:S01]  /*1da0*/  IMAD R0, R3.reuse, R15, R0 ;  /* 0x0000000f03007224 */ /* 0x040fe200078e0200 */
[----:B------:R-:W-:Y:S01]  /*1db0*/  IADD3 R8, P0, R8, UR58, RZ ;  /* 0x0000003a08087c10 */ /* 0x000fe2000ff1e0ff */
[----:B------:R-:W-:Y:S01]  /*1dc0*/  IMAD.WIDE.U32 R6, R3, R14, R4 ;  /* 0x0000000e03067225 */ /* 0x000fe200078e0004 */
[----:B------:R-:W-:Y:S02]  /*1dd0*/  ULDC.64 UR58, c[0x0][0x478] ;  /* 0x00011e00003a7ab9 */ /* 0x000fe40000000a00 */
[----:B------:R-:W-:Y:S01]  /*1de0*/  IADD3.X R9, R9, UR50, R12, P0, !PT ;  /* 0x0000003209097c10 */ /* 0x000fe200087fe40c */
[----:B------:R-:W-:Y:S01]  /*1df0*/  IMAD.IADD R0, R7, 0x1, R0 ;  /* 0x0000000107007824 */ /* 0x000fe200078e0200 */
[----:B------:R-:W-:Y:S01]  /*1e00*/  LEA R16, P0, R6, UR14, 0x1 ;  /* 0x0000000e06107c11 */ /* 0x000fe2000f8008ff */
[----:B------:R-:W-:Y:S01]  /*1e10*/  IMAD.U32 R4, RZ, RZ, UR8 ;  /* 0x00000008ff047e24 */ /* 0x000fe2000f8e00ff */
[----:B------:R-:W-:-:S02]  /*1e20*/  UIMAD.WIDE UR8, UR18, 0x4, UR42 ;  /* 0x00000004120878a5 */ /* 0x000fc4000f8e022a */
[----:B------:R-:W-:Y:S01]  /*1e30*/  LEA.HI.X R17, R6, UR15, R0, 0x1, P0 ;  /* 0x0000000f06117c11 */ /* 0x000fe200080f0c00 */
[----:B------:R-:W-:Y:S01]  /*1e40*/  IMAD.WIDE.U32 R4, R4, UR56, R8 ;  /* 0x0000003804047c25 */ /* 0x000fe2000f8e0008 */
[----:B------:R-:W-:Y:S01]  /*1e50*/  PLOP3.LUT P0, PT, PT, PT, UP2, 0x80, 0x0 ;  /* 0x000000000000781c */ /* 0x000fe20003f0f028 */
[----:B------:R-:W-:Y:S01]  /*1e60*/  UIMAD.WIDE UR20, UR20, 0x4, UR58 ;  /* 0x00000004141478a5 */ /* 0x000fe2000f8e023a */
[----:B------:R-:W-:Y:S01]  /*1e70*/  IADD3 R0, P2, R11, UR7, RZ ;  /* 0x000000070b007c10 */ /* 0x000fe2000ff5e0ff */
[----:B------:R-:W-:Y:S01]  /*1e80*/  VIADD R6, R5, UR13 ;  /* 0x0000000d05067c36 */ /* 0x000fe20008000000 */
[----:B------:R-:W-:Y:S02]  /*1e90*/  LEA R12, P3, R4, UR38, 0x1 ;  /* 0x00000026040c7c11 */ /* 0x000fe4000f8608ff */
[----:B------:R-:W-:Y:S02]  /*1ea0*/  LEA R20, P1, R0, UR28, 0x2 ;  /* 0x0000001c00147c11 */ /* 0x000fe4000f8210ff */
[----:B------:R-:W-:-:S02]  /*1eb0*/  LEA.HI.X.SX32 R5, R11, UR5, 0x1, P2 ;  /* 0x000000050b057c11 */ /* 0x000fc400090f0eff */
[----:B------:R-:W-:Y:S02]  /*1ec0*/  LEA.HI.X R13, R4, UR39, R6, 0x1, P3 ;  /* 0x00000027040d7c11 */ /* 0x000fe400098f0c06 */
[----:B------:R-:W-:Y:S01]  /*1ed0*/  LEA.HI.X R19, R0, UR29, R5, 0x2, P1 ;  /* 0x0000001d00137c11 */ /* 0x000fe200088f1405 */
[----:B---3--:R-:W-:Y:S06]  /*1ee0*/  @!P0 BRA `(.L_x_379) ;  /* 0x0000007c00a88947 */ /* 0x008fec0003800000 */
[----:B------:R-:W2:Y:S01]  /*1ef0*/  LDL R24, [R1+0x60] ;  /* 0x0000600001187983 */ /* 0x000ea20000100800 */
        /* <DEDUP_REMOVED lines=21> */
[----:B------:R-:W-:-:S10]  /*2050*/  IMAD R11, R10, UR19, R0 ;  /* 0x000000130a0b7c24 */ /* 0x000fd4000f8e0200 */
[----:B------:R-:W-:Y:S01]  /*2060*/  @P0 BAR.SYNC.DEFER_BLOCKING 0x0 ;  /* 0x0000000000000b1d */ /* 0x000fe20000010000 */
[----:B------:R-:W-:Y:S01]  /*2070*/  UIADD3 UR9, UR8, -UR9, URZ ;  /* 0x8000000908097290 */ /* 0x000fe2000fffe03f */
[----:B------:R-:W-:Y:S01]  /*2080*/  ISETP.GE.AND P4, PT, R6, UR5, PT ;  /* 0x0000000506007c0c */ /* 0x000fe2000bf86270 */
[----:B------:R-:W-:Y:S01]  /*2090*/  IMAD.WIDE.U32 R4, R10, UR18, R4 ;  /* 0x000000120a047c25 */ /* 0x000fe2000f8e0004 */
[----:B------:R-:W-:Y:S01]  /*20a0*/  ISETP.GE.AND P5, PT, R3, UR5, PT ;  /* 0x0000000503007c0c */ /* 0x000fe2000bfa6270 */
[----:B------:R-:W-:Y:S01]  /*20b0*/  UISETP.NE.AND UP0, UPT, UR9, 0x1, UPT ;  /* 0x000000010900788c */ /* 0x000fe2000bf05270 */
[----:B------:R-:W-:Y:S01]  /*20c0*/  UMOV UR15, UR20 ;  /* 0x00000014000f7c82 */ /* 0x000fe20008000000 */
[----:B------:R-:W-:Y:S01]  /*20d0*/  UMOV UR14, UR21 ;  /* 0x00000015000e7c82 */ /* 0x000fe20008000000 */
[----:B------:R-:W-:-:S03]  /*20e0*/  IMAD.IADD R11, R5, 0x1, R11 ;  /* 0x00000001050b7824 */ /* 0x000fc600078e020b */
[----:B------:R-:W-:Y:S02]  /*20f0*/  PLOP3.LUT P0, PT, PT, PT, UP0, 0x80, 0x0 ;  /* 0x000000000000781c */ /* 0x000fe40003f0f008 */
[C---:B--2---:R-:W-:Y:S01]  /*2100*/  LEA R0, R24.reuse, UR4, 0x1 ;  /* 0x0000000418007c11 */ /* 0x044fe2000f8e08ff */
[----:B------:R-:W-:-:S04]  /*2110*/  VIADD R6, R24, 0x1000 ;  /* 0x0000100018067836 */ /* 0x000fc80000000000 */
[----:B------:R1:W-:Y:S01]  /*2120*/  @P1 STS [R0+0x8000], RZ ;  /* 0x008000ff00001388 */ /* 0x0003e20000000800 */
[----:B------:R-:W-:-:S03]  /*2130*/  SEL R171, R6, R24, !P0 ;  /* 0x0000001806ab7207 */ /* 0x000fc60004000000 */
        /* <DEDUP_REMOVED lines=22> */
.L_x_381:
[----:B------:R-:W-:Y:S05]  /*22a0*/  BSYNC B0 ;  /* 0x0000000000007941 */ /* 0x000fea0003800000 */
.L_x_380:
        /* <DEDUP_REMOVED lines=22> */
.L_x_383:
[----:B------:R-:W-:Y:S05]  /*2410*/  BSYNC B0 ;  /* 0x0000000000007941 */ /* 0x000fea0003800000 */
.L_x_382:
[----:B------:R-:W-:Y:S01]  /*2420*/  IMAD.MOV.U32 R6, RZ, RZ, R16 ;  /* 0x000000ffff067224 */ /* 0x000fe200078e0010 */
[----:B------:R-:W-:Y:S01]  /*2430*/  MOV R7, R17 ;  /* 0x0000001100077202 */ /* 0x000fe20000000f00 */
[----:B------:R-:W0:Y:S01]  /*2440*/  LDGDEPBAR ;  /* 0x00000000000079af */ /* 0x000e220000000000 */
[----:B------:R-:W-:Y:S01]  /*2450*/  BSSY B0, `(.L_x_384) ;  /* 0x0000012000007945 */ /* 0x000fe20003800000 */
[----:B------:R-:W-:Y:S02]  /*2460*/  LEA R171, R171, UR4, 0x1 ;  /* 0x00000004abab7c11 */ /* 0x000fe4000f8e08ff */
[----:B------:R1:W-:Y:S04]  /*2470*/  STL.64 [R1+0x10], R12 ;  /* 0x0000100c01007387 */ /* 0x0003e80000100a00 */
[----:B------:R1:W-:Y:S04]  /*2480*/  STL.64 [R1+0x8], R6 ;  /* 0x0000080601007387 */ /* 0x0003e80000100a00 */
        /* <DEDUP_REMOVED lines=14> */
.L_x_385:
[----:B------:R-:W-:Y:S05]  /*2570*/  BSYNC B0 ;  /* 0x0000000000007941 */ /* 0x000fea0003800000 */
.L_x_384:
[----:B------:R1:W-:Y:S01]  /*2580*/  @P4 STS.128 [R0+0x5000], RZ ;  /* 0x005000ff00004388 */ /* 0x0003e20000000c00 */
[----:B------:R-:W-:Y:S04]  /*2590*/  BSSY B0, `(.L_x_386) ;  /* 0x000000c000007945 */ /* 0x000fe80003800000 */
[----:B------:R-:W-:Y:S05]  /*25a0*/  @P4 BRA `(.L_x_387) ;  /* 0x0000000000284947 */ /* 0x000fea0003800000 */
[----:B------:R-:W-:Y:S02]  /*25b0*/  ULDC UR7, c[0x0][0x2d0] ;  /* 0x0000b40000077ab9 */ /* 0x000fe40000000800 */
[----:B------:R-:W-:-:S13]  /*25c0*/  ISETP.GE.AND P3, PT, R22, UR7, PT ;  /* 0x0000000716007c0c */ /* 0x000fda000bf66270 */
[----:B------:R1:W-:Y:S01]  /*25d0*/  @P3 STS.128 [R0+0x5000], RZ ;  /* 0x005000ff00003388 */ /* 0x0003e20000000c00 */
[----:B------:R-:W-:Y:S05]  /*25e0*/  @P3 BRA `(.L_x_387) ;  /* 0x0000000000183947 */ /* 0x000fea0003800000 */
[----:B---3--:R-:W-:-:S04]  /*25f0*/  LEA R4, P3, R14, R6, 0x7 ;  /* 0x000000060e047211 */ /* 0x008fc800078638ff */
[----:B------:R-:W-:-:S05]  /*2600*/  LEA.HI.X R5, R14, R7, R15, 0x7, P3 ;  /* 0x000000070e057211 */ /* 0x000fca00018f3c0f */
[----:B------:R-:W-:Y:S01]  /*2610*/  @!PT LDS RZ, [RZ] ;  /* 0x00000000fffff984 */ /* 0x000fe20000000800 */
[----:B------:R-:W-:Y:S01]  /*2620*/  @!PT LDS RZ, [RZ] ;  /* 0x00000000fffff984 */ /* 0x000fe20000000800 */
[----:B------:R-:W-:Y:S01]  /*2630*/  @!PT LDS RZ, [RZ] ;  /* 0x00000000fffff984 */ /* 0x000fe20000000800 */
[----:B------:R3:W-:Y:S04]  /*2640*/  LDGSTS.E.BYPASS.LTC128B.128 [R0+0x5000], desc[UR10][R4.64] ;  /* 0x0500000004007fae */ /* 0x0007e8000b901d4a */
.L_x_387:
[----:B------:R-:W-:Y:S05]  /*2650*/  BSYNC B0 ;  /* 0x0000000000007941 */ /* 0x000fea0003800000 */
.L_x_386:
[----:B------:R-:W5:Y:S01]  /*2660*/  LDL R16, [R1+0x68] ;  /* 0x0000680001107983 */ /* 0x000f620000100800 */
[----:B------:R-:W-:Y:S01]  /*2670*/  BSSY B0, `(.L_x_388) ;  /* 0x0000013000007945 */ /* 0x000fe20003800000 */
[----:B---3--:R-:W-:Y:S02]  /*2680*/  MOV R5, UR24 ;  /* 0x0000001800057c02 */ /* 0x008fe40008000f00 */
[----:B------:R3:W-:Y:S04]  /*2690*/  @P5 STS [R171], RZ ;  /* 0x000000ffab005388 */ /* 0x0007e80000000800 */
[----:B------:R3:W-:Y:S04]  /*26a0*/  @P5 STS [R171+0x4], RZ ;  /* 0x000004ffab005388 */ /* 0x0007e80000000800 */
[----:B------:R3:W-:Y:S04]  /*26b0*/  @P5 STS [R171+0x8], RZ ;  /* 0x000008ffab005388 */ /* 0x0007e80000000800 */
[----:B------:R3:W-:Y:S01]  /*26c0*/  @P5 STS [R171+0xc], RZ ;  /* 0x00000cffab005388 */ /* 0x0007e20000000800 */
[----:B-----5:R-:W-:Y:S01]  /*26d0*/  IADD3 R4, R16, 0x48, RZ ;  /* 0x0000004810047810 */ /* 0x020fe20007ffe0ff */
[----:B---3--:R-:W-:Y:S05]  /*26e0*/  @P5 BRA `(.L_x_389) ;  /* 0x00000000002c5947 */ /* 0x008fea0003800000 */
        /* <DEDUP_REMOVED lines=11> */
.L_x_389:
[----:B------:R-:W-:Y:S05]  /*27a0*/  BSYNC B0 ;  /* 0x0000000000007941 */ /* 0x000fea0003800000 */
.L_x_388:
        /* <DEDUP_REMOVED lines=21> */
.L_x_391:
[----:B------:R-:W-:Y:S05]  /*2900*/  BSYNC B0 ;  /* 0x0000000000007941 */ /* 0x000fea0003800000 */
.L_x_390:
        /* <DEDUP_REMOVED lines=8> */
[----:B------:R-:W-:Y:S01]  /*2990*/  VIADD R5, R16, 0x40 ;  /* 0x0000004010057836 */ /* 0x000fe20000000000 */
        /* <DEDUP_REMOVED lines=40> */
.L_x_393:
[----:B------:R-:W-:Y:S05]  /*2c20*/  BSYNC B0 ;  /* 0x0000000000007941 */ /* 0x000fea0003800000 */
.L_x_392:
        /* <DEDUP_REMOVED lines=22> */
.L_x_395:
[----:B------:R-:W-:Y:S05]  /*2d90*/  BSYNC B0 ;  /* 0x0000000000007941 */ /* 0x000fea0003800000 */
.L_x_394:
[----:B-12-4-:R-:W-:Y:S01]  /*2da0*/  IMAD.MOV.U32 R0, RZ, RZ, 0x7f800000 ;  /* 0x7f800000ff007424 */ /* 0x016fe200078e00ff */
[----:B------:R-:W0:Y:S01]  /*2db0*/  LDGDEPBAR ;  /* 0x00000000000079af */ /* 0x000e220000000000 */
[----:B------:R-:W-:Y:S01]  /*2dc0*/  IMAD.MOV.U32 R3, RZ, RZ, 0x7f800000 ;  /* 0x7f800000ff037424 */ /* 0x000fe200078e00ff */
[----:B------:R-:W-:Y:S01]  /*2dd0*/  ULDC UR33, c[0x0][0x2d0] ;  /* 0x0000b40000217ab9 */ /* 0x000fe20000000800 */
[----:B------:R-:W-:Y:S02]  /*2de0*/  IMAD.MOV.U32 R7, RZ, RZ, 0x7f800000 ;  /* 0x7f800000ff077424 */ /* 0x000fe400078e00ff */
[----:B------:R-:W-:Y:S01]  /*2df0*/  IMAD.MOV.U32 R6, RZ, RZ, 0x7f800000 ;  /* 0x7f800000ff067424 */ /* 0x000fe200078e00ff */
[----:B------:R-:W2:Y:S04]  /*2e00*/  @!P3 LDG.E R0, desc[UR10][R14.64] ;  /* 0x0000000a0e00b981 */ /* 0x000ea8000c1e1900 */
[----:B------:R-:W-:Y:S01]  /*2e10*/  STL [R1+0x2c], R20 ;  /* 0x00002c1401007387 */ /* 0x000fe20000100800 */
[----:B------:R-:W-:Y:S01]  /*2e20*/  VIADD R148, R161, 0x1000 ;  /* 0x00001000a1947836 */ /* 0x000fe20000000000 */
[----:B------:R-:W-:-:S02]  /*2e30*/  UIADD3 UR5, UR26, 0x80, URZ ;  /* 0x000000801a057890 */ /* 0x000fc4000fffe03f */
[----:B------:R-:W4:Y:S01]  /*2e40*/  @!P4 LDG.E R3, desc[UR10][R4.64+0x100] ;  /* 0x0001000a0403c981 */ /* 0x000f22000c1e1900 */
[----:B------:R-:W-:Y:S01]  /*2e50*/  IMAD.SHL.U32 R154, R161, 0x2, RZ ;  /* 0x00000002a19a7824 */ /* 0x000fe200078e00ff */
[----:B------:R-:W-:Y:S02]  /*2e60*/  CS2R R94, SRZ ;  /* 0x00000000005e7805 */ /* 0x000fe4000001ff00 */
[----:B------:R-:W-:Y:S01]  /*2e70*/  CS2R R92, SRZ ;  /* 0x00000000005c7805 */ /* 0x000fe2000001ff00 */
[----:B------:R-:W5:Y:S01]  /*2e80*/  @!P6 LDG.E R7, desc[UR10][R4.64] ;  /* 0x0000000a0407e981 */ /* 0x000f62000c1e1900 */
[----:B------:R-:W-:Y:S02]  /*2e90*/  CS2R R98, SRZ ;  /* 0x0000000000627805 */ /* 0x000fe4000001ff00 */
[----:B------:R-:W-:Y:S02]  /*2ea0*/  CS2R R96, SRZ ;  /* 0x0000000000607805 */ /* 0x000fe4000001ff00 */
[----:B------:R-:W-:Y:S01]  /*2eb0*/  CS2R R90, SRZ ;  /* 0x00000000005a7805 */ /* 0x000fe2000001ff00 */
[----:B------:R1:W3:Y:S01]  /*2ec0*/  @!P5 LDG.E R6, desc[UR10][R4.64+0x20] ;  /* 0x0000200a0406d981 */ /* 0x0002e2000c1e1900 */
        /* <DEDUP_REMOVED lines=9> */
[----:B------:R-:W-:Y:S01]  /*2f60*/  CS2R R74, SRZ ;  /* 0x00000000004a7805 */ /* 0x000fe2000001ff00 */
[----:B------:R-:W-:Y:S01]  /*2f70*/  STL [R1+0x28], R19 ;  /* 0x0000281301007387 */ /* 0x000fe20000100800 */
[----:B------:R-:W-:Y:S02]  /*2f80*/  CS2R R72, SRZ ;  /* 0x0000000000487805 */ /* 0x000fe4000001ff00 */
[----:B------:R-:W-:Y:S02]  /*2f90*/  CS2R R70, SRZ ;  /* 0x0000000000467805 */ /* 0x000fe4000001ff00 */
[----:B------:R-:W-:Y:S01]  /*2fa0*/  CS2R R68, SRZ ;  /* 0x0000000000447805 */ /* 0x000fe2000001ff00 */
[----:B------:R-:W-:Y:S02]  /*2fb0*/  USHF.L.U32 UR31, UR17, 0x3, URZ ;  /* 0x00000003111f7899 */ /* 0x000fe4000800063f */
[----:B------:R-:W-:Y:S02]  /*2fc0*/  USHF.L.U32 UR30, UR17, 0x4, URZ ;  /* 0x00000004111e7899 */ /* 0x000fe4000800063f */
[----:B------:R-:W-:-:S02]  /*2fd0*/  UIMAD UR29, UR17, 0x18, URZ ;  /* 0x00000018111d78a4 */ /* 0x000fc4000f8e023f */
[----:B------:R-:W-:Y:S02]  /*2fe0*/  USHF.L.U32 UR28, UR17, 0x5, URZ ;  /* 0x00000005111c7899 */ /* 0x000fe4000800063f */
[----:B------:R-:W-:Y:S02]  /*2ff0*/  UIMAD UR27, UR17, 0x28, URZ ;  /* 0x00000028111b78a4 */ /* 0x000fe4000f8e023f */
[----:B------:R-:W-:Y:S01]  /*3000*/  UIMAD UR25, UR17, 0x38, URZ ;  /* 0x00000038111978a4 */ /* 0x000fe2000f8e023f */
[----:B------:R-:W2:Y:S01]  /*3010*/  LDSM.16.M88.4 R116, [R149+0x8000] ;  /* 0x008000009574783b */ /* 0x000ea20000000200 */
[----:B------:R-:W-:Y:S02]  /*3020*/  USHF.L.U32 UR24, UR17, 0x6, URZ ;  /* 0x0000000611187899 */ /* 0x000fe4000800063f */
[----:B------:R-:W-:Y:S01]  /*3030*/  UIMAD UR23, UR17, 0x48, URZ ;  /* 0x00000048111778a4 */ /* 0x000fe2000f8e023f */
[----:B------:R-:W2:Y:S01]  /*3040*/  LDSM.16.M88.4 R120, [R149+0x8400] ;  /* 0x008400009578783b */ /* 0x000ea20000000200 */
[----:B------:R-:W-:-:S02]  /*3050*/  UIMAD UR22, UR17, 0x50, URZ ;  /* 0x00000050111678a4 */ /* 0x000fc4000f8e023f */
[----:B------:R-:W-:Y:S01]  /*3060*/  UIMAD UR21, UR17, 0x58, URZ ;  /* 0x00000058111578a4 */ /* 0x000fe2000f8e023f */
[----:B------:R-:W2:Y:S01]  /*3070*/  LDSM.16.M88.4 R124, [R149+0x8800] ;  /* 0x00880000957c783b */ /* 0x000ea20000000200 */
[----:B------:R-:W-:Y:S02]  /*3080*/  UIMAD UR20, UR17, 0x60, URZ ;  /* 0x00000060111478a4 */ /* 0x000fe4000f8e023f */
[----:B------:R-:W-:Y:S01]  /*3090*/  UIMAD UR19, UR17, 0x68, URZ ;  /* 0x00000068111378a4 */ /* 0x000fe2000f8e023f */
[----:B------:R-:W2:Y:S01]  /*30a0*/  LDSM.16.M88.4 R128, [R149+0x8c00] ;  /* 0x008c00009580783b */ /* 0x000ea20000000200 */
[----:B------:R-:W-:Y:S02]  /*30b0*/  UIMAD UR18, UR17, 0x70, URZ ;  /* 0x00000070111278a4 */ /* 0x000fe4000f8e023f */
[----:B------:R-:W-:Y:S01]  /*30c0*/  UIADD3 UR16, -UR16, URZ, URZ ;  /* 0x0000003f10107290 */ /* 0x000fe2000fffe13f */
[----:B------:R-:W2:Y:S01]  /*30d0*/  LDSM.16.M88.4 R132, [R150+0x8000] ;  /* 0x008000009684783b */ /* 0x000ea20000000200 */
[----:B------:R-:W-:-:S03]  /*30e0*/  ULDC UR7, c[0x0][0x2ec] ;  /* 0x0000bb0000077ab9 */ /* 0x000fc60000000800 */
[----:B------:R-:W2:Y:S04]  /*30f0*/  LDSM.16.M88.4 R136, [R150+0x8400] ;  /* 0x008400009688783b */ /* 0x000ea80000000200 */
[----:B------:R-:W2:Y:S04]  /*3100*/  LDSM.16.M88.4 R140, [R150+0x8800] ;  /* 0x00880000968c783b */ /* 0x000ea80000000200 */
[----:B------:R-:W2:Y:S01]  /*3110*/  LDSM.16.M88.4 R144, [R150+0x8c00] ;  /* 0x008c00009690783b */ /* 0x000ea20000000200 */
[----:B-1----:R-:W-:Y:S01]  /*3120*/  SHF.L.U64.HI R5, R16, 0x2, R13 ;  /* 0x0000000210057819 */ /* 0x002fe2000001020d */
[----:B------:R-:W-:Y:S01]  /*3130*/  VIADD R4, R156, 0x1000 ;  /* 0x000010009c047836 */ /* 0x000fe20000000000 */
[----:B------:R-:W-:Y:S01]  /*3140*/  SEL R148, R148, R161, !P0 ;  /* 0x000000a194947207 */ /* 0x000fe20004000000 */
[----:B------:R-:W-:-:S03]  /*3150*/  UIMAD UR26, UR17, 0x30, URZ ;  /* 0x00000030111a78a4 */ /* 0x000fc6000f8e023f */
[----:B------:R-:W-:Y:S01]  /*3160*/  LEA R148, R148, UR4, 0x1 ;  /* 0x0000000494947c11 */ /* 0x000fe2000f8e08ff */
[----:B------:R-:W-:Y:S02]  /*3170*/  UISETP.GE.AND UP0, UPT, UR5, UR6, UPT ;  /* 0x000000060500728c */ /* 0x000fe4000bf06270 */
[----:B------:R-:W-:Y:S01]  /*3180*/  UIMAD UR17, UR17, 0x78, URZ ;  /* 0x00000078111178a4 */ /* 0x000fe2000f8e023f */
[----:B------:R-:W-:Y:S01]  /*3190*/  ULDC UR5, c[0x0][0x39c] ;  /* 0x0000e70000057ab9 */ /* 0x000fe20000000800 */
[----:B--2---:R1:W-:Y:S04]  /*31a0*/  STL [R1+0x44], R0 ;  /* 0x0000440001007387 */ /* 0x0043e80000100800 */
[----:B----4-:R2:W-:Y:S01]  /*31b0*/  STL [R1+0x40], R3 ;  /* 0x0000400301007387 */ /* 0x0105e20000100800 */
[----:B-1----:R-:W-:-:S02]  /*31c0*/  VIADD R0, R16, 0xffffff80 ;  /* 0xffffff8010007836 */ /* 0x002fc40000000000 */
[----:B--2---:R-:W-:-:S05]  /*31d0*/  IMAD.SHL.U32 R3, R16, 0x4, RZ ;  /* 0x0000000410037824 */ /* 0x004fca00078e00ff */
[----:B------:R1:W-:Y:S04]  /*31e0*/  STL [R1+0x5c], R3 ;  /* 0x00005c0301007387 */ /* 0x0003e80000100800 */
[----:B-----5:R-:W-:Y:S04]  /*31f0*/  STL [R1+0x48], R7 ;  /* 0x0000480701007387 */ /* 0x020fe80000100800 */
[----:B---3--:R-:W-:Y:S04]  /*3200*/  STL [R1+0x4c], R6 ;  /* 0x00004c0601007387 */ /* 0x008fe80000100800 */
[----:B------:R-:W-:Y:S01]  /*3210*/  STL [R1+0x58], R5 ;  /* 0x0000580501007387 */ /* 0x000fe20000100800 */
[----:B-1----:R-:W-:-:S04]  /*3220*/  SHF.R.S32.HI R3, RZ, 0x1f, R0 ;  /* 0x0000001fff037819 */ /* 0x002fc80000011400 */
[C---:B------:R-:W-:Y:S01]  /*3230*/  SHF.L.U64.HI R3, R0.reuse, 0x2, R3 ;  /* 0x0000000200037819 */ /* 0x040fe20000010203 */
[----:B------:R-:W-:-:S04]  /*3240*/  IMAD.SHL.U32 R0, R0, 0x4, RZ ;  /* 0x0000000400007824 */ /* 0x000fc800078e00ff */
[----:B------:R1:W-:Y:S04]  /*3250*/  STL [R1+0x54], R3 ;  /* 0x0000540301007387 */ /* 0x0003e80000100800 */
[----:B------:R2:W-:Y:S04]  /*3260*/  STL [R1+0x50], R0 ;  /* 0x0000500001007387 */ /* 0x0005e80000100800 */
[----:B------:R2:W-:Y:S01]  /*3270*/  STL [R1+0x30], R171 ;  /* 0x000030ab01007387 */ /* 0x0005e20000100800 */
[----:B-1----:R-:W-:-:S04]  /*3280*/  SEL R3, R4, R156, !P0 ;  /* 0x0000009c04037207 */ /* 0x002fc80004000000 */
[----:B------:R-:W-:-:S07]  /*3290*/  LEA R3, R3, UR4, 0x1 ;  /* 0x0000000403037c11 */ /* 0x000fce000f8e08ff */
.L_x_398:
[----:B------:R-:W0:Y:S01]  /*32a0*/  LDGDEPBAR ;  /* 0x00000000000079af */ /* 0x000e220000000000 */
[----:B------:R-:W-:Y:S01]  /*32b0*/  IMAD.IADD R112, R155, 0x1, R148 ;  /* 0x000000019b707824 */ /* 0x000fe200078e0294 */
[----:B------:R-:W-:Y:S01]  /*32c0*/  PLOP3.LUT P1, PT, PT, PT, UP0, 0x80, 0x0 ;  /* 0x000000000000781c */ /* 0x000fe20003f2f008 */
[----:B------:R-:W-:Y:S05]  /*32d0*/  UISETP.GE.AND UP3, UPT, UR8, 0x1, UPT ;  /* 0x000000010800788c */ /* 0x000fea000bf66270 */
[----:B--2---:R-:W2:Y:S01]  /*32e0*/  LDL R0, [R1+0x64] ;  /* 0x0000640001007983 */ /* 0x004ea20000100800 */
        /* <DEDUP_REMOVED lines=122> */
[----:B------:R-:W-:Y:S02]  /*3a90*/  @P1 FSEL R8, R99, -INF , !P4 ;  /* 0xff80000063081808 */ /* 0x000fe40006000000 */
        /* <DEDUP_REMOVED lines=195> */
[----:B------:R-:W-:Y:S09]  /*46d0*/  FFMA.FTZ R12, R12, UR7, -R8 ;  /* 0x000000070c0c7c23 */ /* 0x000ff20008010808 */
        /* <DEDUP_REMOVED lines=27> */
[----:B--2---:R-:W-:Y:S01]  /*4890*/  STL [R1+0x4], R15 ;  /* 0x0000040f01007387 */ /* 0x004fe20000100800 */
[----:B------:R-:W-:Y:S07]  /*48a0*/  IMAD.MOV.U32 R5, RZ, RZ, R198 ;  /* 0x000000ffff057224 */ /* 0x000fee00078e00c6 */
[----:B------:R1:W2:Y:S10]  /*48b0*/  MUFU.EX2 R16, R4 ;  /* 0x0000000400107308 */ /* 0x0002b40000000800 */
[----:B------:R-:W-:Y:S01]  /*48c0*/  MUFU.TANH R164, R51 ;  /* 0x0000003300a47308 */ /* 0x000fe20000002400 */
[----:B-1----:R-:W-:Y:S01]  /*48d0*/  @P0 VIADD R4, R11, 0x18 ;  /* 0x000000180b040836 */ /* 0x002fe20000000000 */
[----:B------:R-:W-:Y:S01]  /*48e0*/  PLOP3.LUT P0, PT, PT, PT, UP0, 0x80, 0x0 ;  /* 0x000000000000781c */ /* 0x000fe20003f0f008 */
[----:B--2---:R-:W-:Y:S03]  /*48f0*/  STL [R1], R16 ;  /* 0x0000001001007387 */ /* 0x004fe60000100800 */
[----:B------:R-:W-:Y:S01]  /*4900*/  @P3 ISETP.GE.AND P3, PT, R4, UR6, PT ;  /* 0x0000000604003c0c */ /* 0x000fe2000bf66270 */
[----:B------:R-:W2:Y:S01]  /*4910*/  LDL R108, [R1+0x5c] ;  /* 0x00005c00016c7983 */ /* 0x000ea20000100800 */
        /* <DEDUP_REMOVED lines=25> */
[----:B------:R-:W-:Y:S01]  /*4ab0*/  FFMA.FTZ R12, R12, UR7, -R10 ;  /* 0x000000070c0c7c23 */ /* 0x000fe2000801080a */
        /* <DEDUP_REMOVED lines=65> */
[--C-:B------:R-:W-:Y:S01]  /*4ed0*/  FFMA.FTZ R4, R5, UR7, -R9.reuse ;  /* 0x0000000705047c23 */ /* 0x100fe20008010809 */
[----:B------:R-:W-:Y:S01]  /*4ee0*/  IMAD.MOV.U32 R5, RZ, RZ, R188 ;  /* 0x000000ffff057224 */ /* 0x000fe200078e00bc */
[----:B------:R-:W-:Y:S01]  /*4ef0*/  @P1 FSEL R5, R188, -INF , !P3 ;  /* 0xff800000bc051808 */ /* 0x000fe20005800000 */
[----:B------:R-:W1:Y:S01]  /*4f00*/  MUFU.TANH R173, R56 ;  /* 0x0000003800ad7308 */ /* 0x000e620000002400 */
[----:B------:R-:W-:Y:S01]  /*4f10*/  PLOP3.LUT P1, PT, PT, PT, UP0, 0x80, 0x0 ;  /* 0x000000000000781c */ /* 0x000fe20003f2f008 */
[----:B---3--:R-:W-:Y:S02]  /*4f20*/  IMAD.MOV.U32 R7, RZ, RZ, R162 ;  /* 0x000000ffff077224 */ /* 0x008fe400078e00a2 */
[----:B------:R-:W-:Y:S06]  /*4f30*/  FFMA.FTZ R5, R5, UR7, -R8 ;  /* 0x0000000705057c23 */ /* 0x000fec0008010808 */
[----:B------:R3:W-:Y:S10]  /*4f40*/  MUFU.EX2 R185, R4 ;  /* 0x0000000400b97308 */ /* 0x0007f40000000800 */
[----:B------:R4:W-:Y:S10]  /*4f50*/  MUFU.EX2 R215, R5 ;  /* 0x0000000500d77308 */ /* 0x0009f40000000800 */
[----:B------:R-:W-:Y:S01]  /*4f60*/  MUFU.TANH R174, R57 ;  /* 0x0000003900ae7308 */ /* 0x000fe20000002400 */
[--C-:B---3--:R-:W-:Y:S01]  /*4f70*/  FFMA.FTZ R4, R12, UR7, -R9.reuse ;  /* 0x000000070c047c23 */ /* 0x108fe20008010809 */
        /* <DEDUP_REMOVED lines=19> */
[----:B-1----:R-:W-:Y:S01]  /*50b0*/  FFMA.FTZ R4, R5, UR7, -R0 ;  /* 0x0000000705047c23 */ /* 0x002fe20008010800 */
        /* <DEDUP_REMOVED lines=57> */
[----:B------:R-:W-:Y:S04]  /*5450*/  FFMA.FTZ R4, R4, UR7, -R9 ;  /* 0x0000000704047c23 */ /* 0x000fe80008010809 */
[----:B------:R1:W-:Y:S08]  /*5460*/  MUFU.EX2 R169, R4 ;  /* 0x0000000400a97308 */ /* 0x0003f00000000800 */
[----:B------:R-:W-:Y:S02]  /*5470*/  @P5 ISETP.GE.AND P5, PT, R6, UR6, PT ;  /* 0x0000000606005c0c */ /* 0x000fe4000bfa6270 */
[----:B------:R-:W-:Y:S02]  /*5480*/  @P2 IADD3 R6, R11, 0x38, RZ ;  /* 0x000000380b062810 */ /* 0x000fe40007ffe0ff */
[----:B------:R-:W-:Y:S02]  /*5490*/  @P0 FSEL R5, R70, -INF , !P5 ;  /* 0xff80000046050808 */ /* 0x000fe40006800000 */
[----:B------:R-:W-:Y:S02]  /*54a0*/  PLOP3.LUT P0, PT, PT, PT, UP0, 0x80, 0x0 ;  /* 0x000000000000781c */ /* 0x000fe40003f0f008 */
[----:B------:R-:W-:Y:S01]  /*54b0*/  @P6 ISETP.GE.AND P6, PT, R6, UR6, PT ;  /* 0x0000000606006c0c */ /* 0x000fe2000bfc6270 */
[--C-:B------:R-:W-:Y:S01]  /*54c0*/  FFMA.FTZ R5, R5, UR7, -R10.reuse ;  /* 0x0000000705057c23 */ /* 0x100fe2000801080a */
        /* <DEDUP_REMOVED lines=273> */
[----:B------:R-:W-:Y:S01]  /*65e0*/  FADD.FTZ R49, -R106, R65 ;  /* 0x000000416a317221 */ /* 0x000fe20000010100 */
[----:B------:R-:W-:Y:S01]  /*65f0*/  FMUL.FTZ R48, R73, R48 ;  /* 0x0000003049307220 */ /* 0x000fe20000410000 */
        /* <DEDUP_REMOVED lines=35> */
[----:B------:R1:W5:Y:S06]  /*6830*/  LDL.64 R64, [R1+0x38] ;  /* 0x0000380001407983 */ /* 0x00036c0000100a00 */
[----:B------:R1:W5:Y:S04]  /*6840*/  LDL.LU R69, [R1+0x80] ;  /* 0x0000800001457983 */ /* 0x0003680000300800 */
[----:B------:R1:W5:Y:S04]  /*6850*/  LDL.LU R68, [R1+0x7c] ;  /* 0x00007c0001447983 */ /* 0x0003680000300800 */
[----:B------:R1:W5:Y:S04]  /*6860*/  LDL.LU R3, [R1+0x78] ;  /* 0x0000780001037983 */ /* 0x0003680000300800 */
[----:B------:R1:W5:Y:S01]  /*6870*/  LDL.LU R2, [R1+0x74] ;  /* 0x0000740001027983 */ /* 0x0003620000300800 */
[----:B------:R-:W-:Y:S05]  /*6880*/  @!P1 BRA `(.L_x_396) ;  /* 0x0000000000949947 */ /* 0x000fea0003800000 */
[----:B------:R-:W2:Y:S01]  /*6890*/  LDL.LU.64 R106, [R1+0x10] ;  /* 0x00001000016a7983 */ /* 0x000ea20000300a00 */
[----:B------:R-:W3:Y:S01]  /*68a0*/  LDC R33, c[0x0][0x240] ;  /* 0x00009000ff217b82 */ /* 0x000ee20000000800 */
[----:B-----5:R-:W-:Y:S01]  /*68b0*/  ISETP.GE.AND P2, PT, R64, UR33, PT ;  /* 0x0000002140007c0c */ /* 0x020fe2000bf46270 */
[----:B------:R-:W-:Y:S01]  /*68c0*/  ULOP3.LUT UR9, UR8, 0x1, URZ, 0xc0, !UPT ;  /* 0x0000000108097892 */ /* 0x000fe2000f8ec03f */
[----:B------:R-:W4:Y:S03]  /*68d0*/  LDL.LU R103, [R1+0x30] ;  /* 0x0000300001677983 */ /* 0x000f260000300800 */
[----:B------:R-:W-:Y:S04]  /*68e0*/  UISETP.NE.U32.AND UP1, UPT, UR9, 0x1, UPT ;  /* 0x000000010900788c */ /* 0x000fe8000bf25070 */
[----:B------:R-:W-:Y:S04]  /*68f0*/  USEL UR9, UR60, 0x2000, !UP1 ;  /* 0x000020003c097887 */ /* 0x000fe8000c800000 */
[----:B------:R-:W1:Y:S02]  /*6900*/  @!P2 LDC R32, c[0x0][0x244] ;  /* 0x00009100ff20ab82 */ /* 0x000e640000000800 */
[----:B------:R-:W-:Y:S01]  /*6910*/  VIADD R171, R171, UR9 ;  /* 0x00000009abab7c36 */ /* 0x000fe20008000000 */
[----:B------:R-:W-:Y:S04]  /*6920*/  IADD3 R148, R148, UR9, RZ ;  /* 0x0000000994947c10 */ /* 0x000fe8000fffe0ff */
[----:B------:R1:W-:Y:S04]  /*6930*/  @P2 STS [R171], RZ ;  /* 0x000000ffab002388 */ /* 0x0003e80000000800 */
[----:B------:R1:W-:Y:S04]  /*6940*/  @P2 STS [R171+0x4], RZ ;  /* 0x000004ffab002388 */ /* 0x0003e80000000800 */
[----:B------:R1:W-:Y:S04]  /*6950*/  @P2 STS [R171+0x8], RZ ;  /* 0x000008ffab002388 */ /* 0x0003e80000000800 */
[----:B------:R1:W-:Y:S01]  /*6960*/  @P2 STS [R171+0xc], RZ ;  /* 0x00000cffab002388 */ /* 0x0003e20000000800 */
[----:B----4-:R-:W-:Y:S02]  /*6970*/  VIADD R103, R103, UR9 ;  /* 0x0000000967677c36 */ /* 0x010fe40008000000 */
[C---:B---3--:R-:W-:Y:S03]  /*6980*/  IMAD.U32 R4, R33.reuse, -0x80, RZ ;  /* 0xffffff8021047824 */ /* 0x048fe600078e00ff */
[----:B------:R3:W-:Y:S02]  /*6990*/  STL [R1+0x30], R103 ;  /* 0x0000306701007387 */ /* 0x0007e40000100800 */
[C---:B--2---:R-:W-:Y:S04]  /*69a0*/  LEA R5, P0, R4.reuse, R106, 0x1 ;  /* 0x0000006a04057211 */ /* 0x044fe800078008ff */
        /* <DEDUP_REMOVED lines=8> */
[----:B-1----:R-:W-:Y:S03]  /*6a30*/  @!P2 LEA.HI.X R5, R33, R53, R32, 0x7, P0 ;  /* 0x000000352105a211 */ /* 0x002fe600000f3c20 */
        /* <DEDUP_REMOVED lines=8> */
[----:B------:R3:W-:Y:S04]  /*6ac0*/  STL.64 [R1+0x10], R52 ;  /* 0x0000103401007387 */ /* 0x0007e80000100a00 */
[----:B------:R-:W0:Y:S02]  /*6ad0*/  LDGDEPBAR ;  /* 0x00000000000079af */ /* 0x000e240000000000 */
.L_x_396:
[----:B------:R-:W2:Y:S01]  /*6ae0*/  LDL.LU R107, [R1+0x24] ;  /* 0x00002400016b7983 */ /* 0x000ea20000300800 */
[----:B------:R-:W-:Y:S01]  /*6af0*/  FMUL.FTZ R20, R21, R20 ;  /* 0x0000001415147220 */ /* 0x000fe20000410000 */
[C---:B-----5:R-:W-:Y:S01]  /*6b00*/  FADD.FTZ R29, -R104.reuse, R29 ;  /* 0x0000001d681d7221 */ /* 0x060fe20000010100 */
[----:B------:R-:W-:Y:S01]  /*6b10*/  FADD.FTZ R25, -R104, R25 ;  /* 0x0000001968197221 */ /* 0x000fe20000010100 */
[----:B------:R-:W4:Y:S01]  /*6b20*/  LDL.LU R106, [R1+0x20] ;  /* 0x00002000016a7983 */ /* 0x000f220000300800 */
[C---:B------:R-:W-:Y:S01]  /*6b30*/  FADD.FTZ R15, -R0.reuse, R15 ;  /* 0x0000000f000f7221 */ /* 0x040fe20000010100 */
[----:B------:R-:W-:Y:S01]  /*6b40*/  FMUL.FTZ R29, R225, R29 ;  /* 0x0000001de11d7220 */ /* 0x000fe20000410000 */
[----:B------:R-:W-:Y:S01]  /*6b50*/  FMUL.FTZ R25, R233, R25 ;  /* 0x00000019e9197220 */ /* 0x000fe20000410000 */
[----:B---3--:R-:W3:Y:S01]  /*6b60*/  LDL.LU R103, [R1+0x1c] ;  /* 0x00001c0001677983 */ /* 0x008ee20000300800 */
[----:B------:R-:W-:Y:S01]  /*6b70*/  FADD.FTZ R27, -R0, R27 ;  /* 0x0000001b001b7221 */ /* 0x000fe20000010100 */
[----:B------:R-:W-:Y:S01]  /*6b80*/  FFMA.FTZ R5, -R181, R181, 1 ;  /* 0x3f800000b5057423 */ /* 0x000fe200000101b5 */
[----:B------:R-:W-:Y:S01]  /*6b90*/  FFMA.FTZ R4, -R179, R179, 1 ;  /* 0x3f800000b3047423 */ /* 0x000fe200000101b3 */
[----:B------:R-:W2:Y:S01]  /*6ba0*/  LDL.LU R101, [R1+0x18] ;  /* 0x0000180001657983 */ /* 0x000ea20000300800 */
[C---:B------:R-:W-:Y:S01]  /*6bb0*/  FADD.FTZ R19, -R105.reuse, R19 ;  /* 0x0000001369137221 */ /* 0x040fe20000010100 */
[C---:B------:R-:W-:Y:S01]  /*6bc0*/  FADD.FTZ R24, -R104.reuse, R24 ;  /* 0x0000001868187221 */ /* 0x040fe20000010100 */
[----:B------:R-:W-:Y:S01]  /*6bd0*/  FADD.FTZ R28, -R104, R28 ;  /* 0x0000001c681c7221 */ /* 0x000fe20000010100 */
[----:B------:R-:W2:Y:S01]  /*6be0*/  LDL.LU R53, [R1+0x4] ;  /* 0x0000040001357983 */ /* 0x000ea20000300800 */
[----:B------:R-:W-:Y:S01]  /*6bf0*/  FMUL.FTZ R19, R216, R19 ;  /* 0x00000013d8137220 */ /* 0x000fe20000410000 */
[----:B------:R-:W-:Y:S01]  /*6c00*/  FMUL.FTZ R24, R234, R24 ;  /* 0x00000018ea187220 */ /* 0x000fe20000410000 */
[----:B------:R-:W-:Y:S01]  /*6c10*/  FMUL.FTZ R28, R226, R28 ;  /* 0x0000001ce21c7220 */ /* 0x000fe20000410000 */
[----:B------:R-:W2:Y:S01]  /*6c20*/  LDL.LU R52, [R1] ;  /* 0x0000000001347983 */ /* 0x000ea20000300800 */
[C---:B------:R-:W-:Y:S01]  /*6c30*/  FADD.FTZ R34, -R105.reuse, R34 ;  /* 0x0000002269227221 */ /* 0x040fe20000010100 */
[C---:B------:R-:W-:Y:S01]  /*6c40*/  FADD.FTZ R14, -R0.reuse, R14 ;  /* 0x0000000e000e7221 */ /* 0x040fe20000010100 */
[----:B------:R-:W-:Y:S01]  /*6c50*/  FADD.FTZ R26, -R0, R26 ;  /* 0x0000001a001a7221 */ /* 0x000fe20000010100 */
        /* <DEDUP_REMOVED lines=8> */
[----:B------:R-:W-:Y:S01]  /*6ce0*/  FADD.FTZ R38, -R105, R38 ;  /* 0x0000002669267221 */ /* 0x000fe20000010100 */
        /* <DEDUP_REMOVED lines=86> */
[----:B------:R-:W-:Y:S01]  /*7250*/  FMUL.FTZ R24, R24, R8 ;  /* 0x0000000818187220 */ /* 0x000fe20000410000 */
[----:B------:R-:W-:Y:S01]  /*7260*/  FMUL.FTZ R45, R203, R45 ;  /* 0x0000002dcb2d7220 */ /* 0x000fe20000410000 */
[----:B------:R-:W-:Y:S01]  /*7270*/  FMUL.FTZ R6, R6, UR5 ;  /* 0x0000000506067c20 */ /* 0x000fe20008410000 */
        /* <DEDUP_REMOVED lines=48> */
[----:B------:R-:W-:Y:S01]  /*7580*/  FMUL.FTZ R57, R195, R57 ;  /* 0x00000039c3397220 */ /* 0x000fe20000410000 */
[----:B-1----:R-:W-:Y:S01]  /*7590*/  FFMA.FTZ R4, -R230, R230, 1 ;  /* 0x3f800000e6047423 */ /* 0x002fe200000101e6 */
[----:B------:R-:W-:Y:S01]  /*75a0*/  FMUL.FTZ R7, R7, UR5 ;  /* 0x0000000507077c20 */ /* 0x000fe20008410000 */
[C---:B------:R-:W-:Y:S01]  /*75b0*/  FADD.FTZ R10, -R0.reuse, R10 ;  /* 0x0000000a000a7221 */ /* 0x040fe20000010100 */
[C---:B------:R-:W-:Y:S01]  /*75c0*/  FADD.FTZ R43, -R0.reuse, R43 ;  /* 0x0000002b002b7221 */ /* 0x040fe20000010100 */
[----:B------:R-:W-:Y:S01]  /*75d0*/  FADD.FTZ R30, -R0, R30 ;  /* 0x0000001e001e7221 */ /* 0x000fe20000010100 */
[----:B------:R-:W-:Y:S01]  /*75e0*/  FMUL.FTZ R12, R57, R7 ;  /* 0x00000007390c7220 */ /* 0x000fe20000410000 */
[----:B------:R-:W-:Y:S01]  /*75f0*/  FMUL.FTZ R7, R4, UR5 ;  /* 0x0000000504077c20 */ /* 0x000fe20008410000 */
[----:B------:R-:W-:Y:S01]  /*7600*/  FFMA.FTZ R4, -R227, R227, 1 ;  /* 0x3f800000e3047423 */ /* 0x000fe200000101e3 */
[----:B------:R-:W-:Y:S01]  /*7610*/  FMUL.FTZ R43, R235, R43 ;  /* 0x0000002beb2b7220 */ /* 0x000fe20000410000 */
[----:B------:R-:W-:Y:S01]  /*7620*/  FADD.FTZ R31, -R0, R31 ;  /* 0x0000001f001f7221 */ /* 0x000fe20000010100 */
[----:B------:R-:W-:Y:S01]  /*7630*/  FMUL.FTZ R30, R249, R30 ;  /* 0x0000001ef91e7220 */ /* 0x000fe20000410000 */
[----:B------:R-:W-:Y:S01]  /*7640*/  FMUL.FTZ R4, R4, UR5 ;  /* 0x0000000504047c20 */ /* 0x000fe20008410000 */
[----:B------:R-:W-:Y:S01]  /*7650*/  FADD.FTZ R58, -R0, R58 ;  /* 0x0000003a003a7221 */ /* 0x000fe20000010100 */
[----:B------:R-:W-:Y:S01]  /*7660*/  FMUL.FTZ R31, R248, R31 ;  /* 0x0000001ff81f7220 */ /* 0x000fe20000410000 */
        /* <DEDUP_REMOVED lines=11> */
[----:B------:R-:W4:Y:S01]  /*7720*/  LDL.LU R28, [R1+0x2c] ;  /* 0x00002c00011c7983 */ /* 0x000f220000300800 */
        /* <DEDUP_REMOVED lines=15> */
[----:B------:R-:W-:Y:S02]  /*7820*/  F2FP.BF16.F32.PACK_AB R11, R61, R60 ;  /* 0x0000003c3d0b723e */ /* 0x000fe400000010ff */
[----:B----4-:R-:W-:Y:S01]  /*7830*/  MOV R54, R28 ;  /* 0x0000001c00367202 */ /* 0x010fe20000000f00 */
[----:B------:R-:W-:Y:S01]  /*7840*/  FMUL.FTZ R6, R106, R5 ;  /* 0x000000056a067220 */ /* 0x000fe20000410000 */
[----:B------:R-:W-:Y:S01]  /*7850*/  FFMA.FTZ R5, -R231, R231, 1 ;  /* 0x3f800000e7057423 */ /* 0x000fe200000101e7 */
[----:B---3--:R-:W-:Y:S01]  /*7860*/  FMUL.FTZ R14, R103, R14 ;  /* 0x0000000e670e7220 */ /* 0x008fe20000410000 */
[----:B--2---:R-:W-:Y:S01]  /*7870*/  FMUL.FTZ R10, R107, R10 ;  /* 0x0000000a6b0a7220 */ /* 0x004fe20000410000 */
[----:B------:R-:W-:Y:S01]  /*7880*/  FMUL.FTZ R15, R101, R15 ;  /* 0x0000000f650f7220 */ /* 0x000fe20000410000 */
[----:B------:R-:W-:Y:S01]  /*7890*/  FMUL.FTZ R8, R5, UR5 ;  /* 0x0000000505087c20 */ /* 0x000fe20008410000 */
[----:B------:R-:W-:Y:S01]  /*78a0*/  FFMA.FTZ R5, -R228, R228, 1 ;  /* 0x3f800000e4057423 */ /* 0x000fe200000101e4 */
[----:B------:R-:W-:Y:S01]  /*78b0*/  FMUL.FTZ R7, R6, R7 ;  /* 0x0000000706077220 */ /* 0x000fe20000410000 */
[----:B------:R-:W-:Y:S01]  /*78c0*/  FMUL.FTZ R26, R53, R26 ;  /* 0x0000001a351a7220 */ /* 0x000fe20000410000 */
[----:B------:R-:W-:Y:S01]  /*78d0*/  FMUL.FTZ R10, R10, R8 ;  /* 0x000000080a0a7220 */ /* 0x000fe20000410000 */
[----:B------:R-:W-:Y:S01]  /*78e0*/  FMUL.FTZ R5, R5, UR5 ;  /* 0x0000000505057c20 */ /* 0x000fe20008410000 */
[----:B------:R-:W-:Y:S01]  /*78f0*/  FMUL.FTZ R9, R15, R4 ;  /* 0x000000040f097220 */ /* 0x000fe20000410000 */
[----:B------:R-:W-:Y:S01]  /*7900*/  FFMA.FTZ R4, -R221, R221, 1 ;  /* 0x3f800000dd047423 */ /* 0x000fe200000101dd */
[----:B------:R-:W-:Y:S01]  /*7910*/  FMUL.FTZ R27, R52, R27 ;  /* 0x0000001b341b7220 */ /* 0x000fe20000410000 */
[----:B------:R-:W-:Y:S01]  /*7920*/  FMUL.FTZ R14, R14, R5 ;  /* 0x000000050e0e7220 */ /* 0x000fe20000410000 */
[----:B------:R-:W-:Y:S01]  /*7930*/  FFMA.FTZ R5, -R222, R222, 1 ;  /* 0x3f800000de057423 */ /* 0x000fe200000101de */
[----:B------:R-:W-:Y:S01]  /*7940*/  F2FP.BF16.F32.PACK_AB R10, R7, R10 ;  /* 0x0000000a070a723e */ /* 0x000fe200000010ff */
[----:B------:R-:W-:Y:S01]  /*7950*/  FMUL.FTZ R8, R4, UR5 ;  /* 0x0000000504087c20 */ /* 0x000fe20008410000 */
        /* <DEDUP_REMOVED lines=8> */
[----:B------:R-:W-:Y:S01]  /*79e0*/  FMUL.FTZ R8, R27, R8 ;  /* 0x000000081b087220 */ /* 0x000fe20000410000 */
[----:B------:R-:W-:Y:S01]  /*79f0*/  FMUL.FTZ R5, R5, UR5 ;  /* 0x0000000505057c20 */ /* 0x000fe20008410000 */
[----:B------:R-:W-:Y:S01]  /*7a00*/  FMUL.FTZ R6, R6, UR5 ;  /* 0x0000000506067c20 */ /* 0x000fe20008410000 */
[----:B------:R-:W-:Y:S01]  /*7a10*/  STS [R243+0xa400], R9 ;  /* 0x00a40009f3007388 */ /* 0x000fe20000000800 */
[----:B------:R-:W-:Y:S01]  /*7a20*/  FMUL.FTZ R4, R4, UR5 ;  /* 0x0000000504047c20 */ /* 0x000fe20008410000 */
[----:B------:R-:W-:Y:S01]  /*7a30*/  F2FP.BF16.F32.PACK_AB R8, R8, R26 ;  /* 0x0000001a0808723e */ /* 0x000fe200000010ff */
[----:B------:R-:W-:Y:S01]  /*7a40*/  FMUL.FTZ R43, R43, R6 ;  /* 0x000000062b2b7220 */ /* 0x000fe20000410000 */
[----:B------:R-:W-:Y:S01]  /*7a50*/  STS [R244+0x8000], R102 ;  /* 0x00800066f4007388 */ /* 0x000fe20000000800 */
[----:B------:R-:W-:Y:S01]  /*7a60*/  FFMA.FTZ R6, -R190, R190, 1 ;  /* 0x3f800000be067423 */ /* 0x000fe200000101be */
[----:B------:R-:W-:Y:S01]  /*7a70*/  FMUL.FTZ R30, R30, R5 ;  /* 0x000000051e1e7220 */ /* 0x000fe20000410000 */
[----:B------:R-:W-:Y:S01]  /*7a80*/  FMUL.FTZ R31, R31, R4 ;  /* 0x000000041f1f7220 */ /* 0x000fe20000410000 */
[----:B------:R-:W-:Y:S01]  /*7a90*/  STS [R244+0x8400], R33 ;  /* 0x00840021f4007388 */ /* 0x000fe20000000800 */
[----:B------:R-:W-:Y:S01]  /*7aa0*/  FFMA.FTZ R5, -R200, R200, 1 ;  /* 0x3f800000c8057423 */ /* 0x000fe200000101c8 */
[----:B------:R-:W-:Y:S01]  /*7ab0*/  FMUL.FTZ R6, R6, UR5 ;  /* 0x0000000506067c20 */ /* 0x000fe20008410000 */
[----:B------:R-:W-:Y:S01]  /*7ac0*/  FFMA.FTZ R4, -R199, R199, 1 ;  /* 0x3f800000c7047423 */ /* 0x000fe200000101c7 */
[----:B------:R-:W-:Y:S01]  /*7ad0*/  STS [R241+0x8000], R100 ;  /* 0x00800064f1007388 */ /* 0x000fe20000000800 */
[----:B------:R-:W-:Y:S01]  /*7ae0*/  FMUL.FTZ R5, R5, UR5 ;  /* 0x0000000505057c20 */ /* 0x000fe20008410000 */
[----:B------:R-:W-:Y:S01]  /*7af0*/  FMUL.FTZ R58, R58, R6 ;  /* 0x000000063a3a7220 */ /* 0x000fe20000410000 */
[----:B------:R-:W-:Y:S01]  /*7b00*/  F2FP.BF16.F32.PACK_AB R6, R31, R30 ;  /* 0x0000001e1f06723e */ /* 0x000fe200000010ff */
[----:B------:R-:W-:Y:S01]  /*7b10*/  STS [R241+0x8400], R32 ;  /* 0x00840020f1007388 */ /* 0x000fe20000000800 */
[----:B------:R-:W-:Y:S01]  /*7b20*/  FFMA.FTZ R7, -R206, R206, 1 ;  /* 0x3f800000ce077423 */ /* 0x000fe200000101ce */
[----:B------:R-:W-:Y:S01]  /*7b30*/  FMUL.FTZ R46, R46, R5 ;  /* 0x000000052e2e7220 */ /* 0x000fe20000410000 */
[----:B------:R-:W-:Y:S01]  /*7b40*/  FMUL.FTZ R4, R4, UR5 ;  /* 0x0000000504047c20 */ /* 0x000fe20008410000 */
[----:B------:R-:W-:Y:S01]  /*7b50*/  STS [R244+0xa000], R18 ;  /* 0x00a00012f4007388 */ /* 0x000fe20000000800 */
[----:B------:R-:W-:Y:S01]  /*7b60*/  FMUL.FTZ R7, R7, UR5 ;  /* 0x0000000507077c20 */ /* 0x000fe20008410000 */
[----:B------:R-:W-:Y:S01]  /*7b70*/  FFMA.FTZ R5, -R189, R189, 1 ;  /* 0x3f800000bd057423 */ /* 0x000fe200000101bd */
[----:B------:R-:W-:Y:S01]  /*7b80*/  FMUL.FTZ R47, R47, R4 ;  /* 0x000000042f2f7220 */ /* 0x000fe20000410000 */
[----:B------:R-:W-:Y:S01]  /*7b90*/  STS [R244+0xa400], R8 ;  /* 0x00a40008f4007388 */ /* 0x000fe20000000800 */
[----:B------:R-:W-:Y:S01]  /*7ba0*/  FMUL.FTZ R42, R42, R7 ;  /* 0x000000072a2a7220 */ /* 0x000fe20000410000 */
[----:B------:R-:W-:Y:S01]  /*7bb0*/  FMUL.FTZ R5, R5, UR5 ;  /* 0x0000000505057c20 */ /* 0x000fe20008410000 */
[----:B------:R-:W-:Y:S01]  /*7bc0*/  FFMA.FTZ R4, -R182, R182, 1 ;  /* 0x3f800000b6047423 */ /* 0x000fe200000101b6 */
[----:B------:R-:W-:Y:S01]  /*7bd0*/  STS [R241+0xa000], R17 ;  /* 0x00a00011f1007388 */ /* 0x000fe20000000800 */
[----:B------:R-:W-:Y:S01]  /*7be0*/  FMUL.FTZ R7, R0, UR5 ;  /* 0x0000000500077c20 */ /* 0x000fe20008410000 */
[----:B------:R-:W-:Y:S01]  /*7bf0*/  FMUL.FTZ R0, R59, R5 ;  /* 0x000000053b007220 */ /* 0x000fe20000410000 */
[----:B------:R-:W-:Y:S01]  /*7c00*/  FMUL.FTZ R4, R4, UR5 ;  /* 0x0000000504047c20 */ /* 0x000fe20008410000 */
[----:B------:R-:W-:Y:S01]  /*7c10*/  STS [R241+0xa400], R6 ;  /* 0x00a40006f1007388 */ /* 0x000fe20000000800 */
[----:B------:R-:W-:Y:S01]  /*7c20*/  F2FP.BF16.F32.PACK_AB R5, R43, R42 ;  /* 0x0000002a2b05723e */ /* 0x000fe200000010ff */
[----:B------:R-:W-:Y:S01]  /*7c30*/  FMUL.FTZ R7, R63, R7 ;  /* 0x000000073f077220 */ /* 0x000fe20000410000 */
[----:B------:R-:W-:Y:S01]  /*7c40*/  FMUL.FTZ R62, R62, R4 ;  /* 0x000000043e3e7220 */ /* 0x000fe20000410000 */
[----:B------:R-:W-:Y:S01]  /*7c50*/  STS [R237+0x8000], R49 ;  /* 0x00800031ed007388 */ /* 0x000fe20000000800 */
[----:B------:R-:W-:Y:S02]  /*7c60*/  F2FP.BF16.F32.PACK_AB R4, R47, R46 ;  /* 0x0000002e2f04723e */ /* 0x000fe400000010ff */
[----:B------:R-:W-:Y:S01]  /*7c70*/  F2FP.BF16.F32.PACK_AB R0, R0, R58 ;  /* 0x0000003a0000723e */ /* 0x000fe200000010ff */
[----:B------:R-:W-:Y:S01]  /*7c80*/  STS [R237+0x8400], R23 ;  /* 0x00840017ed007388 */ /* 0x000fe20000000800 */
[----:B------:R-:W-:Y:S02]  /*7c90*/  F2FP.BF16.F32.PACK_AB R7, R7, R62 ;  /* 0x0000003e0707723e */ /* 0x000fe400000010ff */
[----:B------:R-:W-:Y:S01]  /*7ca0*/  LEA R52, R34, UR4, 0x1 ;  /* 0x0000000422347c11 */ /* 0x000fe2000f8e08ff */
[----:B------:R-:W-:Y:S01]  /*7cb0*/  STS [R238+0x8000], R48 ;  /* 0x00800030ee007388 */ /* 0x000fe20000000800 */
[----:B------:R-:W-:Y:S03]  /*7cc0*/  MOV R55, R29 ;  /* 0x0000001d00377202 */ /* 0x000fe60000000f00 */
        /* <DEDUP_REMOVED lines=76> */
[----:B------:R-:W1:Y:S01]  /*8190*/  LDC R7, c[0x0][0x420] ;  /* 0x00010800ff077b82 */ /* 0x000e620000000800 */
[----:B------:R-:W-:Y:S11]  /*81a0*/  ISETP.GE.AND P2, PT, R64, UR33, PT ;  /* 0x0000002140007c0c */ /* 0x000ff6000bf46270 */
[----:B------:R-:W-:Y:S02]  /*81b0*/  @!UPT UIADD3 URZ, URZ, URZ, URZ ;  /* 0x0000003f3f3ff290 */ /* 0x000fe4000fffe03f */
[----:B------:R3:W-:Y:S01]  /*81c0*/  @P2 STS [R52+0x4000], RZ ;  /* 0x004000ff34002388 */ /* 0x0007e20000000800 */
[----:B------:R-:W4:Y:S03]  /*81d0*/  @!P2 LDC R6, c[0x0][0x424] ;  /* 0x00010900ff06ab82 */ /* 0x000f260000000800 */
[----:B------:R3:W-:Y:S04]  /*81e0*/  @P2 STS [R52+0x4004], RZ ;  /* 0x004004ff34002388 */ /* 0x0007e80000000800 */
[----:B------:R3:W-:Y:S01]  /*81f0*/  @P2 STS.64 [R52+0x4008], RZ ;  /* 0x004008ff34002388 */ /* 0x0007e20000000a00 */
[C---:B-1----:R-:W-:Y:S05]  /*8200*/  IMAD.U32 R4, R7.reuse, -0x80, RZ ;  /* 0xffffff8007047824 */ /* 0x042fea00078e00ff */
[C---:B--2---:R-:W-:Y:S04]  /*8210*/  LEA R5, P0, R4.reuse, R28, 0x1 ;  /* 0x0000001c04057211 */ /* 0x044fe800078008ff */
        /* <DEDUP_REMOVED lines=8> */
[----:B----4-:R-:W-:Y:S03]  /*82a0*/  @!P2 LEA.HI.X R5, R7, R9, R6, 0x7, P0 ;  /* 0x000000090705a211 */ /* 0x010fe600000f3c06 */
[----:B------:R3:W-:Y:S04]  /*82b0*/  @P2 STS.128 [R52+0x5000], RZ ;  /* 0x005000ff34002388 */ /* 0x0007e80000000c00 */
[----:B------:R-:W-:Y:S01]  /*82c0*/  @!PT LDS RZ, [RZ] ;  /* 0x00000000fffff984 */ /* 0x000fe20000000800 */
[----:B------:R-:W-:Y:S01]  /*82d0*/  @!PT LDS RZ, [RZ] ;  /* 0x00000000fffff984 */ /* 0x000fe20000000800 */
[----:B------:R-:W-:Y:S01]  /*82e0*/  @!PT LDS RZ, [RZ] ;  /* 0x00000000fffff984 */ /* 0x000fe20000000800 */
[----:B------:R3:W-:Y:S04]  /*82f0*/  @!P2 LDGSTS.E.BYPASS.LTC128B.128 [R52+0x5000], desc[UR10][R4.64] ;  /* 0x050000000434afae */ /* 0x0007e8000b901d4a */
[----:B------:R3:W-:Y:S04]  /*8300*/  STL.64 [R1+0x8], R8 ;  /* 0x0000080801007387 */ /* 0x0007e80000100a00 */
[----:B------:R-:W0:Y:S02]  /*8310*/  LDGDEPBAR ;  /* 0x00000000000079af */ /* 0x000e240000000000 */
.L_x_397:
[----:B------:R-:W2:Y:S01]  /*8320*/  LDL R60, [R1+0x50] ;  /* 0x00005000013c7983 */ /* 0x000ea20000100800 */
[----:B------:R-:W-:Y:S03]  /*8330*/  ULOP3.LUT UR9, UR8, 0x1, URZ, 0xc0, !UPT ;  /* 0x0000000108097892 */ /* 0x000fe6000f8ec03f */
[----:B------:R-:W4:Y:S01]  /*8340*/  LDL R59, [R1+0x54] ;  /* 0x00005400013b7983 */ /* 0x000f220000100800 */
[----:B------:R-:W-:Y:S02]  /*8350*/  UISETP.NE.U32.AND UP1, UPT, UR9, 0x1, UPT ;  /* 0x000000010900788c */ /* 0x000fe4000bf25070 */
[----:B------:R-:W-:Y:S01]  /*8360*/  UIADD3 UR9, UR8, -0x1, URZ ;  /* 0xffffffff08097890 */ /* 0x000fe2000fffe03f */
[----:B------:R-:W5:Y:S04]  /*8370*/  LDL R58, [R1+0x48] ;  /* 0x00004800013a7983 */ /* 0x000f680000100800 */
[----:B------:R-:W5:Y:S04]  /*8380*/  LDL R57, [R1+0x4c] ;  /* 0x00004c0001397983 */ /* 0x000f680000100800 */
[----:B------:R-:W5:Y:S04]  /*8390*/  LDL R56, [R1+0x40] ;  /* 0x0000400001387983 */ /* 0x000f680000100800 */
[----:B------:R-:W5:Y:S04]  /*83a0*/  LDL R53, [R1+0x44] ;  /* 0x0000440001357983 */ /* 0x000f680000100800 */
[----:B------:R-:W-:Y:S04]  /*83b0*/  LDSM.16.M88.4 R16, [R151] ;  /* 0x000000009710783b */ /* 0x000fe80000000200 */
[----:B------:R-:W3:Y:S04]  /*83c0*/  LDSM.16.MT88.4 R20, [R0+0x6000] ;  /* 0x006000000014783b */ /* 0x000ee80000004200 */
        /* <DEDUP_REMOVED lines=8> */
[-C--:B---3--:R-:W-:Y:S06]  /*8450*/  HMMA.16816.F32.BF16 R4, R16, R20.reuse, RZ ;  /* 0x000000141004723c */ /* 0x088fec00000418ff */
[C---:B-1----:R-:W-:Y:S06]  /*8460*/  HMMA.16816.F32.BF16 R8, R12.reuse, R20, RZ ;  /* 0x000000140c08723c */ /* 0x042fec00000418ff */
[-C--:B------:R-:W-:Y:S06]  /*8470*/  HMMA.16816.F32.BF16 R12, R12, R22.reuse, RZ ;  /* 0x000000160c0c723c */ /* 0x080fec00000418ff */
[----:B------:R-:W-:Y:S01]  /*8480*/  HMMA.16816.F32.BF16 R16, R16, R22, RZ ;  /* 0x000000161010723c */ /* 0x000fe200000418ff */
[----:B------:R-:W1:Y:S05]  /*8490*/  LDSM.16.M88.4 R20, [R152] ;  /* 0x000000009814783b */ /* 0x000e6a0000000200 */
[-C--:B------:R-:W-:Y:S06]  /*84a0*/  HMMA.16816.F32.BF16 R4, R24, R28.reuse, R4 ;  /* 0x0000001c1804723c */ /* 0x080fec0000041804 */
[C---:B------:R-:W-:Y:S06]  /*84b0*/  HMMA.16816.F32.BF16 R8, R32.reuse, R28, R8 ;  /* 0x0000001c2008723c */ /* 0x040fec0000041808 */
[-C--:B------:R-:W-:Y:S01]  /*84c0*/  HMMA.16816.F32.BF16 R12, R32, R30.reuse, R12 ;  /* 0x0000001e200c723c */ /* 0x080fe2000004180c */
[----:B------:R-:W3:Y:S05]  /*84d0*/  LDSM.16.M88.4 R32, [R152+0x2000] ;  /* 0x002000009820783b */ /* 0x000eea0000000200 */
[----:B------:R-:W-:Y:S01]  /*84e0*/  HMMA.16816.F32.BF16 R16, R24, R30, R16 ;  /* 0x0000001e1810723c */ /* 0x000fe20000041810 */
[----:B------:R-:W-:Y:S04]  /*84f0*/  LDSM.16.M88.4 R24, [R151+0x4000] ;  /* 0x004000009718783b */ /* 0x000fe80000000200 */
[----:B------:R-:W3:Y:S01]  /*8500*/  LDSM.16.MT88.4 R28, [R0+0x7000] ;  /* 0x00700000001c783b */ /* 0x000ee20000004200 */
[-C--:B------:R-:W-:Y:S06]  /*8510*/  HMMA.16816.F32.BF16 R4, R36, R40.reuse, R4 ;  /* 0x000000282404723c */ /* 0x080fec0000041804 */
[C---:B------:R-:W-:Y:S06]  /*8520*/  HMMA.16816.F32.BF16 R8, R44.reuse, R40, R8 ;  /* 0x000000282c08723c */ /* 0x040fec0000041808 */
[-C--:B------:R-:W-:Y:S01]  /*8530*/  HMMA.16816.F32.BF16 R12, R44, R42.reuse, R12 ;  /* 0x0000002a2c0c723c */ /* 0x080fe2000004180c */
[----:B------:R-:W3:Y:S05]  /*8540*/  LDSM.16.M88.4 R44, [R151+0x6000] ;  /* 0x00600000972c783b */ /* 0x000eea0000000200 */
[----:B------:R-:W-:Y:S01]  /*8550*/  HMMA.16816.F32.BF16 R16, R36, R42, R16 ;  /* 0x0000002a2410723c */ /* 0x000fe20000041810 */
[----:B------:R-:W-:Y:S04]  /*8560*/  LDSM.16.M88.4 R36, [R159] ;  /* 0x000000009f24783b */ /* 0x000fe80000000200 */
[----:B------:R-:W3:Y:S01]  /*8570*/  LDSM.16.MT88.4 R40, [R0+0x7400] ;  /* 0x007400000028783b */ /* 0x000ee20000004200 */
[-C--:B-1----:R-:W-:Y:S06]  /*8580*/  HMMA.16816.F32.BF16 R4, R20, R48.reuse, R4 ;  /* 0x000000301404723c */ /* 0x082fec0000041804 */
[C---:B---3--:R-:W-:Y:S06]  /*8590*/  HMMA.16816.F32.BF16 R8, R32.reuse, R48, R8 ;  /* 0x000000302008723c */ /* 0x048fec0000041808 */
[-C--:B------:R-:W-:Y:S01]  /*85a0*/  HMMA.16816.F32.BF16 R12, R32, R50.reuse, R12 ;  /* 0x00000032200c723c */ /* 0x080fe2000004180c */
[----:B------:R-:W1:Y:S05]  /*85b0*/  LDSM.16.M88.4 R32, [R158] ;  /* 0x000000009e20783b */ /* 0x000e6a0000000200 */
        /* <DEDUP_REMOVED lines=16> */
[----:B---3--:R-:W-:Y:S05]  /*86c0*/  IMAD.U32 R0, RZ, RZ, UR16 ;  /* 0x00000010ff007e24 */ /* 0x008fea000f8e00ff */
        /* <DEDUP_REMOVED lines=39> */
[----:B----4-:R-:W-:Y:S01]  /*8940*/  @P1 IADD3.X R21, R59, UR12, RZ, P2, !PT ;  /* 0x0000000c3b151c10 */ /* 0x010fe200097fe4ff */
[----:B------:R-:W-:Y:S01]  /*8950*/  IMAD.U32 R59, RZ, RZ, UR23 ;  /* 0x00000017ff3b7e24 */ /* 0x000fe2000f8e00ff */
[----:B------:R-:W-:Y:S03]  /*8960*/  @UP3 UIADD3.X UR12, UR12, -0x1, URZ, UP2, !UPT ;  /* 0xffffffff0c0c3890 */ /* 0x000fe600097fe43f */
[----:B-----5:R-:W2:Y:S04]  /*8970*/  @P1 LDG.E R58, desc[UR10][R20.64] ;  /* 0x0000000a143a1981 */ /* 0x020ea8000c1e1900 */
[----:B------:R-:W4:Y:S04]  /*8980*/  @P1 LDG.E R57, desc[UR10][R20.64+0x20] ;  /* 0x0000200a14391981 */ /* 0x000f28000c1e1900 */
[----:B------:R-:W5:Y:S04]  /*8990*/  @P1 LDG.E R56, desc[UR10][R20.64+0x100] ;  /* 0x0001000a14381981 */ /* 0x000f68000c1e1900 */
[----:B------:R1:W3:Y:S02]  /*89a0*/  @P1 LDG.E R53, desc[UR10][R20.64+0x120] ;  /* 0x0001200a14351981 */ /* 0x0002e4000c1e1900 */
        /* <DEDUP_REMOVED lines=23> */
[-C--:B------:R-:W-:Y:S01]  /*8b20*/  LEA.HI.X.SX32 R37, R35, R21.reuse, 0x2, P0 ;  /* 0x0000001523257211 */ /* 0x080fe200000f16ff */
[----:B------:R-:W-:Y:S01]  /*8b30*/  REDG.E.ADD.F32.FTZ.RN.STRONG.GPU desc[UR10][R40.64], R10 ;  /* 0x0000000a280079a6 */ /* 0x000fe2000c10f38a */
[-C--:B------:R-:W-:Y:S02]  /*8b40*/  LEA R32, P5, R32, R20.reuse, 0x2 ;  /* 0x0000001420207211 */ /* 0x080fe400078a10ff */
[-C--:B------:R-:W-:Y:S01]  /*8b50*/  LEA.HI.X.SX32 R35, R59, R21.reuse, 0x2, P6 ;  /* 0x000000153b237211 */ /* 0x080fe200030f16ff */
[----:B------:R-:W-:Y:S01]  /*8b60*/  LDSM.16.MT88.4 R4, [R2+0x8000] ;  /* 0x008000000204783b */ /* 0x000fe20000004200 */
[-C--:B------:R-:W-:Y:S02]  /*8b70*/  LEA R22, P0, R33, R20.reuse, 0x2 ;  /* 0x0000001421167211 */ /* 0x080fe400078010ff */
[-C--:B------:R-:W-:Y:S02]  /*8b80*/  LEA R30, P4, R30, R20.reuse, 0x2 ;  /* 0x000000141e1e7211 */ /* 0x080fe400078810ff */
[-C--:B------:R-:W-:Y:S02]  /*8b90*/  LEA R28, P3, R28, R20.reuse, 0x2 ;  /* 0x000000141c1c7211 */ /* 0x080fe400078610ff */
[-C--:B------:R-:W-:Y:S04]  /*8ba0*/  LEA R26, P2, R26, R20.reuse, 0x2 ;  /* 0x000000141a1a7211 */ /* 0x080fe800078410ff */
[-C--:B------:R-:W-:Y:S01]  /*8bb0*/  LEA.HI.X.SX32 R27, R55, R21.reuse, 0x2, P2 ;  /* 0x00000015371b7211 */ /* 0x080fe200010f16ff */
[----:B--2---:R1:W-:Y:S04]  /*8bc0*/  @P1 STL [R1+0x48], R58 ;  /* 0x0000483a01001387 */ /* 0x0043e80000100800 */
[----:B----4-:R2:W-:Y:S04]  /*8bd0*/  @P1 STL [R1+0x4c], R57 ;  /* 0x00004c3901001387 */ /* 0x0105e80000100800 */
[----:B-----5:R4:W-:Y:S04]  /*8be0*/  @P1 STL [R1+0x40], R56 ;  /* 0x0000403801001387 */ /* 0x0209e80000100800 */
[----:B---3--:R3:W-:Y:S01]  /*8bf0*/  @P1 STL [R1+0x44], R53 ;  /* 0x0000443501001387 */ /* 0x0087e20000100800 */
        /* <DEDUP_REMOVED lines=12> */
[----:B----4-:R-:W-:Y:S02]  /*8cc0*/  MOV R56, UR20 ;  /* 0x0000001400387c02 */ /* 0x010fe40008000f00 */
[-C--:B------:R-:W-:Y:S01]  /*8cd0*/  LEA.HI.X.SX32 R31, R57, R21.reuse, 0x2, P4 ;  /* 0x00000015391f7211 */ /* 0x080fe200020f16ff */
[----:B------:R-:W-:Y:S01]  /*8ce0*/  REDG.E.ADD.F32.FTZ.RN.STRONG.GPU desc[UR10][R32.64], R18 ;  /* 0x00000012200079a6 */ /* 0x000fe2000c10f38a */
[-C--:B------:R-:W-:Y:S01]  /*8cf0*/  LEA.HI.X.SX32 R29, R56, R21.reuse, 0x2, P3 ;  /* 0x00000015381d7211 */ /* 0x080fe200018f16ff */
[----:B---3--:R-:W-:Y:S02]  /*8d00*/  IMAD.U32 R53, RZ, RZ, UR17 ;  /* 0x00000011ff357e24 */ /* 0x008fe4000f8e00ff */
[----:B------:R-:W-:Y:S03]  /*8d10*/  REDG.E.ADD.F32.FTZ.RN.STRONG.GPU desc[UR10][R30.64], R19 ;  /* 0x000000131e0079a6 */ /* 0x000fe6000c10f38a */
[----:B------:R-:W-:Y:S01]  /*8d20*/  LEA.HI.X.SX32 R23, R53, R21, 0x2, P0 ;  /* 0x0000001535177211 */ /* 0x000fe200000f16ff */
[----:B------:R-:W-:Y:S01]  /*8d30*/  REDG.E.ADD.F32.FTZ.RN.STRONG.GPU desc[UR10][R28.64], R12 ;  /* 0x0000000c1c0079a6 */ /* 0x000fe2000c10f38a */
[----:B------:R-:W-:Y:S01]  /*8d40*/  PLOP3.LUT P0, PT, PT, PT, UP1, 0x80, 0x0 ;  /* 0x000000000000781c */ /* 0x000fe20003f0f018 */
[----:B------:R-:W-:Y:S02]  /*8d50*/  @UP3 UIADD3 UR15, UP1, UR15, -0x200, URZ ;  /* 0xfffffe000f0f3890 */ /* 0x000fe4000ff3e03f */
[----:B------:R-:W-:Y:S02]  /*8d60*/  REDG.E.ADD.F32.FTZ.RN.STRONG.GPU desc[UR10][R26.64], R13 ;  /* 0x0000000d1a0079a6 */ /* 0x000fe4000c10f38a */
[----:B------:R-:W-:Y:S02]  /*8d70*/  @UP3 UIADD3.X UR14, UR14, -0x1, URZ, UP1, !UPT ;  /* 0xffffffff0e0e3890 */ /* 0x000fe40008ffe43f */
[----:B------:R-:W-:Y:S04]  /*8d80*/  REDG.E.ADD.F32.FTZ.RN.STRONG.GPU desc[UR10][R24.64], R14 ;  /* 0x0000000e180079a6 */ /* 0x000fe8000c10f38a */
[----:B------:R-:W-:Y:S02]  /*8d90*/  REDG.E.ADD.F32.FTZ.RN.STRONG.GPU desc[UR10][R22.64], R15 ;  /* 0x0000000f160079a6 */ /* 0x000fe4000c10f38a */
[----:B------:R-:W-:Y:S02]  /*8da0*/  @P0 VIADD R0, R3, 0x2000 ;  /* 0x0000200003000836 */ /* 0x000fe40000000000 */
        /* <DEDUP_REMOVED lines=135> */
.L_x_399:
        /* <DEDUP_REMOVED lines=19> */
.L_x_400:
        /* <DEDUP_REMOVED lines=32> */
[----:B------:R-:W5:Y:S01]  /*9950*/  LDS.128 R16, [R52+0x6000] ;  /* 0x0060000034107984 */ /* 0x000f620000000c00 */
        /* <DEDUP_REMOVED lines=9> */
[----:B-----5:R1:W-:Y:S04]  /*99f0*/  STG.E.128 desc[UR10][R10.64], R16 ;  /* 0x000000100a007986 */ /* 0x0203e8000c101d0a */
.L_x_402:
[----:B------:R-:W-:Y:S05]  /*9a00*/  BSYNC B0 ;  /* 0x0000000000007941 */ /* 0x000fea0003800000 */
.L_x_401:
[----:B------:R-:W-:Y:S04]  /*9a10*/  BSSY B0, `(.L_x_403) ;  /* 0x000000d000007945 */ /* 0x000fe80003800000 */
[----:B------:R-:W-:Y:S05]  /*9a20*/  @P1 BRA `(.L_x_404) ;  /* 0x00000000002c1947 */ /* 0x000fea0003800000 */
[----:B------:R-:W-:Y:S01]  /*9a30*/  IADD3 R3, P0, R0, 0x40, RZ ;  /* 0x0000004000037810 */ /* 0x000fe20007f1e0ff */
[----:B------:R-:W-:-:S03]  /*9a40*/  ULDC.64 UR16, c[0x0][0x3f0] ;  /* 0x0000fc0000107ab9 */ /* 0x000fc60000000a00 */
[----:B------:R-:W-:-:S05]  /*9a50*/  IADD3.X R7, RZ, R13, RZ, P0, !PT ;  /* 0x0000000dff077210 */ /* 0x000fca00007fe4ff */
[----:B-1----:R-:W-:Y:S01]  /*9a60*/  IMAD R10, R7, UR8, RZ ;  /* 0x00000008070a7c24 */ /* 0x002fe2000f8e02ff */
[----:B------:R-:W-:-:S03]  /*9a70*/  MOV R7, R12 ;  /* 0x0000000c00077202 */ /* 0x000fc60000000f00 */
[----:B------:R-:W-:-:S04]  /*9a80*/  IMAD.WIDE.U32 R8, R3, UR8, R6 ;  /* 0x0000000803087c25 */ /* 0x000fc8000f8e0006 */
[----:B------:R-:W-:Y:S01]  /*9a90*/  IMAD R3, R3, UR9, R10 ;  /* 0x0000000903037c24 */ /* 0x000fe2000f8e020a */
[----:B------:R-:W-:-:S04]  /*9aa0*/  LEA R6, P0, R8, UR16, 0x1 ;  /* 0x0000001008067c11 */ /* 0x000fc8000f8008ff */
[----:B------:R-:W-:-:S04]  /*9ab0*/  IADD3 R3, R9, R3, RZ ;  /* 0x0000000309037210 */ /* 0x000fc80007ffe0ff */
[----:B------:R-:W-:-:S05]  /*9ac0*/  LEA.HI.X R7, R8, UR17, R3, 0x1, P0 ;  /* 0x0000001108077c11 */ /* 0x000fca00080f0c03 */
[----:B---3--:R1:W-:Y:S02]  /*9ad0*/  STG.E.128 desc[UR10][R6.64], R20 ;  /* 0x0000001406007986 */ /* 0x0083e4000c101d0a */
.L_x_404:
[----:B------:R-:W-:Y:S05]  /*9ae0*/  BSYNC B0 ;  /* 0x0000000000007941 */ /* 0x000fea0003800000 */
.L_x_403:
        /* <DEDUP_REMOVED lines=27> */
.L_x_406:
[----:B------:R-:W-:Y:S05]  /*9ca0*/  BSYNC B0 ;  /* 0x0000000000007941 */ /* 0x000fea0003800000 */
.L_x_405:
        /* <DEDUP_REMOVED lines=14> */
.L_x_379:
        /* <DEDUP_REMOVED lines=24> */
.L_x_408:
        /* <DEDUP_REMOVED lines=23> */
.L_x_409:
[----:B------:R-:W2:Y:S01]  /*a080*/  LDL.64 R12, [R1+0x38] ;  /* 0x00003800010c7983 */ /* 0x000ea20000100a00 */
[----:B------:R-:W-:Y:S01]  /*a090*/  UIMAD UR5, UR19, UR8, URZ ;  /* 0x00000008130572a4 */ /* 0x000fe2000f8e023f */
[----:B------:R-:W-:Y:S01]  /*a0a0*/  SHF.R.S32.HI R0, RZ, 0x2, R0 ;  /* 0x00000002ff007819 */ /* 0x000fe20000011400 */
[----:B------:R-:W-:Y:S01]  /*a0b0*/  IMAD.U32 R4, RZ, RZ, UR8 ;  /* 0x00000008ff047e24 */ /* 0x000fe2000f8e00ff */
[----:B------:R-:W-:Y:S01]  /*a0c0*/  UIMAD UR6, UR34, -0x80, UR6 ;  /* 0xffffff80220678a4 */ /* 0x000fe2000f8e0206 */
[----:B------:R-:W-:Y:S01]  /*a0d0*/  BSSY B0, `(.L_x_410) ;  /* 0x000001e000007945 */ /* 0x000fe20003800000 */
[----:B------:R-:W-:Y:S01]  /*a0e0*/  UIMAD UR5, UR18, UR9, UR5 ;  /* 0x00000009120572a4 */ /* 0x000fe2000f8e0205 */
[----:B------:R-:W-:Y:S01]  /*a0f0*/  VIADD R6, R0, 0x40 ;  /* 0x0000004000067836 */ /* 0x000fe20000000000 */
[----:B------:R-:W-:Y:S01]  /*a100*/  USHF.R.S32.HI UR21, URZ, 0x1f, UR56 ;  /* 0x0000001f3f157899 */ /* 0x000fe20008011438 */
[----:B------:R-:W-:Y:S01]  /*a110*/  SHF.R.S32.HI R11, RZ, 0x1f, R0 ;  /* 0x0000001fff0b7819 */ /* 0x000fe20000011400 */
[----:B------:R-:W-:-:S02]  /*a120*/  ULDC.64 UR14, c[0x0][0x468] ;  /* 0x00011a00000e7ab9 */ /* 0x000fc40000000a00 */
[----:B------:R-:W-:Y:S01]  /*a130*/  IMAD.U32 R3, RZ, RZ, UR5 ;  /* 0x00000005ff037e24 */ /* 0x000fe2000f8e00ff */
[----:B------:R-:W-:Y:S01]  /*a140*/  ULDC UR5, c[0x0][0x2d0] ;  /* 0x0000b40000057ab9 */ /* 0x000fe20000000800 */
[----:B--2---:R-:W-:Y:S01]  /*a150*/  IMAD.WIDE.U32 R4, R4, UR18, R12 ;  /* 0x0000001204047c25 */ /* 0x004fe2000f8e000c */
[----:B------:R-:W-:Y:S01]  /*a160*/  ISETP.GE.AND P2, PT, R12, UR5, PT ;  /* 0x000000050c007c0c */ /* 0x000fe2000bf46270 */
[----:B------:R-:W-:Y:S01]  /*a170*/  UIMAD UR5, UR21, UR14, URZ ;  /* 0x0000000e150572a4 */ /* 0x000fe2000f8e023f */
[----:B------:R-:W-:-:S03]  /*a180*/  IADD3 R4, P0, R4, UR7, RZ ;  /* 0x0000000704047c10 */ /* 0x000fc6000ff1e0ff */
[----:B------:R-:W-:Y:S01]  /*a190*/  UIMAD UR15, UR56, UR15, UR5 ;  /* 0x0000000f380f72a4 */ /* 0x000fe2000f8e0205 */
[----:B------:R-:W-:Y:S02]  /*a1a0*/  ISETP.GE.OR P1, PT, R6, UR6, P2 ;  /* 0x0000000606007c0c */ /* 0x000fe40009726670 */
[----:B------:R-:W-:Y:S02]  /*a1b0*/  ISETP.GE.OR P2, PT, R0, UR6, P2 ;  /* 0x0000000600007c0c */ /* 0x000fe40009746670 */
[----:B------:R-:W-:Y:S01]  /*a1c0*/  IADD3.X R5, R5, UR20, R3, P0, !PT ;  /* 0x0000001405057c10 */ /* 0x000fe200087fe403 */
[----:B------:R-:W-:-:S04]  /*a1d0*/  IMAD.U32 R3, RZ, RZ, UR14 ;  /* 0x0000000eff037e24 */ /* 0x000fc8000f8e00ff */
[----:B------:R-:W-:-:S04]  /*a1e0*/  IMAD.WIDE.U32 R4, R3, UR56, R4 ;  /* 0x0000003803047c25 */ /* 0x000fc8000f8e0004 */
[----:B------:R-:W-:Y:S02]  /*a1f0*/  VIADD R10, R5, UR15 ;  /* 0x0000000f050a7c36 */ /* 0x000fe40008000000 */
        /* <DEDUP_REMOVED lines=11> */
.L_x_411:
[----:B------:R-:W-:Y:S05]  /*a2b0*/  BSYNC B0 ;  /* 0x0000000000007941 */ /* 0x000fea0003800000 */
.L_x_410:
        /* <DEDUP_REMOVED lines=14> */
.L_x_413:
[----:B------:R-:W-:Y:S05]  /*a3a0*/  BSYNC B0 ;  /* 0x0000000000007941 */ /* 0x000fea0003800000 */
.L_x_412:
        /* <DEDUP_REMOVED lines=26> */
.L_x_415:
[----:B------:R-:W-:Y:S05]  /*a550*/  BSYNC B0 ;  /* 0x0000000000007941 */ /* 0x000fea0003800000 */
.L_x_414:
        /* <DEDUP_REMOVED lines=13> */
.L_x_407:
[----:B------:R-:W-:Y:S05]  /*a630*/  BSYNC B1 ;  /* 0x0000000000017941 */ /* 0x000fea0003800000 */
.L_x_374:
        /* <DEDUP_REMOVED lines=11> */
.L_x_416:
[----:B------:R-:W-:Y:S05]  /*a6f0*/  EXIT ;  /* 0x000000000000794d */ /* 0x000fea0003800000 */
.L_x_418:
        /* <DEDUP_REMOVED lines=16> */
.L_x_1339:


//--------------------- .text._ZN5flash44flash_bwd_dq_dk_dv_loop_seqk_parallel_kernelI23Flash_bwd_kernel_traitsILi32ELi128ELi128ELi8ELi4ELi4ELi4ELb1ELb0EN7cutlass10bfloat16_tE19Flash_kernel_traitsILi32ELi128ELi128ELi8ES3_EELb1ELb0ELb1ELb0ELb0ELb0ELb0EEEvNS_16Flash_bwd_paramsE --------------------------
	.section	.text._ZN5flash44flash_bwd_dq_dk_dv_loop_seqk_parallel_kernelI23Flash_bwd_kernel_traitsILi32ELi128ELi128ELi8ELi4ELi4ELi4ELb1ELb0EN7cutlass10bfloat16_tE19Flash_kernel_traitsILi32ELi128ELi128ELi8ES3_EELb1ELb0ELb1ELb0ELb0ELb0ELb0EEEvNS_16Flash_bwd_paramsE,"ax",@progbits
	.align	128
        .global         _ZN5flash44flash_bwd_dq_dk_dv_loop_seqk_parallel_kernelI23Flash_bwd_kernel_traitsILi32ELi128ELi128ELi8ELi4ELi4ELi4ELb1ELb0EN7cutlass10bfloat16_tE19Flash_kernel_traitsILi32ELi128ELi128ELi8ES3_EELb1ELb0ELb1ELb0ELb0ELb0ELb0EEEvNS_16Flash_bwd_paramsE
        .type           _ZN5flash44flash_bwd_dq_dk_dv_loop_seqk_parallel_kernelI23Flash_bwd_kernel_traitsILi32ELi128ELi128ELi8ELi4ELi4ELi4ELb1ELb0EN7cutlass10bfloat16_tE19Flash_kernel_traitsILi32ELi128ELi128ELi8ES3_EELb1ELb0ELb1ELb0ELb0ELb0ELb0EEEvNS_16Flash_bwd_paramsE,@function
        .size           _ZN5flash44flash_bwd_dq_dk_dv_loop_seqk_parallel_kernelI23Flash_bwd_kernel_traitsILi32ELi128ELi128ELi8ELi4ELi4ELi4ELb1ELb0EN7cutlass10bfloat16_tE19Flash_kernel_traitsILi32ELi128ELi128ELi8ES3_EELb1ELb0ELb1ELb0ELb0ELb0ELb0EEEvNS_16Flash_bwd_paramsE,(.L_x_1340 - _ZN5flash44flash_bwd_dq_dk_dv_loop_seqk_parallel_kernelI23Flash_bwd_kernel_traitsILi32ELi128ELi128ELi8ELi4ELi4ELi4ELb1ELb0EN7cutlass10bfloat16_tE19Flash_kernel_traitsILi32ELi128ELi128ELi8ES3_EELb1ELb0ELb1ELb0ELb0ELb0ELb0EEEvNS_16Flash_bwd_paramsE)
        .other          _ZN5flash44flash_bwd_dq_dk_dv_loop_seqk_parallel_kernelI23Flash_bwd_kernel_traitsILi32ELi128ELi128ELi8ELi4ELi4ELi4ELb1ELb0EN7cutlass10bfloat16_tE19Flash_kernel_traitsILi32ELi128ELi128ELi8ES3_EELb1ELb0ELb1ELb0ELb0ELb0ELb0EEEvNS_16Flash_bwd_paramsE,@"STO_CUDA_ENTRY STV_DEFAULT"
_ZN5flash44flash_bwd_dq_dk_dv_loop_seqk_parallel_kernelI23Flash_bwd_kernel_traitsILi32ELi128ELi128ELi8ELi4ELi4ELi4ELb1ELb0EN7cutlass10bfloat16_tE19Flash_kernel_traitsILi32ELi128ELi128ELi8ES3_EELb1ELb0ELb1ELb0ELb0ELb0ELb0EEEvNS_16Flash_bwd_paramsE:
.text._ZN5flash44flash_bwd_dq_dk_dv_loop_seqk_parallel_kernelI23Flash_bwd_kernel_traitsILi32ELi128ELi128ELi8ELi4ELi4ELi4ELb1ELb0EN7cutlass10bfloat16_tE19Flash_kernel_traitsILi32ELi128ELi128ELi8ES3_EELb1ELb0ELb1ELb0ELb0ELb0ELb0EEEvNS_16Flash_bwd_paramsE:
        /* <DEDUP_REMOVED lines=16> */
[----:B------:R-:W-:Y:S01]  /*0100*/  IMAD.MOV.U32 R163, RZ, RZ, 0x40 ;  /* 0x00000040ffa37424 */ /* 0x000fe200078e00ff */
[----:B------:R-:W-:Y:S01]  /*0110*/  ULDC UR60, c[0x0][0x394] ;  /* 0x0000e500003c7ab9 */ /* 0x000fe20000000800 */
[----:B------:R-:W-:Y:S01]  /*0120*/  UMOV UR61, 0xffffe000 ;  /* 0xffffe000003d7882 */ /* 0x000fe20000000000 */
        /* <DEDUP_REMOVED lines=77> */
[----:B------:R-:W-:Y:S01]  /*0600*/  LOP3.LUT R2, R4, R3, RZ, 0x3c, !PT ;  /* 0x0000000304027212 */ /* 0x000fe200078e3cff */
[----:B------:R-:W-:Y:S01]  /*0610*/  IMAD.SHL.U32 R3, R249, 0x400, RZ ;  /* 0x00000400f9037824 */ /* 0x000fe200078e00ff */
[----:B------:R-:W-:Y:S02]  /*0620*/  LOP3.LUT R5, R5, 0x1c0, RZ, 0xc0, !PT ;  /* 0x000001c005057812 */ /* 0x000fe400078ec0ff */
[----:B------:R-:W-:Y:S01]  /*0630*/  SHF.R.S32.HI R4, RZ, 0x3, R13 ;  /* 0x00000003ff047819 */ /* 0x000fe2000001140d */
[----:B------:R-:W-:Y:S01]  /*0640*/  IMAD.U32 R168, R0, 0x20, R2 ;  /* 0x0000002000a87824 */ /* 0x000fe200078e0002 */
[----:B------:R-:W-:Y:S01]  /*0650*/  SHF.R.S32.HI R2, RZ, 0x1, R9 ;  /* 0x00000001ff027819 */ /* 0x000fe20000011409 */
[----:B------:R-:W-:Y:S01]  /*0660*/  IMAD.SHL.U32 R0, R246, 0x8, RZ ;  /* 0x00000008f6007824 */ /* 0x000fe200078e00ff */
[----:B------:R-:W-:Y:S01]  /*0670*/  SHF.R.U32.HI R7, RZ, 0x3, R6 ;  /* 0x00000003ff077819 */ /* 0x000fe20000011606 */
[C---:B------:R-:W-:Y:S01]  /*0680*/  IMAD R16, R4.reuse, 0x8, R16 ;  /* 0x0000000804107824 */ /* 0x040fe200078e0210 */
[----:B------:R-:W-:Y:S01]  /*0690*/  LEA.HI R6, R5, R5, RZ, 0x1d ;  /* 0x0000000505067211 */ /* 0x000fe200078fe8ff */
[----:B------:R-:W-:Y:S01]  /*06a0*/  IMAD R13, R4, 0x200, R3 ;  /* 0x00000200040d7824 */ /* 0x000fe200078e0203 */
[C---:B------:R-:W-:Y:S01]  /*06b0*/  LOP3.LUT P3, RZ, R2.reuse, 0x2, RZ, 0xc0, !PT ;  /* 0x0000000202ff7812 */ /* 0x040fe2000786c0ff */
[----:B------:R-:W-:Y:S01]  /*06c0*/  IMAD.SHL.U32 R2, R2, 0x40, RZ ;  /* 0x0000004002027824 */ /* 0x000fe200078e00ff */
[----:B------:R-:W-:Y:S01]  /*06d0*/  LOP3.LUT R4, R11, R7, RZ, 0x3c, !PT ;  /* 0x000000070b047212 */ /* 0x000fe200078e3cff */
[----:B------:R-:W-:Y:S01]  /*06e0*/  IMAD R5, R249, 0x200, R17 ;  /* 0x00000200f9057824 */ /* 0x000fe200078e0211 */
[----:B------:R-:W-:Y:S01]  /*06f0*/  LOP3.LUT R7, R0, 0x8, RZ, 0xc0, !PT ;  /* 0x0000000800077812 */ /* 0x000fe200078ec0ff */
[----:B------:R-:W-:Y:S01]  /*0700*/  IMAD.SHL.U32 R9, R12, 0x10, RZ ;  /* 0x000000100c097824 */ /* 0x000fe200078e00ff */
[----:B------:R-:W-:Y:S01]  /*0710*/  IADD3 R223, R6, R8, R3 ;  /* 0x0000000806df7210 */ /* 0x000fe20007ffe003 */
[----:B------:R-:W-:Y:S01]  /*0720*/  IMAD.SHL.U32 R3, R14, 0x40, RZ ;  /* 0x000000400e037824 */ /* 0x000fe200078e00ff */
[----:B------:R-:W-:Y:S01]  /*0730*/  SEL R0, R165, 0xffffffe0, !P0 ;  /* 0xffffffe0a5007807 */ /* 0x000fe20004000000 */
[----:B------:R-:W-:Y:S01]  /*0740*/  IMAD R10, R10, 0x20, R5 ;  /* 0x000000200a0a7824 */ /* 0x000fe200078e0205 */
[----:B------:R-:W-:Y:S01]  /*0750*/  R2P PR, R14, 0x6 ;  /* 0x000000060e007804 */ /* 0x000fe20000000000 */
[----:B------:R-:W-:Y:S01]  /*0760*/  IMAD.SHL.U32 R5, R12, 0x8, RZ ;  /* 0x000000080c057824 */ /* 0x000fe200078e00ff */
[C---:B------:R-:W-:Y:S01]  /*0770*/  LOP3.LUT P0, RZ, R166.reuse, 0x2, RZ, 0xc0, !PT ;  /* 0x00000002a6ff7812 */ /* 0x040fe2000780c0ff */
[----:B------:R-:W-:Y:S01]  /*0780*/  IMAD.SHL.U32 R166, R166, 0x40, RZ ;  /* 0x00000040a6a67824 */ /* 0x000fe200078e00ff */
[----:B------:R-:W-:Y:S01]  /*0790*/  LOP3.LUT R2, R2, 0xc0, RZ, 0xc0, !PT ;  /* 0x000000c002027812 */ /* 0x000fe200078ec0ff */
[----:B------:R-:W-:Y:S01]  /*07a0*/  IMAD R4, R12, 0x200, R4 ;  /* 0x000002000c047824 */ /* 0x000fe200078e0204 */
[----:B------:R-:W-:-:S02]  /*07b0*/  LOP3.LUT R3, R3, 0x1c0, RZ, 0xc0, !PT ;  /* 0x000001c003037812 */ /* 0x000fc400078ec0ff */
[----:B------:R-:W-:Y:S02]  /*07c0*/  LOP3.LUT R166, R166, 0xc0, RZ, 0xc0, !PT ;  /* 0x000000c0a6a67812 */ /* 0x000fe400078ec0ff */
[----:B------:R-:W-:Y:S02]  /*07d0*/  SHF.R.U32.HI R8, RZ, 0x3, R2 ;  /* 0x00000003ff087819 */ /* 0x000fe40000011602 */
[----:B------:R-:W-:Y:S02]  /*07e0*/  LOP3.LUT R5, R5, 0x8, RZ, 0xc0, !PT ;  /* 0x0000000805057812 */ /* 0x000fe400078ec0ff */
[----:B------:R-:W-:Y:S02]  /*07f0*/  SHF.R.U32.HI R162, RZ, 0x3, R3 ;  /* 0x00000003ffa27819 */ /* 0x000fe40000011603 */
[----:B------:R-:W-:Y:S02]  /*0800*/  LEA R161, R168, UR5, 0x1 ;  /* 0x00000005a8a17c11 */ /* 0x000fe4000f8e08ff */
[----:B------:R-:W-:-:S02]  /*0810*/  SHF.R.U32.HI R6, RZ, 0x3, R166 ;  /* 0x00000003ff067819 */ /* 0x000fc400000116a6 */
[----:B------:R-:W-:Y:S01]  /*0820*/  LOP3.LUT R8, R8, R2, R7, 0x1e, !PT ;  /* 0x0000000208087212 */ /* 0x000fe200078e1e07 */
[----:B------:R-:W-:Y:S01]  /*0830*/  IMAD.SHL.U32 R2, R16, 0x20, RZ ;  /* 0x0000002010027824 */ /* 0x000fe200078e00ff */
[--C-:B------:R-:W-:Y:S01]  /*0840*/  LOP3.LUT R162, R162, R3, R5.reuse, 0x1e, !PT ;  /* 0x00000003a2a27212 */ /* 0x100fe200078e1e05 */
[----:B------:R-:W-:Y:S01]  /*0850*/  IMAD.IADD R161, R161, 0x1, R0 ;  /* 0x00000001a1a17824 */ /* 0x000fe200078e0200 */
[----:B------:R-:W-:Y:S01]  /*0860*/  LOP3.LUT R3, R6, R166, R5, 0x1e, !PT ;  /* 0x000000a606037212 */ /* 0x000fe200078e1e05 */
[----:B------:R-:W-:Y:S01]  /*0870*/  IMAD R0, R249, 0x200, R2 ;  /* 0x00000200f9007824 */ /* 0x000fe200078e0202 */
[----:B------:R-:W-:Y:S01]  /*0880*/  LOP3.LUT R9, R7, 0x10, R9, 0xf8, !PT ;  /* 0x0000001007097812 */ /* 0x000fe200078ef809 */
[----:B------:R-:W-:Y:S01]  /*0890*/  IMAD.IADD R162, R13, 0x1, R162 ;  /* 0x000000010da27824 */ /* 0x000fe200078e02a2 */
[----:B------:R-:W-:Y:S01]  /*08a0*/  LEA R223, R223, UR4, 0x1 ;  /* 0x00000004dfdf7c11 */ /* 0x000fe2000f8e08ff */
[----:B------:R-:W-:Y:S01]  /*08b0*/  IMAD.IADD R167, R0, 0x1, R3 ;  /* 0x0000000100a77824 */ /* 0x000fe200078e0203 */
[----:B------:R-:W-:Y:S01]  /*08c0*/  LOP3.LUT R166, R6, R9, R166, 0x1e, !PT ;  /* 0x0000000906a67212 */ /* 0x000fe200078e1ea6 */
[----:B------:R-:W-:Y:S01]  /*08d0*/  IMAD.U32 R0, RZ, RZ, UR6 ;  /* 0x00000006ff007e24 */ /* 0x000fe2000f8e00ff */
[----:B------:R-:W-:Y:S01]  /*08e0*/  USHF.R.S32.HI UR6, URZ, 0x1f, UR57 ;  /* 0x0000001f3f067899 */ /* 0x000fe20008011439 */
[----:B------:R-:W-:Y:S01]  /*08f0*/  IMAD.IADD R8, R8, 0x1, R10 ;  /* 0x0000000108087824 */ /* 0x000fe200078e020a */
[----:B------:R-:W-:Y:S01]  /*0900*/  SEL R224, R224, 0x10, !P6 ;  /* 0x00000010e0e07807 */ /* 0x000fe20007000000 */
[----:B------:R-:W-:Y:S01]  /*0910*/  VIADD R222, R223, 0x40 ;  /* 0x00000040dfde7836 */ /* 0x000fe20000000000 */
[----:B------:R-:W-:Y:S01]  /*0920*/  LEA R162, R162, UR5, 0x1 ;  /* 0x00000005a2a27c11 */ /* 0x000fe2000f8e08ff */
[----:B------:R-:W-:Y:S01]  /*0930*/  IMAD.IADD R166, R2, 0x1, R166 ;  /* 0x0000000102a67824 */ /* 0x000fe200078e02a6 */
[----:B------:R-:W-:Y:S01]  /*0940*/  SEL R226, R165, 0xffffffe0, !P5 ;  /* 0xffffffe0a5e27807 */ /* 0x000fe20006800000 */
[----:B------:R-:W-:Y:S01]  /*0950*/  IMAD.U32 R0, RZ, RZ, UR6 ;  /* 0x00000006ff007e24 */ /* 0x000fe2000f8e00ff */
[----:B------:R-:W-:Y:S01]  /*0960*/  UIADD3 UR6, UR4, 0x6000, URZ ;  /* 0x0000600004067890 */ /* 0x000fe2000fffe03f */
[----:B------:R-:W-:Y:S01]  /*0970*/  @P4 VIADD R222, R223, 0xffffffc0 ;  /* 0xffffffc0dfde4836 */ /* 0x000fe20000000000 */
[----:B------:R-:W-:Y:S01]  /*0980*/  SEL R163, R163, 0xffffffc0, !P2 ;  /* 0xffffffc0a3a37807 */ /* 0x000fe20005000000 */
[----:B------:R-:W-:Y:S01]  /*0990*/  IMAD.U32 R2, RZ, RZ, UR7 ;  /* 0x00000007ff027e24 */ /* 0x000fe2000f8e00ff */
[----:B------:R-:W-:Y:S01]  /*09a0*/  USHF.R.S32.HI UR7, URZ, 0x1f, UR58 ;  /* 0x0000001f3f077899 */ /* 0x000fe2000801143a */
[----:B------:R-:W-:Y:S01]  /*09b0*/  IMAD.IADD R225, R223, 0x1, R224 ;  /* 0x00000001dfe17824 */ /* 0x000fe200078e02e0 */
[----:B------:R-:W-:Y:S01]  /*09c0*/  LEA R250, R8, UR6, 0x1 ;  /* 0x0000000608fa7c11 */ /* 0x000fe2000f8e08ff */
[----:B------:R-:W-:Y:S01]  /*09d0*/  VIADD R169, R162, 0x20 ;  /* 0x00000020a2a97836 */ /* 0x000fe20000000000 */
[----:B------:R-:W-:Y:S01]  /*09e0*/  SEL R165, R165, 0xffffffe0, !P0 ;  /* 0xffffffe0a5a57807 */ /* 0x000fe20004000000 */
[----:B------:R-:W-:Y:S01]  /*09f0*/  IMAD.IADD R224, R224, 0x1, R222 ;  /* 0x00000001e0e07824 */ /* 0x000fe200078e02de */
[----:B------:R-:W-:Y:S01]  /*0a00*/  LEA R2, R4, UR4, 0x1 ;  /* 0x0000000404027c11 */ /* 0x000fe2000f8e08ff */
[----:B------:R-:W-:-:S02]  /*0a10*/  @P1 VIADD R169, R162, 0xffffffe0 ;  /* 0xffffffe0a2a91836 */ /* 0x000fc40000000000 */
[--C-:B------:R-:W-:Y:S02]  /*0a20*/  IMAD.IADD R229, R223, 0x1, R226.reuse ;  /* 0x00000001dfe57824 */ /* 0x100fe400078e02e2 */
[----:B------:R-:W-:Y:S02]  /*0a30*/  IMAD.IADD R228, R225, 0x1, R226 ;  /* 0x00000001e1e47824 */ /* 0x000fe400078e02e2 */
[----:B------:R-:W-:Y:S02]  /*0a40*/  IMAD.IADD R227, R226, 0x1, R222 ;  /* 0x00000001e2e37824 */ /* 0x000fe400078e02de */
[----:B------:R-:W-:Y:S02]  /*0a50*/  VIADD R251, R250, 0x20 ;  /* 0x00000020fafb7836 */ /* 0x000fe40000000000 */
[----:B------:R-:W-:Y:S02]  /*0a60*/  IMAD.IADD R164, R162, 0x1, R163 ;  /* 0x00000001a2a47824 */ /* 0x000fe400078e02a3 */
[----:B------:R-:W-:-:S02]  /*0a70*/  IMAD.U32 R0, RZ, RZ, UR7 ;  /* 0x00000007ff007e24 */ /* 0x000fc4000f8e00ff */
[----:B------:R-:W-:Y:S02]  /*0a80*/  IMAD.IADD R226, R226, 0x1, R224 ;  /* 0x00000001e2e27824 */ /* 0x000fe400078e02e0 */
[----:B------:R-:W-:Y:S02]  /*0a90*/  @P3 VIADD R251, R250, 0xffffffe0 ;  /* 0xffffffe0fafb3836 */ /* 0x000fe40000000000 */
[----:B------:R-:W-:Y:S02]  /*0aa0*/  IMAD.IADD R163, R163, 0x1, R169 ;  /* 0x00000001a3a37824 */ /* 0x000fe400078e02a9 */
[C---:B------:R-:W-:Y:S02]  /*0ab0*/  VIADD R172, R169.reuse, 0x2000 ;  /* 0x00002000a9ac7836 */ /* 0x040fe40000000000 */
[C---:B------:R-:W-:Y:S02]  /*0ac0*/  VIADD R171, R169.reuse, 0x4000 ;  /* 0x00004000a9ab7836 */ /* 0x040fe40000000000 */
[----:B------:R-:W-:-:S07]  /*0ad0*/  VIADD R170, R169, 0x6000 ;  /* 0x00006000a9aa7836 */ /* 0x000fce0000000000 */
.L_x_465:
        /* <DEDUP_REMOVED lines=29> */
[----:B-1--4-:R-:W2:Y:S02]  /*0cb0*/  @P1 LDG.E R8, desc[UR12][R6.64] ;  /* 0x0000000c06081981 */ /* 0x012ea4000c1e1900 */
[----:B------:R-:W-:-:S02]  /*0cc0*/  UISETP.EQ.OR.EX UP4, UPT, UR7, URZ, !UP2, UP4 ;  /* 0x0000003f0700728c */ /* 0x000fc4000d782740 */
        /* <DEDUP_REMOVED lines=23> */
[----:B------:R-:W-:Y:S02]  /*0e40*/  ISETP.NE.AND.EX P0, PT, RZ, UR7, PT, P0 ;  /* 0x00000007ff007c0c */ /* 0x000fe4000bf05300 */
[----:B------:R-:W-:-:S05]  /*0e50*/  ULDC UR6, c[0x0][0x2c8] ;  /* 0x0000b20000067ab9 */ /* 0x000fca0000000800 */
        /* <DEDUP_REMOVED lines=11> */
.L_x_419:
        /* <DEDUP_REMOVED lines=17> */
[----:B------:R-:W-:Y:S01]  /*1020*/  ULDC.U8 UR29, c[0x0][0x480] ;  /* 0x00012000001d7ab9 */ /* 0x000fe20000000000 */
[----:B------:R-:W-:Y:S02]  /*1030*/  @!UP2 UIMAD UR6, UR56, UR8, URZ ;  /* 0x000000083806a2a4 */ /* 0x000fe4000f8e023f */
[----:B------:R-:W-:Y:S02]  /*1040*/  USHF.R.S32.HI UR37, URZ, 0x1f, UR59 ;  /* 0x0000001f3f257899 */ /* 0x000fe4000801143b */
[----:B------:R-:W-:Y:S02]  /*1050*/  @!UP2 UIMAD.WIDE.U32 UR38, UR57, UR8, URZ ;  /* 0x000000083926a2a5 */ /* 0x000fe4000f8e003f */
[----:B------:R-:W-:Y:S02]  /*1060*/  USHF.L.U32 UR18, UR57, 0x7, URZ ;  /* 0x0000000739127899 */ /* 0x000fe4000800063f */
[----:B------:R-:W-:Y:S01]  /*1070*/  UISETP.NE.AND UP4, UPT, UR29, URZ, UPT ;  /* 0x0000003f1d00728c */ /* 0x000fe2000bf85270 */
[----:B-1----:R-:W-:Y:S01]  /*1080*/  IABS R6, R7 ;  /* 0x0000000700067213 */ /* 0x002fe20000000000 */
[----:B------:R-:W-:Y:S01]  /*1090*/  ULDC UR8, c[0x0][0x394] ;  /* 0x0000e50000087ab9 */ /* 0x000fe20000000800 */
[----:B------:R-:W-:Y:S01]  /*10a0*/  ULDC.64 UR32, c[0x0][0x240] ;  /* 0x0000900000207ab9 */ /* 0x000fe20000000a00 */
[----:B------:R-:W-:Y:S01]  /*10b0*/  ULDC UR43, c[0x0][0x2dc] ;  /* 0x0000b700002b7ab9 */ /* 0x000fe20000000800 */
[----:B------:R-:W1:Y:S01]  /*10c0*/  I2F.RP R4, R6 ;  /* 0x0000000600047306 */ /* 0x000e620000209400 */
[----:B------:R-:W-:Y:S01]  /*10d0*/  ULDC UR41, c[0x0][0x270] ;  /* 0x00009c0000297ab9 */ /* 0x000fe20000000800 */
[----:B------:R-:W-:Y:S01]  /*10e0*/  USEL UR36, UR18, URZ, UP0 ;  /* 0x0000003f12247287 */ /* 0x000fe20008000000 */
[----:B------:R-:W-:Y:S01]  /*10f0*/  ISETP.NE.AND P3, PT, R7, RZ, PT ;  /* 0x000000ff0700720c */ /* 0x000fe20003f65270 */
[----:B--2---:R-:W-:-:S02]  /*1100*/  UIMAD.WIDE.U32 UR30, UR10, UR14, URZ ;  /* 0x0000000e0a1e72a5 */ /* 0x004fc4000f8e003f */
[----:B------:R-:W-:Y:S02]  /*1110*/  UIMAD.WIDE.U32 UR18, UR5, UR32, URZ ;  /* 0x00000020051272a5 */ /* 0x000fe4000f8e003f */
[----:B------:R-:W-:Y:S02]  /*1120*/  UIMAD UR42, UR10, UR15, UR31 ;  /* 0x0000000f0a2a72a4 */ /* 0x000fe4000f8e021f */
[----:B------:R-:W-:Y:S02]  /*1130*/  UIADD3 UR10, UR11, 0x7f, URZ ;  /* 0x0000007f0b0a7890 */ /* 0x000fe4000fffe03f */
[----:B------:R-:W-:Y:S02]  /*1140*/  @!UP2 UIMAD UR31, UR57, UR9, UR6 ;  /* 0x00000009391fa2a4 */ /* 0x000fe4000f8e0206 */
[----:B------:R-:W-:Y:S01]  /*1150*/  USHF.R.S32.HI UR22, URZ, 0x1f, UR10 ;  /* 0x0000001f3f167899 */ /* 0x000fe2000801140a */
[----:B-1----:R-:W1:Y:S01]  /*1160*/  MUFU.RCP R4, R4 ;  /* 0x0000000400047308 */ /* 0x002e620000001000 */
[----:B------:R-:W-:Y:S01]  /*1170*/  @UP2 ULDC.64 UR14, c[0x0][0x420] ;  /* 0x00010800000e2ab9 */ /* 0x000fe20000000a00 */
[----:B------:R-:W-:-:S02]  /*1180*/  UIADD3 UR6, UR11, 0x80, UR24 ;  /* 0x000000800b067890 */ /* 0x000fc4000fffe018 */
[----:B------:R-:W-:Y:S02]  /*1190*/  @UP2 UIMAD.WIDE.U32 UR44, UR5, UR14, URZ ;  /* 0x0000000e052c22a5 */ /* 0x000fe4000f8e003f */
[----:B------:R-:W-:Y:S02]  /*11a0*/  ULEA.HI UR29, UR22, UR10, URZ, 0x7 ;  /* 0x0000000a161d7291 */ /* 0x000fe4000f8f383f */
[----:B------:R-:W-:Y:S02]  /*11b0*/  UIMAD UR10, UR37, UR57, URZ ;  /* 0x00000039250a72a4 */ /* 0x000fe4000f8e023f */
[----:B------:R-:W-:Y:S02]  /*11c0*/  UIADD3 UR6, UR6, UR8, -UR7 ;  /* 0x0000000806067290 */ /* 0x000fe4000fffe807 */
[----:B------:R-:W-:Y:S02]  /*11d0*/  @UP2 UIMAD UR48, UR5, UR15, UR45 ;  /* 0x0000000f053022a4 */ /* 0x000fe4000f8e022d */
[----:B------:R-:W-:-:S02]  /*11e0*/  USHF.L.U64.HI UR17, UR57, 0x7, UR56 ;  /* 0x0000000739117899 */ /* 0x000fc40008010238 */
[----:B------:R-:W-:Y:S01]  /*11f0*/  UIMAD.WIDE UR8, UR43, UR41, URZ ;  /* 0x000000292b0872a5 */ /* 0x000fe2000f8e023f */
[----:B-1----:R-:W-:Y:S01]  /*1200*/  VIADD R4, R4, 0xffffffe ;  /* 0x0ffffffe04047836 */ /* 0x002fe20000000000 */
[----:B------:R-:W-:Y:S02]  /*1210*/  UIMAD.WIDE.U32 UR14, UR57, UR59, URZ ;  /* 0x0000003b390e72a5 */ /* 0x000fe4000f8e003f */
[----:B------:R-:W-:Y:S01]  /*1220*/  UIMAD UR10, UR56, UR59, UR10 ;  /* 0x0000003b380a72a4 */ /* 0x000fe2000f8e020a */
[----:B------:R-:W1:Y:S01]  /*1230*/  F2I.FTZ.U32.TRUNC.NTZ R5, R4 ;  /* 0x0000000400057305 */ /* 0x000e62000021f000 */
[----:B------:R-:W-:Y:S02]  /*1240*/  UIADD3 UR6, UR6, 0x7f, URZ ;  /* 0x0000007f06067890 */ /* 0x000fe4000fffe03f */
[----:B------:R-:W-:Y:S02]  /*1250*/  USEL UR52, UR20, UR18, !UP2 ;  /* 0x0000001214347287 */ /* 0x000fe4000d000000 */
[----:B------:R-:W-:-:S02]  /*1260*/  USEL UR34, UR17, URZ, UP0 ;  /* 0x0000003f11227287 */ /* 0x000fc40008000000 */
[----:B------:R-:W-:Y:S02]  /*1270*/  UIMAD UR18, UR9, UR14, URZ ;  /* 0x0000000e091272a4 */ /* 0x000fe4000f8e023f */
[----:B------:R-:W-:Y:S02]  /*1280*/  UIADD3 UR10, UR15, UR10, URZ ;  /* 0x0000000a0f0a7290 */ /* 0x000fe4000fffe03f */
[----:B------:R-:W-:Y:S01]  /*1290*/  USHF.R.S32.HI UR17, URZ, 0x1f, UR6 ;  /* 0x0000001f3f117899 */ /* 0x000fe20008011406 */
[----:B------:R-:W-:Y:S01]  /*12a0*/  ULDC.U8 UR23, c[0x0][0x3d8] ;  /* 0x0000f60000177ab9 */ /* 0x000fe20000000000 */
[----:B------:R-:W-:Y:S01]  /*12b0*/  UIADD3 UR46, UR21, UR26, URZ ;  /* 0x0000001a152e7290 */ /* 0x000fe2000fffe03f */
[----:B-1----:R-:W-:Y:S01]  /*12c0*/  IMAD.MOV R0, RZ, RZ, -R5 ;  /* 0x000000ffff007224 */ /* 0x002fe200078e0a05 */
[----:B------:R-:W-:Y:S01]  /*12d0*/  UIMAD.WIDE.U32 UR20, UR8, UR14, URZ ;  /* 0x0000000e081472a5 */ /* 0x000fe2000f8e003f */
[----:B------:R-:W-:Y:S01]  /*12e0*/  IMAD.MOV.U32 R4, RZ, RZ, RZ ;  /* 0x000000ffff047224 */ /* 0x000fe200078e00ff */
[----:B------:R-:W-:Y:S01]  /*12f0*/  UIMAD UR10, UR8, UR10, UR18 ;  /* 0x0000000a080a72a4 */ /* 0x000fe2000f8e0212 */
[----:B------:R-:W-:Y:S01]  /*1300*/  IMAD R0, R0, R6, RZ ;  /* 0x0000000600007224 */ /* 0x000fe200078e02ff */
[----:B------:R-:W-:-:S02]  /*1310*/  UISETP.NE.AND UP3, UPT, UR23, URZ, UPT ;  /* 0x0000003f1700728c */ /* 0x000fc4000bf65270 */
[----:B------:R-:W-:Y:S01]  /*1320*/  ULEA.HI UR6, UR17, UR6, URZ, 0x7 ;  /* 0x0000000611067291 */ /* 0x000fe2000f8f383f */
[----:B------:R-:W-:Y:S01]  /*1330*/  IMAD.HI.U32 R0, R5, R0, R4 ;  /* 0x0000000005007227 */ /* 0x000fe200078e0004 */
[----:B------:R-:W-:Y:S02]  /*1340*/  UIADD3 UR47, UR21, UR10, URZ ;  /* 0x0000000a152f7290 */ /* 0x000fe4000fffe03f */
[----:B------:R-:W-:Y:S02]  /*1350*/  USHF.R.S32.HI UR10, URZ, 0x7, UR29 ;  /* 0x000000073f0a7899 */ /* 0x000fe4000801141d */
[----:B------:R-:W-:Y:S01]  /*1360*/  USHF.R.S32.HI UR6, URZ, 0x7, UR6 ;  /* 0x000000073f067899 */ /* 0x000fe20008011406 */
[----:B------:R-:W-:Y:S01]  /*1370*/  IMAD.HI.U32 R0, R0, R3, RZ ;  /* 0x0000000300007227 */ /* 0x000fe200078e00ff */
[----:B------:R-:W-:Y:S01]  /*1380*/  ULDC UR40, c[0x0][0x2c4] ;  /* 0x0000b10000287ab9 */ /* 0x000fe20000000800 */
[----:B------:R-:W-:Y:S02]  /*1390*/  UISETP.NE.AND UP1, UPT, UR55, -0x1, UPT ;  /* 0xffffffff3700788c */ /* 0x000fe4000bf25270 */
[----:B------:R-:W-:Y:S01]  /*13a0*/  UISETP.LT.AND UP0, UPT, UR10, UR6, UPT ;  /* 0x000000060a00728c */ /* 0x000fe2000bf01270 */
[----:B------:R-:W-:Y:S01]  /*13b0*/  IADD3 R4, -R0, RZ, RZ ;  /* 0x000000ff00047210 */ /* 0x000fe20007ffe1ff */
[----:B------:R-:W-:-:S02]  /*13c0*/  @UP3 UIMAD UR17, UR57, UR40, URZ ;  /* 0x00000028391132a4 */ /* 0x000fc4000f8e023f */
[----:B------:R-:W-:Y:S02]  /*13d0*/  USEL UR37, UR10, UR6, UP0 ;  /* 0x000000060a257287 */ /* 0x000fe40008000000 */
[C---:B------:R-:W-:Y:S01]  /*13e0*/  IMAD R3, R6.reuse, R4, R3 ;  /* 0x0000000406037224 */ /* 0x040fe200078e0203 */
[----:B------:R-:W-:Y:S02]  /*13f0*/  @UP3 USEL UR17, UR17, UR5, !UP2 ;  /* 0x0000000511113287 */ /* 0x000fe4000d000000 */
[----:B------:R-:W-:Y:S02]  /*1400*/  ULEA UR6, UR37, 0xffffff80, 0x7 ;  /* 0xffffff8025067891 */ /* 0x000fe4000f8e383f */
[----:B------:R-:W-:Y:S01]  /*1410*/  ISETP.GT.U32.AND P1, PT, R6, R3, PT ;  /* 0x000000030600720c */ /* 0x000fe20003f24070 */
[----:B------:R-:W-:Y:S01]  /*1420*/  UIMAD.WIDE.U32 UR14, UR8, UR5, URZ ;  /* 0x00000005080e72a5 */ /* 0x000fe2000f8e003f */
[----:B------:R-:W-:Y:S01]  /*1430*/  @UP3 ULDC UR10, c[0x0][0x2e4] ;  /* 0x0000b900000a3ab9 */ /* 0x000fe20000000800 */
[----:B------:R-:W-:-:S02]  /*1440*/  USHF.R.S32.HI UR26, URZ, 0x1f, UR6 ;  /* 0x0000001f3f1a7899 */ /* 0x000fc40008011406 */
[----:B------:R-:W-:Y:S02]  /*1450*/  @UP3 UIMAD UR29, UR58, UR10, UR17 ;  /* 0x0000000a3a1d32a4 */ /* 0x000fe4000f8e0211 */
[----:B------:R-:W-:Y:S02]  /*1460*/  UIADD3 UR10, UP0, UR6, UR36, URZ ;  /* 0x00000024060a7290 */ /* 0x000fe4000ff1e03f */
[----:B------:R-:W-:Y:S02]  /*1470*/  USEL UR54, UR20, UR14, !UP2 ;  /* 0x0000000e14367287 */ /* 0x000fe4000d000000 */
[----:B------:R-:W-:Y:S02]  /*1480*/  UIMAD UR25, UR5, UR33, URZ ;  /* 0x00000021051972a4 */ /* 0x000fe4000f8e023f */
[----:B------:R-:W-:Y:S01]  /*1490*/  @!P1 IMAD.IADD R3, R3, 0x1, -R6 ;  /* 0x0000000103039824 */ /* 0x000fe200078e0a06 */
[----:B------:R-:W-:Y:S01]  /*14a0*/  @!UP3 UIMAD UR20, UR57, UR41, UR58 ;  /* 0x000000293914b2a4 */ /* 0x000fe2000f8e023a */
[----:B------:R-:W-:Y:S01]  /*14b0*/  @!P1 VIADD R0, R0, 0x1 ;  /* 0x0000000100009836 */ /* 0x000fe20000000000 */
[----:B------:R-:W-:Y:S01]  /*14c0*/  UIMAD UR14, UR9, UR5, URZ ;  /* 0x00000005090e72a4 */ /* 0x000fe2000f8e023f */
[----:B------:R-:W-:Y:S01]  /*14d0*/  PLOP3.LUT P1, PT, PT, PT, UP1, 0x80, 0x0 ;  /* 0x000000000000781c */ /* 0x000fe20003f2f018 */
[----:B------:R-:W-:Y:S01]  /*14e0*/  UIADD3.X UR17, UR26, UR34, URZ, UP0, !UPT ;  /* 0x000000221a117290 */ /* 0x000fe200087fe43f */
[----:B------:R-:W-:Y:S01]  /*14f0*/  ISETP.GE.U32.AND P0, PT, R3, R6, PT ;  /* 0x000000060300720c */ /* 0x000fe20003f06070 */
[----:B------:R-:W-:Y:S01]  /*1500*/  UIMAD UR9, UR9, UR10, URZ ;  /* 0x0000000a090972a4 */ /* 0x000fe2000f8e023f */
[----:B------:R-:W-:Y:S01]  /*1510*/  LOP3.LUT R3, R7, UR58, RZ, 0x3c, !PT ;  /* 0x0000003a07037c12 */ /* 0x000fe2000f8e3cff */
[----:B------:R-:W-:-:S02]  /*1520*/  @UP1 UIADD3 UR27, UR53, UR55, URZ ;  /* 0x00000037351b1290 */ /* 0x000fc4000fffe03f */
[----:B------:R-:W-:Y:S01]  /*1530*/  @UP1 UIADD3 UR28, UR53, UR55, URZ ;  /* 0x00000037351c1290 */ /* 0x000fe2000fffe03f */
[----:B------:R-:W-:Y:S01]  /*1540*/  ISETP.GE.AND P2, PT, R3, RZ, PT ;  /* 0x000000ff0300720c */ /* 0x000fe20003f46270 */
[----:B------:R-:W-:Y:S02]  /*1550*/  @UP2 UIADD3 UR46, UR19, UR25, URZ ;  /* 0x00000019132e2290 */ /* 0x000fe4000fffe03f */
[----:B------:R-:W-:Y:S01]  /*1560*/  @!UP3 UIMAD UR29, UR20, UR40, URZ ;  /* 0x00000028141db2a4 */ /* 0x000fe2000f8e023f */
[----:B------:R-:W-:Y:S01]  /*1570*/  @UP1 ULDC.64 UR22, c[0x0][0x248] ;  /* 0x0000920000161ab9 */ /* 0x000fe20000000a00 */
[----:B------:R-:W-:Y:S01]  /*1580*/  @UP1 ULDC.64 UR18, c[0x0][0x250] ;  /* 0x0000940000121ab9 */ /* 0x000fe20000000a00 */
[----:B------:R-:W-:Y:S01]  /*1590*/  UIMAD.WIDE.U32 UR40, UR8, UR10, URZ ;  /* 0x0000000a082872a5 */ /* 0x000fe2000f8e003f */
[----:B------:R-:W-:Y:S01]  /*15a0*/  @P0 IADD3 R0, R0, 0x1, RZ ;  /* 0x0000000100000810 */ /* 0x000fe20007ffe0ff */
[----:B------:R-:W-:Y:S01]  /*15b0*/  @UP2 UIADD3 UR47, UR15, UR14, URZ ;  /* 0x0000000e0f2f2290 */ /* 0x000fe2000fffe03f */
[----:B------:R-:W-:Y:S01]  /*15c0*/  PLOP3.LUT P0, PT, PT, PT, UP3, 0x80, 0x0 ;  /* 0x000000000000781c */ /* 0x000fe20003f0f038 */
[----:B------:R-:W-:-:S02]  /*15d0*/  UIMAD UR10, UR8, UR17, UR9 ;  /* 0x00000011080a72a4 */ /* 0x000fc4000f8e0209 */
[----:B------:R-:W-:Y:S01]  /*15e0*/  @UP1 UIMAD.WIDE.U32 UR14, UR27, UR22, URZ ;  /* 0x000000161b0e12a5 */ /* 0x000fe2000f8e003f */
[----:B------:R-:W-:Y:S01]  /*15f0*/  IMAD.MOV.U32 R10, RZ, RZ, R0 ;  /* 0x000000ffff0a7224 */ /* 0x000fe200078e0000 */
[----:B------:R-:W-:Y:S02]  /*1600*/  @UP1 UIMAD.WIDE.U32 UR8, UR28, UR18, URZ ;  /* 0x000000121c0812a5 */ /* 0x000fe4000f8e003f */
[----:B------:R-:W-:Y:S02]  /*1610*/  UIMAD UR49, UR58, UR43, URZ ;  /* 0x0000002b3a3172a4 */ /* 0x000fe4000f8e023f */
[----:B------:R-:W-:Y:S01]  /*1620*/  @UP1 UIMAD UR21, UR27, UR23, URZ ;  /* 0x000000171b1512a4 */ /* 0x000fe2000f8e023f */
[----:B------:R-:W-:Y:S01]  /*1630*/  @!P2 IADD3 R10, -R10, RZ, RZ ;  /* 0x000000ff0a0aa210 */ /* 0x000fe20007ffe1ff */
[----:B------:R-:W-:Y:S01]  /*1640*/  @UP1 UIMAD UR17, UR28, UR19, URZ ;  /* 0x000000131c1112a4 */ /* 0x000fe2000f8e023f */
[----:B------:R-:W-:Y:S01]  /*1650*/  @!P3 LOP3.LUT R10, RZ, R7, RZ, 0x33, !PT ;  /* 0x00000007ff0ab212 */ /* 0x000fe200078e33ff */
[----:B------:R-:W-:-:S02]  /*1660*/  @!UP2 UIADD3 UR48, UR39, UR31, URZ ;  /* 0x0000001f2730a290 */ /* 0x000fc4000fffe03f */
[----:B------:R-:W-:Y:S02]  /*1670*/  USEL UR50, UR42, URZ, UP4 ;  /* 0x0000003f2a327287 */ /* 0x000fe4000a000000 */
[----:B------:R-:W-:Y:S02]  /*1680*/  USHF.R.S32.HI UR35, URZ, 0x1f, UR24 ;  /* 0x0000001f3f237899 */ /* 0x000fe40008011418 */
[----:B------:R-:W-:Y:S02]  /*1690*/  USHF.R.S32.HI UR28, URZ, 0x1f, UR49 ;  /* 0x0000001f3f1c7899 */ /* 0x000fe40008011431 */
        /* <DEDUP_REMOVED lines=19> */
.L_x_421:
        /* <DEDUP_REMOVED lines=13> */
.L_x_422:
        /* <DEDUP_REMOVED lines=11> */
.L_x_423:
[----:B------:R-:W-:Y:S02]  /*1950*/  ULDC UR5, c[0x0][0x270] ;  /* 0x00009c0000057ab9 */ /* 0x000fe40000000800 */
[----:B------:R-:W-:-:S04]  /*1960*/  UIMAD UR5, UR57, UR5, UR58 ;  /* 0x00000005390572a4 */ /* 0x000fc8000f8e023a */
[----:B------:R-:W-:-:S12]  /*1970*/  UIMAD UR5, UR5, UR59, URZ ;  /* 0x0000003b050572a4 */ /* 0x000fd8000f8e023f */
.L_x_424:
[----:B------:R-:W-:Y:S01]  /*1980*/  SHF.R.S32.HI R16, RZ, 0x1f, R240 ;  /* 0x0000001fff107819 */ /* 0x000fe200000114f0 */
[----:B------:R-:W1:Y:S01]  /*1990*/  LDC.64 R12, c[0x0][0x420] ;  /* 0x00010800ff0c7b82 */ /* 0x000e620000000a00 */
[----:B------:R-:W-:Y:S01]  /*19a0*/  IADD3 R0, P0, R240, UR6, RZ ;  /* 0x00000006f0007c10 */ /* 0x000fe2000ff1e0ff */
[----:B------:R-:W2:Y:S01]  /*19b0*/  S2R R9, SR_TID.X ;  /* 0x0000000000097919 */ /* 0x000ea20000002100 */
[--C-:B------:R-:W-:Y:S01]  /*19c0*/  SHF.R.S32.HI R235, RZ, 0x1f, R234.reuse ;  /* 0x0000001fffeb7819 */ /* 0x100fe200000114ea */
[----:B------:R-:W-:Y:S01]  /*19d0*/  USHF.R.S32.HI UR34, URZ, 0x1f, UR58 ;  /* 0x0000001f3f227899 */ /* 0x000fe2000801143a */
[----:B------:R-:W-:Y:S01]  /*19e0*/  IADD3.X R3, R16, UR26, RZ, P0, !PT ;  /* 0x0000001a10037c10 */ /* 0x000fe200087fe4ff */
[----:B------:R-:W-:Y:S01]  /*19f0*/  ULDC UR8, c[0x0][0x2dc] ;  /* 0x0000b70000087ab9 */ /* 0x000fe20000000800 */
[----:B------:R-:W-:Y:S01]  /*1a00*/  ULDC UR10, c[0x0][0x270] ;  /* 0x00009c00000a7ab9 */ /* 0x000fe20000000800 */
[----:B------:R-:W-:Y:S01]  /*1a10*/  IMAD.WIDE.U32 R4, R0, UR32, R234 ;  /* 0x0000002000047c25 */ /* 0x000fe2000f8e00ea */
[----:B------:R-:W-:Y:S01]  /*1a20*/  UIADD3 UR17, UR6, UR5, URZ ;  /* 0x0000000506117290 */ /* 0x000fe2000fffe03f */
[----:B------:R-:W-:Y:S01]  /*1a30*/  BSSY B1, `(.L_x_420) ;  /* 0x00008fb000017945 */ /* 0x000fe20003800000 */
[----:B------:R-:W-:Y:S01]  /*1a40*/  ULDC.64 UR20, c[0x0][0x428] ;  /* 0x00010a0000147ab9 */ /* 0x000fe20000000a00 */
[----:B------:R-:W-:Y:S01]  /*1a50*/  IMAD R3, R3, UR32, RZ ;  /* 0x0000002003037c24 */ /* 0x000fe2000f8e02ff */
[----:B------:R-:W-:Y:S01]  /*1a60*/  IADD3 R6, P0, R4, UR52, RZ ;  /* 0x0000003404067c10 */ /* 0x000fe2000ff1e0ff */
[----:B------:R-:W-:-:S02]  /*1a70*/  UIMAD UR5, UR8, UR10, URZ ;  /* 0x0000000a080572a4 */ /* 0x000fc4000f8e023f */
[----:B------:R-:W-:Y:S01]  /*1a80*/  IMAD R0, R0, UR33, R3 ;  /* 0x0000002100007c24 */ /* 0x000fe2000f8e0203 */
[----:B------:R-:W-:Y:S01]  /*1a90*/  UIMAD UR10, UR34, UR20, URZ ;  /* 0x00000014220a72a4 */ /* 0x000fe2000f8e023f */
[----:B------:R-:W-:Y:S01]  /*1aa0*/  IMAD.U32 R3, RZ, RZ, UR20 ;  /* 0x00000014ff037e24 */ /* 0x000fe2000f8e00ff */
[----:B------:R-:W-:Y:S01]  /*1ab0*/  ULDC UR52, c[0x0][0x398] ;  /* 0x0000e60000347ab9 */ /* 0x000fe20000000800 */
[----:B------:R-:W-:Y:S01]  /*1ac0*/  UIADD3 UR30, UR6, UR29, URZ ;  /* 0x0000001d061e7290 */ /* 0x000fe2000fffe03f */
[----:B------:R-:W-:Y:S01]  /*1ad0*/  IADD3.X R7, R5, UR46, R0, P0, !PT ;  /* 0x0000002e05077c10 */ /* 0x000fe200087fe400 */
[----:B------:R-:W-:Y:S01]  /*1ae0*/  UIMAD UR21, UR58, UR21, UR10 ;  /* 0x000000153a1572a4 */ /* 0x000fe2000f8e020a */
[----:B------:R-:W-:Y:S01]  /*1af0*/  IADD3 R4, P0, R234, UR9, RZ ;  /* 0x00000009ea047c10 */ /* 0x000fe2000ff1e0ff */
[C---:B-1----:R-:W-:Y:S01]  /*1b00*/  IMAD R0, R12.reuse, UR26, RZ ;  /* 0x0000001a0c007c24 */ /* 0x042fe2000f8e02ff */
[----:B------:R-:W-:Y:S02]  /*1b10*/  UIADD3 UR10, -UR7, UR11, UR24 ;  /* 0x0000000b070a7290 */ /* 0x000fe4000fffe118 */
[----:B------:R-:W-:Y:S01]  /*1b20*/  IADD3.X R5, R235, UR48, RZ, P0, !PT ;  /* 0x00000030eb057c10 */ /* 0x000fe200087fe4ff */
[----:B------:R-:W-:Y:S01]  /*1b30*/  IMAD R0, R13, UR6, R0 ;  /* 0x000000060d007c24 */ /* 0x000fe2000f8e0200 */
[----:B------:R-:W-:Y:S01]  /*1b40*/  ULDC.64 UR14, c[0x0][0x258] ;  /* 0x00009600000e7ab9 */ /* 0x000fe20000000a00 */
[----:B------:R-:W-:Y:S01]  /*1b50*/  USHF.L.U32 UR36, UR5, 0x7, URZ ;  /* 0x0000000705247899 */ /* 0x000fe2000800063f */
[----:B------:R-:W-:Y:S01]  /*1b60*/  IMAD.U32 R8, RZ, RZ, UR14 ;  /* 0x0000000eff087e24 */ /* 0x000fe2000f8e00ff */
[----:B------:R-:W-:Y:S01]  /*1b70*/  UIMAD UR9, UR34, UR14, URZ ;  /* 0x0000000e220972a4 */ /* 0x000fe2000f8e023f */
[----:B------:R-:W-:Y:S01]  /*1b80*/  IMAD.WIDE.U32 R4, R12, UR6, R4 ;  /* 0x000000060c047c25 */ /* 0x000fe2000f8e0004 */
[----:B------:R-:W-:Y:S01]  /*1b90*/  UIADD3 UR6, UR10, -UR52, URZ ;  /* 0x800000340a067290 */ /* 0x000fe2000fffe03f */
[----:B--2---:R-:W-:Y:S01]  /*1ba0*/  SHF.R.S32.HI R11, RZ, 0x1f, R9 ;  /* 0x0000001fff0b7819 */ /* 0x004fe20000011409 */
[----:B------:R-:W-:Y:S01]  /*1bb0*/  UIMAD UR15, UR58, UR15, UR9 ;  /* 0x0000000f3a0f72a4 */ /* 0x000fe2000f8e0209 */
[----:B------:R-:W-:Y:S01]  /*1bc0*/  IMAD.IADD R5, R5, 0x1, R0 ;  /* 0x0000000105057824 */ /* 0x000fe200078e0200 */
[----:B------:R-:W-:Y:S01]  /*1bd0*/  USHF.R.S32.HI UR34, URZ, 0x1f, UR6 ;  /* 0x0000001f3f227899 */ /* 0x000fe20008011406 */
[----:B------:R-:W-:Y:S01]  /*1be0*/  LEA.HI R0, R11, R9, RZ, 0x5 ;  /* 0x000000090b007211 */ /* 0x000fe200078f28ff */
[----:B------:R-:W-:Y:S01]  /*1bf0*/  USHF.R.S32.HI UR9, URZ, 0x1f, UR36 ;  /* 0x0000001f3f097899 */ /* 0x000fe20008011424 */
[----:B------:R-:W-:Y:S01]  /*1c00*/  IMAD.WIDE.U32 R4, R3, UR58, R4 ;  /* 0x0000003a03047c25 */ /* 0x000fe2000f8e0004 */
[----:B------:R-:W-:Y:S01]  /*1c10*/  ULEA.HI UR34, UR34, UR6, URZ, 0x7 ;  /* 0x0000000622227291 */ /* 0x000fe2000f8f383f */
[----:B------:R-:W-:Y:S01]  /*1c20*/  LOP3.LUT R0, R0, 0xffffffe0, RZ, 0xc0, !PT ;  /* 0xffffffe000007812 */ /* 0x000fe200078ec0ff */
[----:B------:R-:W-:Y:S01]  /*1c30*/  UIADD3 UR10, UP2, UP0, UR40, UR36, UR49 ;  /* 0x00000024280a7290 */ /* 0x000fe2000f85e031 */
[----:B------:R-:W-:Y:S01]  /*1c40*/  IMAD.WIDE.U32 R6, R8, UR58, R6 ;  /* 0x0000003a08067c25 */ /* 0x000fe2000f8e0006 */
[----:B------:R-:W-:-:S02]  /*1c50*/  USHF.R.S32.HI UR34, URZ, 0x7, UR34 ;  /* 0x000000073f227899 */ /* 0x000fc40008011422 */
[----:B------:R-:W-:Y:S01]  /*1c60*/  UIADD3.X UR9, UR27, UR9, UR28, UP2, UP0 ;  /* 0x000000091b097290 */ /* 0x000fe200097e041c */
[----:B------:R-:W-:Y:S01]  /*1c70*/  IMAD.IADD R14, R9, 0x1, -R0 ;  /* 0x00000001090e7824 */ /* 0x000fe200078e0a00 */
[----:B------:R-:W-:Y:S01]  /*1c80*/  UISETP.LT.AND UP0, UPT, URZ, UR34, UPT ;  /* 0x000000223f00728c */ /* 0x000fe2000bf01270 */
[----:B------:R-:W-:Y:S01]  /*1c90*/  VIADD R5, R5, UR21 ;  /* 0x0000001505057c36 */ /* 0x000fe20008000000 */
[----:B------:R-:W-:Y:S01]  /*1ca0*/  UIADD3 UR10, UP3, UP2, UR51, UR10, UR54 ;  /* 0x0000000a330a7290 */ /* 0x000fe2000fa7e036 */
[----:B------:R-:W-:Y:S01]  /*1cb0*/  IMAD R3, R248, UR5, R14 ;  /* 0x00000005f8037c24 */ /* 0x000fe2000f8e020e */
[----:B------:R-:W-:Y:S01]  /*1cc0*/  USEL UR34, URZ, UR34, !UP0 ;  /* 0x000000223f227287 */ /* 0x000fe2000c000000 */
[-C--:B------:R-:W-:Y:S01]  /*1cd0*/  IMAD R8, R16, R12.reuse, RZ ;  /* 0x0000000c10087224 */ /* 0x080fe200078e02ff */
[----:B------:R-:W-:Y:S01]  /*1ce0*/  UIADD3.X UR9, UR50, UR9, UR47, UP3, UP2 ;  /* 0x0000000932097290 */ /* 0x000fe20009fe442f */
[C---:B------:R-:W-:Y:S01]  /*1cf0*/  IMAD.WIDE.U32 R4, R240.reuse, R12, R4 ;  /* 0x0000000cf0047225 */ /* 0x040fe200078e0004 */
[----:B------:R-:W-:Y:S01]  /*1d00*/  UISETP.GT.AND UP0, UPT, UR37, UR34, UPT ;  /* 0x000000222500728c */ /* 0x000fe2000bf04270 */
[C---:B------:R-:W-:Y:S01]  /*1d10*/  IADD3 R0, P0, R3.reuse, UR10, RZ ;  /* 0x0000000a03007c10 */ /* 0x040fe2000ff1e0ff */
[----:B------:R-:W-:Y:S01]  /*1d20*/  ULDC.64 UR44, c[0x0][0x478] ;  /* 0x00011e00002c7ab9 */ /* 0x000fe20000000a00 */
[----:B------:R-:W-:Y:S01]  /*1d30*/  IMAD R8, R240, R13, R8 ;  /* 0x0000000df0087224 */ /* 0x000fe200078e0208 */
[----:B------:R-:W-:Y:S01]  /*1d40*/  ULDC.64 UR28, c[0x0][0x3e0] ;  /* 0x0000f800001c7ab9 */ /* 0x000fe20000000a00 */
[----:B------:R-:W-:Y:S01]  /*1d50*/  LEA.HI.X.SX32 R177, R3, UR9, 0x1, P0 ;  /* 0x0000000903b17c11 */ /* 0x000fe200080f0eff */
[----:B------:R-:W-:Y:S01]  /*1d60*/  UIMAD.WIDE UR20, UR17, 0x4, UR44 ;  /* 0x00000004111478a5 */ /* 0x000fe2000f8e022c */
[----:B------:R-:W-:Y:S01]  /*1d70*/  PLOP3.LUT P0, PT, PT, PT, UP0, 0x80, 0x0 ;  /* 0x000000000000781c */ /* 0x000fe20003f0f008 */
[----:B------:R-:W-:Y:S01]  /*1d80*/  ULDC.64 UR38, c[0x0][0x210] ;  /* 0x0000840000267ab9 */ /* 0x000fe20000000a00 */
[----:B------:R-:W-:Y:S01]  /*1d90*/  ULDC.64 UR26, c[0x0][0x400] ;  /* 0x00010000001a7ab9 */ /* 0x000fe20000000a00 */
[----:B------:R-:W-:Y:S01]  /*1da0*/  IMAD.IADD R3, R5, 0x1, R8 ;  /* 0x0000000105037824 */ /* 0x000fe200078e0208 */
[----:B------:R-:W-:Y:S01]  /*1db0*/  LEA R230, P3, R4, UR28, 0x1 ;  /* 0x0000001c04e67c11 */ /* 0x000fe2000f8608ff */
[----:B------:R-:W-:Y:S01]  /*1dc0*/  VIADD R7, R7, UR15 ;  /* 0x0000000f07077c36 */ /* 0x000fe20008000000 */
[----:B------:R-:W-:Y:S01]  /*1dd0*/  LEA R232, P4, R6, UR38, 0x1 ;  /* 0x0000002606e87c11 */ /* 0x000fe2000f8808ff */
[----:B------:R-:W-:Y:S01]  /*1de0*/  ULDC.64 UR48, c[0x0][0x2b0] ;  /* 0x0000ac0000307ab9 */ /* 0x000fe20000000a00 */
[----:B------:R-:W-:Y:S01]  /*1df0*/  LEA R178, P2, R0, UR26, 0x2 ;  /* 0x0000001a00b27c11 */ /* 0x000fe2000f8410ff */
[----:B------:R-:W-:Y:S01]  /*1e00*/  UIMAD.WIDE UR14, UR30, 0x4, UR48 ;  /* 0x000000041e0e78a5 */ /* 0x000fe2000f8e0230 */
[----:B------:R-:W-:Y:S01]  /*1e10*/  LEA.HI.X R231, R4, UR29, R3, 0x1, P3 ;  /* 0x0000001d04e77c11 */ /* 0x000fe200098f0c03 */
[----:B------:R-:W-:Y:S01]  /*1e20*/  UIADD3 UR8, UR37, -0x1, URZ ;  /* 0xffffffff25087890 */ /* 0x000fe2000fffe03f */
[----:B------:R-:W-:Y:S01]  /*1e30*/  LEA.HI.X R233, R6, UR39, R7, 0x1, P4 ;  /* 0x0000002706e97c11 */ /* 0x000fe2000a0f0c07 */
[----:B------:R-:W-:Y:S01]  /*1e40*/  UMOV UR30, UR20 ;  /* 0x00000014001e7c82 */ /* 0x000fe20008000000 */
[----:B------:R-:W-:Y:S01]  /*1e50*/  LEA.HI.X R177, R0, UR27, R177, 0x2, P2 ;  /* 0x0000001b00b17c11 */ /* 0x000fe200090f14b1 */
[----:B------:R-:W-:Y:S01]  /*1e60*/  UMOV UR29, UR21 ;  /* 0x00000015001d7c82 */ /* 0x000fe20008000000 */
[----:B------:R-:W-:Y:S07]  /*1e70*/  @P0 BRA `(.L_x_425) ;  /* 0x0000000400fc0947 */ /* 0x000fee0003800000 */
        /* <DEDUP_REMOVED lines=19> */
.L_x_426:
        /* <DEDUP_REMOVED lines=19> */
.L_x_427:
        /* <DEDUP_REMOVED lines=32> */
.L_x_429:
[----:B------:R-:W-:Y:S05]  /*22e0*/  BSYNC B0 ;  /* 0x0000000000007941 */ /* 0x000fea0003800000 */
.L_x_428:
        /* <DEDUP_REMOVED lines=14> */
.L_x_431:
[----:B------:R-:W-:Y:S05]  /*23d0*/  BSYNC B0 ;  /* 0x0000000000007941 */ /* 0x000fea0003800000 */
.L_x_430:
        /* <DEDUP_REMOVED lines=26> */
.L_x_433:
[----:B------:R-:W-:Y:S05]  /*2580*/  BSYNC B0 ;  /* 0x0000000000007941 */ /* 0x000fea0003800000 */
.L_x_432:
        /* <DEDUP_REMOVED lines=14> */
.L_x_425:
[CC--:B------:R-:W-:Y:S01]  /*2670*/  LEA.HI R0, R11.reuse, R9.reuse, RZ, 0x3 ;  /* 0x000000090b007211 */ /* 0x0c0fe200078f18ff */
[----:B------:R-:W-:Y:S01]  /*2680*/  UIMAD UR9, UR16, -0x80, UR7 ;  /* 0xffffff80100978a4 */ /* 0x000fe2000f8e0207 */
[----:B------:R-:W-:Y:S01]  /*2690*/  PLOP3.LUT P3, PT, PT, PT, UP4, 0x80, 0x0 ;  /* 0x000000000000781c */ /* 0x000fe20003f6f048 */
[----:B------:R-:W-:Y:S01]  /*26a0*/  UIMAD UR6, UR8, -0x80, UR11 ;  /* 0xffffff80080678a4 */ /* 0x000fe2000f8e020b */
[----:B------:R-:W-:Y:S01]  /*26b0*/  SHF.R.S32.HI R0, RZ, 0x3, R0 ;  /* 0x00000003ff007819 */ /* 0x000fe20000011400 */
[C---:B------:R-:W-:Y:S01]  /*26c0*/  VIADD R3, R240.reuse, 0x40 ;  /* 0x00000040f0037836 */ /* 0x040fe20000000000 */
[----:B------:R-:W-:Y:S01]  /*26d0*/  LEA.HI R6, R11, R9, RZ, 0x2 ;  /* 0x000000090b067211 */ /* 0x000fe200078f10ff */
[----:B------:R-:W-:Y:S01]  /*26e0*/  UIMAD UR10, UR35, UR18, URZ ;  /* 0x00000012230a72a4 */ /* 0x000fe2000f8e023f */
[----:B------:R-:W-:Y:S01]  /*26f0*/  ISETP.GE.AND P1, PT, R240, UR9, PT ;  /* 0x00000009f0007c0c */ /* 0x000fe2000bf26270 */
[----:B------:R-:W-:Y:S01]  /*2700*/  IMAD.SHL.U32 R0, R0, 0x40, RZ ;  /* 0x0000004000007824 */ /* 0x000fe200078e00ff */
[C---:B------:R-:W-:Y:S01]  /*2710*/  ISETP.GE.AND P2, PT, R3.reuse, UR9, PT ;  /* 0x0000000903007c0c */ /* 0x040fe2000bf46270 */
[----:B------:R-:W-:Y:S01]  /*2720*/  UIMAD UR10, UR24, UR19, UR10 ;  /* 0x00000013180a72a4 */ /* 0x000fe2000f8e020a */
[----:B------:R-:W-:Y:S01]  /*2730*/  ISETP.GE.AND P4, PT, R3, UR6, PT ;  /* 0x0000000603007c0c */ /* 0x000fe2000bf86270 */
[----:B------:R-:W-:Y:S01]  /*2740*/  IMAD.U32 R4, RZ, RZ, UR18 ;  /* 0x00000012ff047e24 */ /* 0x000fe2000f8e00ff */
[----:B------:R-:W-:Y:S01]  /*2750*/  LEA.HI R3, R6, R240, RZ, 0x1 ;  /* 0x000000f006037211 */ /* 0x000fe200078f08ff */
[----:B------:R-:W-:Y:S01]  /*2760*/  @P3 BAR.SYNC.DEFER_BLOCKING 0x0 ;  /* 0x0000000000003b1d */ /* 0x000fe20000010000 */
[----:B------:R-:W-:Y:S01]  /*2770*/  LOP3.LUT R0, R0, 0xc0, RZ, 0xc0, !PT ;  /* 0x000000c000007812 */ /* 0x000fe200078ec0ff */
[----:B------:R-:W-:Y:S01]  /*2780*/  ULEA.HI UR17, UR8, UR8, URZ, 0x1 ;  /* 0x0000000808117291 */ /* 0x000fe2000f8f083f */
[----:B------:R-:W-:Y:S01]  /*2790*/  LOP3.LUT R3, R3, 0x7fffffe, RZ, 0xc0, !PT ;  /* 0x07fffffe03037812 */ /* 0x000fe200078ec0ff */
[----:B------:R-:W-:Y:S01]  /*27a0*/  IMAD.U32 R7, RZ, RZ, UR10 ;  /* 0x0000000aff077e24 */ /* 0x000fe2000f8e00ff */
[--C-:B------:R-:W-:Y:S01]  /*27b0*/  LOP3.LUT R6, R0, 0x18, R234.reuse, 0xf8, !PT ;  /* 0x0000001800067812 */ /* 0x100fe200078ef8ea */
[----:B------:R-:W-:Y:S01]  /*27c0*/  IMAD.WIDE.U32 R4, R4, UR24, R234 ;  /* 0x0000001804047c25 */ /* 0x000fe2000f8e00ea */
[----:B------:R-:W-:Y:S01]  /*27d0*/  SHF.R.U32.HI R0, RZ, 0x3, R0 ;  /* 0x00000003ff007819 */ /* 0x000fe20000011600 */
[----:B------:R-:W-:Y:S01]  /*27e0*/  ULOP3.LUT UR10, UR17, 0xfffffffe, URZ, 0xc0, !UPT ;  /* 0xfffffffe110a7892 */ /* 0x000fe2000f8ec03f */
[----:B------:R-:W-:Y:S01]  /*27f0*/  BSSY B0, `(.L_x_435) ;  /* 0x000002a000007945 */ /* 0x000fe20003800000 */
[----:B------:R-:W-:Y:S01]  /*2800*/  IMAD.IADD R3, R240, 0x1, -R3 ;  /* 0x00000001f0037824 */ /* 0x000fe200078e0a03 */
[----:B------:R-:W-:Y:S01]  /*2810*/  LOP3.LUT R0, R6, R0, RZ, 0x3c, !PT ;  /* 0x0000000006007212 */ /* 0x000fe200078e3cff */
[----:B------:R-:W-:Y:S01]  /*2820*/  UIADD3 UR10, UR8, -UR10, URZ ;  /* 0x8000000a080a7290 */ /* 0x000fe2000fffe03f */
[----:B------:R-:W-:Y:S01]  /*2830*/  IADD3 R4, P0, R4, UR42, RZ ;  /* 0x0000002a04047c10 */ /* 0x000fe2000ff1e0ff */
[----:B------:R-:W-:Y:S01]  /*2840*/  IMAD R3, R248, 0x8, R3 ;  /* 0x00000008f8037824 */ /* 0x000fe200078e0203 */
[----:B------:R-:W-:Y:S01]  /*2850*/  ULDC.64 UR20, c[0x0][0x268] ;  /* 0x00009a0000147ab9 */ /* 0x000fe20000000a00 */
[----:B------:R-:W-:Y:S01]  /*2860*/  UISETP.NE.AND UP0, UPT, UR10, 0x1, UPT ;  /* 0x000000010a00788c */ /* 0x000fe2000bf05270 */
[----:B------:R-:W-:Y:S01]  /*2870*/  IMAD R6, R15, UR20, RZ ;  /* 0x000000140f067c24 */ /* 0x000fe2000f8e02ff */
[----:B------:R-:W-:Y:S01]  /*2880*/  IADD3.X R5, R5, UR43, R7, P0, !PT ;  /* 0x0000002b05057c10 */ /* 0x000fe200087fe407 */
[----:B------:R-:W-:Y:S01]  /*2890*/  IMAD.U32 R3, R3, 0x20, R0 ;  /* 0x0000002003037824 */ /* 0x000fe200078e0000 */
[----:B------:R-:W-:Y:S01]  /*28a0*/  ISETP.GE.AND P5, PT, R240, UR6, PT ;  /* 0x00000006f0007c0c */ /* 0x000fe2000bfa6270 */
[C---:B------:R-:W-:Y:S01]  /*28b0*/  IMAD R11, R10.reuse, UR21, R6 ;  /* 0x000000150a0b7c24 */ /* 0x040fe2000f8e0206 */
[----:B------:R-:W-:Y:S01]  /*28c0*/  PLOP3.LUT P0, PT, PT, PT, UP0, 0x80, 0x0 ;  /* 0x000000000000781c */ /* 0x000fe20003f0f008 */
[C---:B------:R-:W-:Y:S01]  /*28d0*/  VIADD R6, R3.reuse, 0x1000 ;  /* 0x0000100003067836 */ /* 0x040fe20000000000 */
[----:B------:R-:W-:Y:S01]  /*28e0*/  LEA R0, R3, UR4, 0x1 ;  /* 0x0000000403007c11 */ /* 0x000fe2000f8e08ff */
[----:B------:R-:W-:-:S03]  /*28f0*/  IMAD.WIDE.U32 R4, R10, UR20, R4 ;  /* 0x000000140a047c25 */ /* 0x000fc6000f8e0004 */
[----:B------:R-:W-:Y:S01]  /*2900*/  SEL R221, R6, R3, !P0 ;  /* 0x0000000306dd7207 */ /* 0x000fe20004000000 */
[----:B------:R1:W-:Y:S01]  /*2910*/  @P1 STS [R0+0x8000], RZ ;  /* 0x008000ff00001388 */ /* 0x0003e20000000800 */
[----:B------:R-:W-:-:S03]  /*2920*/  IMAD.IADD R11, R5, 0x1, R11 ;  /* 0x00000001050b7824 */ /* 0x000fc600078e020b */
        /* <DEDUP_REMOVED lines=22> */
.L_x_436:
[----:B------:R-:W-:Y:S05]  /*2a90*/  BSYNC B0 ;  /* 0x0000000000007941 */ /* 0x000fea0003800000 */
.L_x_435:
        /* <DEDUP_REMOVED lines=22> */
.L_x_438:
[----:B------:R-:W-:Y:S05]  /*2c00*/  BSYNC B0 ;  /* 0x0000000000007941 */ /* 0x000fea0003800000 */
.L_x_437:
        /* <DEDUP_REMOVED lines=18> */
.L_x_440:
[----:B------:R-:W-:Y:S05]  /*2d30*/  BSYNC B0 ;  /* 0x0000000000007941 */ /* 0x000fea0003800000 */
.L_x_439:
        /* <DEDUP_REMOVED lines=13> */
.L_x_442:
[----:B------:R-:W-:Y:S05]  /*2e10*/  BSYNC B0 ;  /* 0x0000000000007941 */ /* 0x000fea0003800000 */
.L_x_441:
        /* <DEDUP_REMOVED lines=17> */
.L_x_444:
[----:B------:R-:W-:Y:S05]  /*2f30*/  BSYNC B0 ;  /* 0x0000000000007941 */ /* 0x000fea0003800000 */
.L_x_443:
        /* <DEDUP_REMOVED lines=21> */
.L_x_446:
[----:B------:R-:W-:Y:S05]  /*3090*/  BSYNC B0 ;  /* 0x0000000000007941 */ /* 0x000fea0003800000 */
.L_x_445:
        /* <DEDUP_REMOVED lines=12> */
[----:B------:R-:W-:Y:S02]  /*3160*/  IADD3 R11, R237, 0x48, RZ ;  /* 0x00000048ed0b7810 */ /* 0x000fe40007ffe0ff */
        /* <DEDUP_REMOVED lines=23> */
[----:B---3--:R-:W-:-:S04]  /*32e0*/  LEA R8, P1, R6, UR18, 0x1 ;  /* 0x0000001206087c11 */ /* 0x008fc8000f8208ff */
[----:B------:R-:W-:-:S05]  /*32f0*/  LEA.HI.X R9, R6, UR19, R3, 0x1, P1 ;  /* 0x0000001306097c11 */ /* 0x000fca00088f0c03 */
[----:B------:R-:W-:Y:S01]  /*3300*/  @!PT LDS RZ, [RZ] ;  /* 0x00000000fffff984 */ /* 0x000fe20000000800 */
[----:B------:R-:W-:Y:S01]  /*3310*/  @!PT LDS RZ, [RZ] ;  /* 0x00000000fffff984 */ /* 0x000fe20000000800 */
[----:B------:R-:W-:Y:S01]  /*3320*/  @!PT LDS RZ, [RZ] ;  /* 0x00000000fffff984 */ /* 0x000fe20000000800 */
[----:B------:R3:W-:Y:S04]  /*3330*/  LDGSTS.E.BYPASS.LTC128B.128 [R0+0x6000], desc[UR12][R8.64] ;  /* 0x0600000008007fae */ /* 0x0007e8000b901d4c */
.L_x_448:
[----:B------:R-:W-:Y:S05]  /*3340*/  BSYNC B0 ;  /* 0x0000000000007941 */ /* 0x000fea0003800000 */
.L_x_447:
        /* <DEDUP_REMOVED lines=22> */
.L_x_450:
[----:B------:R-:W-:Y:S05]  /*34b0*/  BSYNC B0 ;  /* 0x0000000000007941 */ /* 0x000fea0003800000 */
.L_x_449:
[----:B------:R-:W0:Y:S01]  /*34c0*/  LDGDEPBAR ;  /* 0x00000000000079af */ /* 0x000e220000000000 */
[----:B-1----:R-:W-:Y:S01]  /*34d0*/  IMAD.MOV.U32 R4, RZ, RZ, 0x4 ;  /* 0x00000004ff047424 */ /* 0x002fe200078e00ff */
[----:B---3--:R-:W1:Y:S01]  /*34e0*/  LDC.64 R8, c[0x0][0x3b8] ;  /* 0x0000ee00ff087b82 */ /* 0x008e620000000a00 */
[----:B------:R-:W-:Y:S01]  /*34f0*/  IMAD.MOV.U32 R6, RZ, RZ, 0x4 ;  /* 0x00000004ff067424 */ /* 0x000fe200078e00ff */
[----:B------:R-:W-:Y:S01]  /*3500*/  ULDC UR6, c[0x0][0x270] ;  /* 0x00009c0000067ab9 */ /* 0x000fe20000000800 */
[----:B------:R-:W-:Y:S02]  /*3510*/  IMAD.MOV.U32 R242, RZ, RZ, 0x7f800000 ;  /* 0x7f800000fff27424 */ /* 0x000fe400078e00ff */
[----:B------:R-:W-:Y:S02]  /*3520*/  IMAD.MOV.U32 R243, RZ, RZ, 0x7f800000 ;  /* 0x7f800000fff37424 */ /* 0x000fe400078e00ff */
[----:B------:R-:W-:Y:S02]  /*3530*/  IMAD.MOV.U32 R244, RZ, RZ, 0x7f800000 ;  /* 0x7f800000fff47424 */ /* 0x000fe400078e00ff */
[----:B------:R-:W-:Y:S01]  /*3540*/  IMAD.MOV.U32 R241, RZ, RZ, 0x7f800000 ;  /* 0x7f800000fff17424 */ /* 0x000fe200078e00ff */
[----:B--2-4-:R-:W-:Y:S01]  /*3550*/  SHF.R.S32.HI R0, RZ, 0x1f, R14 ;  /* 0x0000001fff007819 */ /* 0x014fe2000001140e */
[----:B------:R-:W-:Y:S01]  /*3560*/  IMAD.WIDE R4, R237, R4, UR14 ;  /* 0x0000000eed047e25 */ /* 0x000fe2000f8e0204 */
[----:B------:R-:W-:Y:S01]  /*3570*/  ULDC UR54, c[0x0][0x2d0] ;  /* 0x0000b40000367ab9 */ /* 0x000fe20000000800 */
[----:B------:R-:W-:-:S02]  /*3580*/  ULDC UR56, c[0x0][0x398] ;  /* 0x0000e60000387ab9 */ /* 0x000fc40000000800 */
[----:B------:R-:W-:Y:S01]  /*3590*/  @!P3 IMAD.WIDE R6, R11, R6, UR14 ;  /* 0x0000000e0b06be25 */ /* 0x000fe2000f8e0206 */
[----:B------:R2:W5:Y:S04]  /*35a0*/  @!P6 LDG.E R243, desc[UR12][R4.64] ;  /* 0x0000000c04f3e981 */ /* 0x000568000c1e1900 */
[----:B------:R2:W5:Y:S01]  /*35b0*/  @!P5 LDG.E R244, desc[UR12][R4.64+0x20] ;  /* 0x0000200c04f4d981 */ /* 0x000562000c1e1900 */
[----:B------:R-:W-:-:S04]  /*35c0*/  DEPBAR.LE SB0, 0x1 ;  /* 0x000080400000791a */ /* 0x000fc80000000000 */
[----:B------:R2:W5:Y:S04]  /*35d0*/  @!P4 LDG.E R241, desc[UR12][R4.64+0x100] ;  /* 0x0001000c04f1c981 */ /* 0x000568000c1e1900 */
[----:B------:R2:W5:Y:S01]  /*35e0*/  @!P3 LDG.E R242, desc[UR12][R6.64] ;  /* 0x0000000c06f2b981 */ /* 0x000562000c1e1900 */
[----:B------:R-:W-:Y:S06]  /*35f0*/  BAR.SYNC.DEFER_BLOCKING 0x0 ;  /* 0x0000000000007b1d */ /* 0x000fec0000010000 */
[----:B-1----:R-:W3:Y:S04]  /*3600*/  LDG.E.64 R4, desc[UR12][R8.64+0x8] ;  /* 0x0000080c08047981 */ /* 0x002ee8000c1e1b00 */
[----:B------:R-:W4:Y:S01]  /*3610*/  LDG.E.64 R6, desc[UR12][R8.64] ;  /* 0x0000000c08067981 */ /* 0x000f22000c1e1b00 */
[----:B------:R-:W-:Y:S01]  /*3620*/  LEA R140, R168, UR4, 0x1 ;  /* 0x00000004a88c7c11 */ /* 0x000fe2000f8e08ff */
[----:B------:R-:W-:Y:S01]  /*3630*/  UIMAD UR6, UR57, UR6, UR58 ;  /* 0x00000006390672a4 */ /* 0x000fe2000f8e023a */
[----:B------:R-:W-:Y:S01]  /*3640*/  VIADD R160, R167, 0x1000 ;  /* 0x00001000a7a07836 */ /* 0x000fe20000000000 */
[----:B------:R2:W1:Y:S01]  /*3650*/  LDSM.16.M88.4 R144, [R161] ;  /* 0x00000000a190783b */ /* 0x0004620000000200 */
[----:B------:R-:W-:Y:S01]  /*3660*/  VIADD R3, R166, 0x1000 ;  /* 0x00001000a6037836 */ /* 0x000fe20000000000 */
[----:B------:R-:W-:Y:S01]  /*3670*/  USHF.L.U32 UR6, UR6, 0x5, URZ ;  /* 0x0000000506067899 */ /* 0x000fe2000800063f */
[----:B------:R-:W-:Y:S01]  /*3680*/  IMAD.MOV.U32 R252, RZ, RZ, 0x4 ;  /* 0x00000004fffc7424 */ /* 0x000fe200078e00ff */
[----:B------:R2:W1:Y:S01]  /*3690*/  LDSM.16.M88.4 R128, [R140+0x8000] ;  /* 0x008000008c80783b */ /* 0x0004620000000200 */
[----:B------:R-:W-:Y:S01]  /*36a0*/  UIADD3 UR24, UR24, UR11, URZ ;  /* 0x0000000b18187290 */ /* 0x000fe2000fffe03f */
[----:B------:R-:W-:Y:S01]  /*36b0*/  SEL R160, R160, R167, !P0 ;  /* 0x000000a7a0a07207 */ /* 0x000fe20004000000 */
[----:B------:R-:W-:Y:S01]  /*36c0*/  USHF.R.S32.HI UR9, URZ, 0x1f, UR6 ;  /* 0x0000001f3f097899 */ /* 0x000fe20008011406 */
[----:B------:R2:W1:Y:S01]  /*36d0*/  LDSM.16.M88.4 R132, [R140+0x8400] ;  /* 0x008400008c84783b */ /* 0x0004620000000200 */
[----:B------:R-:W-:Y:S01]  /*36e0*/  SEL R3, R3, R166, !P0 ;  /* 0x000000a603037207 */ /* 0x000fe20004000000 */
[----:B------:R-:W-:Y:S01]  /*36f0*/  UIADD3 UR24, -UR7, 0x80, UR24 ;  /* 0x0000008007187890 */ /* 0x000fe2000fffe118 */
[----:B------:R-:W-:Y:S01]  /*3700*/  CS2R R94, SRZ ;  /* 0x00000000005e7805 */ /* 0x000fe2000001ff00 */
[----:B------:R2:W1:Y:S01]  /*3710*/  LDSM.16.M88.4 R136, [R140+0x8800] ;  /* 0x008800008c88783b */ /* 0x0004620000000200 */
[----:B------:R-:W-:-:S02]  /*3720*/  CS2R R92, SRZ ;  /* 0x00000000005c7805 */ /* 0x000fc4000001ff00 */
[----:B------:R-:W-:Y:S02]  /*3730*/  CS2R R98, SRZ ;  /* 0x0000000000627805 */ /* 0x000fe4000001ff00 */
[----:B------:R-:W-:Y:S01]  /*3740*/  CS2R R96, SRZ ;  /* 0x0000000000607805 */ /* 0x000fe2000001ff00 */
[----:B------:R-:W1:Y:S01]  /*3750*/  LDSM.16.M88.4 R140, [R140+0x8c00] ;  /* 0x008c00008c8c783b */ /* 0x000e620000000200 */
[----:B------:R-:W-:Y:S02]  /*3760*/  CS2R R90, SRZ ;  /* 0x00000000005a7805 */ /* 0x000fe4000001ff00 */
[----:B------:R-:W-:Y:S02]  /*3770*/  CS2R R88, SRZ ;  /* 0x0000000000587805 */ /* 0x000fe4000001ff00 */
[----:B------:R-:W-:Y:S01]  /*3780*/  CS2R R86, SRZ ;  /* 0x0000000000567805 */ /* 0x000fe2000001ff00 */
[----:B------:R2:W1:Y:S01]  /*3790*/  LDSM.16.M88.4 R148, [R161+0x400] ;  /* 0x00040000a194783b */ /* 0x0004620000000200 */
[----:B------:R-:W-:-:S02]  /*37a0*/  CS2R R84, SRZ ;  /* 0x0000000000547805 */ /* 0x000fc4000001ff00 */
[----:B------:R-:W-:Y:S02]  /*37b0*/  CS2R R78, SRZ ;  /* 0x00000000004e7805 */ /* 0x000fe4000001ff00 */
[----:B------:R-:W-:Y:S01]  /*37c0*/  CS2R R76, SRZ ;  /* 0x00000000004c7805 */ /* 0x000fe2000001ff00 */
[----:B------:R2:W1:Y:S01]  /*37d0*/  LDSM.16.M88.4 R152, [R161+0x800] ;  /* 0x00080000a198783b */ /* 0x0004620000000200 */
[----:B------:R-:W-:Y:S02]  /*37e0*/  CS2R R82, SRZ ;  /* 0x0000000000527805 */ /* 0x000fe4000001ff00 */
[----:B------:R-:W-:Y:S02]  /*37f0*/  CS2R R80, SRZ ;  /* 0x0000000000507805 */ /* 0x000fe4000001ff00 */
[----:B------:R-:W-:Y:S01]  /*3800*/  CS2R R74, SRZ ;  /* 0x00000000004a7805 */ /* 0x000fe2000001ff00 */
[----:B------:R2:W1:Y:S01]  /*3810*/  LDSM.16.M88.4 R156, [R161+0xc00] ;  /* 0x000c0000a19c783b */ /* 0x0004620000000200 */
[----:B------:R-:W-:-:S02]  /*3820*/  CS2R R72, SRZ ;  /* 0x0000000000487805 */ /* 0x000fc4000001ff00 */
[----:B------:R-:W-:Y:S02]  /*3830*/  CS2R R70, SRZ ;  /* 0x0000000000467805 */ /* 0x000fe4000001ff00 */
[----:B------:R-:W-:Y:S02]  /*3840*/  CS2R R68, SRZ ;  /* 0x0000000000447805 */ /* 0x000fe4000001ff00 */
[----:B------:R-:W-:Y:S01]  /*3850*/  LEA R160, R160, UR4, 0x1 ;  /* 0x00000004a0a07c11 */ /* 0x000fe2000f8e08ff */
[----:B------:R-:W-:Y:S01]  /*3860*/  IMAD.MOV.U32 R236, RZ, RZ, R221 ;  /* 0x000000ffffec7224 */ /* 0x000fe200078e00dd */
[----:B------:R-:W-:Y:S01]  /*3870*/  LEA R3, R3, UR4, 0x1 ;  /* 0x0000000403037c11 */ /* 0x000fe2000f8e08ff */
[----:B------:R-:W-:Y:S01]  /*3880*/  UIADD3 UR51, UR24, -UR52, URZ ;  /* 0x8000003418337290 */ /* 0x000fe2000fffe03f */
[----:B------:R-:W-:Y:S01]  /*3890*/  ULDC UR10, c[0x0][0x394] ;  /* 0x0000e500000a7ab9 */ /* 0x000fe20000000800 */
[----:B------:R-:W-:Y:S02]  /*38a0*/  USHF.L.U32 UR50, UR5, 0x3, URZ ;  /* 0x0000000305327899 */ /* 0x000fe4000800063f */
[----:B------:R-:W-:-:S02]  /*38b0*/  USHF.L.U32 UR49, UR5, 0x4, URZ ;  /* 0x0000000405317899 */ /* 0x000fc4000800063f */
[----:B------:R-:W-:Y:S02]  /*38c0*/  UIMAD UR48, UR5, 0x18, URZ ;  /* 0x00000018053078a4 */ /* 0x000fe4000f8e023f */
[----:B------:R-:W-:Y:S02]  /*38d0*/  USHF.L.U32 UR47, UR5, 0x5, URZ ;  /* 0x00000005052f7899 */ /* 0x000fe4000800063f */
[----:B------:R-:W-:Y:S02]  /*38e0*/  UIMAD UR46, UR5, 0x28, URZ ;  /* 0x00000028052e78a4 */ /* 0x000fe4000f8e023f */
[----:B------:R-:W-:Y:S02]  /*38f0*/  UIMAD UR45, UR5, 0x30, URZ ;  /* 0x00000030052d78a4 */ /* 0x000fe4000f8e023f */
[----:B------:R-:W-:Y:S02]  /*3900*/  UIMAD UR44, UR5, 0x38, URZ ;  /* 0x00000038052c78a4 */ /* 0x000fe4000f8e023f */
[----:B------:R-:W-:-:S02]  /*3910*/  USHF.L.U32 UR43, UR5, 0x6, URZ ;  /* 0x00000006052b7899 */ /* 0x000fc4000800063f */
[----:B------:R-:W-:Y:S02]  /*3920*/  UIMAD UR42, UR5, 0x48, URZ ;  /* 0x00000048052a78a4 */ /* 0x000fe4000f8e023f */
[----:B------:R-:W-:Y:S02]  /*3930*/  UIMAD UR41, UR5, 0x50, URZ ;  /* 0x00000050052978a4 */ /* 0x000fe4000f8e023f */
[----:B------:R-:W-:Y:S02]  /*3940*/  UIMAD UR40, UR5, 0x58, URZ ;  /* 0x00000058052878a4 */ /* 0x000fe4000f8e023f */
[----:B------:R-:W-:Y:S02]  /*3950*/  UIMAD UR39, UR5, 0x60, URZ ;  /* 0x00000060052778a4 */ /* 0x000fe4000f8e023f */
[----:B------:R-:W-:Y:S02]  /*3960*/  UIMAD UR38, UR5, 0x68, URZ ;  /* 0x00000068052678a4 */ /* 0x000fe4000f8e023f */
[----:B------:R-:W-:-:S02]  /*3970*/  UIMAD UR37, UR5, 0x70, URZ ;  /* 0x00000070052578a4 */ /* 0x000fc4000f8e023f */
[----:B------:R-:W-:Y:S02]  /*3980*/  UIMAD UR35, UR5, 0x78, URZ ;  /* 0x00000078052378a4 */ /* 0x000fe4000f8e023f */
[----:B------:R-:W-:Y:S01]  /*3990*/  UIADD3 UR36, -UR36, URZ, URZ ;  /* 0x0000003f24247290 */ /* 0x000fe2000fffe13f */
[----:B------:R-:W-:Y:S01]  /*39a0*/  UMOV UR28, UR10 ;  /* 0x0000000a001c7c82 */ /* 0x000fe20008000000 */
[----:B------:R-:W-:Y:S01]  /*39b0*/  ULDC UR5, c[0x0][0x2ec] ;  /* 0x0000bb0000057ab9 */ /* 0x000fe20000000800 */
[----:B---3--:R-:W-:Y:S02]  /*39c0*/  IADD3 R247, P2, P1, R4, UR6, R14 ;  /* 0x0000000604f77c10 */ /* 0x008fe4000f95e00e */
[----:B----4-:R-:W-:Y:S02]  /*39d0*/  R2UR UR6, R6 ;  /* 0x00000000060672ca */ /* 0x010fe400000e0000 */
[----:B------:R-:W-:Y:S02]  /*39e0*/  R2UR UR33, R7 ;  /* 0x00000000072172ca */ /* 0x000fe400000e0000 */
[----:B------:R-:W-:-:S09]  /*39f0*/  IADD3.X R0, R5, UR9, R0, P2, P1 ;  /* 0x0000000905007c10 */ /* 0x000fd200097e2400 */
[----:B------:R-:W-:Y:S01]  /*3a00*/  UIADD3 UR27, UR6, -0x61c88647, URZ ;  /* 0x9e3779b9061b7890 */ /* 0x000fe2000fffe03f */
[----:B------:R-:W-:Y:S01]  /*3a10*/  LOP3.LUT R245, R0, UR6, RZ, 0x3c, !PT ;  /* 0x0000000600f57c12 */ /* 0x000fe2000f8e3cff */
[----:B------:R-:W-:Y:S02]  /*3a20*/  UIADD3 UR26, UR6, 0x3c6ef372, URZ ;  /* 0x3c6ef372061a7890 */ /* 0x000fe4000fffe03f */
[----:B------:R-:W-:Y:S02]  /*3a30*/  UIADD3 UR24, UR6, -0x255992d5, URZ ;  /* 0xdaa66d2b06187890 */ /* 0x000fe4000fffe03f */
[----:B------:R-:W-:Y:S02]  /*3a40*/  UIADD3 UR22, UR6, 0x78dde6e4, URZ ;  /* 0x78dde6e406167890 */ /* 0x000fe4000fffe03f */
[----:B------:R-:W-:Y:S02]  /*3a50*/  UIADD3 UR20, UR6, 0x1715609d, URZ ;  /* 0x1715609d06147890 */ /* 0x000fe4000fffe03f */
[----:B------:R-:W-:-:S02]  /*3a60*/  UIADD3 UR18, UR6, -0x4ab325aa, URZ ;  /* 0xb54cda5606127890 */ /* 0x000fc4000fffe03f */
[----:B------:R-:W-:Y:S02]  /*3a70*/  UIADD3 UR52, UR33, -0x4498517b, URZ ;  /* 0xbb67ae8521347890 */ /* 0x000fe4000fffe03f */
[----:B------:R-:W-:Y:S02]  /*3a80*/  UIADD3 UR25, UR33, 0x76cf5d0a, URZ ;  /* 0x76cf5d0a21197890 */ /* 0x000fe4000fffe03f */
[----:B------:R-:W-:Y:S02]  /*3a90*/  UIADD3 UR23, UR33, 0x32370b8f, URZ ;  /* 0x32370b8f21177890 */ /* 0x000fe4000fffe03f */
[----:B------:R-:W-:Y:S02]  /*3aa0*/  UIADD3 UR21, UR33, -0x126145ec, URZ ;  /* 0xed9eba1421157890 */ /* 0x000fe4000fffe03f */
[----:B------:R-:W-:Y:S02]  /*3ab0*/  UIADD3 UR19, UR33, -0x56f99767, URZ ;  /* 0xa906689921137890 */ /* 0x000fe4000fffe03f */
[----:B------:R-:W-:Y:S01]  /*3ac0*/  UIADD3 UR17, UR33, 0x646e171e, URZ ;  /* 0x646e171e21117890 */ /* 0x000fe2000fffe03f */
[----:B-12---:R-:W-:-:S11]  /*3ad0*/  ULDC.U8 UR6, c[0x0][0x388] ;  /* 0x0000e20000067ab9 */ /* 0x006fd60000000000 */
.L_x_455:
[----:B------:R-:W0:Y:S01]  /*3ae0*/  LDGDEPBAR ;  /* 0x00000000000079af */ /* 0x000e220000000000 */
[----:B------:R-:W-:Y:S01]  /*3af0*/  IMAD.U32 R4, RZ, RZ, UR30 ;  /* 0x0000001eff047e24 */ /* 0x000fe2000f8e00ff */
[----:B------:R-:W-:Y:S01]  /*3b00*/  LEA R100, R168, UR4, 0x1 ;  /* 0x00000004a8647c11 */ /* 0x000fe2000f8e08ff */
[----:B------:R-:W-:Y:S01]  /*3b10*/  IMAD.U32 R5, RZ, RZ, UR29 ;  /* 0x0000001dff057e24 */ /* 0x000fe2000f8e00ff */
[----:B------:R-:W-:Y:S01]  /*3b20*/  IADD3 R112, R165, R160, RZ ;  /* 0x000000a0a5707210 */ /* 0x000fe20007ffe0ff */
[----:B------:R-:W-:Y:S01]  /*3b30*/  USHF.L.U32 UR9, UR8, 0x7, URZ ;  /* 0x0000000708097899 */ /* 0x000fe2000800063f */
[C---:B------:R-:W-:Y:S01]  /*3b40*/  LEA R4, P0, R237.reuse, R4, 0x2 ;  /* 0x00000004ed047211 */ /* 0x040fe200078010ff */
[----:B------:R-:W-:Y:S01]  /*3b50*/  UMOV UR10, UR60 ;  /* 0x0000003c000a7c82 */ /* 0x000fe20008000000 */
[----:B------:R-:W-:Y:S01]  /*3b60*/  IMAD.MOV.U32 R238, RZ, RZ, R178 ;  /* 0x000000ffffee7224 */ /* 0x000fe200078e00b2 */
[----:B------:R-:W-:Y:S01]  /*3b70*/  UISETP.GE.AND UP0, UPT, UR9, UR51, UPT ;  /* 0x000000330900728c */ /* 0x000fe2000bf06270 */
[----:B------:R-:W-:Y:S02]  /*3b80*/  LEA.HI.X.SX32 R5, R237, R5, 0x2, P0 ;  /* 0x00000005ed057211 */ /* 0x000fe400000f16ff */
[----:B------:R-:W-:Y:S03]  /*3b90*/  MOV R239, R177 ;  /* 0x000000b100ef7202 */ /* 0x000fe60000000f00 */
        /* <DEDUP_REMOVED lines=9> */
[----:B------:R-:W2:Y:S04]  /*3c30*/  LDSM.16.M88.4 R60, [R160+0x1000] ;  /* 0x00100000a03c783b */ /* 0x000ea80000000200 */
[----:B------:R-:W3:Y:S04]  /*3c40*/  LDSM.16.M88.4 R32, [R100+0x6400] ;  /* 0x006400006420783b */ /* 0x000ee80000000200 */
[----:B------:R-:W4:Y:S04]  /*3c50*/  LDSM.16.M88.4 R48, [R100+0x6800] ;  /* 0x006800006430783b */ /* 0x000f280000000200 */
[----:B------:R-:W4:Y:S04]  /*3c60*/  LDSM.16.M88.4 R100, [R100+0x6c00] ;  /* 0x006c00006464783b */ /* 0x000f280000000200 */
[----:B------:R-:W-:Y:S04]  /*3c70*/  LDSM.16.M88.4 R104, [R112] ;  /* 0x000000007068783b */ /* 0x000fe80000000200 */
[----:B------:R-:W4:Y:S04]  /*3c80*/  LDSM.16.M88.4 R108, [R161+-0x2000] ;  /* 0xffe00000a16c783b */ /* 0x000f280000000200 */
[----:B------:R-:W4:Y:S04]  /*3c90*/  LDSM.16.M88.4 R112, [R112+0x1000] ;  /* 0x001000007070783b */ /* 0x000f280000000200 */
[----:B------:R-:W4:Y:S04]  /*3ca0*/  LDSM.16.M88.4 R116, [R161+-0x1c00] ;  /* 0xffe40000a174783b */ /* 0x000f280000000200 */
[----:B------:R-:W4:Y:S01]  /*3cb0*/  LDSM.16.M88.4 R120, [R161+-0x1800] ;  /* 0xffe80000a178783b */ /* 0x000f220000000200 */
[-C--:B-1----:R-:W-:Y:S03]  /*3cc0*/  HMMA.16816.F32.BF16 R4, R64, R16.reuse, RZ ;  /* 0x000000104004723c */ /* 0x082fe600000418ff */
[----:B------:R-:W1:Y:S03]  /*3cd0*/  LDSM.16.M88.4 R124, [R161+-0x1400] ;  /* 0xffec0000a17c783b */ /* 0x000e660000000200 */
[C---:B--2---:R-:W-:Y:S06]  /*3ce0*/  HMMA.16816.F32.BF16 R8, R60.reuse, R16, RZ ;  /* 0x000000103c08723c */ /* 0x044fec00000418ff */
[-C--:B------:R-:W-:Y:S06]  /*3cf0*/  HMMA.16816.F32.BF16 R12, R60, R18.reuse, RZ ;  /* 0x000000123c0c723c */ /* 0x080fec00000418ff */
        /* <DEDUP_REMOVED lines=32> */
[----:B------:R-:W-:Y:S04]  /*3f00*/  USHF.L.U32 UR10, UR16, 0x7, URZ ;  /* 0x00000007100a7899 */ /* 0x000fe8000800063f */
[----:B------:R-:W-:Y:S02]  /*3f10*/  UIADD3 UR31, UR10, UR11, URZ ;  /* 0x0000000b0a1f7290 */ /* 0x000fe4000fffe03f */
[----:B------:R-:W-:Y:S02]  /*3f20*/  UIADD3 UR10, UR10, 0x80, URZ ;  /* 0x000000800a0a7890 */ /* 0x000fe4000fffe03f */
[----:B------:R-:W-:Y:S02]  /*3f30*/  UIADD3 UR32, UR28, UR31, -UR7 ;  /* 0x0000001f1c207290 */ /* 0x000fe4000fffe807 */
[----:B------:R-:W-:Y:S02]  /*3f40*/  UIADD3 UR31, UR9, 0x80, URZ ;  /* 0x00000080091f7890 */ /* 0x000fe4000fffe03f */
[----:B------:R-:W-:Y:S01]  /*3f50*/  IMAD.U32 R0, RZ, RZ, UR10 ;  /* 0x0000000aff007e24 */ /* 0x000fe2000f8e00ff */
[----:B------:R-:W-:Y:S01]  /*3f60*/  UMOV UR10, UR28 ;  /* 0x0000001c000a7c82 */ /* 0x000fe20008000000 */
[----:B------:R-:W-:Y:S03]  /*3f70*/  UISETP.GE.AND UP0, UPT, UR31, UR32, UPT ;  /* 0x000000201f00728c */ /* 0x000fe6000bf06270 */
[----:B------:R-:W-:Y:S03]  /*3f80*/  ISETP.LT.AND P0, PT, R0, UR7, PT ;  /* 0x0000000700007c0c */ /* 0x000fe6000bf01270 */
[----:B------:R-:W-:Y:S11]  /*3f90*/  PLOP3.LUT P1, PT, PT, PT, UP0, 0x80, 0x0 ;  /* 0x000000000000781c */ /* 0x000ff60003f2f008 */
[----:B------:R-:W-:Y:S02]  /*3fa0*/  @!UPT UIADD3 URZ, URZ, URZ, URZ ;  /* 0x0000003f3f3ff290 */ /* 0x000fe4000fffe03f */
[----:B------:R-:W-:Y:S05]  /*3fb0*/  @!P1 BRA P0, `(.L_x_452) ;  /* 0x0000000c00b09947 */ /* 0x000fea0000000000 */
.L_x_451:
[----:B------:R-:W1:Y:S01]  /*3fc0*/  S2R R110, SR_TID.X ;  /* 0x00000000006e7919 */ /* 0x000e620000002100 */
[----:B------:R-:W-:Y:S01]  /*3fd0*/  VIADD R106, R237, UR9 ;  /* 0x00000009ed6a7c36 */ /* 0x000fe20008000000 */
[----:B------:R-:W-:Y:S01]  /*3fe0*/  UIADD3 UR9, -UR10, UR7, -UR11 ;  /* 0x000000070a097290 */ /* 0x000fe2000fffe90b */
[----:B------:R-:W-:Y:S01]  /*3ff0*/  IMAD.U32 R108, RZ, RZ, UR16 ;  /* 0x00000010ff6c7e24 */ /* 0x000fe2000f8e00ff */
[----:B------:R-:W-:Y:S01]  /*4000*/  UMOV UR28, UR10 ;  /* 0x0000000a001c7c82 */ /* 0x000fe20008000000 */
[C---:B------:R-:W-:Y:S02]  /*4010*/  VIADD R105, R106.reuse, 0x8 ;  /* 0x000000086a697836 */ /* 0x040fe40000000000 */
[C---:B------:R-:W-:Y:S01]  /*4020*/  VIADD R103, R106.reuse, 0x40 ;  /* 0x000000406a677836 */ /* 0x040fe20000000000 */
[C---:B------:R-:W-:Y:S01]  /*4030*/  VIADDMNMX R107, R106.reuse, UR9, RZ, !PT ;  /* 0x000000096a6b7c46 */ /* 0x040fe2000f8001ff */
[----:B------:R-:W-:Y:S01]  /*4040*/  VIADD R101, R106, 0x48 ;  /* 0x000000486a657836 */ /* 0x000fe20000000000 */
[----:B------:R-:W-:Y:S02]  /*4050*/  VIADDMNMX R105, R105, UR9, RZ, !PT ;  /* 0x0000000969697c46 */ /* 0x000fe4000f8001ff */
[----:B------:R-:W-:Y:S02]  /*4060*/  VIADDMNMX R103, R103, UR9, RZ, !PT ;  /* 0x0000000967677c46 */ /* 0x000fe4000f8001ff */
[----:B------:R-:W-:Y:S01]  /*4070*/  VIADDMNMX R101, R101, UR9, RZ, !PT ;  /* 0x0000000965657c46 */ /* 0x000fe2000f8001ff */
[----:B------:R-:W-:Y:S04]  /*4080*/  UIADD3 UR9, UR7, 0x1, -UR11 ;  /* 0x0000000107097890 */ /* 0x000fe8000fffe80b */
[----:B------:R-:W-:Y:S06]  /*4090*/  UIADD3 UR9, UR9, UR56, URZ ;  /* 0x0000003809097290 */ /* 0x000fec000fffe03f */
[----:B------:R-:W-:Y:S02]  /*40a0*/  IMAD.U32 R102, RZ, RZ, UR9 ;  /* 0x00000009ff667e24 */ /* 0x000fe4000f8e00ff */
[----:B------:R-:W-:Y:S02]  /*40b0*/  IMAD.U32 R100, RZ, RZ, UR9 ;  /* 0x00000009ff647e24 */ /* 0x000fe4000f8e00ff */
[----:B------:R-:W-:Y:S01]  /*40c0*/  IMAD.U32 R0, RZ, RZ, UR9 ;  /* 0x00000009ff007e24 */ /* 0x000fe2000f8e00ff */
[--C-:B------:R-:W-:Y:S01]  /*40d0*/  IADD3 R109, R102, 0x8, R106.reuse ;  /* 0x00000008666d7810 */ /* 0x100fe20007ffe06a */
[----:B------:R-:W-:Y:S01]  /*40e0*/  IMAD.U32 R104, RZ, RZ, UR9 ;  /* 0x00000009ff687e24 */ /* 0x000fe2000f8e00ff */
[--C-:B------:R-:W-:Y:S01]  /*40f0*/  IADD3 R102, R100, 0x40, R106.reuse ;  /* 0x0000004064667810 */ /* 0x100fe20007ffe06a */
[----:B-1----:R-:W-:Y:S01]  /*4100*/  IMAD.SHL.U32 R110, R110, 0x2, RZ ;  /* 0x000000026e6e7824 */ /* 0x002fe200078e00ff */
[----:B------:R-:W-:Y:S02]  /*4110*/  IADD3 R100, R0, 0x48, R106 ;  /* 0x0000004800647810 */ /* 0x000fe40007ffe06a */
[----:B------:R-:W-:Y:S02]  /*4120*/  VIADDMNMX R106, R106, R104, UR7, PT ;  /* 0x000000076a6a7e46 */ /* 0x000fe4000b800168 */
[----:B------:R-:W-:Y:S02]  /*4130*/  LOP3.LUT R110, R110, 0x6, RZ, 0xc0, !PT ;  /* 0x000000066e6e7812 */ /* 0x000fe400078ec0ff */
[----:B------:R-:W-:Y:S02]  /*4140*/  VIMNMX R104, R109, UR7, PT ;  /* 0x000000076d687c48 */ /* 0x000fe4000bfe0100 */
[----:B------:R-:W-:Y:S01]  /*4150*/  VIMNMX R102, R102, UR7, PT ;  /* 0x0000000766667c48 */ /* 0x000fe2000bfe0100 */
[----:B------:R-:W-:Y:S01]  /*4160*/  IMAD R110, R246, 0x40, R110 ;  /* 0x00000040f66e7824 */ /* 0x000fe200078e026e */
[----:B------:R-:W-:Y:S03]  /*4170*/  VIMNMX R100, R100, UR7, PT ;  /* 0x0000000764647c48 */ /* 0x000fe6000bfe0100 */
[----:B------:R-:W-:Y:S04]  /*4180*/  IMAD R0, R108, 0x80, R110 ;  /* 0x000000806c007824 */ /* 0x000fe800078e026e */
[C---:B------:R-:W-:Y:S01]  /*4190*/  VIADD R121, R0.reuse, 0x1 ;  /* 0x0000000100797836 */ /* 0x040fe20000000000 */
[C---:B------:R-:W-:Y:S01]  /*41a0*/  ISETP.GE.AND P0, PT, R0.reuse, R107, PT ;  /* 0x0000006b0000720c */ /* 0x040fe20003f06270 */
[C---:B------:R-:W-:Y:S01]  /*41b0*/  VIADD R120, R0.reuse, 0x8 ;  /* 0x0000000800787836 */ /* 0x040fe20000000000 */
[C---:B------:R-:W-:Y:S01]  /*41c0*/  ISETP.GE.AND P6, PT, R0.reuse, R105, PT ;  /* 0x000000690000720c */ /* 0x040fe20003fc6270 */
[C---:B------:R-:W-:Y:S01]  /*41d0*/  VIADD R119, R0.reuse, 0x9 ;  /* 0x0000000900777836 */ /* 0x040fe20000000000 */
[C---:B------:R-:W-:Y:S01]  /*41e0*/  ISETP.GE.OR P0, PT, R0.reuse, R106, !P0 ;  /* 0x0000006a0000720c */ /* 0x040fe20004706670 */
[C---:B------:R-:W-:Y:S01]  /*41f0*/  VIADD R118, R0.reuse, 0x10 ;  /* 0x0000001000767836 */ /* 0x040fe20000000000 */
[C---:B------:R-:W-:Y:S01]  /*4200*/  ISETP.GE.AND P5, PT, R0.reuse, R103, PT ;  /* 0x000000670000720c */ /* 0x040fe20003fa6270 */
[----:B------:R-:W-:Y:S01]  /*4210*/  VIADD R117, R0, 0x11 ;  /* 0x0000001100757836 */ /* 0x000fe20000000000 */
[----:B------:R-:W-:Y:S01]  /*4220*/  FSEL R4, R4, -INF , !P0 ;  /* 0xff80000004047808 */ /* 0x000fe20004000000 */
[C---:B------:R-:W-:Y:S01]  /*4230*/  VIADD R116, R0.reuse, 0x18 ;  /* 0x0000001800747836 */ /* 0x040fe20000000000 */
[C---:B------:R-:W-:Y:S01]  /*4240*/  ISETP.GE.AND P4, PT, R0.reuse, R101, PT ;  /* 0x000000650000720c */ /* 0x040fe20003f86270 */
        /* <DEDUP_REMOVED lines=9> */
[C---:B------:R-:W-:Y:S01]  /*42e0*/  ISETP.GE.OR P6, PT, R0.reuse, R104, !P6 ;  /* 0x000000680000720c */ /* 0x040fe200077c6670 */
[C---:B------:R-:W-:Y:S01]  /*42f0*/  VIADD R110, R0.reuse, 0x30 ;  /* 0x00000030006e7836 */ /* 0x040fe20000000000 */
[C---:B------:R-:W-:Y:S01]  /*4300*/  ISETP.GE.OR P5, PT, R0.reuse, R102, !P5 ;  /* 0x000000660000720c */ /* 0x040fe20006fa6670 */
[C---:B------:R-:W-:Y:S01]  /*4310*/  VIADD R109, R0.reuse, 0x31 ;  /* 0x00000031006d7836 */ /* 0x040fe20000000000 */
[C---:B------:R-:W-:Y:S01]  /*4320*/  ISETP.GE.OR P4, PT, R0.reuse, R100, !P4 ;  /* 0x000000640000720c */ /* 0x040fe20006786670 */
[C---:B------:R-:W-:Y:S01]  /*4330*/  VIADD R108, R0.reuse, 0x38 ;  /* 0x00000038006c7836 */ /* 0x040fe20000000000 */
[-C--:B------:R-:W-:Y:S01]  /*4340*/  ISETP.GE.OR P3, PT, R121, R106.reuse, !P3 ;  /* 0x0000006a7900720c */ /* 0x080fe20005f66670 */
[----:B------:R-:W-:Y:S01]  /*4350*/  VIADD R0, R0, 0x39 ;  /* 0x0000003900007836 */ /* 0x000fe20000000000 */
        /* <DEDUP_REMOVED lines=35> */
[-C--:B------:R-:W-:Y:S02]  /*4590*/  ISETP.GE.AND P2, PT, R121, R105.reuse, PT ;  /* 0x000000697900720c */ /* 0x080fe40003f46270 */
[-C--:B------:R-:W-:Y:S02]  /*45a0*/  ISETP.GE.AND P1, PT, R120, R105.reuse, PT ;  /* 0x000000697800720c */ /* 0x080fe40003f26270 */
[-C--:B------:R-:W-:Y:S02]  /*45b0*/  ISETP.GE.AND P0, PT, R119, R105.reuse, PT ;  /* 0x000000697700720c */ /* 0x080fe40003f06270 */
[-C--:B------:R-:W-:Y:S02]  /*45c0*/  ISETP.GE.OR P6, PT, R110, R106.reuse, !P6 ;  /* 0x0000006a6e00720c */ /* 0x080fe400077c6670 */
[-C--:B------:R-:W-:Y:S02]  /*45d0*/  ISETP.GE.OR P5, PT, R109, R106.reuse, !P5 ;  /* 0x0000006a6d00720c */ /* 0x080fe40006fa6670 */
[-C--:B------:R-:W-:Y:S02]  /*45e0*/  ISETP.GE.OR P4, PT, R108, R106.reuse, !P4 ;  /* 0x0000006a6c00720c */ /* 0x080fe40006786670 */
[----:B------:R-:W-:Y:S02]  /*45f0*/  ISETP.GE.OR P3, PT, R0, R106, !P3 ;  /* 0x0000006a0000720c */ /* 0x000fe40005f66670 */
        /* <DEDUP_REMOVED lines=78> */
[----:B------:R-:W-:Y:S02]  /*4ae0*/  ISETP.GE.AND P1, PT, R0, R103, PT ;  /* 0x000000670000720c */ /* 0x000fe40003f26270 */
[-C--:B------:R-:W-:Y:S02]  /*4af0*/  ISETP.GE.AND P0, PT, R121, R101.reuse, PT ;  /* 0x000000657900720c */ /* 0x080fe40003f06270 */
[-C--:B------:R-:W-:Y:S02]  /*4b00*/  ISETP.GE.OR P6, PT, R112, R102.reuse, !P6 ;  /* 0x000000667000720c */ /* 0x080fe400077c6670 */
[-C--:B------:R-:W-:Y:S02]  /*4b10*/  ISETP.GE.OR P5, PT, R111, R102.reuse, !P5 ;  /* 0x000000666f00720c */ /* 0x080fe40006fa6670 */
[-C--:B------:R-:W-:Y:S02]  /*4b20*/  ISETP.GE.OR P4, PT, R110, R102.reuse, !P4 ;  /* 0x000000666e00720c */ /* 0x080fe40006786670 */
[-C--:B------:R-:W-:Y:S02]  /*4b30*/  ISETP.GE.OR P3, PT, R109, R102.reuse, !P3 ;  /* 0x000000666d00720c */ /* 0x080fe40005f66670 */
[-C--:B------:R-:W-:Y:S02]  /*4b40*/  ISETP.GE.OR P2, PT, R108, R102.reuse, !P2 ;  /* 0x000000666c00720c */ /* 0x080fe40005746670 */
[----:B------:R-:W-:Y:S02]  /*4b50*/  ISETP.GE.OR P1, PT, R0, R102, !P1 ;  /* 0x000000660000720c */ /* 0x000fe40004f26670 */
        /* <DEDUP_REMOVED lines=50> */
.L_x_452:
[C---:B------:R-:W-:Y:S01]  /*4e80*/  FSETP.NEU.FTZ.AND P1, PT, R243.reuse, -INF , PT ;  /* 0xff800000f300780b */ /* 0x040fe20003f3d000 */
[----:B------:R-:W-:Y:S01]  /*4e90*/  FMUL.FTZ R101, R243, 1.4426950216293334961 ;  /* 0x3fb8aa3bf3657820 */ /* 0x000fe20000410000 */
[C---:B------:R-:W-:Y:S01]  /*4ea0*/  FSETP.NEU.FTZ.AND P0, PT, R244.reuse, -INF , PT ;  /* 0xff800000f400780b */ /* 0x040fe20003f1d000 */
[----:B------:R-:W-:Y:S01]  /*4eb0*/  FMUL.FTZ R100, R244, 1.4426950216293334961 ;  /* 0x3fb8aa3bf4647820 */ /* 0x000fe20000410000 */
[----:B------:R-:W-:Y:S01]  /*4ec0*/  FMUL.FTZ R0, R242, 1.4426950216293334961 ;  /* 0x3fb8aa3bf2007820 */ /* 0x000fe20000410000 */
[----:B------:R-:W-:Y:S01]  /*4ed0*/  IMAD.U32 R104, RZ, RZ, UR4 ;  /* 0x00000004ff687e24 */ /* 0x000fe2000f8e00ff */
[----:B------:R-:W-:Y:S01]  /*4ee0*/  FSEL R101, R101, RZ, P1 ;  /* 0x000000ff65657208 */ /* 0x000fe20000800000 */
[----:B------:R-:W-:Y:S01]  /*4ef0*/  UISETP.GT.AND UP2, UPT, UR8, UR34, UPT ;  /* 0x000000220800728c */ /* 0x000fe2000bf44270 */
[----:B------:R-:W-:Y:S02]  /*4f00*/  FSEL R100, R100, RZ, P0 ;  /* 0x000000ff64647208 */ /* 0x000fe40000000000 */
[----:B------:R-:W-:Y:S01]  /*4f10*/  FSETP.NEU.FTZ.AND P1, PT, R241, -INF , PT ;  /* 0xff800000f100780b */ /* 0x000fe20003f3d000 */
[--C-:B------:R-:W-:Y:S01]  /*4f20*/  FFMA.FTZ R16, R16, UR5, -R101.reuse ;  /* 0x0000000510107c23 */ /* 0x100fe20008010865 */
[----:B------:R-:W-:Y:S01]  /*4f30*/  FSETP.NEU.FTZ.AND P0, PT, R242, -INF , PT ;  /* 0xff800000f200780b */ /* 0x000fe20003f1d000 */
[--C-:B------:R-:W-:Y:S01]  /*4f40*/  FFMA.FTZ R18, R18, UR5, -R100.reuse ;  /* 0x0000000512127c23 */ /* 0x100fe20008010864 */
[--C-:B------:R-:W-:Y:S01]  /*4f50*/  FFMA.FTZ R4, R4, UR5, -R101.reuse ;  /* 0x0000000504047c23 */ /* 0x100fe20008010865 */
[----:B------:R1:W-:Y:S01]  /*4f60*/  MUFU.EX2 R208, R16 ;  /* 0x0000001000d07308 */ /* 0x0003e20000000800 */
[----:B------:R-:W-:Y:S01]  /*4f70*/  FSEL R0, R0, RZ, P0 ;  /* 0x000000ff00007208 */ /* 0x000fe20000000000 */
[--C-:B------:R-:W-:Y:S01]  /*4f80*/  FFMA.FTZ R19, R19, UR5, -R100.reuse ;  /* 0x0000000513137c23 */ /* 0x100fe20008010864 */
[--C-:B------:R-:W-:Y:S01]  /*4f90*/  FFMA.FTZ R7, R7, UR5, -R100.reuse ;  /* 0x0000000507077c23 */ /* 0x100fe20008010864 */
[----:B------:R-:W-:Y:S01]  /*4fa0*/  FFMA.FTZ R192, R6, UR5, -R100 ;  /* 0x0000000506c07c23 */ /* 0x000fe20008010864 */
[----:B------:R-:W-:Y:S02]  /*4fb0*/  IMAD.U32 R6, RZ, RZ, UR8 ;  /* 0x00000008ff067e24 */ /* 0x000fe4000f8e00ff */
[--C-:B------:R-:W-:Y:S01]  /*4fc0*/  FFMA.FTZ R15, R15, UR5, -R0.reuse ;  /* 0x000000050f0f7c23 */ /* 0x100fe20008010800 */
[----:B------:R-:W-:Y:S02]  /*4fd0*/  FFMA.FTZ R126, R5, UR5, -R101 ;  /* 0x00000005057e7c23 */ /* 0x000fe40008010865 */
[----:B------:R2:W-:Y:S01]  /*4fe0*/  MUFU.EX2 R205, R18 ;  /* 0x0000001200cd7308 */ /* 0x0005e20000000800 */
[----:B------:R-:W-:Y:S02]  /*4ff0*/  IMAD R6, R6, 0x8, R249 ;  /* 0x0000000806067824 */ /* 0x000fe400078e02f9 */
[--C-:B------:R-:W-:Y:S01]  /*5000*/  FFMA.FTZ R191, R17, UR5, -R101.reuse ;  /* 0x0000000511bf7c23 */ /* 0x100fe20008010865 */
[--C-:B------:R-:W-:Y:S01]  /*5010*/  FFMA.FTZ R20, R20, UR5, -R101.reuse ;  /* 0x0000000514147c23 */ /* 0x100fe20008010865 */
[--C-:B------:R-:W-:Y:S01]  /*5020*/  FFMA.FTZ R30, R30, UR5, -R0.reuse ;  /* 0x000000051e1e7c23 */ /* 0x100fe20008010800 */
[--C-:B------:R-:W-:Y:S01]  /*5030*/  FFMA.FTZ R185, R14, UR5, -R0.reuse ;  /* 0x000000050eb97c23 */ /* 0x100fe20008010800 */
[--C-:B------:R-:W-:Y:S01]  /*5040*/  FFMA.FTZ R125, R10, UR5, -R0.reuse ;  /* 0x000000050a7d7c23 */ /* 0x100fe20008010800 */
[----:B------:R-:W-:Y:S02]  /*5050*/  FFMA.FTZ R31, R31, UR5, -R0 ;  /* 0x000000051f1f7c23 */ /* 0x000fe40008010800 */
[----:B------:R3:W-:Y:S01]  /*5060*/  MUFU.EX2 R194, R4 ;  /* 0x0000000400c27308 */ /* 0x0007e20000000800 */
[----:B-1----:R-:W-:Y:S01]  /*5070*/  FMUL.FTZ R16, R241, 1.4426950216293334961 ;  /* 0x3fb8aa3bf1107820 */ /* 0x002fe20000410000 */
[--C-:B------:R-:W-:Y:S01]  /*5080*/  FFMA.FTZ R64, R64, UR5, -R101.reuse ;  /* 0x0000000540407c23 */ /* 0x100fe20008010865 */
[--C-:B------:R-:W-:Y:S01]  /*5090*/  FFMA.FTZ R67, R67, UR5, -R100.reuse ;  /* 0x0000000543437c23 */ /* 0x100fe20008010864 */
[----:B------:R-:W-:Y:S01]  /*50a0*/  FFMA.FTZ R66, R66, UR5, -R100 ;  /* 0x0000000542427c23 */ /* 0x000fe20008010864 */
[--C-:B------:R-:W-:Y:S01]  /*50b0*/  FFMA.FTZ R65, R65, UR5, -R101.reuse ;  /* 0x0000000541417c23 */ /* 0x100fe20008010865 */
[----:B------:R-:W-:Y:S01]  /*50c0*/  FSEL R16, R16, RZ, P1 ;  /* 0x000000ff10107208 */ /* 0x000fe20000800000 */
[--C-:B------:R-:W-:Y:S03]  /*50d0*/  FFMA.FTZ R63, R63, UR5, -R0.reuse ;  /* 0x000000053f3f7c23 */ /* 0x100fe60008010800 */
[----:B------:R1:W4:Y:S01]  /*50e0*/  MUFU.EX2 R209, R19 ;  /* 0x0000001300d17308 */ /* 0x0003220000000800 */
[----:B--2---:R-:W-:Y:S02]  /*50f0*/  VIADD R18, R6, 0x4 ;  /* 0x0000000406127836 */ /* 0x004fe40000000000 */
[----:B------:R-:W-:Y:S01]  /*5100*/  FFMA.FTZ R187, R11, UR5, -R0 ;  /* 0x000000050bbb7c23 */ /* 0x000fe20008010800 */
[--C-:B------:R-:W-:Y:S01]  /*5110*/  FFMA.FTZ R12, R12, UR5, -R16.reuse ;  /* 0x000000050c0c7c23 */ /* 0x100fe20008010810 */
[--C-:B------:R-:W-:Y:S01]  /*5120*/  FFMA.FTZ R190, R8, UR5, -R16.reuse ;  /* 0x0000000508be7c23 */ /* 0x100fe20008010810 */
[----:B------:R-:W-:Y:S02]  /*5130*/  IMAD.U32 R8, RZ, RZ, UR16 ;  /* 0x00000010ff087e24 */ /* 0x000fe4000f8e00ff */
[--C-:B------:R-:W-:Y:S01]  /*5140*/  FFMA.FTZ R28, R28, UR5, -R16.reuse ;  /* 0x000000051c1c7c23 */ /* 0x100fe20008010810 */
[----:B------:R-:W-:Y:S01]  /*5150*/  FFMA.FTZ R124, R13, UR5, -R16 ;  /* 0x000000050d7c7c23 */ /* 0x000fe20008010810 */
[----:B------:R2:W-:Y:S01]  /*5160*/  MUFU.EX2 R195, R7 ;  /* 0x0000000700c37308 */ /* 0x0005e20000000800 */
[----:B------:R-:W-:Y:S02]  /*5170*/  IMAD R8, R8, 0x2, R246 ;  /* 0x0000000208087824 */ /* 0x000fe400078e02f6 */
[--C-:B------:R-:W-:Y:S01]  /*5180*/  FFMA.FTZ R60, R60, UR5, -R16.reuse ;  /* 0x000000053c3c7c23 */ /* 0x100fe20008010810 */
[----:B---3--:R-:W-:Y:S04]  /*5190*/  IMAD.WIDE.U32 R4, R247, -0x2daee0ad, RZ ;  /* 0xd2511f53f7047825 */ /* 0x008fe800078e00ff */
[----:B------:R-:W-:Y:S01]  /*51a0*/  FFMA.FTZ R117, R9, UR5, -R16 ;  /* 0x0000000509757c23 */ /* 0x000fe20008010810 */
[----:B------:R-:W-:Y:S01]  /*51b0*/  FFMA.FTZ R27, R27, UR5, -R0 ;  /* 0x000000051b1b7c23 */ /* 0x000fe20008010800 */
[----:B------:R-:W-:Y:S01]  /*51c0*/  IMAD.SHL.U32 R8, R8, 0x2, RZ ;  /* 0x0000000208087824 */ /* 0x000fe200078e00ff */
[----:B------:R-:W-:Y:S01]  /*51d0*/  LOP3.LUT R17, R4, UR52, RZ, 0x3c, !PT ;  /* 0x0000003404117c12 */ /* 0x000fe2000f8e3cff */
[----:B------:R3:W-:Y:S01]  /*51e0*/  MUFU.EX2 R200, R12 ;  /* 0x0000000c00c87308 */ /* 0x0007e20000000800 */
[----:B-1----:R-:W-:Y:S04]  /*51f0*/  IMAD.WIDE.U32 R18, R18, -0x326172a9, RZ ;  /* 0xcd9e8d5712127825 */ /* 0x002fe800078e00ff */
[----:B------:R-:W-:Y:S01]  /*5200*/  FFMA.FTZ R24, R24, UR5, -R16 ;  /* 0x0000000518187c23 */ /* 0x000fe20008010810 */
[----:B------:R-:W-:Y:S01]  /*5210*/  LOP3.LUT R10, R5, UR33, R8, 0x96, !PT ;  /* 0x00000021050a7c12 */ /* 0x000fe2000f8e9608 */
[----:B------:R-:W-:Y:S02]  /*5220*/  VIADD R4, R8, 0x1 ;  /* 0x0000000108047836 */ /* 0x000fe40000000000 */
[----:B------:R-:W-:Y:S01]  /*5230*/  FFMA.FTZ R182, R26, UR5, -R0 ;  /* 0x000000051ab67c23 */ /* 0x000fe20008010800 */
[----:B------:R-:W-:Y:S01]  /*5240*/  FFMA.FTZ R23, R23, UR5, -R100 ;  /* 0x0000000517177c23 */ /* 0x000fe20008010864 */
[----:B------:R1:W-:Y:S01]  /*5250*/  MUFU.EX2 R198, R15 ;  /* 0x0000000f00c67308 */ /* 0x0003e20000000800 */
[----:B--2---:R-:W-:Y:S01]  /*5260*/  IMAD.WIDE.U32 R6, R6, -0x326172a9, RZ ;  /* 0xcd9e8d5706067825 */ /* 0x004fe200078e00ff */
[----:B------:R-:W-:Y:S03]  /*5270*/  LOP3.LUT R4, R5, UR33, R4, 0x96, !PT ;  /* 0x0000002105047c12 */ /* 0x000fe6000f8e9604 */
[--C-:B------:R-:W-:Y:S01]  /*5280*/  FFMA.FTZ R123, R21, UR5, -R101.reuse ;  /* 0x00000005157b7c23 */ /* 0x100fe20008010865 */
[----:B------:R-:W-:Y:S01]  /*5290*/  FFMA.FTZ R181, R29, UR5, -R16 ;  /* 0x000000051db57c23 */ /* 0x000fe20008010810 */
[-C--:B------:R-:W-:Y:S01]  /*52a0*/  LOP3.LUT R14, R7, R245.reuse, RZ, 0x3c, !PT ;  /* 0x000000f5070e7212 */ /* 0x080fe200078e3cff */
[--C-:B------:R-:W-:Y:S02]  /*52b0*/  FFMA.FTZ R32, R32, UR5, -R101.reuse ;  /* 0x0000000520207c23 */ /* 0x100fe40008010865 */
[----:B------:R-:W-:Y:S01]  /*52c0*/  MUFU.EX2 R216, R64 ;  /* 0x0000004000d87308 */ /* 0x000fe20000000800 */
[----:B---3--:R-:W-:Y:S01]  /*52d0*/  LOP3.LUT R12, R19, R245, RZ, 0x3c, !PT ;  /* 0x000000f5130c7212 */ /* 0x008fe200078e3cff */
[----:B------:R-:W-:Y:S04]  /*52e0*/  IMAD.WIDE.U32 R10, R10, -0x326172a9, RZ ;  /* 0xcd9e8d570a0a7825 */ /* 0x000fe800078e00ff */
[----:B------:R-:W-:Y:S01]  /*52f0*/  FFMA.FTZ R184, R22, UR5, -R100 ;  /* 0x0000000516b87c23 */ /* 0x000fe20008010864 */
[----:B------:R-:W-:Y:S01]  /*5300*/  FFMA.FTZ R122, R25, UR5, -R16 ;  /* 0x00000005197a7c23 */ /* 0x000fe20008010810 */
[----:B------:R-:W-:Y:S04]  /*5310*/  IMAD.WIDE.U32 R12, R12, -0x2daee0ad, RZ ;  /* 0xd2511f530c0c7825 */ /* 0x000fe800078e00ff */
[--C-:B------:R-:W-:Y:S01]  /*5320*/  FFMA.FTZ R36, R36, UR5, -R101.reuse ;  /* 0x0000000524247c23 */ /* 0x100fe20008010865 */
[----:B------:R2:W-:Y:S01]  /*5330*/  MUFU.EX2 R202, R20 ;  /* 0x0000001400ca7308 */ /* 0x0005e20000000800 */
[--C-:B------:R-:W-:Y:S01]  /*5340*/  FFMA.FTZ R34, R34, UR5, -R100.reuse ;  /* 0x0000000522227c23 */ /* 0x100fe20008010864 */
[----:B-1----:R-:W-:Y:S04]  /*5350*/  IMAD.WIDE.U32 R14, R14, -0x2daee0ad, RZ ;  /* 0xd2511f530e0e7825 */ /* 0x002fe800078e00ff */
[--C-:B------:R-:W-:Y:S01]  /*5360*/  FFMA.FTZ R35, R35, UR5, -R100.reuse ;  /* 0x0000000523237c23 */ /* 0x100fe20008010864 */
[----:B------:R-:W-:Y:S01]  /*5370*/  FFMA.FTZ R39, R39, UR5, -R100 ;  /* 0x0000000527277c23 */ /* 0x000fe20008010864 */
[----:B------:R-:W-:Y:S01]  /*5380*/  IMAD.WIDE.U32 R8, R4, -0x326172a9, RZ ;  /* 0xcd9e8d5704087825 */ /* 0x000fe200078e00ff */
[C---:B------:R-:W-:Y:S01]  /*5390*/  LOP3.LUT R7, R17.reuse, R15, RZ, 0x3c, !PT ;  /* 0x0000000f11077212 */ /* 0x040fe200078e3cff */
[----:B------:R1:W-:Y:S01]  /*53a0*/  MUFU.EX2 R197, R30 ;  /* 0x0000001e00c57308 */ /* 0x0003e20000000800 */
[----:B------:R-:W-:Y:S01]  /*53b0*/  LOP3.LUT R4, R17, R13, RZ, 0x3c, !PT ;  /* 0x0000000d11047212 */ /* 0x000fe200078e3cff */
[--C-:B------:R-:W-:Y:S01]  /*53c0*/  FFMA.FTZ R183, R33, UR5, -R101.reuse ;  /* 0x0000000521b77c23 */ /* 0x100fe20008010865 */
[----:B------:R-:W-:Y:S01]  /*53d0*/  LOP3.LUT R15, R11, UR27, R6, 0x96, !PT ;  /* 0x0000001b0b0f7c12 */ /* 0x000fe2000f8e9606 */
[----:B------:R-:W-:Y:S01]  /*53e0*/  FFMA.FTZ R180, R38, UR5, -R100 ;  /* 0x0000000526b47c23 */ /* 0x000fe20008010864 */
[----:B------:R-:W-:Y:S01]  /*53f0*/  LOP3.LUT R13, R9, UR27, R6, 0x96, !PT ;  /* 0x0000001b090d7c12 */ /* 0x000fe2000f8e9606 */
[----:B------:R-:W-:Y:S04]  /*5400*/  IMAD.WIDE.U32 R6, R7, -0x326172a9, RZ ;  /* 0xcd9e8d5707067825 */ /* 0x000fe800078e00ff */
[--C-:B------:R-:W-:Y:S01]  /*5410*/  FFMA.FTZ R48, R48, UR5, -R101.reuse ;  /* 0x0000000530307c23 */ /* 0x100fe20008010865 */
[----:B------:R3:W-:Y:S01]  /*5420*/  MUFU.EX2 R214, R28 ;  /* 0x0000001c00d67308 */ /* 0x0007e20000000800 */
[----:B--2---:R-:W-:Y:S01]  /*5430*/  LOP3.LUT R20, R11, UR27, R18, 0x96, !PT ;  /* 0x0000001b0b147c12 */ /* 0x004fe2000f8e9612 */
[----:B------:R-:W-:Y:S01]  /*5440*/  IMAD.WIDE.U32 R4, R4, -0x326172a9, RZ ;  /* 0xcd9e8d5704047825 */ /* 0x000fe200078e00ff */
[----:B------:R-:W-:Y:S02]  /*5450*/  LOP3.LUT R17, R7, UR26, R10, 0x96, !PT ;  /* 0x0000001a07117c12 */ /* 0x000fe4000f8e960a */
[----:B------:R-:W-:Y:S01]  /*5460*/  LOP3.LUT R18, R9, UR27, R18, 0x96, !PT ;  /* 0x0000001b09127c12 */ /* 0x000fe2000f8e9612 */
[--C-:B------:R-:W-:Y:S01]  /*5470*/  FFMA.FTZ R121, R37, UR5, -R101.reuse ;  /* 0x0000000525797c23 */ /* 0x100fe20008010865 */
[----:B------:R-:W-:Y:S03]  /*5480*/  LOP3.LUT R26, R5, UR26, R10, 0x96, !PT ;  /* 0x0000001a051a7c12 */ /* 0x000fe6000f8e960a */
[----:B------:R2:W-:Y:S01]  /*5490*/  MUFU.EX2 R215, R31 ;  /* 0x0000001f00d77308 */ /* 0x0005e20000000800 */
[----:B-1----:R-:W-:Y:S01]  /*54a0*/  LOP3.LUT R30, R7, UR26, R8, 0x96, !PT ;  /* 0x0000001a071e7c12 */ /* 0x002fe2000f8e9608 */
[----:B------:R-:W-:Y:S04]  /*54b0*/  IMAD.WIDE.U32 R10, R15, -0x2daee0ad, RZ ;  /* 0xd2511f530f0a7825 */ /* 0x000fe800078e00ff */
[----:B------:R-:W-:Y:S01]  /*54c0*/  FFMA.FTZ R51, R51, UR5, -R100 ;  /* 0x0000000533337c23 */ /* 0x000fe20008010864 */
[----:B------:R-:W-:Y:S01]  /*54d0*/  FFMA.FTZ R44, R44, UR5, -R16 ;  /* 0x000000052c2c7c23 */ /* 0x000fe20008010810 */
[----:B------:R-:W-:Y:S01]  /*54e0*/  FFMA.FTZ R50, R50, UR5, -R100 ;  /* 0x0000000532327c23 */ /* 0x000fe20008010864 */
[----:B------:R-:W-:Y:S01]  /*54f0*/  LOP3.LUT R7, R11, UR25, R14, 0x96, !PT ;  /* 0x000000190b077c12 */ /* 0x000fe2000f8e960e */
[----:B------:R1:W-:Y:S01]  /*5500*/  MUFU.EX2 R196, R27 ;  /* 0x0000001b00c47308 */ /* 0x0003e20000000800 */
[----:B---3--:R-:W-:Y:S01]  /*5510*/  LOP3.LUT R28, R5, UR26, R8, 0x96, !PT ;  /* 0x0000001a051c7c12 */ /* 0x008fe2000f8e9608 */
[----:B------:R-:W-:Y:S04]  /*5520*/  IMAD.WIDE.U32 R8, R13, -0x2daee0ad, RZ ;  /* 0xd2511f530d087825 */ /* 0x000fe800078e00ff */
[----:B------:R-:W-:Y:S01]  /*5530*/  FFMA.FTZ R47, R47, UR5, -R0 ;  /* 0x000000052f2f7c23 */ /* 0x000fe20008010800 */
[----:B------:R-:W-:Y:S01]  /*5540*/  FFMA.FTZ R40, R40, UR5, -R16 ;  /* 0x0000000528287c23 */ /* 0x000fe20008010810 */
[--C-:B------:R-:W-:Y:S01]  /*5550*/  FFMA.FTZ R49, R49, UR5, -R101.reuse ;  /* 0x0000000531317c23 */ /* 0x100fe20008010865 */
[----:B------:R-:W-:Y:S01]  /*5560*/  LOP3.LUT R5, R9, UR25, R14, 0x96, !PT ;  /* 0x0000001909057c12 */ /* 0x000fe2000f8e960e */
[----:B------:R3:W-:Y:S01]  /*5570*/  MUFU.EX2 R199, R24 ;  /* 0x0000001800c77308 */ /* 0x0007e20000000800 */
[----:B--2---:R-:W-:Y:S04]  /*5580*/  IMAD.WIDE.U32 R30, R30, -0x2daee0ad, RZ ;  /* 0xd2511f531e1e7825 */ /* 0x004fe800078e00ff */
[--C-:B------:R-:W-:Y:S01]  /*5590*/  FFMA.FTZ R43, R43, UR5, -R0.reuse ;  /* 0x000000052b2b7c23 */ /* 0x100fe20008010800 */
[----:B------:R-:W-:Y:S01]  /*55a0*/  FFMA.FTZ R46, R46, UR5, -R0 ;  /* 0x000000052e2e7c23 */ /* 0x000fe20008010800 */
[--C-:B------:R-:W-:Y:S01]  /*55b0*/  FFMA.FTZ R52, R52, UR5, -R101.reuse ;  /* 0x0000000534347c23 */ /* 0x100fe20008010865 */
[----:B------:R-:W-:Y:S01]  /*55c0*/  LOP3.LUT R13, R31, UR23, R8, 0x96, !PT ;  /* 0x000000171f0d7c12 */ /* 0x000fe2000f8e9608 */
[----:B------:R-:W-:Y:S01]  /*55d0*/  IMAD.WIDE.U32 R20, R20, -0x2daee0ad, RZ ;  /* 0xd2511f5314147825 */ /* 0x000fe200078e00ff */
[----:B------:R2:W-:Y:S03]  /*55e0*/  MUFU.EX2 R201, R23 ;  /* 0x0000001700c97308 */ /* 0x0005e60000000800 */
[----:B------:R-:W-:Y:S01]  /*55f0*/  FFMA.FTZ R101, R53, UR5, -R101 ;  /* 0x0000000535657c23 */ /* 0x000fe20008010865 */
[----:B------:R-:W-:Y:S01]  /*5600*/  IMAD.WIDE.U32 R8, R7, -0x326172a9, RZ ;  /* 0xcd9e8d5707087825 */ /* 0x000fe200078e00ff */
[----:B------:R-:W-:Y:S03]  /*5610*/  LOP3.LUT R11, R21, UR25, R12, 0x96, !PT ;  /* 0x00000019150b7c12 */ /* 0x000fe6000f8e960c */
[----:B------:R-:W-:Y:S01]  /*5620*/  FFMA.FTZ R55, R55, UR5, -R100 ;  /* 0x0000000537377c23 */ /* 0x000fe20008010864 */
[----:B-1----:R-:W-:Y:S01]  /*5630*/  IMAD.WIDE.U32 R26, R26, -0x2daee0ad, RZ ;  /* 0xd2511f531a1a7825 */ /* 0x002fe200078e00ff */
[----:B------:R-:W-:Y:S02]  /*5640*/  MUFU.EX2 R213, R67 ;  /* 0x0000004300d57308 */ /* 0x000fe40000000800 */
[----:B---3--:R-:W-:Y:S01]  /*5650*/  LOP3.LUT R24, R9, UR24, R6, 0x96, !PT ;  /* 0x0000001809187c12 */ /* 0x008fe2000f8e9606 */
[----:B------:R-:W-:Y:S01]  /*5660*/  IMAD.WIDE.U32 R14, R17, -0x2daee0ad, RZ ;  /* 0xd2511f53110e7825 */ /* 0x000fe200078e00ff */
[----:B------:R-:W-:Y:S03]  /*5670*/  LOP3.LUT R17, R27, UR23, R20, 0x96, !PT ;  /* 0x000000171b117c12 */ /* 0x000fe6000f8e9614 */
[----:B------:R-:W-:Y:S01]  /*5680*/  FFMA.FTZ R100, R54, UR5, -R100 ;  /* 0x0000000536647c23 */ /* 0x000fe20008010864 */
[----:B------:R-:W-:Y:S01]  /*5690*/  IMAD.WIDE.U32 R28, R28, -0x2daee0ad, RZ ;  /* 0xd2511f531c1c7825 */ /* 0x000fe200078e00ff */
[----:B------:R-:W-:Y:S01]  /*56a0*/  LOP3.LUT R22, R15, UR23, R10, 0x96, !PT ;  /* 0x000000170f167c12 */ /* 0x000fe2000f8e960a */
[----:B------:R1:W-:Y:S02]  /*56b0*/  MUFU.EX2 R218, R32 ;  /* 0x0000002000da7308 */ /* 0x0003e40000000800 */
[----:B------:R-:W-:Y:S01]  /*56c0*/  FFMA.FTZ R42, R42, UR5, -R0 ;  /* 0x000000052a2a7c23 */ /* 0x000fe20008010800 */
[----:B------:R-:W-:Y:S04]  /*56d0*/  IMAD.WIDE.U32 R18, R18, -0x2daee0ad, RZ ;  /* 0xd2511f5312127825 */ /* 0x000fe800078e00ff */
[--C-:B------:R-:W-:Y:S01]  /*56e0*/  FFMA.FTZ R45, R45, UR5, -R16.reuse ;  /* 0x000000052d2d7c23 */ /* 0x100fe20008010810 */
[----:B------:R-:W-:Y:S01]  /*56f0*/  FFMA.FTZ R41, R41, UR5, -R16 ;  /* 0x0000000529297c23 */ /* 0x000fe20008010810 */
[----:B------:R-:W-:Y:S01]  /*5700*/  IMAD.WIDE.U32 R20, R5, -0x326172a9, RZ ;  /* 0xcd9e8d5705147825 */ /* 0x000fe200078e00ff */
[----:B------:R-:W-:Y:S01]  /*5710*/  LOP3.LUT R12, R19, UR25, R12, 0x96, !PT ;  /* 0x00000019130c7c12 */ /* 0x000fe2000f8e960c */
[----:B------:R-:W-:Y:S01]  /*5720*/  MUFU.EX2 R210, R60 ;  /* 0x0000003c00d27308 */ /* 0x000fe20000000800 */
[----:B------:R-:W-:Y:S01]  /*5730*/  LOP3.LUT R15, R29, UR23, R18, 0x96, !PT ;  /* 0x000000171d0f7c12 */ /* 0x000fe2000f8e9612 */
[----:B------:R-:W-:Y:S01]  /*5740*/  IMAD.WIDE.U32 R18, R11, -0x326172a9, RZ ;  /* 0xcd9e8d570b127825 */ /* 0x000fe200078e00ff */
[----:B------:R-:W-:Y:S03]  /*5750*/  LOP3.LUT R5, R21, UR24, R6, 0x96, !PT ;  /* 0x0000001815057c12 */ /* 0x000fe6000f8e9606 */
[----:B------:R-:W-:Y:S01]  /*5760*/  FFMA.FTZ R59, R59, UR5, -R0 ;  /* 0x000000053b3b7c23 */ /* 0x000fe20008010800 */
[----:B------:R-:W-:Y:S01]  /*5770*/  IMAD.WIDE.U32 R24, R24, -0x2daee0ad, RZ ;  /* 0xd2511f5318187825 */ /* 0x000fe200078e00ff */
[----:B------:R-:W-:Y:S02]  /*5780*/  LOP3.LUT R10, R19, UR24, R4, 0x96, !PT ;  /* 0x00000018130a7c12 */ /* 0x000fe4000f8e9604 */
[----:B------:R-:W-:Y:S01]  /*5790*/  MUFU.EX2 R193, R66 ;  /* 0x0000004200c17308 */ /* 0x000fe20000000800 */
[----:B------:R-:W-:Y:S01]  /*57a0*/  FFMA.FTZ R58, R58, UR5, -R0 ;  /* 0x000000053a3a7c23 */ /* 0x000fe20008010800 */
[----:B------:R-:W-:Y:S01]  /*57b0*/  IMAD.WIDE.U32 R6, R12, -0x326172a9, RZ ;  /* 0xcd9e8d570c067825 */ /* 0x000fe200078e00ff */
[----:B------:R-:W-:Y:S03]  /*57c0*/  LOP3.LUT R21, R25, UR21, R14, 0x96, !PT ;  /* 0x0000001519157c12 */ /* 0x000fe6000f8e960e */
[----:B------:R-:W-:Y:S01]  /*57d0*/  FFMA.FTZ R0, R62, UR5, -R0 ;  /* 0x000000053e007c23 */ /* 0x000fe20008010800 */
[----:B--2---:R-:W-:Y:S01]  /*57e0*/  IMAD.WIDE.U32 R22, R22, -0x326172a9, RZ ;  /* 0xcd9e8d5716167825 */ /* 0x004fe200078e00ff */
[----:B------:R-:W-:Y:S02]  /*57f0*/  LOP3.LUT R4, R7, UR24, R4, 0x96, !PT ;  /* 0x0000001807047c12 */ /* 0x000fe4000f8e9604 */
[----:B------:R-:W-:Y:S01]  /*5800*/  MUFU.EX2 R120, R100 ;  /* 0x0000006400787308 */ /* 0x000fe20000000800 */
[----:B------:R-:W-:Y:S01]  /*5810*/  FFMA.FTZ R56, R56, UR5, -R16 ;  /* 0x0000000538387c23 */ /* 0x000fe20008010810 */
        /* <DEDUP_REMOVED lines=9> */
[----:B------:R-:W-:Y:S01]  /*58b0*/  IMAD.WIDE.U32 R8, R17, -0x326172a9, RZ ;  /* 0xcd9e8d5711087825 */ /* 0x000fe200078e00ff */
[----:B-1----:R-:W-:Y:S03]  /*58c0*/  LOP3.LUT R32, R13, UR22, R20, 0x96, !PT ;  /* 0x000000160d207c12 */ /* 0x002fe6000f8e9614 */
[----:B------:R1:W-:Y:S01]  /*58d0*/  MUFU.EX2 R206, R36 ;  /* 0x0000002400ce7308 */ /* 0x0003e20000000800 */
[----:B------:R-:W-:Y:S01]  /*58e0*/  IMAD.WIDE.U32 R6, R5, -0x2daee0ad, RZ ;  /* 0xd2511f5305067825 */ /* 0x000fe200078e00ff */
[----:B------:R-:W-:Y:S03]  /*58f0*/  LOP3.LUT R23, R9, UR22, R18, 0x96, !PT ;  /* 0x0000001609177c12 */ /* 0x000fe6000f8e9612 */
[----:B------:R-:W-:Y:S01]  /*5900*/  IMAD.WIDE.U32 R4, R4, -0x2daee0ad, RZ ;  /* 0xd2511f5304047825 */ /* 0x000fe200078e00ff */
[----:B------:R-:W-:Y:S04]  /*5910*/  LOP3.LUT R18, R7, UR21, R30, 0x96, !PT ;  /* 0x0000001507127c12 */ /* 0x000fe8000f8e961e */
[----:B------:R2:W-:Y:S01]  /*5920*/  MUFU.EX2 R211, R34 ;  /* 0x0000002200d37308 */ /* 0x0005e20000000800 */
[----:B------:R-:W-:Y:S01]  /*5930*/  IMAD.WIDE.U32 R20, R21, -0x326172a9, RZ ;  /* 0xcd9e8d5715147825 */ /* 0x000fe200078e00ff */
[----:B------:R-:W-:Y:S03]  /*5940*/  LOP3.LUT R25, R5, UR21, R28, 0x96, !PT ;  /* 0x0000001505197c12 */ /* 0x000fe6000f8e961c */
[----:B------:R-:W-:Y:S01]  /*5950*/  IMAD.WIDE.U32 R26, R27, -0x2daee0ad, RZ ;  /* 0xd2511f531b1a7825 */ /* 0x000fe200078e00ff */
[----:B------:R-:W-:Y:S04]  /*5960*/  LOP3.LUT R11, R21, UR20, R22, 0x96, !PT ;  /* 0x00000014150b7c12 */ /* 0x000fe8000f8e9616 */
[----:B------:R3:W4:Y:S01]  /*5970*/  MUFU.EX2 R217, R35 ;  /* 0x0000002300d97308 */ /* 0x0007220000000800 */
        /* <DEDUP_REMOVED lines=9> */
[----:B------:R-:W-:Y:S01]  /*5a10*/  MUFU.EX2 R115, R101 ;  /* 0x0000006500737308 */ /* 0x000fe20000000800 */
[----:B------:R-:W-:Y:S01]  /*5a20*/  IMAD.WIDE.U32 R24, R25, -0x326172a9, RZ ;  /* 0xcd9e8d5719187825 */ /* 0x000fe200078e00ff */
[----:B------:R-:W-:Y:S03]  /*5a30*/  LOP3.LUT R23, R31, UR19, R4, 0x96, !PT ;  /* 0x000000131f177c12 */ /* 0x000fe6000f8e9604 */
[----:B------:R-:W-:Y:S01]  /*5a40*/  IMAD.WIDE.U32 R8, R9, -0x326172a9, RZ ;  /* 0xcd9e8d5709087825 */ /* 0x000fe200078e00ff */
[----:B------:R-:W-:Y:S04]  /*5a50*/  LOP3.LUT R21, R25, UR20, R14, 0x96, !PT ;  /* 0x0000001419157c12 */ /* 0x000fe8000f8e960e */
[----:B------:R-:W-:Y:S01]  /*5a60*/  MUFU.EX2 R116, R63 ;  /* 0x0000003f00747308 */ /* 0x000fe20000000800 */
[----:B------:R-:W-:Y:S01]  /*5a70*/  IMAD.WIDE.U32 R4, R5, -0x2daee0ad, RZ ;  /* 0xd2511f5305047825 */ /* 0x000fe200078e00ff */
[----:B------:R-:W-:Y:S02]  /*5a80*/  LOP3.LUT R20, R9, UR18, R20, 0x96, !PT ;  /* 0x0000001209147c12 */ /* 0x000fe4000f8e9614 */
[----:B------:R-:W-:Y:S01]  /*5a90*/  LOP3.LUT R14, R8, 0xff, RZ, 0xc0, !PT ;  /* 0x000000ff080e7812 */ /* 0x000fe200078ec0ff */
[----:B------:R-:W-:Y:S01]  /*5aa0*/  IMAD.WIDE.U32 R6, R6, -0x326172a9, RZ ;  /* 0xcd9e8d5706067825 */ /* 0x000fe200078e00ff */
[--C-:B------:R-:W-:Y:S04]  /*5ab0*/  SHF.R.U32.HI R15, RZ, 0x18, R8.reuse ;  /* 0x00000018ff0f7819 */ /* 0x100fe80000011608 */
[----:B------:R-:W-:Y:S01]  /*5ac0*/  MUFU.EX2 R108, R0 ;  /* 0x00000000006c7308 */ /* 0x000fe20000000800 */
[----:B------:R-:W-:Y:S01]  /*5ad0*/  SHF.R.U32.HI R31, RZ, 0x10, R8 ;  /* 0x00000010ff1f7819 */ /* 0x000fe20000011608 */
[----:B------:R-:W-:Y:S01]  /*5ae0*/  IMAD.WIDE.U32 R18, R18, -0x326172a9, RZ ;  /* 0xcd9e8d5712127825 */ /* 0x000fe200078e00ff */
[----:B-1----:R-:W-:Y:S02]  /*5af0*/  LOP3.LUT R36, R8, 0xffff, RZ, 0xc0, !PT ;  /* 0x0000ffff08247812 */ /* 0x002fe400078ec0ff */
[C---:B------:R-:W-:Y:S01]  /*5b00*/  LOP3.LUT R9, R4.reuse, 0xff, RZ, 0xc0, !PT ;  /* 0x000000ff04097812 */ /* 0x040fe200078ec0ff */
[----:B------:R-:W-:Y:S01]  /*5b10*/  IMAD.WIDE.U32 R10, R11, -0x2daee0ad, RZ ;  /* 0xd2511f530b0a7825 */ /* 0x000fe200078e00ff */
[--C-:B------:R-:W-:Y:S03]  /*5b20*/  SHF.R.U32.HI R8, RZ, 0x18, R4.reuse ;  /* 0x00000018ff087819 */ /* 0x100fe60000011604 */
[----:B------:R-:W1:Y:S01]  /*5b30*/  MUFU.EX2 R219, R48 ;  /* 0x0000003000db7308 */ /* 0x000e620000000800 */
[----:B--2---:R-:W-:Y:S02]  /*5b40*/  SHF.R.U32.HI R34, RZ, 0x10, R4 ;  /* 0x00000010ff227819 */ /* 0x004fe40000011604 */
[----:B------:R-:W-:Y:S02]  /*5b50*/  LOP3.LUT R38, R4, 0xffff, RZ, 0xc0, !PT ;  /* 0x0000ffff04267812 */ /* 0x000fe400078ec0ff */
[----:B------:R-:W-:Y:S02]  /*5b60*/  LOP3.LUT R4, R6, 0xff, RZ, 0xc0, !PT ;  /* 0x000000ff06047812 */ /* 0x000fe400078ec0ff */
[----:B------:R-:W-:Y:S03]  /*5b70*/  LOP3.LUT R27, R19, UR20, R12, 0x96, !PT ;  /* 0x00000014131b7c12 */ /* 0x000fe6000f8e960c */
[----:B------:R-:W2:Y:S01]  /*5b80*/  MUFU.EX2 R220, R51 ;  /* 0x0000003300dc7308 */ /* 0x000ea20000000800 */
[----:B------:R-:W-:Y:S02]  /*5b90*/  ISETP.LE.U32.AND P4, PT, R15, UR6, PT ;  /* 0x000000060f007c0c */ /* 0x000fe4000bf83070 */
[----:B------:R-:W-:Y:S02]  /*5ba0*/  SHF.R.U32.HI R12, RZ, 0x18, R10 ;  /* 0x00000018ff0c7819 */ /* 0x000fe4000001160a */
[----:B------:R-:W-:Y:S02]  /*5bb0*/  ISETP.LE.U32.AND P3, PT, R14, UR6, PT ;  /* 0x000000060e007c0c */ /* 0x000fe4000bf63070 */
[----:B------:R-:W-:Y:S03]  /*5bc0*/  LOP3.LUT R17, R5, UR17, R22, 0x96, !PT ;  /* 0x0000001105117c12 */ /* 0x000fe6000f8e9616 */
[----:B------:R-:W2:Y:S01]  /*5bd0*/  MUFU.EX2 R207, R44 ;  /* 0x0000002c00cf7308 */ /* 0x000ea20000000800 */
[----:B------:R-:W-:Y:S02]  /*5be0*/  LOP3.LUT R18, R7, UR18, R18, 0x96, !PT ;  /* 0x0000001207127c12 */ /* 0x000fe4000f8e9612 */
[----:B------:R-:W-:Y:S02]  /*5bf0*/  LOP3.LUT R13, R10, 0xff, RZ, 0xc0, !PT ;  /* 0x000000ff0a0d7812 */ /* 0x000fe400078ec0ff */
[--C-:B------:R-:W-:Y:S02]  /*5c00*/  SHF.R.U32.HI R14, RZ, 0x18, R6.reuse ;  /* 0x00000018ff0e7819 */ /* 0x100fe40000011606 */
[----:B---3--:R-:W-:Y:S03]  /*5c10*/  SHF.R.U32.HI R35, RZ, 0x10, R6 ;  /* 0x00000010ff237819 */ /* 0x008fe60000011606 */
[----:B------:R-:W3:Y:S01]  /*5c20*/  MUFU.EX2 R212, R50 ;  /* 0x0000003200d47308 */ /* 0x000ee20000000800 */
[----:B----4-:R-:W-:Y:S01]  /*5c30*/  LOP3.LUT R39, R6, 0xffff, RZ, 0xc0, !PT ;  /* 0x0000ffff06277812 */ /* 0x010fe200078ec0ff */
[----:B------:R-:W-:Y:S01]  /*5c40*/  IMAD.WIDE.U32 R6, R21, -0x2daee0ad, RZ ;  /* 0xd2511f5315067825 */ /* 0x000fe200078e00ff */
[----:B------:R-:W-:Y:S02]  /*5c50*/  ISETP.LE.U32.AND P0, PT, R4, UR6, PT ;  /* 0x0000000604007c0c */ /* 0x000fe4000bf03070 */
[----:B------:R-:W-:Y:S01]  /*5c60*/  ISETP.LE.U32.AND P1, PT, R12, UR6, PT ;  /* 0x000000060c007c0c */ /* 0x000fe2000bf23070 */
[----:B------:R-:W-:Y:S01]  /*5c70*/  IMAD.WIDE.U32 R4, R23, -0x326172a9, RZ ;  /* 0xcd9e8d5717047825 */ /* 0x000fe200078e00ff */
[----:B------:R-:W-:Y:S03]  /*5c80*/  ISETP.LE.U32.AND P2, PT, R13, UR6, PT ;  /* 0x000000060d007c0c */ /* 0x000fe6000bf43070 */
[----:B------:R-:W4:Y:S01]  /*5c90*/  MUFU.EX2 R203, R47 ;  /* 0x0000002f00cb7308 */ /* 0x000f220000000800 */
[----:B------:R-:W-:Y:S02]  /*5ca0*/  LOP3.LUT R19, R11, UR17, R26, 0x96, !PT ;  /* 0x000000110b137c12 */ /* 0x000fe4000f8e961a */
[----:B------:R-:W-:Y:S02]  /*5cb0*/  SHF.R.U32.HI R33, RZ, 0x10, R10 ;  /* 0x00000010ff217819 */ /* 0x000fe4000001160a */
[----:B------:R-:W-:Y:S01]  /*5cc0*/  LOP3.LUT R37, R10, 0xffff, RZ, 0xc0, !PT ;  /* 0x0000ffff0a257812 */ /* 0x000fe200078ec0ff */
[----:B------:R-:W-:Y:S01]  /*5cd0*/  IMAD.WIDE.U32 R10, R27, -0x2daee0ad, RZ ;  /* 0xd2511f531b0a7825 */ /* 0x000fe200078e00ff */
[----:B------:R-:W-:Y:S03]  /*5ce0*/  LOP3.LUT R13, R5, UR18, R24, 0x96, !PT ;  /* 0x00000012050d7c12 */ /* 0x000fe6000f8e9618 */
[----:B------:R-:W-:Y:S01]  /*5cf0*/  MUFU.EX2 R192, R192 ;  /* 0x000000c000c07308 */ /* 0x000fe20000000800 */
[----:B------:R-:W-:Y:S02]  /*5d00*/  LOP3.LUT R12, R7, UR17, R30, 0x96, !PT ;  /* 0x00000011070c7c12 */ /* 0x000fe4000f8e961e */
[C---:B------:R-:W-:Y:S02]  /*5d10*/  LOP3.LUT R25, R4.reuse, 0xff, RZ, 0xc0, !PT ;  /* 0x000000ff04197812 */ /* 0x040fe400078ec0ff */
[--C-:B------:R-:W-:Y:S02]  /*5d20*/  SHF.R.U32.HI R24, RZ, 0x18, R4.reuse ;  /* 0x00000018ff187819 */ /* 0x100fe40000011604 */
[----:B------:R-:W-:Y:S03]  /*5d30*/  SHF.R.U32.HI R27, RZ, 0x10, R4 ;  /* 0x00000010ff1b7819 */ /* 0x000fe60000011604 */
[----:B------:R-:W4:Y:S01]  /*5d40*/  MUFU.EX2 R191, R191 ;  /* 0x000000bf00bf7308 */ /* 0x000f220000000800 */
[----:B------:R-:W-:Y:S02]  /*5d50*/  LOP3.LUT R30, R4, 0xffff, RZ, 0xc0, !PT ;  /* 0x0000ffff041e7812 */ /* 0x000fe400078ec0ff */
[----:B------:R-:W-:Y:S02]  /*5d60*/  SHF.R.U32.HI R4, RZ, 0x18, R20 ;  /* 0x00000018ff047819 */ /* 0x000fe40000011614 */
[----:B------:R-:W-:Y:S02]  /*5d70*/  ISETP.LE.U32.AND P6, PT, R9, UR6, PT ;  /* 0x0000000609007c0c */ /* 0x000fe4000bfc3070 */
[----:B------:R-:W-:Y:S03]  /*5d80*/  LOP3.LUT R5, R20, 0xff, RZ, 0xc0, !PT ;  /* 0x000000ff14057812 */ /* 0x000fe600078ec0ff */
[----:B------:R-:W-:Y:S01]  /*5d90*/  MUFU.EX2 R190, R190 ;  /* 0x000000be00be7308 */ /* 0x000fe20000000800 */
[----:B------:R-:W-:Y:S01]  /*5da0*/  ISETP.LE.U32.AND P5, PT, R8, UR6, PT ;  /* 0x0000000608007c0c */ /* 0x000fe2000bfa3070 */
[----:B------:R-:W-:Y:S01]  /*5db0*/  IMAD.WIDE.U32 R8, R29, -0x326172a9, RZ ;  /* 0xcd9e8d571d087825 */ /* 0x000fe200078e00ff */
[----:B------:R-:W-:Y:S02]  /*5dc0*/  LOP3.LUT R23, R10, 0xff, RZ, 0xc0, !PT ;  /* 0x000000ff0a177812 */ /* 0x000fe400078ec0ff */
[----:B------:R-:W-:Y:S02]  /*5dd0*/  LOP3.LUT R15, R11, UR17, R32, 0x96, !PT ;  /* 0x000000110b0f7c12 */ /* 0x000fe4000f8e9620 */
[C---:B------:R-:W-:Y:S03]  /*5de0*/  LOP3.LUT R21, R8.reuse, 0xff, RZ, 0xc0, !PT ;  /* 0x000000ff08157812 */ /* 0x040fe600078ec0ff */
[----:B------:R-:W-:Y:S01]  /*5df0*/  MUFU.EX2 R185, R185 ;  /* 0x000000b900b97308 */ /* 0x000fe20000000800 */
[--C-:B------:R-:W-:Y:S02]  /*5e00*/  SHF.R.U32.HI R22, RZ, 0x18, R8.reuse ;  /* 0x00000018ff167819 */ /* 0x100fe40000011608 */
[----:B------:R-:W-:Y:S02]  /*5e10*/  LOP3.LUT R29, R8, 0xffff, RZ, 0xc0, !PT ;  /* 0x0000ffff081d7812 */ /* 0x000fe400078ec0ff */
[----:B------:R-:W-:Y:S02]  /*5e20*/  SHF.R.U32.HI R26, RZ, 0x10, R8 ;  /* 0x00000010ff1a7819 */ /* 0x000fe40000011608 */
[----:B------:R-:W-:Y:S03]  /*5e30*/  LOP3.LUT R8, R6, 0xff, RZ, 0xc0, !PT ;  /* 0x000000ff06087812 */ /* 0x000fe600078ec0ff */
[----:B------:R-:W4:Y:S01]  /*5e40*/  MUFU.EX2 R187, R187 ;  /* 0x000000bb00bb7308 */ /* 0x000f220000000800 */
[----:B------:R-:W-:Y:S02]  /*5e50*/  LOP3.LUT R32, R10, 0xffff, RZ, 0xc0, !PT ;  /* 0x0000ffff0a207812 */ /* 0x000fe400078ec0ff */
[----:B------:R-:W-:Y:S02]  /*5e60*/  SHF.R.U32.HI R11, RZ, 0x10, R6 ;  /* 0x00000010ff0b7819 */ /* 0x000fe40000011606 */
[----:B------:R-:W-:Y:S05]  /*5e70*/  LOP3.LUT R7, R6, 0xffff, RZ, 0xc0, !PT ;  /* 0x0000ffff06077812 */ /* 0x000fea00078ec0ff */
[----:B------:R-:W-:Y:S10]  /*5e80*/  MUFU.EX2 R183, R183 ;  /* 0x000000b700b77308 */ /* 0x000ff40000000800 */
[----:B------:R-:W4:Y:S10]  /*5e90*/  MUFU.EX2 R184, R184 ;  /* 0x000000b800b87308 */ /* 0x000f340000000800 */
[----:B------:R-:W4:Y:S10]  /*5ea0*/  MUFU.EX2 R182, R182 ;  /* 0x000000b600b67308 */ /* 0x000f340000000800 */
[----:B------:R-:W-:Y:S10]  /*5eb0*/  MUFU.EX2 R180, R180 ;  /* 0x000000b400b47308 */ /* 0x000ff40000000800 */
[----:B------:R-:W4:Y:S10]  /*5ec0*/  MUFU.EX2 R181, R181 ;  /* 0x000000b500b57308 */ /* 0x000f340000000800 */
[----:B------:R-:W-:Y:S10]  /*5ed0*/  MUFU.EX2 R179, R40 ;  /* 0x0000002800b37308 */ /* 0x000ff40000000800 */
[----:B------:R-:W4:Y:S10]  /*5ee0*/  MUFU.EX2 R186, R49 ;  /* 0x0000003100ba7308 */ /* 0x000f340000000800 */
[----:B------:R-:W4:Y:S10]  /*5ef0*/  MUFU.EX2 R178, R43 ;  /* 0x0000002b00b27308 */ /* 0x000f340000000800 */
[----:B------:R-:W4:Y:S10]  /*5f00*/  MUFU.EX2 R177, R46 ;  /* 0x0000002e00b17308 */ /* 0x000f340000000800 */
        /* <DEDUP_REMOVED lines=13> */
[----:B------:R-:W4:Y:S10]  /*5fe0*/  MUFU.EX2 R112, R59 ;  /* 0x0000003b00707308 */ /* 0x000f340000000800 */
[----:B------:R-:W-:Y:S10]  /*5ff0*/  MUFU.EX2 R111, R57 ;  /* 0x00000039006f7308 */ /* 0x000ff40000000800 */
[----:B------:R-:W4:Y:S10]  /*6000*/  MUFU.EX2 R110, R58 ;  /* 0x0000003a006e7308 */ /* 0x000f340000000800 */
[----:B------:R-:W4:Y:S01]  /*6010*/  MUFU.EX2 R109, R16 ;  /* 0x00000010006d7308 */ /* 0x000f220000000800 */
[----:B------:R-:W-:Y:S01]  /*6020*/  @!P4 FADD.FTZ R209, -R209, -RZ ;  /* 0x800000ffd1d1c221 */ /* 0x000fe20000010100 */
[----:B------:R-:W-:Y:S01]  /*6030*/  ISETP.LE.U32.AND P4, PT, R4, UR6, PT ;  /* 0x0000000604007c0c */ /* 0x000fe2000bf83070 */
[----:B------:R-:W-:Y:S01]  /*6040*/  @!P3 FADD.FTZ R208, -R208, -RZ ;  /* 0x800000ffd0d0b221 */ /* 0x000fe20000010100 */
[----:B------:R-:W-:Y:S01]  /*6050*/  ISETP.LE.U32.AND P3, PT, R14, UR6, PT ;  /* 0x000000060e007c0c */ /* 0x000fe2000bf63070 */
[----:B------:R-:W-:Y:S01]  /*6060*/  @!P1 FADD.FTZ R217, -R217, -RZ ;  /* 0x800000ffd9d99221 */ /* 0x000fe20000010100 */
[----:B------:R-:W-:Y:S01]  /*6070*/  LOP3.LUT R4, R31, 0xff, RZ, 0xc0, !PT ;  /* 0x000000ff1f047812 */ /* 0x000fe200078ec0ff */
[----:B------:R-:W-:Y:S01]  /*6080*/  @!P2 FADD.FTZ R218, -R218, -RZ ;  /* 0x800000ffdadaa221 */ /* 0x000fe20000010100 */
[----:B------:R-:W-:Y:S01]  /*6090*/  ISETP.LE.U32.AND P2, PT, R5, UR6, PT ;  /* 0x0000000605007c0c */ /* 0x000fe2000bf43070 */
[----:B-1----:R-:W-:Y:S01]  /*60a0*/  @!P0 FADD.FTZ R219, -R219, -RZ ;  /* 0x800000ffdbdb8221 */ /* 0x002fe20000010100 */
[----:B------:R-:W-:Y:S01]  /*60b0*/  ISETP.LE.U32.AND P1, PT, R4, UR6, PT ;  /* 0x0000000604007c0c */ /* 0x000fe2000bf23070 */
[----:B------:R-:W-:Y:S01]  /*60c0*/  @!P6 FADD.FTZ R214, -R214, -RZ ;  /* 0x800000ffd6d6e221 */ /* 0x000fe20000010100 */
[----:B------:R-:W-:Y:S01]  /*60d0*/  LOP3.LUT R4, R19, 0xff, RZ, 0xc0, !PT ;  /* 0x000000ff13047812 */ /* 0x000fe200078ec0ff */
[----:B------:R-:W-:Y:S01]  /*60e0*/  @!P5 FADD.FTZ R215, -R215, -RZ ;  /* 0x800000ffd7d7d221 */ /* 0x000fe20000010100 */
[----:B------:R-:W-:Y:S01]  /*60f0*/  ISETP.LE.U32.AND P6, PT, R21, UR6, PT ;  /* 0x0000000615007c0c */ /* 0x000fe2000bfc3070 */
[----:B------:R-:W-:Y:S01]  /*6100*/  @!P4 FADD.FTZ R195, -R195, -RZ ;  /* 0x800000ffc3c3c221 */ /* 0x000fe20000010100 */
[----:B------:R-:W-:Y:S01]  /*6110*/  ISETP.LE.U32.AND P0, PT, R4, UR6, PT ;  /* 0x0000000604007c0c */ /* 0x000fe2000bf03070 */
[----:B--2---:R-:W-:Y:S01]  /*6120*/  @!P3 FADD.FTZ R220, -R220, -RZ ;  /* 0x800000ffdcdcb221 */ /* 0x004fe20000010100 */
[----:B------:R-:W-:Y:S02]  /*6130*/  SHF.R.U32.HI R4, RZ, 0x18, R19 ;  /* 0x00000018ff047819 */ /* 0x000fe40000011613 */
[----:B------:R-:W-:Y:S01]  /*6140*/  LOP3.LUT R5, R33, 0xff, RZ, 0xc0, !PT ;  /* 0x000000ff21057812 */ /* 0x000fe200078ec0ff */
[----:B------:R-:W-:Y:S01]  /*6150*/  @!P2 FADD.FTZ R194, -R194, -RZ ;  /* 0x800000ffc2c2a221 */ /* 0x000fe20000010100 */
[----:B------:R-:W-:Y:S01]  /*6160*/  ISETP.LE.U32.AND P3, PT, R4, UR6, PT ;  /* 0x0000000604007c0c */ /* 0x000fe2000bf63070 */
[----:B------:R-:W-:Y:S01]  /*6170*/  @!P1 FADD.FTZ R205, -R205, -RZ ;  /* 0x800000ffcdcd9221 */ /* 0x000fe20000010100 */
[----:B------:R-:W-:Y:S02]  /*6180*/  LOP3.LUT R4, R17, 0xff, RZ, 0xc0, !PT ;  /* 0x000000ff11047812 */ /* 0x000fe400078ec0ff */
[----:B------:R-:W-:Y:S01]  /*6190*/  ISETP.LE.U32.AND P5, PT, R22, UR6, PT ;  /* 0x0000000616007c0c */ /* 0x000fe2000bfa3070 */
[----:B------:R-:W-:Y:S01]  /*61a0*/  @!P6 FADD.FTZ R200, -R200, -RZ ;  /* 0x800000ffc8c8e221 */ /* 0x000fe20000010100 */
[----:B------:R-:W-:Y:S01]  /*61b0*/  ISETP.LE.U32.AND P4, PT, R5, UR6, PT ;  /* 0x0000000605007c0c */ /* 0x000fe2000bf83070 */
[----:B------:R-:W-:Y:S01]  /*61c0*/  @!P0 FADD.FTZ R202, -R202, -RZ ;  /* 0x800000ffcaca8221 */ /* 0x000fe20000010100 */
[----:B------:R-:W-:Y:S02]  /*61d0*/  ISETP.LE.U32.AND P2, PT, R4, UR6, PT ;  /* 0x0000000604007c0c */ /* 0x000fe4000bf43070 */
[----:B------:R-:W-:Y:S02]  /*61e0*/  SHF.R.U32.HI R4, RZ, 0x18, R17 ;  /* 0x00000018ff047819 */ /* 0x000fe40000011611 */
[----:B------:R-:W-:Y:S01]  /*61f0*/  LOP3.LUT R5, R34, 0xff, RZ, 0xc0, !PT ;  /* 0x000000ff22057812 */ /* 0x000fe200078ec0ff */
[----:B------:R-:W-:Y:S01]  /*6200*/  @!P3 FADD.FTZ R201, -R201, -RZ ;  /* 0x800000ffc9c9b221 */ /* 0x000fe20000010100 */
[----:B------:R-:W-:Y:S02]  /*6210*/  ISETP.LE.U32.AND P1, PT, R4, UR6, PT ;  /* 0x0000000604007c0c */ /* 0x000fe4000bf23070 */
[----:B------:R-:W-:Y:S01]  /*6220*/  LOP3.LUT R4, R18, 0xff, RZ, 0xc0, !PT ;  /* 0x000000ff12047812 */ /* 0x000fe200078ec0ff */
[----:B------:R-:W-:Y:S01]  /*6230*/  @!P5 FADD.FTZ R198, -R198, -RZ ;  /* 0x800000ffc6c6d221 */ /* 0x000fe20000010100 */
[----:B------:R-:W-:Y:S01]  /*6240*/  ISETP.LE.U32.AND P6, PT, R5, UR6, PT ;  /* 0x0000000605007c0c */ /* 0x000fe2000bfc3070 */
[----:B------:R-:W-:Y:S01]  /*6250*/  @!P4 FADD.FTZ R211, -R211, -RZ ;  /* 0x800000ffd3d3c221 */ /* 0x000fe20000010100 */
[----:B------:R-:W-:Y:S01]  /*6260*/  ISETP.LE.U32.AND P5, PT, R4, UR6, PT ;  /* 0x0000000604007c0c */ /* 0x000fe2000bfa3070 */
[----:B------:R-:W-:Y:S01]  /*6270*/  @!P2 FADD.FTZ R199, -R199, -RZ ;  /* 0x800000ffc7c7a221 */ /* 0x000fe20000010100 */
[----:B------:R-:W-:Y:S02]  /*6280*/  ISETP.LE.U32.AND P4, PT, R25, UR6, PT ;  /* 0x0000000619007c0c */ /* 0x000fe4000bf83070 */
[----:B------:R-:W-:Y:S02]  /*6290*/  LOP3.LUT R4, R35, 0xff, RZ, 0xc0, !PT ;  /* 0x000000ff23047812 */ /* 0x000fe400078ec0ff */
[----:B------:R-:W-:Y:S01]  /*62a0*/  LOP3.LUT R14, R9, UR18, R28, 0x96, !PT ;  /* 0x00000012090e7c12 */ /* 0x000fe2000f8e961c */
[----:B------:R-:W-:Y:S01]  /*62b0*/  @!P1 FADD.FTZ R196, -R196, -RZ ;  /* 0x800000ffc4c49221 */ /* 0x000fe20000010100 */
[----:B------:R-:W-:Y:S02]  /*62c0*/  ISETP.LE.U32.AND P3, PT, R4, UR6, PT ;  /* 0x0000000604007c0c */ /* 0x000fe4000bf63070 */
[----:B------:R-:W-:Y:S01]  /*62d0*/  ISETP.LE.U32.AND P1, PT, R23, UR6, PT ;  /* 0x0000000617007c0c */ /* 0x000fe2000bf23070 */
[----:B------:R-:W-:Y:S01]  /*62e0*/  @!P6 FADD.FTZ R197, -R197, -RZ ;  /* 0x800000ffc5c5e221 */ /* 0x000fe20000010100 */
[----:B------:R-:W-:Y:S01]  /*62f0*/  SHF.R.U32.HI R9, RZ, 0x18, R10 ;  /* 0x00000018ff097819 */ /* 0x000fe2000001160a */
[----:B------:R-:W-:Y:S01]  /*6300*/  @!P5 FADD.FTZ R206, -R206, -RZ ;  /* 0x800000ffceced221 */ /* 0x000fe20000010100 */
[----:B------:R-:W-:Y:S01]  /*6310*/  SHF.R.U32.HI R5, RZ, 0x18, R18 ;  /* 0x00000018ff057819 */ /* 0x000fe20000011612 */
[----:B------:R-:W-:Y:S01]  /*6320*/  @!P4 FADD.FTZ R207, -R207, -RZ ;  /* 0x800000ffcfcfc221 */ /* 0x000fe20000010100 */
[----:B------:R-:W-:Y:S02]  /*6330*/  SHF.R.U32.HI R4, RZ, 0x8, R36 ;  /* 0x00000008ff047819 */ /* 0x000fe40000011624 */
[----:B------:R-:W-:Y:S02]  /*6340*/  ISETP.LE.U32.AND P0, PT, R5, UR6, PT ;  /* 0x0000000605007c0c */ /* 0x000fe4000bf03070 */
[----:B------:R-:W-:Y:S01]  /*6350*/  ISETP.LE.U32.AND P2, PT, R24, UR6, PT ;  /* 0x0000000618007c0c */ /* 0x000fe2000bf43070 */
[----:B---3--:R-:W-:Y:S01]  /*6360*/  @!P3 FADD.FTZ R212, -R212, -RZ ;  /* 0x800000ffd4d4b221 */ /* 0x008fe20000010100 */
[----:B------:R-:W-:Y:S01]  /*6370*/  ISETP.LE.U32.AND P6, PT, R9, UR6, PT ;  /* 0x0000000609007c0c */ /* 0x000fe2000bfc3070 */
[----:B------:R-:W-:Y:S01]  /*6380*/  @!P1 FADD.FTZ R216, -R216, -RZ ;  /* 0x800000ffd8d89221 */ /* 0x000fe20000010100 */
[----:B------:R-:W-:Y:S02]  /*6390*/  LOP3.LUT R4, R4, 0xffff, RZ, 0xc0, !PT ;  /* 0x0000ffff04047812 */ /* 0x000fe400078ec0ff */
[----:B------:R-:W-:Y:S02]  /*63a0*/  SHF.R.U32.HI R5, RZ, 0x10, R20 ;  /* 0x00000010ff057819 */ /* 0x000fe40000011614 */
[----:B------:R-:W-:Y:S02]  /*63b0*/  ISETP.LE.U32.AND P4, PT, R4, UR6, PT ;  /* 0x0000000604007c0c */ /* 0x000fe4000bf83070 */
[----:B------:R-:W-:Y:S01]  /*63c0*/  LOP3.LUT R5, R5, 0xff, RZ, 0xc0, !PT ;  /* 0x000000ff05057812 */ /* 0x000fe200078ec0ff */
[----:B------:R-:W-:Y:S01]  /*63d0*/  @!P0 FADD.FTZ R204, -R204, -RZ ;  /* 0x800000ffcccc8221 */ /* 0x000fe20000010100 */
[----:B------:R-:W-:Y:S01]  /*63e0*/  SHF.R.U32.HI R4, RZ, 0x18, R14 ;  /* 0x00000018ff047819 */ /* 0x000fe2000001160e */
[----:B----4-:R-:W-:Y:S01]  /*63f0*/  @!P2 FADD.FTZ R203, -R203, -RZ ;  /* 0x800000ffcbcba221 */ /* 0x010fe20000010100 */
[----:B------:R-:W-:Y:S01]  /*6400*/  ISETP.LE.U32.AND P5, PT, R8, UR6, PT ;  /* 0x0000000608007c0c */ /* 0x000fe2000bfa3070 */
[----:B------:R-:W-:Y:S01]  /*6410*/  @!P6 FADD.FTZ R213, -R213, -RZ ;  /* 0x800000ffd5d5e221 */ /* 0x000fe20000010100 */
[----:B------:R-:W-:Y:S02]  /*6420*/  ISETP.LE.U32.AND P3, PT, R5, UR6, PT ;  /* 0x0000000605007c0c */ /* 0x000fe4000bf63070 */
[----:B------:R-:W-:Y:S02]  /*6430*/  ISETP.LE.U32.AND P1, PT, R4, UR6, PT ;  /* 0x0000000604007c0c */ /* 0x000fe4000bf23070 */
[----:B------:R-:W-:Y:S01]  /*6440*/  LOP3.LUT R5, R14, 0xff, RZ, 0xc0, !PT ;  /* 0x000000ff0e057812 */ /* 0x000fe200078ec0ff */
[----:B------:R-:W-:Y:S01]  /*6450*/  @!P4 FADD.FTZ R191, -R191, -RZ ;  /* 0x800000ffbfbfc221 */ /* 0x000fe20000010100 */
[----:B------:R-:W-:Y:S02]  /*6460*/  LOP3.LUT R4, R26, 0xff, RZ, 0xc0, !PT ;  /* 0x000000ff1a047812 */ /* 0x000fe400078ec0ff */
        /* <DEDUP_REMOVED lines=8> */
[----:B------:R-:W-:Y:S02]  /*64f0*/  SHF.R.U32.HI R10, RZ, 0x18, R6 ;  /* 0x00000018ff0a7819 */ /* 0x000fe40000011606 */
[----:B------:R-:W-:Y:S01]  /*6500*/  LOP3.LUT R5, R5, 0xff, RZ, 0xc0, !PT ;  /* 0x000000ff05057812 */ /* 0x000fe200078ec0ff */
[----:B------:R-:W-:Y:S01]  /*6510*/  @!P2 FADD.FTZ R190, -R190, -RZ ;  /* 0x800000ffbebea221 */ /* 0x000fe20000010100 */
[----:B------:R-:W-:Y:S01]  /*6520*/  LOP3.LUT R4, R4, 0xffff, RZ, 0xc0, !PT ;  /* 0x0000ffff04047812 */ /* 0x000fe200078ec0ff */
[----:B------:R-:W-:Y:S01]  /*6530*/  @!P6 FADD.FTZ R185, -R185, -RZ ;  /* 0x800000ffb9b9e221 */ /* 0x000fe20000010100 */
[----:B------:R-:W-:Y:S02]  /*6540*/  SHF.R.U32.HI R6, RZ, 0x10, R17 ;  /* 0x00000010ff067819 */ /* 0x000fe40000011611 */
[----:B------:R-:W-:Y:S02]  /*6550*/  ISETP.LE.U32.AND P5, PT, R5, UR6, PT ;  /* 0x0000000605007c0c */ /* 0x000fe4000bfa3070 */
[----:B------:R-:W-:Y:S02]  /*6560*/  ISETP.LE.U32.AND P3, PT, R4, UR6, PT ;  /* 0x0000000604007c0c */ /* 0x000fe4000bf63070 */
[----:B------:R-:W-:Y:S02]  /*6570*/  LOP3.LUT R5, R6, 0xff, RZ, 0xc0, !PT ;  /* 0x000000ff06057812 */ /* 0x000fe400078ec0ff */
[----:B------:R-:W-:Y:S02]  /*6580*/  SHF.R.U32.HI R4, RZ, 0x8, R38 ;  /* 0x00000008ff047819 */ /* 0x000fe40000011626 */
[----:B------:R-:W-:Y:S02]  /*6590*/  ISETP.LE.U32.AND P4, PT, R5, UR6, PT ;  /* 0x0000000605007c0c */ /* 0x000fe4000bf83070 */
[----:B------:R-:W-:Y:S02]  /*65a0*/  LOP3.LUT R4, R4, 0xffff, RZ, 0xc0, !PT ;  /* 0x0000ffff04047812 */ /* 0x000fe400078ec0ff */
[----:B------:R-:W-:Y:S01]  /*65b0*/  SHF.R.U32.HI R5, RZ, 0x8, R39 ;  /* 0x00000008ff057819 */ /* 0x000fe20000011627 */
[----:B------:R-:W-:Y:S01]  /*65c0*/  @!P5 FADD.FTZ R184, -R184, -RZ ;  /* 0x800000ffb8b8d221 */ /* 0x000fe20000010100 */
[----:B------:R-:W-:Y:S01]  /*65d0*/  SHF.R.U32.HI R6, RZ, 0x10, R18 ;  /* 0x00000010ff067819 */ /* 0x000fe20000011612 */
[----:B------:R-:W-:Y:S01]  /*65e0*/  @!P3 FADD.FTZ R183, -R183, -RZ ;  /* 0x800000ffb7b7b221 */ /* 0x000fe20000010100 */
[----:B------:R-:W-:Y:S02]  /*65f0*/  ISETP.LE.U32.AND P2, PT, R4, UR6, PT ;  /* 0x0000000604007c0c */ /* 0x000fe4000bf43070 */
[----:B------:R-:W-:Y:S02]  /*6600*/  LOP3.LUT R4, R5, 0xffff, RZ, 0xc0, !PT ;  /* 0x0000ffff05047812 */ /* 0x000fe400078ec0ff */
[----:B------:R-:W-:Y:S01]  /*6610*/  LOP3.LUT R6, R6, 0xff, RZ, 0xc0, !PT ;  /* 0x000000ff06067812 */ /* 0x000fe200078ec0ff */
[----:B------:R-:W-:Y:S01]  /*6620*/  @!P4 FADD.FTZ R182, -R182, -RZ ;  /* 0x800000ffb6b6c221 */ /* 0x000fe20000010100 */
[----:B------:R-:W-:Y:S02]  /*6630*/  ISETP.LE.U32.AND P6, PT, R4, UR6, PT ;  /* 0x0000000604007c0c */ /* 0x000fe4000bfc3070 */
[----:B------:R-:W-:Y:S02]  /*6640*/  ISETP.LE.U32.AND P1, PT, R6, UR6, PT ;  /* 0x0000000606007c0c */ /* 0x000fe4000bf23070 */
[----:B------:R-:W-:Y:S02]  /*6650*/  SHF.R.U32.HI R4, RZ, 0x18, R13 ;  /* 0x00000018ff047819 */ /* 0x000fe4000001160d */
[----:B------:R-:W-:Y:S01]  /*6660*/  LOP3.LUT R5, R13, 0xff, RZ, 0xc0, !PT ;  /* 0x000000ff0d057812 */ /* 0x000fe200078ec0ff */
[----:B------:R-:W-:Y:S01]  /*6670*/  @!P2 FADD.FTZ R181, -R181, -RZ ;  /* 0x800000ffb5b5a221 */ /* 0x000fe20000010100 */
[----:B------:R-:W-:Y:S02]  /*6680*/  ISETP.LE.U32.AND P3, PT, R4, UR6, PT ;  /* 0x0000000604007c0c */ /* 0x000fe4000bf63070 */
[----:B------:R-:W-:Y:S02]  /*6690*/  ISETP.LE.U32.AND P5, PT, R5, UR6, PT ;  /* 0x0000000605007c0c */ /* 0x000fe4000bfa3070 */
[----:B------:R-:W-:Y:S01]  /*66a0*/  LOP3.LUT R4, R27, 0xff, RZ, 0xc0, !PT ;  /* 0x000000ff1b047812 */ /* 0x000fe200078ec0ff */
[----:B------:R-:W-:Y:S01]  /*66b0*/  @!P6 FADD.FTZ R186, -R186, -RZ ;  /* 0x800000ffbabae221 */ /* 0x000fe20000010100 */
[----:B------:R-:W-:Y:S01]  /*66c0*/  LOP3.LUT R5, R15, 0xff, RZ, 0xc0, !PT ;  /* 0x000000ff0f057812 */ /* 0x000fe200078ec0ff */
[----:B------:R-:W-:Y:S01]  /*66d0*/  @!P1 FADD.FTZ R180, -R180, -RZ ;  /* 0x800000ffb4b49221 */ /* 0x000fe20000010100 */
[----:B------:R-:W-:Y:S02]  /*66e0*/  ISETP.LE.U32.AND P4, PT, R4, UR6, PT ;  /* 0x0000000604007c0c */ /* 0x000fe4000bf83070 */
[----:B------:R-:W-:Y:S02]  /*66f0*/  SHF.R.U32.HI R4, RZ, 0x18, R15 ;  /* 0x00000018ff047819 */ /* 0x000fe4000001160f */
[----:B------:R-:W-:Y:S01]  /*6700*/  LOP3.LUT R20, R20, 0xffff, RZ, 0xc0, !PT ;  /* 0x0000ffff14147812 */ /* 0x000fe200078ec0ff */
[----:B------:R-:W-:Y:S01]  /*6710*/  @!P3 FADD.FTZ R178, -R178, -RZ ;  /* 0x800000ffb2b2b221 */ /* 0x000fe20000010100 */
[----:B------:R-:W-:Y:S01]  /*6720*/  ISETP.LE.U32.AND P1, PT, R4, UR6, PT ;  /* 0x0000000604007c0c */ /* 0x000fe2000bf23070 */
[----:B------:R-:W-:Y:S01]  /*6730*/  @!P5 FADD.FTZ R179, -R179, -RZ ;  /* 0x800000ffb3b3d221 */ /* 0x000fe20000010100 */
[----:B------:R-:W-:Y:S02]  /*6740*/  LOP3.LUT R4, R12, 0xff, RZ, 0xc0, !PT ;  /* 0x000000ff0c047812 */ /* 0x000fe400078ec0ff */
[----:B------:R-:W-:Y:S02]  /*6750*/  ISETP.LE.U32.AND P2, PT, R5, UR6, PT ;  /* 0x0000000605007c0c */ /* 0x000fe4000bf43070 */
[----:B------:R-:W-:Y:S01]  /*6760*/  LOP3.LUT R5, R28, 0xff, RZ, 0xc0, !PT ;  /* 0x000000ff1c057812 */ /* 0x000fe200078ec0ff */
[----:B------:R-:W-:Y:S01]  /*6770*/  @!P4 FADD.FTZ R177, -R177, -RZ ;  /* 0x800000ffb1b1c221 */ /* 0x000fe20000010100 */
[----:B------:R-:W-:Y:S02]  /*6780*/  ISETP.LE.U32.AND P5, PT, R4, UR6, PT ;  /* 0x0000000604007c0c */ /* 0x000fe4000bfa3070 */
[----:B------:R-:W-:Y:S02]  /*6790*/  SHF.R.U32.HI R4, RZ, 0x8, R20 ;  /* 0x00000008ff047819 */ /* 0x000fe40000011614 */
[----:B------:R-:W-:Y:S01]  /*67a0*/  ISETP.LE.U32.AND P6, PT, R5, UR6, PT ;  /* 0x0000000605007c0c */ /* 0x000fe2000bfc3070 */
[----:B------:R-:W-:Y:S01]  /*67b0*/  @!P1 FADD.FTZ R188, -R188, -RZ ;  /* 0x800000ffbcbc9221 */ /* 0x000fe20000010100 */
[----:B------:R-:W-:Y:S02]  /*67c0*/  SHF.R.U32.HI R5, RZ, 0x18, R12 ;  /* 0x00000018ff057819 */ /* 0x000fe4000001160c */
[----:B------:R-:W-:Y:S01]  /*67d0*/  SHF.R.U32.HI R6, RZ, 0x10, R14 ;  /* 0x00000010ff067819 */ /* 0x000fe2000001160e */
[----:B------:R-:W-:Y:S01]  /*67e0*/  @!P2 FADD.FTZ R189, -R189, -RZ ;  /* 0x800000ffbdbda221 */ /* 0x000fe20000010100 */
[----:B------:R-:W-:Y:S02]  /*67f0*/  LOP3.LUT R4, R4, 0xffff, RZ, 0xc0, !PT ;  /* 0x0000ffff04047812 */ /* 0x000fe400078ec0ff */
[----:B------:R-:W-:Y:S01]  /*6800*/  ISETP.LE.U32.AND P3, PT, R5, UR6, PT ;  /* 0x0000000605007c0c */ /* 0x000fe2000bf63070 */
[----:B------:R-:W-:Y:S01]  /*6810*/  @!P5 FADD.FTZ R113, -R113, -RZ ;  /* 0x800000ff7171d221 */ /* 0x000fe20000010100 */
[----:B------:R-:W-:Y:S02]  /*6820*/  LOP3.LUT R5, R6, 0xff, RZ, 0xc0, !PT ;  /* 0x000000ff06057812 */ /* 0x000fe400078ec0ff */
[----:B------:R-:W-:Y:S01]  /*6830*/  ISETP.LE.U32.AND P4, PT, R4, UR6, PT ;  /* 0x0000000604007c0c */ /* 0x000fe2000bf83070 */
[----:B------:R-:W-:Y:S01]  /*6840*/  @!P6 FADD.FTZ R193, -R193, -RZ ;  /* 0x800000ffc1c1e221 */ /* 0x000fe20000010100 */
[----:B------:R-:W-:Y:S02]  /*6850*/  SHF.R.U32.HI R4, RZ, 0x8, R29 ;  /* 0x00000008ff047819 */ /* 0x000fe4000001161d */
[----:B------:R-:W-:Y:S02]  /*6860*/  LOP3.LUT R19, R19, 0xffff, RZ, 0xc0, !PT ;  /* 0x0000ffff13137812 */ /* 0x000fe400078ec0ff */
[----:B------:R-:W-:Y:S02]  /*6870*/  ISETP.LE.U32.AND P2, PT, R5, UR6, PT ;  /* 0x0000000605007c0c */ /* 0x000fe4000bf43070 */
[----:B------:R-:W-:Y:S01]  /*6880*/  LOP3.LUT R5, R4, 0xffff, RZ, 0xc0, !PT ;  /* 0x0000ffff04057812 */ /* 0x000fe200078ec0ff */
[----:B------:R-:W-:Y:S01]  /*6890*/  @!P3 FADD.FTZ R112, -R112, -RZ ;  /* 0x800000ff7070b221 */ /* 0x000fe20000010100 */
[----:B------:R-:W-:Y:S02]  /*68a0*/  SHF.R.U32.HI R6, RZ, 0x8, R19 ;  /* 0x00000008ff067819 */ /* 0x000fe40000011613 */
[----:B------:R-:W-:Y:S01]  /*68b0*/  LOP3.LUT R4, R17, 0xffff, RZ, 0xc0, !PT ;  /* 0x0000ffff11047812 */ /* 0x000fe200078ec0ff */
[----:B------:R-:W-:Y:S01]  /*68c0*/  @!P4 FADD.FTZ R126, -R126, -RZ ;  /* 0x800000ff7e7ec221 */ /* 0x000fe20000010100 */
[----:B------:R-:W-:Y:S02]  /*68d0*/  LOP3.LUT R6, R6, 0xffff, RZ, 0xc0, !PT ;  /* 0x0000ffff06067812 */ /* 0x000fe400078ec0ff */
[----:B------:R-:W-:Y:S02]  /*68e0*/  SHF.R.U32.HI R4, RZ, 0x8, R4 ;  /* 0x00000008ff047819 */ /* 0x000fe40000011604 */
[----:B------:R-:W-:Y:S01]  /*68f0*/  LOP3.LUT R18, R18, 0xffff, RZ, 0xc0, !PT ;  /* 0x0000ffff12127812 */ /* 0x000fe200078ec0ff */
[----:B------:R-:W-:Y:S01]  /*6900*/  @!P2 FADD.FTZ R125, -R125, -RZ ;  /* 0x800000ff7d7da221 */ /* 0x000fe20000010100 */
        /* <DEDUP_REMOVED lines=8> */
[----:B------:R-:W-:Y:S01]  /*6990*/  ISETP.LE.U32.AND P2, PT, R5, UR6, PT ;  /* 0x0000000605007c0c */ /* 0x000fe2000bf43070 */
[----:B------:R-:W-:Y:S01]  /*69a0*/  @!P6 FADD.FTZ R123, -R123, -RZ ;  /* 0x800000ff7b7be221 */ /* 0x000fe20000010100 */
[----:B------:R-:W-:Y:S02]  /*69b0*/  LOP3.LUT R4, R11, 0xff, RZ, 0xc0, !PT ;  /* 0x000000ff0b047812 */ /* 0x000fe400078ec0ff */
[----:B------:R-:W-:Y:S02]  /*69c0*/  LOP3.LUT R6, R6, 0xff, RZ, 0xc0, !PT ;  /* 0x000000ff06067812 */ /* 0x000fe400078ec0ff */
[----:B------:R-:W-:Y:S01]  /*69d0*/  SHF.R.U32.HI R5, RZ, 0x8, R30 ;  /* 0x00000008ff057819 */ /* 0x000fe2000001161e */
[----:B------:R-:W-:Y:S01]  /*69e0*/  @!P4 FADD.FTZ R122, -R122, -RZ ;  /* 0x800000ff7a7ac221 */ /* 0x000fe20000010100 */
[----:B------:R-:W-:Y:S02]  /*69f0*/  ISETP.LE.U32.AND P1, PT, R4, UR6, PT ;  /* 0x0000000604007c0c */ /* 0x000fe4000bf23070 */
[----:B------:R-:W-:Y:S02]  /*6a00*/  ISETP.LE.U32.AND P6, PT, R6, UR6, PT ;  /* 0x0000000606007c0c */ /* 0x000fe4000bfc3070 */
[----:B------:R-:W-:Y:S01]  /*6a10*/  LOP3.LUT R4, R5, 0xffff, RZ, 0xc0, !PT ;  /* 0x0000ffff05047812 */ /* 0x000fe200078ec0ff */
[----:B------:R-:W-:Y:S01]  /*6a20*/  @!P2 FADD.FTZ R121, -R121, -RZ ;  /* 0x800000ff7979a221 */ /* 0x000fe20000010100 */
[----:B------:R-:W-:Y:S02]  /*6a30*/  FSETP.GE.FTZ.AND P3, PT, R194, RZ, PT ;  /* 0x000000ffc200720b */ /* 0x000fe40003f76000 */
[----:B------:R-:W-:Y:S02]  /*6a40*/  ISETP.LE.U32.AND P4, PT, R4, UR6, PT ;  /* 0x0000000604007c0c */ /* 0x000fe4000bf83070 */
[----:B------:R-:W-:Y:S02]  /*6a50*/  SHF.R.U32.HI R4, RZ, 0x8, R32 ;  /* 0x00000008ff047819 */ /* 0x000fe40000011620 */
[----:B------:R-:W-:Y:S01]  /*6a60*/  SHF.R.U32.HI R5, RZ, 0x10, R15 ;  /* 0x00000010ff057819 */ /* 0x000fe2000001160f */
[----:B------:R-:W-:Y:S01]  /*6a70*/  @!P1 FADD.FTZ R108, -R108, -RZ ;  /* 0x800000ff6c6c9221 */ /* 0x000fe20000010100 */
[----:B------:R-:W-:Y:S01]  /*6a80*/  LOP3.LUT R4, R4, 0xffff, RZ, 0xc0, !PT ;  /* 0x0000ffff04047812 */ /* 0x000fe200078ec0ff */
[----:B------:R-:W-:Y:S01]  /*6a90*/  @!P6 FADD.FTZ R119, -R119, -RZ ;  /* 0x800000ff7777e221 */ /* 0x000fe20000010100 */
[----:B------:R-:W-:Y:S02]  /*6aa0*/  FSETP.GE.FTZ.AND P1, PT, R192, RZ, PT ;  /* 0x000000ffc000720b */ /* 0x000fe40003f36000 */
[----:B------:R-:W-:Y:S02]  /*6ab0*/  ISETP.LE.U32.AND P6, PT, R4, UR6, PT ;  /* 0x0000000604007c0c */ /* 0x000fe4000bfc3070 */
[----:B------:R-:W-:Y:S01]  /*6ac0*/  LOP3.LUT R5, R5, 0xff, RZ, 0xc0, !PT ;  /* 0x000000ff05057812 */ /* 0x000fe200078ec0ff */
[----:B------:R-:W-:Y:S01]  /*6ad0*/  @!P4 FADD.FTZ R118, -R118, -RZ ;  /* 0x800000ff7676c221 */ /* 0x000fe20000010100 */
[----:B------:R-:W-:Y:S02]  /*6ae0*/  LOP3.LUT R6, R14, 0xffff, RZ, 0xc0, !PT ;  /* 0x0000ffff0e067812 */ /* 0x000fe400078ec0ff */
[----:B------:R-:W-:Y:S02]  /*6af0*/  ISETP.LE.U32.AND P2, PT, R5, UR6, PT ;  /* 0x0000000605007c0c */ /* 0x000fe4000bf43070 */
[----:B------:R-:W-:Y:S02]  /*6b00*/  SHF.R.U32.HI R6, RZ, 0x8, R6 ;  /* 0x00000008ff067819 */ /* 0x000fe40000011606 */
[----:B------:R-:W-:Y:S02]  /*6b10*/  LOP3.LUT R13, R13, 0xffff, RZ, 0xc0, !PT ;  /* 0x0000ffff0d0d7812 */ /* 0x000fe400078ec0ff */
[----:B------:R-:W-:Y:S01]  /*6b20*/  LOP3.LUT R4, R6, 0xffff, RZ, 0xc0, !PT ;  /* 0x0000ffff06047812 */ /* 0x000fe200078ec0ff */
[----:B------:R-:W-:Y:S01]  /*6b30*/  @!P6 FADD.FTZ R127, -R127, -RZ ;  /* 0x800000ff7f7fe221 */ /* 0x000fe20000010100 */
[----:B------:R-:W-:Y:S02]  /*6b40*/  SHF.R.U32.HI R5, RZ, 0x8, R13 ;  /* 0x00000008ff057819 */ /* 0x000fe4000001160d */
[----:B------:R-:W-:Y:S02]  /*6b50*/  ISETP.LE.U32.AND P4, PT, R4, UR6, PT ;  /* 0x0000000604007c0c */ /* 0x000fe4000bf83070 */
[----:B------:R-:W-:Y:S01]  /*6b60*/  F2FP.RELU.BF16.F32.PACK_AB R0, R127, R216 ;  /* 0x000000d87f00723e */ /* 0x000fe200000018ff */
[----:B------:R-:W-:Y:S01]  /*6b70*/  @!P2 FADD.FTZ R120, -R120, -RZ ;  /* 0x800000ff7878a221 */ /* 0x000fe20000010100 */
[----:B------:R-:W-:Y:S02]  /*6b80*/  LOP3.LUT R5, R5, 0xffff, RZ, 0xc0, !PT ;  /* 0x0000ffff05057812 */ /* 0x000fe400078ec0ff */
[----:B------:R-:W-:Y:S02]  /*6b90*/  LOP3.LUT R15, R15, 0xffff, RZ, 0xc0, !PT ;  /* 0x0000ffff0f0f7812 */ /* 0x000fe400078ec0ff */
[----:B------:R-:W-:Y:S02]  /*6ba0*/  ISETP.LE.U32.AND P2, PT, R5, UR6, PT ;  /* 0x0000000605007c0c */ /* 0x000fe4000bf43070 */
[----:B------:R-:W-:Y:S02]  /*6bb0*/  SHF.R.U32.HI R5, RZ, 0x10, R12 ;  /* 0x00000010ff057819 */ /* 0x000fe4000001160c */
[----:B------:R-:W-:Y:S01]  /*6bc0*/  SHF.R.U32.HI R4, RZ, 0x8, R15 ;  /* 0x00000008ff047819 */ /* 0x000fe2000001160f */
[----:B------:R-:W-:Y:S01]  /*6bd0*/  @!P4 FADD.FTZ R117, -R117, -RZ ;  /* 0x800000ff7575c221 */ /* 0x000fe20000010100 */
[----:B------:R-:W-:Y:S02]  /*6be0*/  LOP3.LUT R5, R5, 0xff, RZ, 0xc0, !PT ;  /* 0x000000ff05057812 */ /* 0x000fe400078ec0ff */
[----:B------:R-:W-:Y:S02]  /*6bf0*/  LOP3.LUT R4, R4, 0xffff, RZ, 0xc0, !PT ;  /* 0x0000ffff04047812 */ /* 0x000fe400078ec0ff */
[----:B------:R-:W-:Y:S02]  /*6c00*/  ISETP.LE.U32.AND P4, PT, R5, UR6, PT ;  /* 0x0000000605007c0c */ /* 0x000fe4000bf83070 */
[----:B------:R-:W-:Y:S01]  /*6c10*/  F2FP.RELU.BF16.F32.PACK_AB R5, R126, R194 ;  /* 0x000000c27e05723e */ /* 0x000fe200000018ff */
[----:B------:R-:W-:Y:S01]  /*6c20*/  @!P2 FADD.FTZ R114, -R114, -RZ ;  /* 0x800000ff7272a221 */ /* 0x000fe20000010100 */
[----:B------:R-:W-:Y:S02]  /*6c30*/  ISETP.LE.U32.AND P6, PT, R4, UR6, PT ;  /* 0x0000000604007c0c */ /* 0x000fe4000bfc3070 */
[----:B------:R-:W-:Y:S01]  /*6c40*/  SHF.R.U32.HI R4, RZ, 0x8, R7 ;  /* 0x00000008ff047819 */ /* 0x000fe20000011607 */
[----:B------:R1:W-:Y:S01]  /*6c50*/  STS [R223+0x10000], R5 ;  /* 0x01000005df007388 */ /* 0x0003e20000000800 */
[----:B------:R-:W-:Y:S02]  /*6c60*/  LOP3.LUT R6, R12, 0xffff, RZ, 0xc0, !PT ;  /* 0x0000ffff0c067812 */ /* 0x000fe400078ec0ff */
[----:B------:R-:W-:Y:S02]  /*6c70*/  LOP3.LUT R7, R4, 0xffff, RZ, 0xc0, !PT ;  /* 0x0000ffff04077812 */ /* 0x000fe400078ec0ff */
[----:B------:R-:W-:Y:S01]  /*6c80*/  F2FP.RELU.BF16.F32.PACK_AB R4, R195, R192 ;  /* 0x000000c0c304723e */ /* 0x000fe200000018ff */
[----:B------:R-:W-:Y:S01]  /*6c90*/  @!P4 FADD.FTZ R110, -R110, -RZ ;  /* 0x800000ff6e6ec221 */ /* 0x000fe20000010100 */
[----:B------:R-:W-:Y:S02]  /*6ca0*/  SHF.R.U32.HI R6, RZ, 0x8, R6 ;  /* 0x00000008ff067819 */ /* 0x000fe40000011606 */
[----:B------:R-:W-:Y:S01]  /*6cb0*/  F2FP.RELU.BF16.F32.PACK_AB R8, R117, R190 ;  /* 0x000000be7508723e */ /* 0x000fe200000018ff */
[----:B------:R2:W-:Y:S01]  /*6cc0*/  STS [R223+0x10400], R4 ;  /* 0x01040004df007388 */ /* 0x0005e20000000800 */
[----:B------:R-:W-:Y:S01]  /*6cd0*/  LOP3.LUT R6, R6, 0xffff, RZ, 0xc0, !PT ;  /* 0x0000ffff06067812 */ /* 0x000fe200078ec0ff */
[----:B------:R-:W-:Y:S01]  /*6ce0*/  @!P6 FADD.FTZ R115, -R115, -RZ ;  /* 0x800000ff7373e221 */ /* 0x000fe20000010100 */
[----:B------:R-:W-:Y:S02]  /*6cf0*/  ISETP.LE.U32.AND P2, PT, R7, UR6, PT ;  /* 0x0000000607007c0c */ /* 0x000fe4000bf43070 */
[----:B------:R-:W-:Y:S02]  /*6d00*/  ISETP.LE.U32.AND P6, PT, R6, UR6, PT ;  /* 0x0000000606007c0c */ /* 0x000fe4000bfc3070 */
[----:B------:R-:W-:Y:S02]  /*6d10*/  F2FP.RELU.BF16.F32.PACK_AB R6, R191, R208 ;  /* 0x000000d0bf06723e */ /* 0x000fe400000018ff */
[----:B------:R-:W-:Y:S02]  /*6d20*/  F2FP.RELU.BF16.F32.PACK_AB R7, R187, R125 ;  /* 0x0000007dbb07723e */ /* 0x000fe400000018ff */
[----:B------:R-:W-:Y:S01]  /*6d30*/  ISETP.LE.U32.AND P0, PT, R10, UR6, PT ;  /* 0x000000060a007c0c */ /* 0x000fe2000bf03070 */
[----:B------:R3:W-:Y:S01]  /*6d40*/  STS [R225+0x10000], R6 ;  /* 0x01000006e1007388 */ /* 0x0007e20000000800 */
[----:B-1----:R-:W-:Y:S03]  /*6d50*/  F2FP.RELU.BF16.F32.PACK_AB R5, R209, R205 ;  /* 0x000000cdd105723e */ /* 0x002fe600000018ff */
[----:B------:R-:W-:Y:S01]  /*6d60*/  @!P2 FADD.FTZ R109, -R109, -RZ ;  /* 0x800000ff6d6da221 */ /* 0x000fe20000010100 */
[----:B------:R-:W-:Y:S01]  /*6d70*/  FSETP.GE.FTZ.AND P2, PT, R126, RZ, PT ;  /* 0x000000ff7e00720b */ /* 0x000fe20003f56000 */
[----:B------:R-:W-:Y:S01]  /*6d80*/  @!P6 FADD.FTZ R111, -R111, -RZ ;  /* 0x800000ff6f6fe221 */ /* 0x000fe20000010100 */
[----:B------:R1:W-:Y:S04]  /*6d90*/  STS [R225+0x10400], R5 ;  /* 0x01040005e1007388 */ /* 0x0003e80000000800 */
[----:B------:R4:W-:Y:S01]  /*6da0*/  STS [R223+0x12000], R8 ;  /* 0x01200008df007388 */ /* 0x0009e20000000800 */
[----:B--2---:R-:W-:Y:S01]  /*6db0*/  F2FP.RELU.BF16.F32.PACK_AB R4, R124, R200 ;  /* 0x000000c87c04723e */ /* 0x004fe200000018ff */
[----:B------:R-:W-:Y:S01]  /*6dc0*/  @!P0 FADD.FTZ R116, -R116, -RZ ;  /* 0x800000ff74748221 */ /* 0x000fe20000010100 */
[----:B------:R-:W-:Y:S01]  /*6dd0*/  FSETP.GE.FTZ.AND P0, PT, R195, RZ, PT ;  /* 0x000000ffc300720b */ /* 0x000fe20003f16000 */
[----:B------:R2:W-:Y:S04]  /*6de0*/  STS [R223+0x12400], R7 ;  /* 0x01240007df007388 */ /* 0x0005e80000000800 */
[----:B------:R2:W-:Y:S01]  /*6df0*/  STS [R225+0x12000], R4 ;  /* 0x01200004e1007388 */ /* 0x0005e20000000800 */
[----:B---3--:R-:W-:Y:S02]  /*6e00*/  F2FP.RELU.BF16.F32.PACK_AB R6, R201, R184 ;  /* 0x000000b8c906723e */ /* 0x008fe400000018ff */
[----:B-1----:R-:W-:Y:S02]  /*6e10*/  F2FP.RELU.BF16.F32.PACK_AB R5, R183, R218 ;  /* 0x000000dab705723e */ /* 0x002fe400000018ff */
[----:B----4-:R-:W-:Y:S02]  /*6e20*/  F2FP.RELU.BF16.F32.PACK_AB R8, R198, R185 ;  /* 0x000000b9c608723e */ /* 0x010fe400000018ff */
[----:B--2---:R-:W-:Y:S03]  /*6e30*/  F2FP.RELU.BF16.F32.PACK_AB R7, R123, R202 ;  /* 0x000000ca7b07723e */ /* 0x004fe600000018ff */
[----:B------:R1:W-:Y:S01]  /*6e40*/  STS [R225+0x12400], R8 ;  /* 0x01240008e1007388 */ /* 0x0003e20000000800 */
[----:B------:R-:W-:Y:S03]  /*6e50*/  F2FP.RELU.BF16.F32.PACK_AB R4, R217, R211 ;  /* 0x000000d3d904723e */ /* 0x000fe600000018ff */
[----:B------:R2:W-:Y:S04]  /*6e60*/  STS [R229+0x10000], R7 ;  /* 0x01000007e5007388 */ /* 0x0005e80000000800 */
[----:B------:R3:W-:Y:S04]  /*6e70*/  STS [R229+0x10400], R6 ;  /* 0x01040006e5007388 */ /* 0x0007e80000000800 */
[----:B------:R4:W-:Y:S04]  /*6e80*/  STS [R228+0x10000], R5 ;  /* 0x01000005e4007388 */ /* 0x0009e80000000800 */
[----:B------:R4:W-:Y:S01]  /*6e90*/  STS [R228+0x10400], R4 ;  /* 0x01040004e4007388 */ /* 0x0009e20000000800 */
[----:B-1----:R-:W-:Y:S02]  /*6ea0*/  F2FP.RELU.BF16.F32.PACK_AB R8, R122, R199 ;  /* 0x000000c77a08723e */ /* 0x002fe400000018ff */
[----:B--2---:R-:W-:Y:S03]  /*6eb0*/  F2FP.RELU.BF16.F32.PACK_AB R7, R196, R182 ;  /* 0x000000b6c407723e */ /* 0x004fe600000018ff */
[----:B------:R1:W-:Y:S01]  /*6ec0*/  STS [R229+0x12000], R8 ;  /* 0x01200008e5007388 */ /* 0x0003e20000000800 */
[----:B---3--:R-:W-:Y:S03]  /*6ed0*/  F2FP.RELU.BF16.F32.PACK_AB R6, R181, R214 ;  /* 0x000000d6b506723e */ /* 0x008fe600000018ff */
[----:B------:R2:W-:Y:S01]  /*6ee0*/  STS [R229+0x12400], R7 ;  /* 0x01240007e5007388 */ /* 0x0005e20000000800 */
[----:B----4-:R-:W-:Y:S03]  /*6ef0*/  F2FP.RELU.BF16.F32.PACK_AB R5, R215, R197 ;  /* 0x000000c5d705723e */ /* 0x010fe600000018ff */
[----:B------:R3:W-:Y:S01]  /*6f00*/  STS [R228+0x12000], R6 ;  /* 0x01200006e4007388 */ /* 0x0007e20000000800 */
[----:B------:R-:W-:Y:S03]  /*6f10*/  F2FP.RELU.BF16.F32.PACK_AB R4, R121, R206 ;  /* 0x000000ce7904723e */ /* 0x000fe600000018ff */
[----:B------:R4:W-:Y:S04]  /*6f20*/  STS [R228+0x12400], R5 ;  /* 0x01240005e4007388 */ /* 0x0009e80000000800 */
[----:B------:R4:W-:Y:S01]  /*6f30*/  STS [R222+0x10000], R4 ;  /* 0x01000004de007388 */ /* 0x0009e20000000800 */
[----:B-1----:R-:W-:Y:S02]  /*6f40*/  F2FP.RELU.BF16.F32.PACK_AB R8, R204, R180 ;  /* 0x000000b4cc08723e */ /* 0x002fe400000018ff */
[----:B--2---:R-:W-:Y:S03]  /*6f50*/  F2FP.RELU.BF16.F32.PACK_AB R7, R114, R179 ;  /* 0x000000b37207723e */ /* 0x004fe600000018ff */
[----:B------:R-:W-:Y:S01]  /*6f60*/  STS [R222+0x10400], R8 ;  /* 0x01040008de007388 */ /* 0x000fe20000000800 */
[----:B---3--:R-:W-:Y:S02]  /*6f70*/  F2FP.RELU.BF16.F32.PACK_AB R6, R178, R119 ;  /* 0x00000077b206723e */ /* 0x008fe400000018ff */
[----:B----4-:R-:W-:Y:S02]  /*6f80*/  F2FP.RELU.BF16.F32.PACK_AB R5, R186, R219 ;  /* 0x000000dbba05723e */ /* 0x010fe400000018ff */
[----:B------:R-:W-:Y:S03]  /*6f90*/  F2FP.RELU.BF16.F32.PACK_AB R4, R220, R212 ;  /* 0x000000d4dc04723e */ /* 0x000fe600000018ff */
        /* <DEDUP_REMOVED lines=16> */
[----:B----4-:R-:W-:Y:S02]  /*70a0*/  F2FP.RELU.BF16.F32.PACK_AB R4, R116, R108 ;  /* 0x0000006c7404723e */ /* 0x010fe400000018ff */
[----:B------:R-:W-:Y:S05]  /*70b0*/  F2FP.RELU.BF16.F32.PACK_AB R0, R213, R193 ;  /* 0x000000c1d500723e */ /* 0x000fea00000018ff */
[----:B------:R1:W-:Y:S04]  /*70c0*/  STS [R226+0x10400], R0 ;  /* 0x01040000e2007388 */ /* 0x0003e80000000800 */
[----:B------:R-:W-:Y:S04]  /*70d0*/  STS [R227+0x12000], R7 ;  /* 0x01200007e3007388 */ /* 0x000fe80000000800 */
[----:B------:R-:W-:Y:S04]  /*70e0*/  STS [R227+0x12400], R6 ;  /* 0x01240006e3007388 */ /* 0x000fe80000000800 */
[----:B------:R-:W-:Y:S04]  /*70f0*/  STS [R226+0x12000], R5 ;  /* 0x01200005e2007388 */ /* 0x000fe80000000800 */
[----:B------:R-:W-:Y:S01]  /*7100*/  STS [R226+0x12400], R4 ;  /* 0x01240004e2007388 */ /* 0x000fe20000000800 */
[----:B-1----:R-:W-:Y:S05]  /*7110*/  IMAD.SHL.U32 R0, R167, 0x2, RZ ;  /* 0x00000002a7007824 */ /* 0x002fea00078e00ff */
[----:B------:R-:W-:Y:S01]  /*7120*/  IADD3 R104, R0, 0x4000, R104 ;  /* 0x0000400000687810 */ /* 0x000fe20007ffe068 */
[----:B------:R-:W1:Y:S04]  /*7130*/  LDSM.16.M88.4 R64, [R0+UR4+0x4000] ;  /* 0x004000040040783b */ /* 0x000e680008000200 */
[----:B------:R-:W-:Y:S04]  /*7140*/  IMAD.IADD R104, R104, 0x1, R165 ;  /* 0x0000000168687824 */ /* 0x000fe800078e02a5 */
        /* <DEDUP_REMOVED lines=23> */
[----:B-----5:R-:W-:Y:S01]  /*72c0*/  FADD.FTZ R7, -R175, R7 ;  /* 0x00000007af077221 */ /* 0x020fe20000010100 */
[-C--:B------:R-:W-:Y:S04]  /*72d0*/  HMMA.16816.F32.BF16 R20, R100, R148.reuse, R20 ;  /* 0x000000946414723c */ /* 0x080fe80000041814 */
[-C--:B------:R-:W-:Y:S01]  /*72e0*/  FSEL R7, R7, R175.reuse, P0 ;  /* 0x000000af07077208 */ /* 0x080fe20000000000 */
[----:B------:R-:W-:Y:S01]  /*72f0*/  FADD.FTZ R6, -R175, R6 ;  /* 0x00000006af067221 */ /* 0x000fe20000010100 */
[----:B------:R-:W-:Y:S01]  /*7300*/  FSETP.GE.FTZ.AND P0, PT, R187, RZ, PT ;  /* 0x000000ffbb00720b */ /* 0x000fe20003f16000 */
[C---:B------:R-:W-:Y:S04]  /*7310*/  HMMA.16816.F32.BF16 R24, R104.reuse, R148, R24 ;  /* 0x000000946818723c */ /* 0x040fe80000041818 */
[----:B------:R-:W-:Y:S01]  /*7320*/  FSEL R6, R6, R175, P1 ;  /* 0x000000af06067208 */ /* 0x000fe20000800000 */
[----:B------:R-:W-:Y:S01]  /*7330*/  FADD.FTZ R4, -R176, R4 ;  /* 0x00000004b0047221 */ /* 0x000fe20000010100 */
[----:B------:R-:W-:Y:S01]  /*7340*/  FSETP.GE.FTZ.AND P1, PT, R125, RZ, PT ;  /* 0x000000ff7d00720b */ /* 0x000fe20003f36000 */
[-C--:B------:R-:W-:Y:S04]  /*7350*/  HMMA.16816.F32.BF16 R28, R104, R150.reuse, R28 ;  /* 0x00000096681c723c */ /* 0x080fe8000004181c */
[-C--:B------:R-:W-:Y:S01]  /*7360*/  FSEL R4, R4, R176.reuse, P3 ;  /* 0x000000b004047208 */ /* 0x080fe20001800000 */
[----:B------:R-:W-:Y:S01]  /*7370*/  FADD.FTZ R11, -R173, R11 ;  /* 0x0000000bad0b7221 */ /* 0x000fe20000010100 */
[----:B------:R-:W-:Y:S01]  /*7380*/  FSETP.GE.FTZ.AND P3, PT, R190, RZ, PT ;  /* 0x000000ffbe00720b */ /* 0x000fe20003f76000 */
[C---:B------:R-:W-:Y:S04]  /*7390*/  HMMA.16816.F32.BF16 R32, R100.reuse, R150, R32 ;  /* 0x000000966420723c */ /* 0x040fe80000041820 */
[-C--:B------:R-:W-:Y:S01]  /*73a0*/  FSEL R11, R11, R173.reuse, P0 ;  /* 0x000000ad0b0b7208 */ /* 0x080fe20000000000 */
[----:B------:R-:W-:Y:S01]  /*73b0*/  FADD.FTZ R5, -R176, R5 ;  /* 0x00000005b0057221 */ /* 0x000fe20000010100 */
[----:B------:R-:W-:Y:S01]  /*73c0*/  FSETP.GE.FTZ.AND P0, PT, R198, RZ, PT ;  /* 0x000000ffc600720b */ /* 0x000fe20003f16000 */
[-C--:B------:R-:W-:Y:S04]  /*73d0*/  HMMA.16816.F32.BF16 R36, R100, R152.reuse, R36 ;  /* 0x000000986424723c */ /* 0x080fe80000041824 */
[----:B------:R-:W-:Y:S01]  /*73e0*/  FSEL R5, R5, R176, P2 ;  /* 0x000000b005057208 */ /* 0x000fe20001000000 */
[----:B------:R-:W-:Y:S01]  /*73f0*/  FADD.FTZ R8, -R174, R8 ;  /* 0x00000008ae087221 */ /* 0x000fe20000010100 */
[----:B------:R-:W-:Y:S01]  /*7400*/  FSETP.GE.FTZ.AND P2, PT, R117, RZ, PT ;  /* 0x000000ff7500720b */ /* 0x000fe20003f56000 */
[C---:B------:R-:W-:Y:S04]  /*7410*/  HMMA.16816.F32.BF16 R40, R104.reuse, R152, R40 ;  /* 0x000000986828723c */ /* 0x040fe80000041828 */
[----:B------:R-:W-:Y:S01]  /*7420*/  FSEL R8, R8, R174, P3 ;  /* 0x000000ae08087208 */ /* 0x000fe20001800000 */
[C---:B------:R-:W-:Y:S01]  /*7430*/  FADD.FTZ R0, -R173.reuse, R15 ;  /* 0x0000000fad007221 */ /* 0x040fe20000010100 */
[----:B------:R-:W-:Y:S01]  /*7440*/  FSETP.GE.FTZ.AND P3, PT, R200, RZ, PT ;  /* 0x000000ffc800720b */ /* 0x000fe20003f76000 */
[-C--:B------:R-:W-:Y:S04]  /*7450*/  HMMA.16816.F32.BF16 R44, R104, R154.reuse, R44 ;  /* 0x0000009a682c723c */ /* 0x080fe8000004182c */
[-C--:B------:R-:W-:Y:S01]  /*7460*/  FSEL R0, R0, R173.reuse, P0 ;  /* 0x000000ad00007208 */ /* 0x080fe20000000000 */
[----:B------:R-:W-:Y:S01]  /*7470*/  FADD.FTZ R10, -R173, R10 ;  /* 0x0000000aad0a7221 */ /* 0x000fe20000010100 */
[----:B------:R-:W-:Y:S01]  /*7480*/  FSETP.GE.FTZ.AND P0, PT, R209, RZ, PT ;  /* 0x000000ffd100720b */ /* 0x000fe20003f16000 */
[C---:B------:R-:W-:Y:S04]  /*7490*/  HMMA.16816.F32.BF16 R48, R100.reuse, R154, R48 ;  /* 0x0000009a6430723c */ /* 0x040fe80000041830 */
[----:B------:R-:W-:Y:S01]  /*74a0*/  FSEL R10, R10, R173, P1 ;  /* 0x000000ad0a0a7208 */ /* 0x000fe20000800000 */
[----:B------:R-:W-:Y:S01]  /*74b0*/  FMUL.FTZ R192, R192, R6 ;  /* 0x00000006c0c07220 */ /* 0x000fe20000410000 */
[----:B------:R-:W-:Y:S01]  /*74c0*/  FSETP.GE.FTZ.AND P1, PT, R185, RZ, PT ;  /* 0x000000ffb900720b */ /* 0x000fe20003f36000 */
[-C--:B------:R-:W-:Y:S04]  /*74d0*/  HMMA.16816.F32.BF16 R52, R100, R156.reuse, R52 ;  /* 0x0000009c6434723c */ /* 0x080fe80000041834 */
[C---:B------:R-:W-:Y:S01]  /*74e0*/  FADD.FTZ R9, -R174.reuse, R9 ;  /* 0x00000009ae097221 */ /* 0x040fe20000010100 */
[----:B------:R-:W-:Y:S01]  /*74f0*/  FADD.FTZ R6, -R174, R12 ;  /* 0x0000000cae067221 */ /* 0x000fe20000010100 */
[C---:B------:R-:W-:Y:S05]  /*7500*/  HMMA.16816.F32.BF16 R56, R104.reuse, R156, R56 ;  /* 0x0000009c6838723c */ /* 0x040fea0000041838 */
[-C--:B------:R-:W-:Y:S01]  /*7510*/  FSEL R9, R9, R174.reuse, P2 ;  /* 0x000000ae09097208 */ /* 0x080fe20001000000 */
[-C--:B------:R-:W-:Y:S03]  /*7520*/  HMMA.16816.F32.BF16 R60, R104, R158.reuse, R60 ;  /* 0x0000009e683c723c */ /* 0x080fe6000004183c */
[----:B------:R-:W-:Y:S02]  /*7530*/  FSETP.GE.FTZ.AND P2, PT, R124, RZ, PT ;  /* 0x000000ff7c00720b */ /* 0x000fe40003f56000 */
[----:B------:R-:W-:Y:S01]  /*7540*/  FSEL R6, R6, R174, P3 ;  /* 0x000000ae06067208 */ /* 0x000fe20001800000 */
[----:B------:R-:W-:Y:S01]  /*7550*/  FADD.FTZ R19, -R175, R19 ;  /* 0x00000013af137221 */ /* 0x000fe20000010100 */
[----:B------:R-:W-:Y:S01]  /*7560*/  FSETP.GE.FTZ.AND P3, PT, R208, RZ, PT ;  /* 0x000000ffd000720b */ /* 0x000fe20003f76000 */
[----:B------:R-:W-:Y:S01]  /*7570*/  FMUL.FTZ R104, R194, R4 ;  /* 0x00000004c2687220 */ /* 0x000fe20000410000 */
[----:B------:R-:W-:Y:S04]  /*7580*/  HMMA.16816.F32.BF16 R64, R100, R158, R64 ;  /* 0x0000009e6440723c */ /* 0x000fe80000041840 */
[----:B------:R-:W-:Y:S01]  /*7590*/  FSEL R19, R19, R175, P0 ;  /* 0x000000af13137208 */ /* 0x000fe20000000000 */
[----:B------:R-:W-:Y:S01]  /*75a0*/  FMUL.FTZ R126, R126, R5 ;  /* 0x000000057e7e7220 */ /* 0x000fe20000410000 */
[----:B------:R-:W-:Y:S01]  /*75b0*/  FSETP.GE.FTZ.AND P0, PT, R201, RZ, PT ;  /* 0x000000ffc900720b */ /* 0x000fe20003f16000 */
[----:B------:R-:W-:Y:S01]  /*75c0*/  FADD.FTZ R4, -R173, R14 ;  /* 0x0000000ead047221 */ /* 0x000fe20000010100 */
[----:B------:R-:W-:Y:S03]  /*75d0*/  FADD.FTZ R5, -R174, R13 ;  /* 0x0000000dae057221 */ /* 0x000fe60000010100 */
[----:B------:R-:W-:Y:S01]  /*75e0*/  F2FP.BF16.F32.PACK_AB R126, R126, R104 ;  /* 0x000000687e7e723e */ /* 0x000fe200000010ff */
[----:B------:R-:W-:Y:S01]  /*75f0*/  FADD.FTZ R16, -R176, R16 ;  /* 0x00000010b0107221 */ /* 0x000fe20000010100 */
[----:B------:R-:W-:Y:S01]  /*7600*/  FSEL R4, R4, R173, P1 ;  /* 0x000000ad04047208 */ /* 0x000fe20000800000 */
[----:B------:R-:W-:Y:S01]  /*7610*/  FADD.FTZ R23, -R175, R23 ;  /* 0x00000017af177221 */ /* 0x000fe20000010100 */
[----:B------:R-:W-:Y:S01]  /*7620*/  FSEL R5, R5, R174, P2 ;  /* 0x000000ae05057208 */ /* 0x000fe20001000000 */
[----:B------:R-:W-:Y:S01]  /*7630*/  FADD.FTZ R18, -R175, R18 ;  /* 0x00000012af127221 */ /* 0x000fe20000010100 */
[----:B------:R-:W-:Y:S01]  /*7640*/  FSETP.GE.FTZ.AND P1, PT, R205, RZ, PT ;  /* 0x000000ffcd00720b */ /* 0x000fe20003f36000 */
[----:B------:R-:W-:Y:S01]  /*7650*/  FADD.FTZ R17, -R176, R17 ;  /* 0x00000011b0117221 */ /* 0x000fe20000010100 */
[-C--:B------:R-:W-:Y:S01]  /*7660*/  FSEL R16, R16, R176.reuse, P3 ;  /* 0x000000b010107208 */ /* 0x080fe20001800000 */
[----:B------:R-:W-:Y:S01]  /*7670*/  FADD.FTZ R20, -R176, R20 ;  /* 0x00000014b0147221 */ /* 0x000fe20000010100 */
[----:B------:R-:W-:Y:S01]  /*7680*/  FSETP.GE.FTZ.AND P2, PT, R191, RZ, PT ;  /* 0x000000ffbf00720b */ /* 0x000fe20003f56000 */
[----:B------:R-:W-:Y:S01]  /*7690*/  FADD.FTZ R27, -R173, R27 ;  /* 0x0000001bad1b7221 */ /* 0x000fe20000010100 */
[----:B------:R-:W-:Y:S01]  /*76a0*/  FSETP.GE.FTZ.AND P3, PT, R202, RZ, PT ;  /* 0x000000ffca00720b */ /* 0x000fe20003f76000 */
[----:B------:R-:W-:Y:S01]  /*76b0*/  FADD.FTZ R22, -R175, R22 ;  /* 0x00000016af167221 */ /* 0x000fe20000010100 */
[-C--:B------:R-:W-:Y:S01]  /*76c0*/  FSEL R23, R23, R175.reuse, P0 ;  /* 0x000000af17177208 */ /* 0x080fe20000000000 */
        /* <DEDUP_REMOVED lines=9> */
[----:B------:R-:W-:Y:S01]  /*7760*/  FSEL R20, R20, R176, P3 ;  /* 0x000000b014147208 */ /* 0x000fe20001800000 */
[C---:B------:R-:W-:Y:S01]  /*7770*/  FADD.FTZ R28, -R174.reuse, R28 ;  /* 0x0000001cae1c7221 */ /* 0x040fe20000010100 */
[----:B------:R-:W-:Y:S01]  /*7780*/  FSETP.GE.FTZ.AND P2, PT, R123, RZ, PT ;  /* 0x000000ff7b00720b */ /* 0x000fe20003f56000 */
[----:B------:R-:W-:Y:S01]  /*7790*/  FADD.FTZ R35, -R175, R35 ;  /* 0x00000023af237221 */ /* 0x000fe20000010100 */
[----:B------:R-:W-:Y:S01]  /*77a0*/  FSETP.GE.FTZ.AND P3, PT, R199, RZ, PT ;  /* 0x000000ffc700720b */ /* 0x000fe20003f76000 */
[----:B------:R-:W-:Y:S01]  /*77b0*/  FADD.FTZ R30, -R173, R30 ;  /* 0x0000001ead1e7221 */ /* 0x000fe20000010100 */
[----:B------:R-:W-:Y:S01]  /*77c0*/  FSEL R27, R27, R173, P0 ;  /* 0x000000ad1b1b7208 */ /* 0x000fe20000000000 */
[----:B------:R-:W-:Y:S01]  /*77d0*/  FADD.FTZ R29, -R174, R29 ;  /* 0x0000001dae1d7221 */ /* 0x000fe20000010100 */
[----:B------:R-:W-:Y:S01]  /*77e0*/  FSEL R22, R22, R175, P1 ;  /* 0x000000af16167208 */ /* 0x000fe20000800000 */
[----:B------:R-:W-:Y:S01]  /*77f0*/  FADD.FTZ R32, -R176, R32 ;  /* 0x00000020b0207221 */ /* 0x000fe20000010100 */
[----:B------:R-:W-:Y:S01]  /*7800*/  FSETP.GE.FTZ.AND P0, PT, R215, RZ, PT ;  /* 0x000000ffd700720b */ /* 0x000fe20003f16000 */
[----:B------:R-:W-:Y:S01]  /*7810*/  FMUL.FTZ R4, R185, R4 ;  /* 0x00000004b9047220 */ /* 0x000fe20000410000 */
[----:B------:R-:W-:Y:S01]  /*7820*/  FSEL R21, R21, R176, P2 ;  /* 0x000000b015157208 */ /* 0x000fe20001000000 */
[----:B------:R-:W-:Y:S01]  /*7830*/  FMUL.FTZ R0, R198, R0 ;  /* 0x00000000c6007220 */ /* 0x000fe20000410000 */
[----:B------:R-:W-:Y:S01]  /*7840*/  FSETP.GE.FTZ.AND P1, PT, R182, RZ, PT ;  /* 0x000000ffb600720b */ /* 0x000fe20003f36000 */
[C---:B------:R-:W-:Y:S01]  /*7850*/  FADD.FTZ R39, -R175.reuse, R39 ;  /* 0x00000027af277221 */ /* 0x040fe20000010100 */
[----:B------:R-:W-:Y:S01]  /*7860*/  FSEL R24, R24, R174, P3 ;  /* 0x000000ae18187208 */ /* 0x000fe20001800000 */
[----:B------:R-:W-:Y:S01]  /*7870*/  FADD.FTZ R34, -R175, R34 ;  /* 0x00000022af227221 */ /* 0x000fe20000010100 */
[----:B------:R-:W-:Y:S01]  /*7880*/  FSETP.GE.FTZ.AND P2, PT, R122, RZ, PT ;  /* 0x000000ff7a00720b */ /* 0x000fe20003f56000 */
[----:B------:R-:W-:Y:S01]  /*7890*/  FADD.FTZ R33, -R176, R33 ;  /* 0x00000021b0217221 */ /* 0x000fe20000010100 */
[----:B------:R-:W-:Y:S01]  /*78a0*/  FSETP.GE.FTZ.AND P3, PT, R214, RZ, PT ;  /* 0x000000ffd600720b */ /* 0x000fe20003f76000 */
[----:B------:R-:W-:Y:S01]  /*78b0*/  FADD.FTZ R36, -R176, R36 ;  /* 0x00000024b0247221 */ /* 0x000fe20000010100 */
[-C--:B------:R-:W-:Y:S01]  /*78c0*/  FSEL R31, R31, R173.reuse, P0 ;  /* 0x000000ad1f1f7208 */ /* 0x080fe20000000000 */
[----:B------:R-:W-:Y:S01]  /*78d0*/  FMUL.FTZ R6, R200, R6 ;  /* 0x00000006c8067220 */ /* 0x000fe20000410000 */
[----:B------:R-:W-:Y:S01]  /*78e0*/  FSEL R26, R26, R173, P1 ;  /* 0x000000ad1a1a7208 */ /* 0x000fe20000800000 */
[----:B------:R-:W-:Y:S01]  /*78f0*/  FMUL.FTZ R5, R124, R5 ;  /* 0x000000057c057220 */ /* 0x000fe20000410000 */
[----:B------:R-:W-:Y:S01]  /*7900*/  FSETP.GE.FTZ.AND P0, PT, R217, RZ, PT ;  /* 0x000000ffd900720b */ /* 0x000fe20003f16000 */
[----:B------:R-:W-:Y:S01]  /*7910*/  FADD.FTZ R38, -R175, R38 ;  /* 0x00000026af267221 */ /* 0x000fe20000010100 */
[-C--:B------:R-:W-:Y:S01]  /*7920*/  FSEL R25, R25, R174.reuse, P2 ;  /* 0x000000ae19197208 */ /* 0x080fe20001000000 */
[----:B------:R-:W-:Y:S01]  /*7930*/  FADD.FTZ R37, -R176, R37 ;  /* 0x00000025b0257221 */ /* 0x000fe20000010100 */
[----:B------:R-:W-:Y:S01]  /*7940*/  FSETP.GE.FTZ.AND P1, PT, R197, RZ, PT ;  /* 0x000000ffc500720b */ /* 0x000fe20003f36000 */
[----:B------:R-:W-:Y:S01]  /*7950*/  FADD.FTZ R40, -R174, R40 ;  /* 0x00000028ae287221 */ /* 0x000fe20000010100 */
[----:B------:R-:W-:Y:S01]  /*7960*/  FSEL R28, R28, R174, P3 ;  /* 0x000000ae1c1c7208 */ /* 0x000fe20001800000 */
[----:B------:R-:W-:Y:S01]  /*7970*/  FMUL.FTZ R16, R208, R16 ;  /* 0x00000010d0107220 */ /* 0x000fe20000410000 */
[----:B------:R-:W-:Y:S01]  /*7980*/  FSETP.GE.FTZ.AND P2, PT, R181, RZ, PT ;  /* 0x000000ffb500720b */ /* 0x000fe20003f56000 */
[----:B------:R-:W-:Y:S01]  /*7990*/  FMUL.FTZ R17, R191, R17 ;  /* 0x00000011bf117220 */ /* 0x000fe20000410000 */
[----:B------:R-:W-:Y:S01]  /*79a0*/  FSETP.GE.FTZ.AND P3, PT, R218, RZ, PT ;  /* 0x000000ffda00720b */ /* 0x000fe20003f76000 */
[----:B------:R-:W-:Y:S01]  /*79b0*/  FADD.FTZ R47, -R173, R47 ;  /* 0x0000002fad2f7221 */ /* 0x000fe20000010100 */
[----:B------:R-:W-:Y:S01]  /*79c0*/  FSEL R35, R35, R175, P0 ;  /* 0x000000af23237208 */ /* 0x000fe20000000000 */
[----:B------:R-:W-:Y:S01]  /*79d0*/  FADD.FTZ R41, -R174, R41 ;  /* 0x00000029ae297221 */ /* 0x000fe20000010100 */
[----:B------:R-:W-:Y:S01]  /*79e0*/  FSEL R30, R30, R173, P1 ;  /* 0x000000ad1e1e7208 */ /* 0x000fe20000800000 */
[----:B------:R-:W-:Y:S01]  /*79f0*/  FMUL.FTZ R7, R195, R7 ;  /* 0x00000007c3077220 */ /* 0x000fe20000410000 */
[----:B------:R-:W-:Y:S01]  /*7a00*/  FSETP.GE.FTZ.AND P0, PT, R204, RZ, PT ;  /* 0x000000ffcc00720b */ /* 0x000fe20003f16000 */
        /* <DEDUP_REMOVED lines=8> */
[----:B------:R-:W-:Y:S01]  /*7a90*/  FADD.FTZ R48, -R176, R48 ;  /* 0x00000030b0307221 */ /* 0x000fe20000010100 */
[----:B------:R-:W-:Y:S01]  /*7aa0*/  FSETP.GE.FTZ.AND P3, PT, R206, RZ, PT ;  /* 0x000000ffce00720b */ /* 0x000fe20003f76000 */
[----:B------:R-:W-:Y:S01]  /*7ab0*/  FMUL.FTZ R9, R117, R9 ;  /* 0x0000000975097220 */ /* 0x000fe20000410000 */
[----:B------:R-:W-:Y:S01]  /*7ac0*/  F2FP.BF16.F32.PACK_AB R106, R0, R4 ;  /* 0x00000004006a723e */ /* 0x000fe200000010ff */
[----:B------:R-:W-:Y:S01]  /*7ad0*/  FADD.FTZ R0, -R173, R43 ;  /* 0x0000002bad007221 */ /* 0x000fe20000010100 */
[-C--:B------:R-:W-:Y:S01]  /*7ae0*/  FSEL R39, R39, R175.reuse, P0 ;  /* 0x000000af27277208 */ /* 0x080fe20000000000 */
[----:B------:R-:W-:Y:S01]  /*7af0*/  FADD.FTZ R4, -R173, R46 ;  /* 0x0000002ead047221 */ /* 0x000fe20000010100 */
[----:B------:R-:W-:Y:S01]  /*7b00*/  FSEL R34, R34, R175, P1 ;  /* 0x000000af22227208 */ /* 0x000fe20000800000 */
[----:B------:R-:W-:Y:S01]  /*7b10*/  FADD.FTZ R50, -R175, R50 ;  /* 0x00000032af327221 */ /* 0x000fe20000010100 */
[----:B------:R-:W-:Y:S01]  /*7b20*/  FSETP.GE.FTZ.AND P0, PT, R178, RZ, PT ;  /* 0x000000ffb200720b */ /* 0x000fe20003f16000 */
        /* <DEDUP_REMOVED lines=8> */
[----:B------:R-:W-:Y:S01]  /*7bb0*/  FADD.FTZ R49, -R176, R49 ;  /* 0x00000031b0317221 */ /* 0x000fe20000010100 */
[----:B------:R-:W-:Y:S01]  /*7bc0*/  FSETP.GE.FTZ.AND P3, PT, R179, RZ, PT ;  /* 0x000000ffb300720b */ /* 0x000fe20003f76000 */
[----:B------:R-:W-:Y:S01]  /*7bd0*/  FADD.FTZ R58, -R173, R58 ;  /* 0x0000003aad3a7221 */ /* 0x000fe20000010100 */
[----:B------:R-:W-:Y:S01]  /*7be0*/  F2FP.BF16.F32.PACK_AB R107, R5, R6 ;  /* 0x00000006056b723e */ /* 0x000fe200000010ff */
[----:B------:R-:W-:Y:S01]  /*7bf0*/  FADD.FTZ R5, -R173, R42 ;  /* 0x0000002aad057221 */ /* 0x000fe20000010100 */
[----:B------:R-:W-:Y:S01]  /*7c00*/  FSEL R0, R0, R173, P0 ;  /* 0x000000ad00007208 */ /* 0x000fe20000000000 */
[----:B------:R-:W-:Y:S01]  /*7c10*/  FADD.FTZ R6, -R174, R44 ;  /* 0x0000002cae067221 */ /* 0x000fe20000010100 */
[----:B------:R-:W-:Y:S01]  /*7c20*/  FSEL R38, R38, R175, P1 ;  /* 0x000000af26267208 */ /* 0x000fe20000800000 */
[----:B------:R-:W-:Y:S01]  /*7c30*/  FADD.FTZ R64, -R176, R64 ;  /* 0x00000040b0407221 */ /* 0x000fe20000010100 */
[----:B------:R-:W-:Y:S01]  /*7c40*/  FSEL R37, R37, R176, P2 ;  /* 0x000000b025257208 */ /* 0x000fe20001000000 */
[----:B------:R-:W-:Y:S01]  /*7c50*/  FMUL.FTZ R18, R205, R18 ;  /* 0x00000012cd127220 */ /* 0x000fe20000410000 */
[----:B------:R-:W-:Y:S01]  /*7c60*/  FSETP.GE.FTZ.AND P1, PT, R119, RZ, PT ;  /* 0x000000ff7700720b */ /* 0x000fe20003f36000 */
[----:B------:R-:W-:Y:S01]  /*7c70*/  FMUL.FTZ R19, R209, R19 ;  /* 0x00000013d1137220 */ /* 0x000fe20000410000 */
[----:B------:R-:W-:Y:S01]  /*7c80*/  FSEL R40, R40, R174, P3 ;  /* 0x000000ae28287208 */ /* 0x000fe20001800000 */
[----:B------:R-:W-:Y:S01]  /*7c90*/  FADD.FTZ R66, -R175, R66 ;  /* 0x00000042af427221 */ /* 0x000fe20000010100 */
[----:B------:R-:W-:Y:S01]  /*7ca0*/  FSETP.GE.FTZ.AND P0, PT, R203, RZ, PT ;  /* 0x000000ffcb00720b */ /* 0x000fe20003f16000 */
[----:B------:R-:W-:Y:S01]  /*7cb0*/  FMUL.FTZ R20, R202, R20 ;  /* 0x00000014ca147220 */ /* 0x000fe20000410000 */
[----:B------:R-:W-:Y:S01]  /*7cc0*/  FSETP.GE.FTZ.AND P2, PT, R114, RZ, PT ;  /* 0x000000ff7200720b */ /* 0x000fe20003f56000 */
[----:B------:R-:W-:Y:S01]  /*7cd0*/  FMUL.FTZ R21, R123, R21 ;  /* 0x000000157b157220 */ /* 0x000fe20000410000 */
[----:B------:R-:W-:Y:S01]  /*7ce0*/  FSETP.GE.FTZ.AND P3, PT, R207, RZ, PT ;  /* 0x000000ffcf00720b */ /* 0x000fe20003f76000 */
[----:B------:R-:W-:Y:S01]  /*7cf0*/  FMUL.FTZ R22, R184, R22 ;  /* 0x00000016b8167220 */ /* 0x000fe20000410000 */
[----:B------:R-:W-:Y:S01]  /*7d00*/  F2FP.BF16.F32.PACK_AB R105, R17, R16 ;  /* 0x000000101169723e */ /* 0x000fe200000010ff */
[----:B------:R-:W-:Y:S01]  /*7d10*/  FMUL.FTZ R16, R178, R0 ;  /* 0x00000000b2107220 */ /* 0x000fe20000410000 */
[----:B------:R-:W-:Y:S01]  /*7d20*/  FSEL R5, R5, R173, P1 ;  /* 0x000000ad05057208 */ /* 0x000fe20000800000 */
[----:B------:R-:W-:Y:S01]  /*7d30*/  FMUL.FTZ R23, R201, R23 ;  /* 0x00000017c9177220 */ /* 0x000fe20000410000 */
[----:B------:R-:W-:Y:S01]  /*7d40*/  FSEL R0, R47, R173, P0 ;  /* 0x000000ad2f007208 */ /* 0x000fe20000000000 */
[----:B------:R-:W-:Y:S01]  /*7d50*/  FMUL.FTZ R24, R199, R24 ;  /* 0x00000018c7187220 */ /* 0x000fe20000410000 */
[-C--:B------:R-:W-:Y:S01]  /*7d60*/  FSEL R41, R41, R174.reuse, P2 ;  /* 0x000000ae29297208 */ /* 0x080fe20001000000 */
[----:B------:R-:W-:Y:S01]  /*7d70*/  FMUL.FTZ R119, R119, R5 ;  /* 0x0000000577777220 */ /* 0x000fe20000410000 */
[----:B------:R-:W-:Y:S01]  /*7d80*/  FSEL R6, R6, R174, P3 ;  /* 0x000000ae06067208 */ /* 0x000fe20001800000 */
[----:B------:R-:W-:Y:S01]  /*7d90*/  FMUL.FTZ R14, R203, R0 ;  /* 0x00000000cb0e7220 */ /* 0x000fe20000410000 */
[----:B------:R-:W-:Y:S01]  /*7da0*/  FSETP.GE.FTZ.AND P2, PT, R118, RZ, PT ;  /* 0x000000ff7600720b */ /* 0x000fe20003f56000 */
[----:B------:R-:W-:Y:S01]  /*7db0*/  FMUL.FTZ R25, R122, R25 ;  /* 0x000000197a197220 */ /* 0x000fe20000410000 */
        /* <DEDUP_REMOVED lines=12> */
[----:B------:R-:W-:Y:S01]  /*7e80*/  FSEL R0, R51, R175, P0 ;  /* 0x000000af33007208 */ /* 0x000fe20000000000 */
[----:B------:R-:W-:Y:S01]  /*7e90*/  FMUL.FTZ R15, R118, R5 ;  /* 0x00000005760f7220 */ /* 0x000fe20000410000 */
[----:B------:R-:W-:Y:S01]  /*7ea0*/  F2FP.BF16.F32.PACK_AB R117, R11, R10 ;  /* 0x0000000a0b75723e */ /* 0x000fe200000010ff */
[----:B------:R-:W-:Y:S01]  /*7eb0*/  FADD.FTZ R10, -R175, R55 ;  /* 0x00000037af0a7221 */ /* 0x000fe20000010100 */
[----:B------:R-:W-:Y:S01]  /*7ec0*/  FSEL R6, R48, R176, P3 ;  /* 0x000000b030067208 */ /* 0x000fe20001800000 */
[----:B------:R-:W-:Y:S01]  /*7ed0*/  FMUL.FTZ R177, R177, R4 ;  /* 0x00000004b1b17220 */ /* 0x000fe20000410000 */
[----:B------:R-:W-:Y:S01]  /*7ee0*/  FSETP.GE.FTZ.AND P1, PT, R212, RZ, PT ;  /* 0x000000ffd400720b */ /* 0x000fe20003f36000 */
[----:B------:R-:W-:Y:S01]  /*7ef0*/  FMUL.FTZ R12, R220, R0 ;  /* 0x00000000dc0c7220 */ /* 0x000fe20000410000 */
[----:B------:R-:W-:Y:S01]  /*7f00*/  FSETP.GE.FTZ.AND P3, PT, R189, RZ, PT ;  /* 0x000000ffbd00720b */ /* 0x000fe20003f76000 */
[----:B------:R-:W-:Y:S01]  /*7f10*/  FADD.FTZ R11, -R176, R53 ;  /* 0x00000035b00b7221 */ /* 0x000fe20000010100 */
[----:B------:R-:W-:Y:S01]  /*7f20*/  FSETP.GE.FTZ.AND P0, PT, R188, RZ, PT ;  /* 0x000000ffbc00720b */ /* 0x000fe20003f16000 */
[----:B------:R-:W-:Y:S01]  /*7f30*/  FMUL.FTZ R31, R215, R31 ;  /* 0x0000001fd71f7220 */ /* 0x000fe20000410000 */
[----:B------:R-:W-:Y:S01]  /*7f40*/  FSEL R4, R50, R175, P1 ;  /* 0x000000af32047208 */ /* 0x000fe20000800000 */
[----:B------:R-:W-:Y:S01]  /*7f50*/  FMUL.FTZ R32, R218, R32 ;  /* 0x00000020da207220 */ /* 0x000fe20000410000 */
[----:B------:R-:W-:Y:S01]  /*7f60*/  FSEL R0, R52, R176, P3 ;  /* 0x000000b034007208 */ /* 0x000fe20001800000 */
[----:B------:R-:W-:Y:S01]  /*7f70*/  FMUL.FTZ R33, R183, R33 ;  /* 0x00000021b7217220 */ /* 0x000fe20000410000 */
[----:B------:R-:W-:Y:S01]  /*7f80*/  FSEL R10, R10, R175, P0 ;  /* 0x000000af0a0a7208 */ /* 0x000fe20000000000 */
[----:B------:R-:W-:Y:S01]  /*7f90*/  FMUL.FTZ R34, R211, R34 ;  /* 0x00000022d3227220 */ /* 0x000fe20000410000 */
[----:B------:R-:W-:Y:S01]  /*7fa0*/  FSETP.GE.FTZ.AND P1, PT, R120, RZ, PT ;  /* 0x000000ff7800720b */ /* 0x000fe20003f36000 */
[----:B------:R-:W-:Y:S01]  /*7fb0*/  FMUL.FTZ R35, R217, R35 ;  /* 0x00000023d9237220 */ /* 0x000fe20000410000 */
[----:B------:R-:W-:Y:S01]  /*7fc0*/  FSETP.GE.FTZ.AND P0, PT, R112, RZ, PT ;  /* 0x000000ff7000720b */ /* 0x000fe20003f16000 */
[----:B------:R-:W-:Y:S01]  /*7fd0*/  FMUL.FTZ R36, R206, R36 ;  /* 0x00000024ce247220 */ /* 0x000fe20000410000 */
[----:B------:R-:W-:Y:S01]  /*7fe0*/  F2FP.BF16.F32.PACK_AB R124, R9, R8 ;  /* 0x00000008097c723e */ /* 0x000fe200000010ff */
[----:B------:R-:W-:Y:S01]  /*7ff0*/  FMUL.FTZ R8, R212, R4 ;  /* 0x00000004d4087220 */ /* 0x000fe20000410000 */
[----:B------:R-:W-:Y:S01]  /*8000*/  F2FP.BF16.F32.PACK_AB R15, R15, R7 ;  /* 0x000000070f0f723e */ /* 0x000fe200000010ff */
[----:B------:R-:W-:Y:S01]  /*8010*/  FMUL.FTZ R7, R189, R0 ;  /* 0x00000000bd077220 */ /* 0x000fe20000410000 */
[----:B------:R-:W-:Y:S01]  /*8020*/  FSEL R4, R54, R175, P1 ;  /* 0x000000af36047208 */ /* 0x000fe20000800000 */
[----:B------:R-:W-:Y:S01]  /*8030*/  FMUL.FTZ R9, R219, R6 ;  /* 0x00000006db097220 */ /* 0x000fe20000410000 */
[-C--:B------:R-:W-:Y:S01]  /*8040*/  FSEL R0, R59, R173.reuse, P0 ;  /* 0x000000ad3b007208 */ /* 0x080fe20000000000 */
[----:B------:R-:W-:Y:S01]  /*8050*/  FADD.FTZ R6, -R174, R56 ;  /* 0x00000038ae067221 */ /* 0x000fe20000010100 */
[----:B------:R-:W-:Y:S01]  /*8060*/  FSETP.GE.FTZ.AND P2, PT, R186, RZ, PT ;  /* 0x000000ffba00720b */ /* 0x000fe20003f56000 */
[----:B------:R-:W-:Y:S01]  /*8070*/  FMUL.FTZ R120, R120, R4 ;  /* 0x0000000478787220 */ /* 0x000fe20000410000 */
[----:B------:R-:W-:Y:S01]  /*8080*/  FSETP.GE.FTZ.AND P1, PT, R110, RZ, PT ;  /* 0x000000ff6e00720b */ /* 0x000fe20003f36000 */
[----:B------:R-:W-:Y:S01]  /*8090*/  FMUL.FTZ R38, R180, R38 ;  /* 0x00000026b4267220 */ /* 0x000fe20000410000 */
[----:B------:R-:W-:Y:S01]  /*80a0*/  F2FP.BF16.F32.PACK_AB R12, R12, R8 ;  /* 0x000000080c0c723e */ /* 0x000fe200000010ff */
[----:B------:R-:W-:Y:S01]  /*80b0*/  FMUL.FTZ R8, R112, R0 ;  /* 0x0000000070087220 */ /* 0x000fe20000410000 */
[----:B------:R-:W-:Y:S01]  /*80c0*/  FSEL R5, R49, R176, P2 ;  /* 0x000000b031057208 */ /* 0x000fe20001000000 */
        /* <DEDUP_REMOVED lines=9> */
[----:B------:R-:W-:Y:S01]  /*8160*/  FSETP.GE.FTZ.AND P0, PT, R116, RZ, PT ;  /* 0x000000ff7400720b */ /* 0x000fe20003f16000 */
[----:B------:R-:W-:Y:S01]  /*8170*/  FADD.FTZ R4, -R174, R60 ;  /* 0x0000003cae047221 */ /* 0x000fe20000010100 */
        /* <DEDUP_REMOVED lines=8> */
[-C--:B------:R-:W-:Y:S02]  /*8200*/  FSEL R6, R6, R174.reuse, P3 ;  /* 0x000000ae06067208 */ /* 0x080fe40001800000 */
[----:B------:R-:W-:Y:S01]  /*8210*/  FSETP.GE.FTZ.AND P3, PT, R210, RZ, PT ;  /* 0x000000ffd200720b */ /* 0x000fe20003f76000 */
[----:B------:R-:W-:Y:S01]  /*8220*/  @P0 FADD.FTZ R173, -R173, R63 ;  /* 0x0000003fadad0221 */ /* 0x000fe20000010100 */
[----:B------:R-:W-:Y:S01]  /*8230*/  FSEL R5, R5, R174, P2 ;  /* 0x000000ae05057208 */ /* 0x000fe20001000000 */
[----:B------:R-:W-:Y:S01]  /*8240*/  FMUL.FTZ R6, R113, R6 ;  /* 0x0000000671067220 */ /* 0x000fe20000410000 */
[----:B------:R-:W-:Y:S02]  /*8250*/  FSETP.GE.FTZ.AND P2, PT, R109, RZ, PT ;  /* 0x000000ff6d00720b */ /* 0x000fe40003f56000 */
[----:B------:R-:W-:Y:S01]  /*8260*/  FSEL R4, R4, R174, P3 ;  /* 0x000000ae04047208 */ /* 0x000fe20001800000 */
[----:B------:R-:W-:Y:S01]  /*8270*/  FMUL.FTZ R5, R111, R5 ;  /* 0x000000056f057220 */ /* 0x000fe20000410000 */
[----:B------:R-:W-:Y:S02]  /*8280*/  FSETP.GE.FTZ.AND P3, PT, R216, RZ, PT ;  /* 0x000000ffd800720b */ /* 0x000fe40003f76000 */
[----:B------:R-:W-:Y:S01]  /*8290*/  FSETP.GE.FTZ.AND P0, PT, R213, RZ, PT ;  /* 0x000000ffd500720b */ /* 0x000fe20003f16000 */
[----:B------:R-:W-:Y:S01]  /*82a0*/  FMUL.FTZ R4, R210, R4 ;  /* 0x00000004d2047220 */ /* 0x000fe20000410000 */
[----:B------:R-:W-:Y:S01]  /*82b0*/  FSEL R64, R64, R176, P3 ;  /* 0x000000b040407208 */ /* 0x000fe20001800000 */
[----:B------:R-:W-:Y:S01]  /*82c0*/  @P1 FADD.FTZ R176, -R176, R65 ;  /* 0x00000041b0b01221 */ /* 0x000fe20000010100 */
[----:B------:R-:W-:Y:S02]  /*82d0*/  PLOP3.LUT P1, PT, PT, PT, UP2, 0x80, 0x0 ;  /* 0x000000000000781c */ /* 0x000fe40003f2f028 */
[----:B------:R-:W-:Y:S01]  /*82e0*/  F2FP.BF16.F32.PACK_AB R13, R13, R9 ;  /* 0x000000090d0d723e */ /* 0x000fe200000010ff */
[----:B------:R-:W-:Y:S01]  /*82f0*/  @P2 FADD.FTZ R174, -R174, R61 ;  /* 0x0000003daeae2221 */ /* 0x000fe20000010100 */
[----:B------:R-:W-:Y:S01]  /*8300*/  FSETP.GE.FTZ.AND P2, PT, R193, RZ, PT ;  /* 0x000000ffc100720b */ /* 0x000fe20003f56000 */
[----:B------:R-:W-:Y:S01]  /*8310*/  FMUL.FTZ R64, R216, R64 ;  /* 0x00000040d8407220 */ /* 0x000fe20000410000 */
[----:B------:R-:W-:Y:S01]  /*8320*/  F2FP.BF16.F32.PACK_AB R104, R19, R18 ;  /* 0x000000121368723e */ /* 0x000fe200000010ff */
[----:B------:R-:W-:Y:S01]  /*8330*/  FMUL.FTZ R19, R121, R37 ;  /* 0x0000002579137220 */ /* 0x000fe20000410000 */
[----:B------:R-:W-:Y:S01]  /*8340*/  F2FP.BF16.F32.PACK_AB R11, R11, R7 ;  /* 0x000000070b0b723e */ /* 0x000fe200000010ff */
[----:B------:R-:W-:Y:S01]  /*8350*/  FMUL.FTZ R18, R204, R39 ;  /* 0x00000027cc127220 */ /* 0x000fe20000410000 */
[----:B------:R-:W-:Y:S01]  /*8360*/  F2FP.BF16.F32.PACK_AB R9, R5, R6 ;  /* 0x000000060509723e */ /* 0x000fe200000010ff */
[----:B------:R-:W-:Y:S01]  /*8370*/  FMUL.FTZ R7, R109, R174 ;  /* 0x000000ae6d077220 */ /* 0x000fe20000410000 */
[----:B------:R-:W-:Y:S01]  /*8380*/  FSEL R66, R66, R175, P2 ;  /* 0x000000af42427208 */ /* 0x000fe20001000000 */
[----:B------:R-:W-:Y:S01]  /*8390*/  FMUL.FTZ R6, R116, R173 ;  /* 0x000000ad74067220 */ /* 0x000fe20000410000 */
[----:B------:R-:W-:Y:S01]  /*83a0*/  F2FP.BF16.F32.PACK_AB R20, R21, R20 ;  /* 0x000000141514723e */ /* 0x000fe200000010ff */
[----:B------:R-:W-:Y:S01]  /*83b0*/  @P0 FADD.FTZ R175, -R175, R67 ;  /* 0x00000043afaf0221 */ /* 0x000fe20000010100 */
[----:B------:R-:W-:Y:S01]  /*83c0*/  F2FP.BF16.F32.PACK_AB R22, R23, R22 ;  /* 0x000000161716723e */ /* 0x000fe200000010ff */
        /* <DEDUP_REMOVED lines=25> */
[----:B------:R-:W-:Y:S02]  /*8560*/  VIADD R221, R221, UR9 ;  /* 0x00000009dddd7c36 */ /* 0x000fe40008000000 */
[----:B------:R-:W-:Y:S02]  /*8570*/  VIADD R236, R236, UR9 ;  /* 0x00000009ecec7c36 */ /* 0x000fe40008000000 */
[----:B------:R-:W-:Y:S01]  /*8580*/  VIADD R160, R160, UR9 ;  /* 0x00000009a0a07c36 */ /* 0x000fe20008000000 */
[----:B------:R3:W-:Y:S04]  /*8590*/  @P2 STS [R221], RZ ;  /* 0x000000ffdd002388 */ /* 0x0007e80000000800 */
[----:B------:R3:W-:Y:S04]  /*85a0*/  @P2 STS [R221+0x4], RZ ;  /* 0x000004ffdd002388 */ /* 0x0007e80000000800 */
[----:B------:R3:W-:Y:S04]  /*85b0*/  @P2 STS [R221+0x8], RZ ;  /* 0x000008ffdd002388 */ /* 0x0007e80000000800 */
[----:B------:R3:W-:Y:S01]  /*85c0*/  @P2 STS [R221+0xc], RZ ;  /* 0x00000cffdd002388 */ /* 0x0007e20000000800 */
[C---:B-1----:R-:W-:Y:S04]  /*85d0*/  LEA R0, -R21.reuse, RZ, 0x7 ;  /* 0x000000ff15007211 */ /* 0x042fe800078e39ff */
[C---:B------:R-:W-:Y:S04]  /*85e0*/  LEA R4, P0, R0.reuse, R232, 0x1 ;  /* 0x000000e800047211 */ /* 0x040fe800078008ff */
[----:B------:R-:W-:Y:S01]  /*85f0*/  LEA.HI.X.SX32 R0, R0, R233, 0x1, P0 ;  /* 0x000000e900007211 */ /* 0x000fe200000f0eff */
[----:B------:R-:W-:Y:S03]  /*8600*/  IMAD.MOV.U32 R232, RZ, RZ, R4 ;  /* 0x000000ffffe87224 */ /* 0x000fe600078e0004 */
[----:B------:R-:W-:Y:S02]  /*8610*/  MOV R233, R0 ;  /* 0x0000000000e97202 */ /* 0x000fe40000000f00 */
[C---:B------:R-:W-:Y:S03]  /*8620*/  @!P2 LEA R4, P0, R21.reuse, R232, 0x7 ;  /* 0x000000e81504a211 */ /* 0x040fe600078038ff */
        /* <DEDUP_REMOVED lines=14> */
.L_x_453:
[----:B------:R-:W-:Y:S01]  /*8710*/  STS [R223+0x8000], R126 ;  /* 0x0080007edf007388 */ /* 0x000fe20000000800 */
[----:B---3--:R-:W-:Y:S02]  /*8720*/  F2FP.BF16.F32.PACK_AB R4, R176, R64 ;  /* 0x00000040b004723e */ /* 0x008fe400000010ff */
        /* <DEDUP_REMOVED lines=81> */
[----:B------:R-:W5:Y:S01]  /*8c40*/  LDSM.16.MT88.4 R28, [R2+0x17800] ;  /* 0x01780000021c783b */ /* 0x000f620000004200 */
        /* <DEDUP_REMOVED lines=8> */
[C---:B-----5:R-:W-:Y:S05]  /*8cd0*/  HMMA.16816.F32.BF16 R72, R28.reuse, R20, R72 ;  /* 0x000000141c48723c */ /* 0x060fea0000041848 */
        /* <DEDUP_REMOVED lines=41> */
.L_x_454:
[----:B------:R-:W-:Y:S01]  /*8f70*/  LDSM.16.M88.4 R16, [R162] ;  /* 0x00000000a210783b */ /* 0x000fe20000000200 */
[----:B--2---:R-:W-:Y:S01]  /*8f80*/  @P1 VIADD R4, R237, 0xffffff80 ;  /* 0xffffff80ed041836 */ /* 0x004fe20000000000 */
[----:B------:R-:W-:Y:S01]  /*8f90*/  @UP2 UIADD3 UR10, UP0, UR14, -0x200, URZ ;  /* 0xfffffe000e0a2890 */ /* 0x000fe2000ff1e03f */
[----:B------:R-:W-:Y:S01]  /*8fa0*/  IMAD.U32 R58, RZ, RZ, UR42 ;  /* 0x0000002aff3a7e24 */ /* 0x000fe2000f8e00ff */
[----:B------:R-:W1:Y:S01]  /*8fb0*/  LDSM.16.MT88.4 R20, [R0+0x6000] ;  /* 0x006000000014783b */ /* 0x000e620000004200 */
[----:B------:R-:W-:Y:S01]  /*8fc0*/  @P1 IMAD.WIDE R52, R4, R252, UR14 ;  /* 0x0000000e04341e25 */ /* 0x000fe2000f8e02fc */
[----:B------:R-:W-:Y:S02]  /*8fd0*/  @UP2 UIADD3.X UR9, UR15, -0x1, URZ, UP0, !UPT ;  /* 0xffffffff0f092890 */ /* 0x000fe400087fe43f */
[----:B------:R-:W2:Y:S01]  /*8fe0*/  LDSM.16.M88.4 R12, [R162+0x2000] ;  /* 0x00200000a20c783b */ /* 0x000ea20000000200 */
[----:B------:R-:W-:Y:S01]  /*8ff0*/  IMAD.U32 R57, RZ, RZ, UR41 ;  /* 0x00000029ff397e24 */ /* 0x000fe2000f8e00ff */
[----:B------:R-:W-:Y:S01]  /*9000*/  UISETP.GT.AND UP1, UPT, UR8, UR34, UPT ;  /* 0x000000220800728c */ /* 0x000fe2000bf24270 */
[----:B------:R-:W-:Y:S01]  /*9010*/  IMAD.U32 R56, RZ, RZ, UR40 ;  /* 0x00000028ff387e24 */ /* 0x000fe2000f8e00ff */
[----:B------:R-:W-:Y:S01]  /*9020*/  LDSM.16.M88.4 R24, [R169] ;  /* 0x00000000a918783b */ /* 0x000fe20000000200 */
[----:B------:R-:W-:Y:S01]  /*9030*/  IMAD.U32 R55, RZ, RZ, UR39 ;  /* 0x00000027ff377e24 */ /* 0x000fe2000f8e00ff */
[----:B------:R-:W-:Y:S01]  /*9040*/  @UP2 UMOV UR15, UR9 ;  /* 0x00000009000f2c82 */ /* 0x000fe20008000000 */
[----:B------:R-:W-:Y:S01]  /*9050*/  IMAD.U32 R54, RZ, RZ, UR38 ;  /* 0x00000026ff367e24 */ /* 0x000fe2000f8e00ff */
[----:B------:R-:W3:Y:S01]  /*9060*/  LDSM.16.MT88.4 R28, [R0+0x6400] ;  /* 0x00640000001c783b */ /* 0x000ee20000004200 */
[----:B------:R-:W-:Y:S01]  /*9070*/  ULOP3.LUT UR9, UR8, 0x1, URZ, 0xc0, !UPT ;  /* 0x0000000108097892 */ /* 0x000fe2000f8ec03f */
[----:B------:R-:W-:Y:S02]  /*9080*/  @UP2 UMOV UR14, UR10 ;  /* 0x0000000a000e2c82 */ /* 0x000fe40008000000 */
[----:B------:R-:W4:Y:S01]  /*9090*/  LDSM.16.M88.4 R32, [R172] ;  /* 0x00000000ac20783b */ /* 0x000f220000000200 */
[----:B------:R-:W-:Y:S02]  /*90a0*/  UISETP.NE.U32.AND UP0, UPT, UR9, 0x1, UPT ;  /* 0x000000010900788c */ /* 0x000fe4000bf05070 */
[----:B------:R-:W-:Y:S01]  /*90b0*/  UIADD3 UR8, UR8, -0x1, URZ ;  /* 0xffffffff08087890 */ /* 0x000fe2000fffe03f */
[----:B------:R-:W-:Y:S04]  /*90c0*/  LDSM.16.M88.4 R36, [R164] ;  /* 0x00000000a424783b */ /* 0x000fe80000000200 */
[----:B------:R-:W4:Y:S04]  /*90d0*/  LDSM.16.MT88.4 R40, [R0+0x6800] ;  /* 0x006800000028783b */ /* 0x000f280000004200 */
[----:B------:R-:W4:Y:S04]  /*90e0*/  LDSM.16.M88.4 R44, [R164+0x2000] ;  /* 0x00200000a42c783b */ /* 0x000f280000000200 */
[----:B------:R-:W-:Y:S04]  /*90f0*/  LDSM.16.M88.4 R48, [R163+0x2000] ;  /* 0x00200000a330783b */ /* 0x000fe80000000200 */
[----:B------:R-:W5:Y:S01]  /*9100*/  @P1 LDG.E R243, desc[UR12][R52.64] ;  /* 0x0000000c34f31981 */ /* 0x000f62000c1e1900 */
[-C--:B-1----:R-:W-:Y:S03]  /*9110*/  HMMA.16816.F32.BF16 R4, R16, R20.reuse, RZ ;  /* 0x000000141004723c */ /* 0x082fe600000418ff */
[----:B------:R-:W5:Y:S04]  /*9120*/  @P1 LDG.E R244, desc[UR12][R52.64+0x20] ;  /* 0x0000200c34f41981 */ /* 0x000f68000c1e1900 */
[----:B------:R-:W5:Y:S01]  /*9130*/  @P1 LDG.E R241, desc[UR12][R52.64+0x100] ;  /* 0x0001000c34f11981 */ /* 0x000f62000c1e1900 */
[C---:B--2---:R-:W-:Y:S03]  /*9140*/  HMMA.16816.F32.BF16 R8, R12.reuse, R20, RZ ;  /* 0x000000140c08723c */ /* 0x044fe600000418ff */
[----:B------:R1:W5:Y:S03]  /*9150*/  @P1 LDG.E R242, desc[UR12][R52.64+0x120] ;  /* 0x0001200c34f21981 */ /* 0x000366000c1e1900 */
[-C--:B------:R-:W-:Y:S06]  /*9160*/  HMMA.16816.F32.BF16 R12, R12, R22.reuse, RZ ;  /* 0x000000160c0c723c */ /* 0x080fec00000418ff */
[----:B------:R-:W-:Y:S01]  /*9170*/  HMMA.16816.F32.BF16 R16, R16, R22, RZ ;  /* 0x000000161010723c */ /* 0x000fe200000418ff */
[----:B------:R-:W-:Y:S05]  /*9180*/  LDSM.16.M88.4 R20, [R163] ;  /* 0x00000000a314783b */ /* 0x000fea0000000200 */
[-C--:B---3--:R-:W-:Y:S06]  /*9190*/  HMMA.16816.F32.BF16 R4, R24, R28.reuse, R4 ;  /* 0x0000001c1804723c */ /* 0x088fec0000041804 */
[C---:B----4-:R-:W-:Y:S01]  /*91a0*/  HMMA.16816.F32.BF16 R8, R32.reuse, R28, R8 ;  /* 0x0000001c2008723c */ /* 0x050fe20000041808 */
[----:B-1----:R-:W-:Y:S05]  /*91b0*/  IMAD.U32 R53, RZ, RZ, UR37 ;  /* 0x00000025ff357e24 */ /* 0x002fea000f8e00ff */
[-C--:B------:R-:W-:Y:S01]  /*91c0*/  HMMA.16816.F32.BF16 R12, R32, R30.reuse, R12 ;  /* 0x0000001e200c723c */ /* 0x080fe2000004180c */
[----:B------:R-:W1:Y:S01]  /*91d0*/  LDSM.16.MT88.4 R32, [R0+0x6c00] ;  /* 0x006c00000020783b */ /* 0x000e620000004200 */
[----:B------:R-:W-:Y:S04]  /*91e0*/  MOV R52, UR35 ;  /* 0x0000002300347c02 */ /* 0x000fe80008000f00 */
[----:B------:R-:W-:Y:S01]  /*91f0*/  HMMA.16816.F32.BF16 R16, R24, R30, R16 ;  /* 0x0000001e1810723c */ /* 0x000fe20000041810 */
[----:B------:R-:W-:Y:S04]  /*9200*/  LDSM.16.M88.4 R24, [R162+0x4000] ;  /* 0x00400000a218783b */ /* 0x000fe80000000200 */
[----:B------:R-:W2:Y:S01]  /*9210*/  LDSM.16.MT88.4 R28, [R0+0x7000] ;  /* 0x00700000001c783b */ /* 0x000ea20000004200 */
[-C--:B------:R-:W-:Y:S06]  /*9220*/  HMMA.16816.F32.BF16 R4, R36, R40.reuse, R4 ;  /* 0x000000282404723c */ /* 0x080fec0000041804 */
[C---:B------:R-:W-:Y:S06]  /*9230*/  HMMA.16816.F32.BF16 R8, R44.reuse, R40, R8 ;  /* 0x000000282c08723c */ /* 0x040fec0000041808 */
[-C--:B------:R-:W-:Y:S01]  /*9240*/  HMMA.16816.F32.BF16 R12, R44, R42.reuse, R12 ;  /* 0x0000002a2c0c723c */ /* 0x080fe2000004180c */
[----:B------:R-:W3:Y:S05]  /*9250*/  LDSM.16.M88.4 R44, [R162+0x6000] ;  /* 0x00600000a22c783b */ /* 0x000eea0000000200 */
[----:B------:R-:W-:Y:S01]  /*9260*/  HMMA.16816.F32.BF16 R16, R36, R42, R16 ;  /* 0x0000002a2410723c */ /* 0x000fe20000041810 */
[----:B------:R-:W-:Y:S04]  /*9270*/  LDSM.16.M88.4 R36, [R171] ;  /* 0x00000000ab24783b */ /* 0x000fe80000000200 */
[----:B------:R-:W4:Y:S01]  /*9280*/  LDSM.16.MT88.4 R40, [R0+0x7400] ;  /* 0x007400000028783b */ /* 0x000f220000004200 */
[-C--:B-1----:R-:W-:Y:S06]  /*9290*/  HMMA.16816.F32.BF16 R4, R20, R32.reuse, R4 ;  /* 0x000000201404723c */ /* 0x082fec0000041804 */
[C---:B------:R-:W-:Y:S06]  /*92a0*/  HMMA.16816.F32.BF16 R8, R48.reuse, R32, R8 ;  /* 0x000000203008723c */ /* 0x040fec0000041808 */
[-C--:B------:R-:W-:Y:S01]  /*92b0*/  HMMA.16816.F32.BF16 R12, R48, R34.reuse, R12 ;  /* 0x00000022300c723c */ /* 0x080fe2000004180c */
[----:B------:R-:W1:Y:S05]  /*92c0*/  LDSM.16.M88.4 R48, [R170] ;  /* 0x00000000aa30783b */ /* 0x000e6a0000000200 */
[----:B------:R-:W-:Y:S01]  /*92d0*/  HMMA.16816.F32.BF16 R16, R20, R34, R16 ;  /* 0x000000221410723c */ /* 0x000fe20000041810 */
[----:B------:R-:W-:Y:S04]  /*92e0*/  LDSM.16.M88.4 R20, [R164+0x4000] ;  /* 0x00400000a414783b */ /* 0x000fe80000000200 */
[----:B------:R-:W1:Y:S01]  /*92f0*/  LDSM.16.MT88.4 R32, [R0+0x7800] ;  /* 0x007800000020783b */ /* 0x000e620000004200 */
[-C--:B--2---:R-:W-:Y:S06]  /*9300*/  HMMA.16816.F32.BF16 R4, R24, R28.reuse, R4 ;  /* 0x0000001c1804723c */ /* 0x084fec0000041804 */
[C---:B---3--:R-:W-:Y:S06]  /*9310*/  HMMA.16816.F32.BF16 R8, R44.reuse, R28, R8 ;  /* 0x0000001c2c08723c */ /* 0x048fec0000041808 */
[-C--:B------:R-:W-:Y:S01]  /*9320*/  HMMA.16816.F32.BF16 R12, R44, R30.reuse, R12 ;  /* 0x0000001e2c0c723c */ /* 0x080fe2000004180c */
[----:B------:R-:W2:Y:S05]  /*9330*/  LDSM.16.M88.4 R44, [R164+0x6000] ;  /* 0x00600000a42c783b */ /* 0x000eaa0000000200 */
[----:B------:R-:W-:Y:S01]  /*9340*/  HMMA.16816.F32.BF16 R16, R24, R30, R16 ;  /* 0x0000001e1810723c */ /* 0x000fe20000041810 */
[----:B------:R3:W-:Y:S04]  /*9350*/  LDSM.16.MT88.4 R28, [R0+0x7c00] ;  /* 0x007c0000001c783b */ /* 0x0007e80000004200 */
[----:B------:R-:W2:Y:S01]  /*9360*/  LDSM.16.M88.4 R24, [R163+0x4000] ;  /* 0x00400000a318783b */ /* 0x000ea20000000200 */
[-C--:B----4-:R-:W-:Y:S06]  /*9370*/  HMMA.16816.F32.BF16 R4, R36, R40.reuse, R4 ;  /* 0x000000282404723c */ /* 0x090fec0000041804 */
[C---:B-1----:R-:W-:Y:S06]  /*9380*/  HMMA.16816.F32.BF16 R8, R48.reuse, R40, R8 ;  /* 0x000000283008723c */ /* 0x042fec0000041808 */
[-C--:B------:R-:W-:Y:S01]  /*9390*/  HMMA.16816.F32.BF16 R12, R48, R42.reuse, R12 ;  /* 0x0000002a300c723c */ /* 0x080fe2000004180c */
[----:B------:R-:W1:Y:S01]  /*93a0*/  LDSM.16.M88.4 R48, [R163+0x6000] ;  /* 0x00600000a330783b */ /* 0x000e620000000200 */
[----:B------:R-:W-:Y:S04]  /*93b0*/  IMAD.U32 R40, RZ, RZ, UR45 ;  /* 0x0000002dff287e24 */ /* 0x000fe8000f8e00ff */
[----:B------:R-:W-:Y:S01]  /*93c0*/  HMMA.16816.F32.BF16 R16, R36, R42, R16 ;  /* 0x0000002a2410723c */ /* 0x000fe20000041810 */
[----:B---3--:R-:W-:Y:S05]  /*93d0*/  IMAD.U32 R0, RZ, RZ, UR36 ;  /* 0x00000024ff007e24 */ /* 0x008fea000f8e00ff */
[-C--:B------:R-:W-:Y:S01]  /*93e0*/  HMMA.16816.F32.BF16 R4, R20, R32.reuse, R4 ;  /* 0x000000201404723c */ /* 0x080fe20000041804 */
[----:B------:R-:W-:Y:S01]  /*93f0*/  IMAD.U32 R42, RZ, RZ, UR46 ;  /* 0x0000002eff2a7e24 */ /* 0x000fe2000f8e00ff */
[----:B------:R-:W-:Y:S03]  /*9400*/  MOV R38, UR44 ;  /* 0x0000002c00267c02 */ /* 0x000fe60008000f00 */
[----:B------:R-:W-:Y:S01]  /*9410*/  IMAD.U32 R36, RZ, RZ, UR43 ;  /* 0x0000002bff247e24 */ /* 0x000fe2000f8e00ff */
[C---:B--2---:R-:W-:Y:S06]  /*9420*/  HMMA.16816.F32.BF16 R8, R44.reuse, R32, R8 ;  /* 0x000000202c08723c */ /* 0x044fec0000041808 */
[-C--:B------:R-:W-:Y:S01]  /*9430*/  HMMA.16816.F32.BF16 R12, R44, R34.reuse, R12 ;  /* 0x000000222c0c723c */ /* 0x080fe2000004180c */
[----:B------:R-:W-:Y:S01]  /*9440*/  IMAD.U32 R32, RZ, RZ, UR41 ;  /* 0x00000029ff207e24 */ /* 0x000fe2000f8e00ff */
[----:B------:R-:W-:Y:S04]  /*9450*/  MOV R33, UR35 ;  /* 0x0000002300217c02 */ /* 0x000fe80008000f00 */
        /* <DEDUP_REMOVED lines=10> */
[----:B------:R-:W-:Y:S04]  /*9500*/  IMAD.U32 R34, RZ, RZ, UR42 ;  /* 0x0000002aff227e24 */ /* 0x000fe8000f8e00ff */
[----:B------:R-:W-:Y:S01]  /*9510*/  LEA.HI.X.SX32 R177, R0, R239, 0x2, P0 ;  /* 0x000000ef00b17211 */ /* 0x000fe200000f16ff */
[----:B------:R-:W-:Y:S01]  /*9520*/  HMMA.16816.F32.BF16 R16, R24, R30, R16 ;  /* 0x0000001e1810723c */ /* 0x000fe20000041810 */
[----:B------:R-:W-:Y:S04]  /*9530*/  IMAD.U32 R50, RZ, RZ, UR50 ;  /* 0x00000032ff327e24 */ /* 0x000fe8000f8e00ff */
[----:B------:R-:W-:Y:S02]  /*9540*/  IMAD.MOV.U32 R20, RZ, RZ, R178 ;  /* 0x000000ffff147224 */ /* 0x000fe400078e00b2 */
[----:B------:R-:W-:Y:S01]  /*9550*/  IMAD.MOV.U32 R21, RZ, RZ, R177 ;  /* 0x000000ffff157224 */ /* 0x000fe200078e00b1 */
[----:B------:R-:W-:Y:S03]  /*9560*/  MOV R30, UR40 ;  /* 0x00000028001e7c02 */ /* 0x000fe60008000f00 */
[----:B------:R-:W-:Y:S01]  /*9570*/  IMAD.U32 R48, RZ, RZ, UR49 ;  /* 0x00000031ff307e24 */ /* 0x000fe2000f8e00ff */
[-C--:B------:R-:W-:Y:S01]  /*9580*/  LEA R50, P0, R50, R20.reuse, 0x2 ;  /* 0x0000001432327211 */ /* 0x080fe200078010ff */
[----:B------:R-:W-:Y:S01]  /*9590*/  IMAD.U32 R0, RZ, RZ, UR50 ;  /* 0x00000032ff007e24 */ /* 0x000fe2000f8e00ff */
[----:B------:R-:W-:Y:S01]  /*95a0*/  REDG.E.ADD.F32.FTZ.RN.STRONG.GPU desc[UR12][R20.64], R4 ;  /* 0x00000004140079a6 */ /* 0x000fe2000c10f38c */
[-C--:B------:R-:W-:Y:S01]  /*95b0*/  LEA R46, P5, R46, R20.reuse, 0x2 ;  /* 0x000000142e2e7211 */ /* 0x080fe200078a10ff */
[----:B------:R-:W-:Y:S01]  /*95c0*/  IMAD.U32 R24, RZ, RZ, UR47 ;  /* 0x0000002fff187e24 */ /* 0x000fe2000f8e00ff */
[-C--:B------:R-:W-:Y:S01]  /*95d0*/  LEA R48, P6, R48, R20.reuse, 0x2 ;  /* 0x0000001430307211 */ /* 0x080fe200078c10ff */
[----:B------:R-:W-:Y:S01]  /*95e0*/  IMAD.U32 R25, RZ, RZ, UR46 ;  /* 0x0000002eff197e24 */ /* 0x000fe2000f8e00ff */
[-C--:B------:R-:W-:Y:S01]  /*95f0*/  LEA.HI.X.SX32 R51, R0, R21.reuse, 0x2, P0 ;  /* 0x0000001500337211 */ /* 0x080fe200000f16ff */
[----:B------:R-:W-:Y:S01]  /*9600*/  IMAD.U32 R27, RZ, RZ, UR45 ;  /* 0x0000002dff1b7e24 */ /* 0x000fe2000f8e00ff */
[-C--:B------:R-:W-:Y:S01]  /*9610*/  LEA.HI.X.SX32 R49, R22, R21.reuse, 0x2, P6 ;  /* 0x0000001516317211 */ /* 0x080fe200030f16ff */
[----:B------:R-:W-:Y:S01]  /*9620*/  IMAD.U32 R31, RZ, RZ, UR44 ;  /* 0x0000002cff1f7e24 */ /* 0x000fe2000f8e00ff */
        /* <DEDUP_REMOVED lines=19> */
[----:B------:R-:W-:Y:S01]  /*9760*/  VIADD R0, R3, 0xffffe000 ;  /* 0xffffe00003007836 */ /* 0x000fe20000000000 */
[-C--:B------:R-:W-:Y:S01]  /*9770*/  LEA R34, P6, R34, R20.reuse, 0x2 ;  /* 0x0000001422227211 */ /* 0x080fe200078c10ff */
[----:B------:R-:W-:Y:S01]  /*9780*/  REDG.E.ADD.F32.FTZ.RN.STRONG.GPU desc[UR12][R40.64], R10 ;  /* 0x0000000a280079a6 */ /* 0x000fe2000c10f38c */
[-C--:B------:R-:W-:Y:S02]  /*9790*/  LEA.HI.X.SX32 R37, R35, R21.reuse, 0x2, P0 ;  /* 0x0000001523257211 */ /* 0x080fe400000f16ff */
[-C--:B------:R-:W-:Y:S01]  /*97a0*/  LEA R32, P5, R32, R20.reuse, 0x2 ;  /* 0x0000001420207211 */ /* 0x080fe200078a10ff */
        /* <DEDUP_REMOVED lines=11> */
[----:B------:R-:W-:Y:S01]  /*9860*/  LEA R26, P2, R26, R20, 0x2 ;  /* 0x000000141a1a7211 */ /* 0x000fe200078410ff */
[----:B------:R-:W-:Y:S01]  /*9870*/  REDG.E.ADD.F32.FTZ.RN.STRONG.GPU desc[UR12][R30.64], R19 ;  /* 0x000000131e0079a6 */ /* 0x000fe2000c10f38c */
[-C--:B------:R-:W-:Y:S02]  /*9880*/  LEA.HI.X.SX32 R29, R55, R21.reuse, 0x2, P3 ;  /* 0x00000015371d7211 */ /* 0x080fe400018f16ff */
[-C--:B------:R-:W-:Y:S01]  /*9890*/  LEA.HI.X.SX32 R27, R54, R21.reuse, 0x2, P2 ;  /* 0x00000015361b7211 */ /* 0x080fe200010f16ff */
[----:B------:R-:W-:Y:S01]  /*98a0*/  LDSM.16.MT88.4 R4, [R2+0x8000] ;  /* 0x008000000204783b */ /* 0x000fe20000004200 */
        /* <DEDUP_REMOVED lines=57> */
[----:B------:R2:W3:Y:S01]  /*9c40*/  LDSM.16.MT88.4 R20, [R3+0x1c00] ;  /* 0x001c00000314783b */ /* 0x0004e20000004200 */
[-C--:B-1----:R-:W-:Y:S06]  /*9c50*/  HMMA.16816.F32.BF16 R84, R4, R8.reuse, R84 ;  /* 0x000000080454723c */ /* 0x082fec0000041854 */
[C---:B------:R-:W-:Y:S05]  /*9c60*/  HMMA.16816.F32.BF16 R88, R12.reuse, R8, R88 ;  /* 0x000000080c58723c */ /* 0x040fea0000041858 */
[----:B--2---:R-:W-:Y:S01]  /*9c70*/  IMAD.MOV.U32 R3, RZ, RZ, R0 ;  /* 0x000000ffff037224 */ /* 0x004fe200078e0000 */
[-C--:B------:R-:W-:Y:S06]  /*9c80*/  HMMA.16816.F32.BF16 R92, R12, R10.reuse, R92 ;  /* 0x0000000a0c5c723c */ /* 0x080fec000004185c */
[----:B------:R-:W-:Y:S06]  /*9c90*/  HMMA.16816.F32.BF16 R96, R4, R10, R96 ;  /* 0x0000000a0460723c */ /* 0x000fec0000041860 */
[-C--:B---3--:R-:W-:Y:S06]  /*9ca0*/  HMMA.16816.F32.BF16 R84, R16, R20.reuse, R84 ;  /* 0x000000141054723c */ /* 0x088fec0000041854 */
[C---:B------:R-:W-:Y:S06]  /*9cb0*/  HMMA.16816.F32.BF16 R88, R24.reuse, R20, R88 ;  /* 0x000000141858723c */ /* 0x040fec0000041858 */
        /* <DEDUP_REMOVED lines=95> */
.L_x_456:
        /* <DEDUP_REMOVED lines=19> */
.L_x_457:
        /* <DEDUP_REMOVED lines=40> */
.L_x_459:
[----:B------:R-:W-:Y:S05]  /*a660*/  BSYNC B0 ;  /* 0x0000000000007941 */ /* 0x000fea0003800000 */
.L_x_458:
        /* <DEDUP_REMOVED lines=13> */
.L_x_461:
[----:B------:R-:W-:Y:S05]  /*a740*/  BSYNC B0 ;  /* 0x0000000000007941 */ /* 0x000fea0003800000 */
.L_x_460:
        /* <DEDUP_REMOVED lines=27> */
.L_x_463:
[----:B------:R-:W-:Y:S05]  /*a900*/  BSYNC B0 ;  /* 0x0000000000007941 */ /* 0x000fea0003800000 */
.L_x_462:
        /* <DEDUP_REMOVED lines=13> */
.L_x_434:
[----:B------:R-:W-:Y:S05]  /*a9e0*/  BSYNC B1 ;  /* 0x0000000000017941 */ /* 0x000fea0003800000 */
.L_x_420:
        /* <DEDUP_REMOVED lines=11> */
.L_x_464:
[----:B------:R-:W-:Y:S05]  /*aaa0*/  EXIT ;  /* 0x000000000000794d */ /* 0x000fea0003800000 */
.L_x_466:
        /* <DEDUP_REMOVED lines=13> */
.L_x_1340:


//--------------------- .text._ZN5flash44flash_bwd_dq_dk_dv_loop_seqk_parallel_kernelI23Flash_bwd_kernel_traitsILi32ELi128ELi128ELi8ELi4ELi4ELi4ELb1ELb0EN7cutlass10bfloat16_tE19Flash_kernel_traitsILi32ELi128ELi128ELi8ES3_EELb0ELb0ELb1ELb0ELb0ELb0ELb1EEEvNS_16Flash_bwd_paramsE --------------------------
	.section	.text._ZN5flash44flash_bwd_dq_dk_dv_loop_seqk_parallel_kernelI23Flash_bwd_kernel_traitsILi32ELi128ELi128ELi8ELi4ELi4ELi4ELb1ELb0EN7cutlass10bfloat16_tE19Flash_kernel_traitsILi32ELi128ELi128ELi8ES3_EELb0ELb0ELb1ELb0ELb0ELb0ELb1EEEvNS_16Flash_bwd_paramsE,"ax",@progbits
	.align	128
        .global         _ZN5flash44flash_bwd_dq_dk_dv_loop_seqk_parallel_kernelI23Flash_bwd_kernel_traitsILi32ELi128ELi128ELi8ELi4ELi4ELi4ELb1ELb0EN7cutlass10bfloat16_tE19Flash_kernel_traitsILi32ELi128ELi128ELi8ES3_EELb0ELb0ELb1ELb0ELb0ELb0ELb1EEEvNS_16Flash_bwd_paramsE
        .type           _ZN5flash44flash_bwd_dq_dk_dv_loop_seqk_parallel_kernelI23Flash_bwd_kernel_traitsILi32ELi128ELi128ELi8ELi4ELi4ELi4ELb1ELb0EN7cutlass10bfloat16_tE19Flash_kernel_traitsILi32ELi128ELi128ELi8ES3_EELb0ELb0ELb1ELb0ELb0ELb0ELb1EEEvNS_16Flash_bwd_paramsE,@function
        .size           _ZN5flash44flash_bwd_dq_dk_dv_loop_seqk_parallel_kernelI23Flash_bwd_kernel_traitsILi32ELi128ELi128ELi8ELi4ELi4ELi4ELb1ELb0EN7cutlass10bfloat16_tE19Flash_kernel_traitsILi32ELi128ELi128ELi8ES3_EELb0ELb0ELb1ELb0ELb0ELb0ELb1EEEvNS_16Flash_bwd_paramsE,(.L_x_1341 - _ZN5flash44flash_bwd_dq_dk_dv_loop_seqk_parallel_kernelI23Flash_bwd_kernel_traitsILi32ELi128ELi128ELi8ELi4ELi4ELi4ELb1ELb0EN7cutlass10bfloat16_tE19Flash_kernel_traitsILi32ELi128ELi128ELi8ES3_EELb0ELb0ELb1ELb0ELb0ELb0ELb1EEEvNS_16Flash_bwd_paramsE)
        .other          _ZN5flash44flash_bwd_dq_dk_dv_loop_seqk_parallel_kernelI23Flash_bwd_kernel_traitsILi32ELi128ELi128ELi8ELi4ELi4ELi4ELb1ELb0EN7cutlass10bfloat16_tE19Flash_kernel_traitsILi32ELi128ELi128ELi8ES3_EELb0ELb0ELb1ELb0ELb0ELb0ELb1EEEvNS_16Flash_bwd_paramsE,@"STO_CUDA_ENTRY STV_DEFAULT"
_ZN5flash44flash_bwd_dq_dk_dv_loop_seqk_parallel_kernelI23Flash_bwd_kernel_traitsILi32ELi128ELi128ELi8ELi4ELi4ELi4ELb1ELb0EN7cutlass10bfloat16_tE19Flash_kernel_traitsILi32ELi128ELi128ELi8ES3_EELb0ELb0ELb1ELb0ELb0ELb0ELb1EEEvNS_16Flash_bwd_paramsE:
.text._ZN5flash44flash_bwd_dq_dk_dv_loop_seqk_parallel_kernelI23Flash_bwd_kernel_traitsILi32ELi128ELi128ELi8ELi4ELi4ELi4ELb1ELb0EN7cutlass10bfloat16_tE19Flash_kernel_traitsILi32ELi128ELi128ELi8ES3_EELb0ELb0ELb1ELb0ELb0ELb0ELb1EEEvNS_16Flash_bwd_paramsE:
        /* <DEDUP_REMOVED lines=12> */
[----:B------:R-:W2:Y:S01]  /*00c0*/  S2UR UR48, SR_CTAID.Y ;  /* 0x00000000003079c3 */ /* 0x000ea20000002600 */
[----:B------:R-:W-:Y:S01]  /*00d0*/  UMOV UR5, 0x400 ;  /* 0x0000040000057882 */ /* 0x000fe20000000000 */
[----:B------:R-:W-:Y:S01]  /*00e0*/  IMAD.MOV.U32 R158, RZ, RZ, 0x20 ;  /* 0x00000020ff9e7424 */ /* 0x000fe200078e00ff */
[----:B------:R-:W-:Y:S01]  /*00f0*/  ULDC.64 UR14, c[0x0][0x208] ;  /* 0x00008200000e7ab9 */ /* 0x000fe20000000a00 */
[----:B------:R-:W-:Y:S01]  /*0100*/  IMAD.MOV.U32 R230, RZ, RZ, -0x10 ;  /* 0xfffffff0ffe67424 */ /* 0x000fe200078e00ff */
[----:B------:R-:W-:Y:S01]  /*0110*/  ULDC UR60, c[0x0][0x394] ;  /* 0x0000e500003c7ab9 */ /* 0x000fe20000000800 */
[----:B------:R-:W-:Y:S01]  /*0120*/  IMAD.MOV.U32 R152, RZ, RZ, 0x40 ;  /* 0x00000040ff987424 */ /* 0x000fe200078e00ff */
[----:B------:R-:W-:Y:S01]  /*0130*/  UMOV UR61, 0xffffe000 ;  /* 0xffffe000003d7882 */ /* 0x000fe20000000000 */
[----:B------:R-:W-:Y:S08]  /*0140*/  S2UR UR57, SR_CTAID.Z ;  /* 0x00000000003979c3 */ /* 0x000ff00000002700 */
[----:B------:R-:W3:Y:S01]  /*0150*/  S2UR UR4, SR_CgaCtaId ;  /* 0x00000000000479c3 */ /* 0x000ee20000008800 */
[----:B--2---:R-:W-:Y:S01]  /*0160*/  USHF.L.U32 UR6, UR48, 0x7, URZ ;  /* 0x0000000730067899 */ /* 0x004fe2000800063f */
[----:B-1----:R-:W-:-:S04]  /*0170*/  SHF.R.S32.HI R10, RZ, 0x1f, R20 ;  /* 0x0000001fff0a7819 */ /* 0x002fc80000011414 */
[CC--:B------:R-:W-:Y:S02]  /*0180*/  LEA.HI R8, R10.reuse, R20.reuse, RZ, 0x5 ;  /* 0x000000140a087211 */ /* 0x0c0fe400078f28ff */
[-C--:B------:R-:W-:Y:S02]  /*0190*/  LEA.HI R11, R10, R20.reuse, RZ, 0x4 ;  /* 0x000000140a0b7211 */ /* 0x080fe400078f20ff */
[----:B------:R-:W-:Y:S01]  /*01a0*/  LOP3.LUT R0, R8, 0xffffffe0, RZ, 0xc0, !PT ;  /* 0xffffffe008007812 */ /* 0x000fe200078ec0ff */
[----:B---3--:R-:W-:Y:S01]  /*01b0*/  ULEA UR4, UR4, UR5, 0x18 ;  /* 0x0000000504047291 */ /* 0x008fe2000f8ec03f */
[----:B------:R-:W-:Y:S01]  /*01c0*/  SHF.R.S32.HI R7, RZ, 0x4, R11 ;  /* 0x00000004ff077819 */ /* 0x000fe2000001140b */
[----:B------:R-:W-:Y:S01]  /*01d0*/  USHF.R.S32.HI UR5, URZ, 0x1f, UR57 ;  /* 0x0000001f3f057899 */ /* 0x000fe20008011439 */
[----:B------:R-:W-:Y:S01]  /*01e0*/  LEA.HI R6, R10, R20, RZ, 0x2 ;  /* 0x000000140a067211 */ /* 0x000fe200078f10ff */
[----:B------:R-:W-:Y:S01]  /*01f0*/  IMAD.IADD R0, R20, 0x1, -R0 ;  /* 0x0000000114007824 */ /* 0x000fe200078e0a00 */
[----:B------:R-:W-:Y:S01]  /*0200*/  LEA.HI R5, R11, R7, RZ, 0x1 ;  /* 0x000000070b057211 */ /* 0x000fe200078f08ff */
[----:B------:R-:W-:Y:S01]  /*0210*/  IMAD.U32 R155, RZ, RZ, UR4 ;  /* 0x00000004ff9b7e24 */ /* 0x000fe2000f8e00ff */
[----:B------:R-:W-:-:S02]  /*0220*/  SHF.R.S32.HI R9, RZ, 0x2, R6 ;  /* 0x00000002ff097819 */ /* 0x000fc40000011406 */
[----:B------:R-:W-:Y:S02]  /*0230*/  SHF.R.S32.HI R2, RZ, 0x1f, R0 ;  /* 0x0000001fff027819 */ /* 0x000fe40000011400 */
[----:B------:R-:W-:Y:S02]  /*0240*/  SHF.R.S32.HI R4, RZ, 0x1f, R6 ;  /* 0x0000001fff047819 */ /* 0x000fe40000011406 */
[----:B------:R-:W-:Y:S02]  /*0250*/  LEA.HI R19, R2, R0, RZ, 0x2 ;  /* 0x0000000002137211 */ /* 0x000fe400078f10ff */
[----:B------:R-:W-:Y:S02]  /*0260*/  LOP3.LUT R0, R5, 0xfffffffe, RZ, 0xc0, !PT ;  /* 0xfffffffe05007812 */ /* 0x000fe400078ec0ff */
[--C-:B------:R-:W-:Y:S02]  /*0270*/  SHF.R.S32.HI R3, RZ, 0x5, R8.reuse ;  /* 0x00000005ff037819 */ /* 0x100fe40000011408 */
[----:B------:R-:W-:Y:S01]  /*0280*/  SHF.R.S32.HI R2, RZ, 0x1f, R8 ;  /* 0x0000001fff027819 */ /* 0x000fe20000011408 */
[----:B------:R-:W-:Y:S01]  /*0290*/  IMAD.IADD R16, R7, 0x1, -R0 ;  /* 0x0000000107107824 */ /* 0x000fe200078e0a00 */
[----:B------:R-:W-:-:S02]  /*02a0*/  LEA.HI R5, R6, R9, RZ, 0x1 ;  /* 0x0000000906057211 */ /* 0x000fc400078f08ff */
[----:B------:R-:W-:Y:S02]  /*02b0*/  LEA.HI R4, R4, R9, RZ, 0x3 ;  /* 0x0000000904047211 */ /* 0x000fe400078f18ff */
[----:B------:R-:W-:Y:S02]  /*02c0*/  LEA.HI R0, R2, R3, RZ, 0x2 ;  /* 0x0000000302007211 */ /* 0x000fe400078f10ff */
[----:B------:R-:W-:Y:S02]  /*02d0*/  LOP3.LUT R2, R5, 0x7fffffe, RZ, 0xc0, !PT ;  /* 0x07fffffe05027812 */ /* 0x000fe400078ec0ff */
[----:B------:R-:W-:Y:S02]  /*02e0*/  LOP3.LUT R4, R4, 0xfffffff8, RZ, 0xc0, !PT ;  /* 0xfffffff804047812 */ /* 0x000fe400078ec0ff */
        /* <DEDUP_REMOVED lines=57> */
[----:B------:R-:W-:Y:S01]  /*0680*/  SEL R150, R158, 0xffffffe0, !P0 ;  /* 0xffffffe09e967807 */ /* 0x000fe20004000000 */
        /* <DEDUP_REMOVED lines=10> */
[--C-:B------:R-:W-:Y:S01]  /*0730*/  IMAD R151, R4, 0x200, R2.reuse ;  /* 0x0000020004977824 */ /* 0x100fe200078e0202 */
[----:B------:R-:W-:Y:S01]  /*0740*/  IADD3 R13, R3, R13, R2 ;  /* 0x0000000d030d7210 */ /* 0x000fe20007ffe002 */
[----:B------:R-:W-:Y:S01]  /*0750*/  STL [R1+0x28], R11 ;  /* 0x0000280b01007387 */ /* 0x000fe20000100800 */
        /* <DEDUP_REMOVED lines=13> */
[----:B------:R-:W-:Y:S01]  /*0830*/  LOP3.LUT R7, R0, 0x8, RZ, 0xc0, !PT ;  /* 0x0000000800077812 */ /* 0x000fe200078ec0ff */
[----:B------:R-:W-:Y:S01]  /*0840*/  IMAD R3, R16, 0x200, R3 ;  /* 0x0000020010037824 */ /* 0x000fe200078e0203 */
[----:B------:R-:W-:Y:S01]  /*0850*/  SHF.R.S32.HI R0, RZ, 0x1, R9 ;  /* 0x00000001ff007819 */ /* 0x000fe20000011409 */
[----:B------:R-:W-:Y:S01]  /*0860*/  IMAD R2, R10, 0x40, R2 ;  /* 0x000000400a027824 */ /* 0x000fe200078e0202 */
[----:B------:R-:W-:Y:S01]  /*0870*/  R2P PR, R15, 0x6 ;  /* 0x000000060f007804 */ /* 0x000fe20000000000 */
[----:B------:R-:W-:Y:S01]  /*0880*/  IMAD.SHL.U32 R10, R16, 0x10, RZ ;  /* 0x00000010100a7824 */ /* 0x000fe200078e00ff */
[C---:B------:R-:W-:Y:S01]  /*0890*/  LOP3.LUT P3, RZ, R0.reuse, 0x2, RZ, 0xc0, !PT ;  /* 0x0000000200ff7812 */ /* 0x040fe2000786c0ff */
[----:B------:R-:W-:Y:S01]  /*08a0*/  IMAD.SHL.U32 R0, R0, 0x40, RZ ;  /* 0x0000004000007824 */ /* 0x000fe200078e00ff */
[----:B------:R1:W-:Y:S01]  /*08b0*/  STL [R1+0x40], R2 ;  /* 0x0000400201007387 */ /* 0x0003e20000100800 */
[----:B------:R-:W-:-:S02]  /*08c0*/  LOP3.LUT R6, R6, 0x1c0, RZ, 0xc0, !PT ;  /* 0x000001c006067812 */ /* 0x000fc400078ec0ff */
[----:B------:R-:W-:Y:S02]  /*08d0*/  LOP3.LUT R5, R5, 0x8, RZ, 0xc0, !PT ;  /* 0x0000000805057812 */ /* 0x000fe400078ec0ff */
[----:B------:R-:W-:Y:S02]  /*08e0*/  LOP3.LUT R0, R0, 0xc0, RZ, 0xc0, !PT ;  /* 0x000000c000007812 */ /* 0x000fe400078ec0ff */
[----:B------:R-:W-:Y:S02]  /*08f0*/  SHF.R.U32.HI R9, RZ, 0x3, R6 ;  /* 0x00000003ff097819 */ /* 0x000fe40000011606 */
[----:B------:R-:W-:Y:S02]  /*0900*/  SHF.R.U32.HI R8, RZ, 0x3, R0 ;  /* 0x00000003ff087819 */ /* 0x000fe40000011600 */
[----:B------:R-:W-:Y:S02]  /*0910*/  LOP3.LUT R10, R7, 0x10, R10, 0xf8, !PT ;  /* 0x00000010070a7812 */ /* 0x000fe400078ef80a */
[----:B------:R-:W-:-:S02]  /*0920*/  LOP3.LUT R9, R9, R6, R5, 0x1e, !PT ;  /* 0x0000000609097212 */ /* 0x000fc400078e1e05 */
[----:B------:R-:W-:Y:S01]  /*0930*/  LOP3.LUT R8, R8, R0, R7, 0x1e, !PT ;  /* 0x0000000008087212 */ /* 0x000fe200078e1e07 */
[----:B------:R-:W-:Y:S01]  /*0940*/  IMAD.SHL.U32 R0, R17, 0x20, RZ ;  /* 0x0000002011007824 */ /* 0x000fe200078e00ff */
[----:B------:R-:W-:Y:S01]  /*0950*/  LEA R236, R13, UR4, 0x1 ;  /* 0x000000040dec7c11 */ /* 0x000fe2000f8e08ff */
[----:B------:R-:W-:Y:S01]  /*0960*/  IMAD.IADD R151, R151, 0x1, R9 ;  /* 0x0000000197977824 */ /* 0x000fe200078e0209 */
[----:B------:R-:W-:Y:S01]  /*0970*/  SEL R230, R230, 0x10, !P6 ;  /* 0x00000010e6e67807 */ /* 0x000fe20007000000 */
[----:B------:R-:W-:Y:S01]  /*0980*/  IMAD R162, R162, 0x200, R0 ;  /* 0x00000200a2a27824 */ /* 0x000fe200078e0200 */
[----:B------:R-:W-:Y:S01]  /*0990*/  LOP3.LUT P0, RZ, R14, 0x2, RZ, 0xc0, !PT ;  /* 0x000000020eff7812 */ /* 0x000fe2000780c0ff */
[----:B------:R-:W-:Y:S01]  /*09a0*/  IMAD.IADD R8, R8, 0x1, R12 ;  /* 0x0000000108087824 */ /* 0x000fe200078e020c */
[----:B------:R-:W-:Y:S01]  /*09b0*/  SEL R152, R152, 0xffffffc0, !P2 ;  /* 0xffffffc098987807 */ /* 0x000fe20005000000 */
[----:B------:R-:W-:Y:S01]  /*09c0*/  VIADD R231, R236, 0x40 ;  /* 0x00000040ece77836 */ /* 0x000fe20000000000 */
[----:B------:R-:W-:Y:S01]  /*09d0*/  SEL R158, R158, 0xffffffe0, !P0 ;  /* 0xffffffe09e9e7807 */ /* 0x000fe20004000000 */
[----:B-1----:R-:W-:Y:S01]  /*09e0*/  IMAD.SHL.U32 R2, R14, 0x40, RZ ;  /* 0x000000400e027824 */ /* 0x002fe200078e00ff */
[----:B------:R-:W-:Y:S01]  /*09f0*/  LEA R149, R149, UR4, 0x1 ;  /* 0x0000000495957c11 */ /* 0x000fe2000f8e08ff */
[----:B------:R-:W-:-:S02]  /*0a00*/  @P4 VIADD R231, R236, 0xffffffc0 ;  /* 0xffffffc0ece74836 */ /* 0x000fc40000000000 */
[----:B------:R-:W-:Y:S01]  /*0a10*/  IMAD.IADD R235, R236, 0x1, R230 ;  /* 0x00000001eceb7824 */ /* 0x000fe200078e02e6 */
[----:B------:R-:W-:Y:S01]  /*0a20*/  LOP3.LUT R2, R2, 0xc0, RZ, 0xc0, !PT ;  /* 0x000000c002027812 */ /* 0x000fe200078ec0ff */
[--C-:B------:R-:W-:Y:S02]  /*0a30*/  IMAD.IADD R230, R230, 0x1, R231.reuse ;  /* 0x00000001e6e67824 */ /* 0x100fe400078e02e7 */
[----:B------:R-:W-:Y:S01]  /*0a40*/  IMAD.IADD R237, R236, 0x1, R232 ;  /* 0x00000001eced7824 */ /* 0x000fe200078e02e8 */
[----:B------:R-:W-:Y:S01]  /*0a50*/  SHF.R.U32.HI R4, RZ, 0x3, R2 ;  /* 0x00000003ff047819 */ /* 0x000fe20000011602 */
[----:B------:R-:W-:Y:S02]  /*0a60*/  IMAD.IADD R234, R235, 0x1, R232 ;  /* 0x00000001ebea7824 */ /* 0x000fe400078e02e8 */
[----:B------:R-:W-:Y:S01]  /*0a70*/  IMAD.IADD R233, R232, 0x1, R231 ;  /* 0x00000001e8e97824 */ /* 0x000fe200078e02e7 */
[----:B------:R-:W-:Y:S01]  /*0a80*/  LOP3.LUT R5, R4, R2, R5, 0x1e, !PT ;  /* 0x0000000204057212 */ /* 0x000fe200078e1e05 */
[----:B------:R-:W-:Y:S01]  /*0a90*/  IMAD.IADD R150, R150, 0x1, R149 ;  /* 0x0000000196967824 */ /* 0x000fe200078e0295 */
[----:B------:R-:W-:Y:S01]  /*0aa0*/  LOP3.LUT R2, R4, R10, R2, 0x1e, !PT ;  /* 0x0000000a04027212 */ /* 0x000fe200078e1e02 */
[----:B------:R-:W-:Y:S01]  /*0ab0*/  IMAD.U32 R4, RZ, RZ, UR5 ;  /* 0x00000005ff047e24 */ /* 0x000fe2000f8e00ff */
[----:B------:R-:W-:Y:S01]  /*0ac0*/  USHF.R.S32.HI UR5, URZ, 0x1f, UR48 ;  /* 0x0000001f3f057899 */ /* 0x000fe20008011430 */
[----:B------:R-:W-:-:S02]  /*0ad0*/  IMAD.IADD R162, R162, 0x1, R5 ;  /* 0x00000001a2a27824 */ /* 0x000fc400078e0205 */
[----:B------:R-:W-:Y:S02]  /*0ae0*/  IMAD.IADD R156, R0, 0x1, R2 ;  /* 0x00000001009c7824 */ /* 0x000fe400078e0202 */
[----:B------:R-:W-:Y:S01]  /*0af0*/  IMAD.U32 R0, RZ, RZ, UR6 ;  /* 0x00000006ff007e24 */ /* 0x000fe2000f8e00ff */
[----:B------:R-:W-:Y:S01]  /*0b00*/  USHF.R.S32.HI UR6, URZ, 0x1f, UR57 ;  /* 0x0000001f3f067899 */ /* 0x000fe20008011439 */
[----:B------:R-:W-:Y:S01]  /*0b10*/  IMAD.U32 R2, RZ, RZ, UR5 ;  /* 0x00000005ff027e24 */ /* 0x000fe2000f8e00ff */
[----:B------:R-:W-:Y:S01]  /*0b20*/  UIADD3 UR5, UR4, 0x8000, URZ ;  /* 0x0000800004057890 */ /* 0x000fe2000fffe03f */
[----:B------:R-:W-:Y:S01]  /*0b30*/  IMAD.SHL.U32 R154, R162, 0x2, RZ ;  /* 0x00000002a29a7824 */ /* 0x000fe200078e00ff */
[----:B------:R-:W-:Y:S01]  /*0b40*/  LEA R2, R3, UR4, 0x1 ;  /* 0x0000000403027c11 */ /* 0x000fe2000f8e08ff */
[----:B------:R-:W-:Y:S02]  /*0b50*/  IMAD.IADD R232, R232, 0x1, R230 ;  /* 0x00000001e8e87824 */ /* 0x000fe400078e02e6 */
[----:B------:R-:W-:Y:S01]  /*0b60*/  IMAD.U32 R0, RZ, RZ, UR6 ;  /* 0x00000006ff007e24 */ /* 0x000fe2000f8e00ff */
[----:B------:R-:W-:Y:S01]  /*0b70*/  UIADD3 UR6, UR4, 0x6000, URZ ;  /* 0x0000600004067890 */ /* 0x000fe2000fffe03f */
[----:B------:R-:W-:-:S02]  /*0b80*/  LEA R151, R151, UR5, 0x1 ;  /* 0x0000000597977c11 */ /* 0x000fc4000f8e08ff */
[----:B------:R-:W-:-:S03]  /*0b90*/  IADD3 R155, R154, 0x4000, R155 ;  /* 0x000040009a9b7810 */ /* 0x000fc60007ffe09b */
[----:B------:R-:W-:Y:S01]  /*0ba0*/  LEA R4, R8, UR6, 0x1 ;  /* 0x0000000608047c11 */ /* 0x000fe2000f8e08ff */
[C---:B------:R-:W-:Y:S02]  /*0bb0*/  VIADD R157, R151.reuse, 0x20 ;  /* 0x00000020979d7836 */ /* 0x040fe40000000000 */
[C---:B------:R-:W-:Y:S02]  /*0bc0*/  @P1 VIADD R157, R151.reuse, 0xffffffe0 ;  /* 0xffffffe0979d1836 */ /* 0x040fe40000000000 */
[C---:B------:R-:W-:Y:S01]  /*0bd0*/  VIADD R0, R4.reuse, 0x20 ;  /* 0x0000002004007836 */ /* 0x040fe20000000000 */
[----:B------:R1:W-:Y:S01]  /*0be0*/  STL [R1+0x44], R4 ;  /* 0x0000440401007387 */ /* 0x0003e20000100800 */
[----:B------:R-:W-:Y:S02]  /*0bf0*/  @P3 VIADD R0, R4, 0xffffffe0 ;  /* 0xffffffe004003836 */ /* 0x000fe40000000000 */
[----:B------:R-:W-:Y:S02]  /*0c00*/  IMAD.IADD R153, R151, 0x1, R152 ;  /* 0x0000000197997824 */ /* 0x000fe400078e0298 */
[----:B------:R-:W-:Y:S01]  /*0c10*/  IMAD.IADD R155, R155, 0x1, R158 ;  /* 0x000000019b9b7824 */ /* 0x000fe200078e029e */
[----:B------:R1:W-:Y:S01]  /*0c20*/  STL [R1+0x48], R0 ;  /* 0x0000480001007387 */ /* 0x0003e20000100800 */
[----:B------:R-:W-:-:S02]  /*0c30*/  IMAD.IADD R152, R152, 0x1, R157 ;  /* 0x0000000198987824 */ /* 0x000fc400078e029d */
[C---:B------:R-:W-:Y:S02]  /*0c40*/  VIADD R161, R157.reuse, 0x2000 ;  /* 0x000020009da17836 */ /* 0x040fe40000000000 */
[C---:B------:R-:W-:Y:S02]  /*0c50*/  VIADD R160, R157.reuse, 0x4000 ;  /* 0x000040009da07836 */ /* 0x040fe40000000000 */
[----:B------:R-:W-:-:S07]  /*0c60*/  VIADD R159, R157, 0x6000 ;  /* 0x000060009d9f7836 */ /* 0x000fce0000000000 */
.L_x_513:
        /* <DEDUP_REMOVED lines=16> */
[----:B-1-3--:R-:W-:Y:S01]  /*0d70*/  IMAD.U32 R4, RZ, RZ, UR8 ;  /* 0x00000008ff047e24 */ /* 0x00afe2000f8e00ff */
        /* <DEDUP_REMOVED lines=12> */
[----:B--2---:R-:W2:Y:S02]  /*0e40*/  @P1 LDG.E R8, desc[UR14][R6.64] ;  /* 0x0000000e06081981 */ /* 0x004ea4000c1e1900 */
        /* <DEDUP_REMOVED lines=8> */
[----:B------:R1:W5:Y:S02]  /*0ed0*/  @P3 LDG.E R0, desc[UR14][R4.64+0x4] ;  /* 0x0000040e04003981 */ /* 0x000364000c1e1900 */
        /* <DEDUP_REMOVED lines=28> */
.L_x_467:
        /* <DEDUP_REMOVED lines=14> */
[----:B------:R-:W-:Y:S02]  /*1180*/  UIMAD UR24, UR48, UR9, UR6 ;  /* 0x00000009301872a4 */ /* 0x000fe4000f8e0206 */
[----:B------:R-:W-:Y:S01]  /*1190*/  USHF.L.U32 UR16, UR48, 0x7, URZ ;  /* 0x0000000730107899 */ /* 0x000fe2000800063f */
[----:B------:R-:W-:Y:S01]  /*11a0*/  @!UP2 ULDC.64 UR8, c[0x0][0x418] ;  /* 0x000106000008aab9 */ /* 0x000fe20000000a00 */
[----:B------:R-:W-:Y:S01]  /*11b0*/  ULDC UR59, c[0x0][0x2d4] ;  /* 0x0000b500003b7ab9 */ /* 0x000fe20000000800 */
[----:B------:R-:W-:-:S02]  /*11c0*/  @!UP2 UIMAD UR6, UR58, UR8, URZ ;  /* 0x000000083a06a2a4 */ /* 0x000fc4000f8e023f */
[----:B------:R-:W-:Y:S02]  /*11d0*/  @!UP2 UIMAD.WIDE.U32 UR42, UR48, UR8, URZ ;  /* 0x00000008302aa2a5 */ /* 0x000fe4000f8e003f */
[----:B------:R-:W-:Y:S02]  /*11e0*/  @!UP2 UIMAD UR34, UR48, UR9, UR6 ;  /* 0x000000093022a2a4 */ /* 0x000fe4000f8e0206 */
[----:B------:R-:W-:Y:S01]  /*11f0*/  UIADD3 UR6, UR12, 0x80, UR30 ;  /* 0x000000800c067890 */ /* 0x000fe2000fffe01e */
[----:B------:R-:W-:Y:S01]  /*1200*/  ULDC UR8, c[0x0][0x394] ;  /* 0x0000e50000087ab9 */ /* 0x000fe20000000800 */
[----:B-1----:R-:W-:Y:S01]  /*1210*/  IABS R6, R7 ;  /* 0x0000000700067213 */ /* 0x002fe20000000000 */
[----:B------:R-:W-:Y:S01]  /*1220*/  ULDC.64 UR32, c[0x0][0x240] ;  /* 0x0000900000207ab9 */ /* 0x000fe20000000a00 */
[----:B------:R-:W-:Y:S01]  /*1230*/  USHF.R.S32.HI UR26, URZ, 0x1f, UR59 ;  /* 0x0000001f3f1a7899 */ /* 0x000fe2000801143b */
[----:B------:R-:W-:Y:S01]  /*1240*/  ISETP.NE.AND P3, PT, R7, RZ, PT ;  /* 0x000000ff0700720c */ /* 0x000fe20003f65270 */
[----:B------:R-:W1:Y:S01]  /*1250*/  I2F.RP R4, R6 ;  /* 0x0000000600047306 */ /* 0x000e620000209400 */
[----:B------:R-:W-:Y:S01]  /*1260*/  ULDC UR29, c[0x0][0x2dc] ;  /* 0x0000b700001d7ab9 */ /* 0x000fe20000000800 */
[----:B------:R-:W-:Y:S01]  /*1270*/  ULDC UR46, c[0x0][0x270] ;  /* 0x00009c00002e7ab9 */ /* 0x000fe20000000800 */
[----:B------:R-:W-:-:S02]  /*1280*/  USEL UR40, UR16, URZ, UP0 ;  /* 0x0000003f10287287 */ /* 0x000fc40008000000 */
[----:B--2---:R-:W-:Y:S02]  /*1290*/  UIMAD.WIDE.U32 UR36, UR13, UR10, URZ ;  /* 0x0000000a0d2472a5 */ /* 0x004fe4000f8e003f */
[----:B------:R-:W-:Y:S02]  /*12a0*/  UIADD3 UR6, UR6, UR8, -UR7 ;  /* 0x0000000806067290 */ /* 0x000fe4000fffe807 */
[----:B------:R-:W-:Y:S02]  /*12b0*/  UIMAD UR51, UR13, UR11, UR37 ;  /* 0x0000000b0d3372a4 */ /* 0x000fe4000f8e0225 */
[----:B------:R-:W-:Y:S01]  /*12c0*/  UIADD3 UR13, UR12, 0x7f, URZ ;  /* 0x0000007f0c0d7890 */ /* 0x000fe2000fffe03f */
[----:B------:R-:W-:Y:S01]  /*12d0*/  @UP2 ULDC.64 UR10, c[0x0][0x420] ;  /* 0x00010800000a2ab9 */ /* 0x000fe20000000a00 */
[----:B------:R-:W-:Y:S01]  /*12e0*/  UIMAD.WIDE.U32 UR16, UR5, UR32, URZ ;  /* 0x00000020051072a5 */ /* 0x000fe2000f8e003f */
[----:B-1----:R-:W1:Y:S01]  /*12f0*/  MUFU.RCP R4, R4 ;  /* 0x0000000400047308 */ /* 0x002e620000001000 */
[----:B------:R-:W-:-:S02]  /*1300*/  @UP2 UIMAD.WIDE.U32 UR44, UR5, UR10, URZ ;  /* 0x0000000a052c22a5 */ /* 0x000fc4000f8e003f */
[----:B------:R-:W-:Y:S02]  /*1310*/  USHF.R.S32.HI UR22, URZ, 0x1f, UR13 ;  /* 0x0000001f3f167899 */ /* 0x000fe4000801140d */
[----:B------:R-:W-:Y:S02]  /*1320*/  @UP2 UIMAD UR53, UR5, UR11, UR45 ;  /* 0x0000000b053522a4 */ /* 0x000fe4000f8e022d */
[----:B------:R-:W-:Y:S02]  /*1330*/  UIMAD UR23, UR5, UR33, URZ ;  /* 0x00000021051772a4 */ /* 0x000fe4000f8e023f */
[----:B------:R-:W-:Y:S02]  /*1340*/  UIMAD.WIDE UR8, UR29, UR46, URZ ;  /* 0x0000002e1d0872a5 */ /* 0x000fe4000f8e023f */
[----:B------:R-:W-:Y:S02]  /*1350*/  UIMAD.WIDE.U32 UR10, UR48, UR59, URZ ;  /* 0x0000003b300a72a5 */ /* 0x000fe4000f8e003f */
[----:B------:R-:W-:-:S02]  /*1360*/  ULEA.HI UR22, UR22, UR13, URZ, 0x7 ;  /* 0x0000000d16167291 */ /* 0x000fc4000f8f383f */
[----:B------:R-:W-:Y:S01]  /*1370*/  UIMAD UR13, UR26, UR48, URZ ;  /* 0x000000301a0d72a4 */ /* 0x000fe2000f8e023f */
[----:B-1----:R-:W-:Y:S01]  /*1380*/  VIADD R4, R4, 0xffffffe ;  /* 0x0ffffffe04047836 */ /* 0x002fe20000000000 */
[----:B------:R-:W-:Y:S02]  /*1390*/  UIADD3 UR50, UR19, UR24, URZ ;  /* 0x0000001813327290 */ /* 0x000fe4000fffe03f */
[----:B------:R-:W-:Y:S01]  /*13a0*/  USEL UR56, UR18, UR16, !UP2 ;  /* 0x0000001012387287 */ /* 0x000fe2000d000000 */
[----:B------:R-:W1:Y:S01]  /*13b0*/  F2I.FTZ.U32.TRUNC.NTZ R5, R4 ;  /* 0x0000000400057305 */ /* 0x000e62000021f000 */
[----:B------:R-:W-:Y:S02]  /*13c0*/  @UP2 UIADD3 UR50, UR17, UR23, URZ ;  /* 0x0000001711322290 */ /* 0x000fe4000fffe03f */
[----:B------:R-:W-:Y:S02]  /*13d0*/  UIMAD.WIDE.U32 UR18, UR8, UR10, URZ ;  /* 0x0000000a081272a5 */ /* 0x000fe4000f8e003f */
[----:B------:R-:W-:-:S02]  /*13e0*/  UIMAD UR17, UR9, UR10, URZ ;  /* 0x0000000a091172a4 */ /* 0x000fc4000f8e023f */
[----:B------:R-:W-:Y:S02]  /*13f0*/  UIMAD UR10, UR58, UR59, UR13 ;  /* 0x0000003b3a0a72a4 */ /* 0x000fe4000f8e020d */
[----:B------:R-:W-:Y:S02]  /*1400*/  UIADD3 UR6, UR6, 0x7f, URZ ;  /* 0x0000007f06067890 */ /* 0x000fe4000fffe03f */
[----:B------:R-:W-:Y:S02]  /*1410*/  UIADD3 UR13, UR11, UR10, URZ ;  /* 0x0000000a0b0d7290 */ /* 0x000fe4000fffe03f */
[----:B------:R-:W-:Y:S01]  /*1420*/  USHF.R.S32.HI UR16, URZ, 0x1f, UR6 ;  /* 0x0000001f3f107899 */ /* 0x000fe20008011406 */
[----:B-1----:R-:W-:Y:S01]  /*1430*/  IMAD.MOV R0, RZ, RZ, -R5 ;  /* 0x000000ffff007224 */ /* 0x002fe200078e0a05 */
[----:B------:R-:W-:Y:S01]  /*1440*/  ULDC.U8 UR27, c[0x0][0x3d8] ;  /* 0x0000f600001b7ab9 */ /* 0x000fe20000000000 */
[----:B------:R-:W-:Y:S01]  /*1450*/  IMAD.MOV.U32 R4, RZ, RZ, RZ ;  /* 0x000000ffff047224 */ /* 0x000fe200078e00ff */
[----:B------:R-:W-:Y:S01]  /*1460*/  UIMAD UR13, UR8, UR13, UR17 ;  /* 0x0000000d080d72a4 */ /* 0x000fe2000f8e0211 */
[----:B------:R-:W-:Y:S01]  /*1470*/  IMAD R0, R0, R6, RZ ;  /* 0x0000000600007224 */ /* 0x000fe200078e02ff */
[----:B------:R-:W-:-:S02]  /*1480*/  UISETP.NE.AND UP3, UPT, UR27, URZ, UPT ;  /* 0x0000003f1b00728c */ /* 0x000fc4000bf65270 */
[----:B------:R-:W-:Y:S01]  /*1490*/  ULEA.HI UR6, UR16, UR6, URZ, 0x7 ;  /* 0x0000000610067291 */ /* 0x000fe2000f8f383f */
[----:B------:R-:W-:Y:S01]  /*14a0*/  IMAD.HI.U32 R4, R5, R0, R4 ;  /* 0x0000000005047227 */ /* 0x000fe200078e0004 */
[----:B------:R-:W-:Y:S01]  /*14b0*/  MOV R0, R3 ;  /* 0x0000000300007202 */ /* 0x000fe20000000f00 */
[----:B------:R-:W-:Y:S02]  /*14c0*/  USHF.L.U64.HI UR21, UR48, 0x7, UR58 ;  /* 0x0000000730157899 */ /* 0x000fe4000801023a */
[----:B------:R-:W-:Y:S02]  /*14d0*/  UIADD3 UR47, UR19, UR13, URZ ;  /* 0x0000000d132f7290 */ /* 0x000fe4000fffe03f */
[----:B------:R-:W-:Y:S01]  /*14e0*/  IMAD.HI.U32 R4, R4, R0, RZ ;  /* 0x0000000004047227 */ /* 0x000fe200078e00ff */
[----:B------:R-:W-:Y:S02]  /*14f0*/  USHF.R.S32.HI UR13, URZ, 0x7, UR22 ;  /* 0x000000073f0d7899 */ /* 0x000fe40008011416 */
[----:B------:R-:W-:Y:S01]  /*1500*/  USHF.R.S32.HI UR6, URZ, 0x7, UR6 ;  /* 0x000000073f067899 */ /* 0x000fe20008011406 */
[----:B------:R-:W-:Y:S01]  /*1510*/  IMAD.MOV R3, RZ, RZ, -R4 ;  /* 0x000000ffff037224 */ /* 0x000fe200078e0a04 */
[----:B------:R-:W-:-:S02]  /*1520*/  USEL UR35, UR21, URZ, UP0 ;  /* 0x0000003f15237287 */ /* 0x000fc40008000000 */
[----:B------:R-:W-:Y:S01]  /*1530*/  UISETP.LT.AND UP0, UPT, UR13, UR6, UPT ;  /* 0x000000060d00728c */ /* 0x000fe2000bf01270 */
[C---:B------:R-:W-:Y:S01]  /*1540*/  IMAD R0, R6.reuse, R3, R0 ;  /* 0x0000000306007224 */ /* 0x040fe200078e0200 */
[----:B------:R-:W-:Y:S01]  /*1550*/  ULDC UR52, c[0x0][0x2c4] ;  /* 0x0000b10000347ab9 */ /* 0x000fe20000000800 */
[----:B------:R-:W-:Y:S02]  /*1560*/  UISETP.NE.AND UP1, UPT, UR41, -0x1, UPT ;  /* 0xffffffff2900788c */ /* 0x000fe4000bf25270 */
[----:B------:R-:W-:Y:S01]  /*1570*/  @UP3 UIMAD UR16, UR48, UR52, URZ ;  /* 0x00000034301032a4 */ /* 0x000fe2000f8e023f */
[----:B------:R-:W-:Y:S01]  /*1580*/  ISETP.GT.U32.AND P1, PT, R6, R0, PT ;  /* 0x000000000600720c */ /* 0x000fe20003f24070 */
[----:B------:R-:W-:Y:S02]  /*1590*/  USEL UR38, UR13, UR6, UP0 ;  /* 0x000000060d267287 */ /* 0x000fe40008000000 */
[----:B------:R-:W-:Y:S02]  /*15a0*/  @UP3 USEL UR13, UR16, UR5, !UP2 ;  /* 0x00000005100d3287 */ /* 0x000fe4000d000000 */
[----:B------:R-:W-:Y:S01]  /*15b0*/  ULEA UR16, UR38, 0xffffff80, 0x7 ;  /* 0xffffff8026107891 */ /* 0x000fe2000f8e383f */
[----:B------:R-:W-:Y:S01]  /*15c0*/  @UP3 ULDC UR6, c[0x0][0x2e4] ;  /* 0x0000b90000063ab9 */ /* 0x000fe20000000800 */
[----:B------:R-:W-:-:S02]  /*15d0*/  UIMAD.WIDE.U32 UR10, UR8, UR5, URZ ;  /* 0x00000005080a72a5 */ /* 0x000fc4000f8e003f */
[----:B------:R-:W-:Y:S02]  /*15e0*/  @!UP3 UIMAD UR17, UR48, UR46, UR57 ;  /* 0x0000002e3011b2a4 */ /* 0x000fe4000f8e0239 */
[----:B------:R-:W-:Y:S02]  /*15f0*/  @UP3 UIMAD UR46, UR57, UR6, UR13 ;  /* 0x00000006392e32a4 */ /* 0x000fe4000f8e020d */
[----:B------:R-:W-:Y:S01]  /*1600*/  @!P1 IMAD.IADD R0, R0, 0x1, -R6 ;  /* 0x0000000100009824 */ /* 0x000fe200078e0a06 */
[----:B------:R-:W-:Y:S01]  /*1610*/  USHF.R.S32.HI UR21, URZ, 0x1f, UR16 ;  /* 0x0000001f3f157899 */ /* 0x000fe20008011410 */
[----:B------:R-:W-:Y:S01]  /*1620*/  @!P1 IADD3 R4, R4, 0x1, RZ ;  /* 0x0000000104049810 */ /* 0x000fe20007ffe0ff */
[----:B------:R-:W-:Y:S01]  /*1630*/  UIADD3 UR6, UP0, UR16, UR40, URZ ;  /* 0x0000002810067290 */ /* 0x000fe2000ff1e03f */
[----:B------:R-:W-:Y:S01]  /*1640*/  PLOP3.LUT P1, PT, PT, PT, UP1, 0x80, 0x0 ;  /* 0x000000000000781c */ /* 0x000fe20003f2f018 */
[----:B------:R-:W-:Y:S01]  /*1650*/  USEL UR55, UR18, UR10, !UP2 ;  /* 0x0000000a12377287 */ /* 0x000fe2000d000000 */
[----:B------:R-:W-:Y:S01]  /*1660*/  ISETP.GE.U32.AND P0, PT, R0, R6, PT ;  /* 0x000000060000720c */ /* 0x000fe20003f06070 */
[----:B------:R-:W-:Y:S01]  /*1670*/  UIMAD UR10, UR9, UR5, URZ ;  /* 0x00000005090a72a4 */ /* 0x000fe2000f8e023f */
[----:B------:R-:W-:Y:S01]  /*1680*/  LOP3.LUT R0, R7, UR57, RZ, 0x3c, !PT ;  /* 0x0000003907007c12 */ /* 0x000fe2000f8e3cff */
[----:B------:R-:W-:Y:S01]  /*1690*/  ULDC.U8 UR28, c[0x0][0x480] ;  /* 0x00012000001c7ab9 */ /* 0x000fe20000000000 */
[----:B------:R-:W-:-:S02]  /*16a0*/  UIADD3.X UR13, UR21, UR35, URZ, UP0, !UPT ;  /* 0x00000023150d7290 */ /* 0x000fc400087fe43f */
[----:B------:R-:W-:Y:S01]  /*16b0*/  UIMAD UR9, UR9, UR6, URZ ;  /* 0x00000006090972a4 */ /* 0x000fe2000f8e023f */
[----:B------:R-:W-:Y:S01]  /*16c0*/  ISETP.GE.AND P2, PT, R0, RZ, PT ;  /* 0x000000ff0000720c */ /* 0x000fe20003f46270 */
[----:B------:R-:W-:Y:S02]  /*16d0*/  @UP1 UIADD3 UR25, UR39, UR41, URZ ;  /* 0x0000002927191290 */ /* 0x000fe4000fffe03f */
[----:B------:R-:W-:Y:S02]  /*16e0*/  @UP1 UIADD3 UR31, UR39, UR41, URZ ;  /* 0x00000029271f1290 */ /* 0x000fe4000fffe03f */
[----:B------:R-:W-:Y:S01]  /*16f0*/  UIMAD UR49, UR57, UR29, URZ ;  /* 0x0000001d393172a4 */ /* 0x000fe2000f8e023f */
[----:B------:R-:W-:Y:S01]  /*1700*/  @P0 VIADD R4, R4, 0x1 ;  /* 0x0000000104040836 */ /* 0x000fe20000000000 */
[----:B------:R-:W-:Y:S01]  /*1710*/  UISETP.NE.AND UP4, UPT, UR28, URZ, UPT ;  /* 0x0000003f1c00728c */ /* 0x000fe2000bf85270 */
[----:B------:R-:W-:Y:S01]  /*1720*/  PLOP3.LUT P0, PT, PT, PT, UP3, 0x80, 0x0 ;  /* 0x000000000000781c */ /* 0x000fe20003f0f038 */
[----:B------:R-:W-:Y:S01]  /*1730*/  @!UP2 UIADD3 UR53, UR43, UR34, URZ ;  /* 0x000000222b35a290 */ /* 0x000fe2000fffe03f */
        /* <DEDUP_REMOVED lines=34> */
.L_x_469:
        /* <DEDUP_REMOVED lines=13> */
.L_x_470:
        /* <DEDUP_REMOVED lines=11> */
.L_x_471:
[----:B------:R-:W-:Y:S02]  /*1ae0*/  ULDC UR5, c[0x0][0x270] ;  /* 0x00009c0000057ab9 */ /* 0x000fe40000000800 */
[----:B------:R-:W-:-:S04]  /*1af0*/  UIMAD UR5, UR48, UR5, UR57 ;  /* 0x00000005300572a4 */ /* 0x000fc8000f8e0239 */
[----:B------:R-:W-:-:S12]  /*1b00*/  UIMAD UR5, UR5, UR59, URZ ;  /* 0x0000003b050572a4 */ /* 0x000fd8000f8e023f */
.L_x_472:
[----:B------:R-:W2:Y:S01]  /*1b10*/  LDL.64 R8, [R1+0x10] ;  /* 0x0000100001087983 */ /* 0x000ea20000100a00 */
[----:B------:R-:W1:Y:S01]  /*1b20*/  LDC.64 R14, c[0x0][0x420] ;  /* 0x00010800ff0e7b82 */ /* 0x000e620000000a00 */
[----:B------:R-:W-:Y:S01]  /*1b30*/  ULDC UR8, c[0x0][0x2dc] ;  /* 0x0000b70000087ab9 */ /* 0x000fe20000000800 */
[----:B------:R-:W-:Y:S01]  /*1b40*/  ULDC UR9, c[0x0][0x270] ;  /* 0x00009c0000097ab9 */ /* 0x000fe20000000800 */
[----:B------:R3:W2:Y:S01]  /*1b50*/  LDL.64 R20, [R1+0x10] ;  /* 0x0000100001147983 */ /* 0x0006a20000100a00 */
[----:B------:R-:W-:Y:S01]  /*1b60*/  UIADD3 UR35, UR16, UR5, URZ ;  /* 0x0000000510237290 */ /* 0x000fe2000fffe03f */
[----:B------:R-:W-:Y:S01]  /*1b70*/  BSSY B1, `(.L_x_468) ;  /* 0x00008f1000017945 */ /* 0x000fe20003800000 */
[----:B------:R-:W-:Y:S01]  /*1b80*/  UIMAD UR5, UR8, UR9, URZ ;  /* 0x00000009080572a4 */ /* 0x000fe2000f8e023f */
[----:B------:R-:W4:Y:S01]  /*1b90*/  S2R R5, SR_TID.X ;  /* 0x0000000000057919 */ /* 0x000f220000002100 */
[----:B------:R-:W-:Y:S02]  /*1ba0*/  UIADD3 UR8, -UR7, UR12, UR30 ;  /* 0x0000000c07087290 */ /* 0x000fe4000fffe11e */
[----:B------:R-:W-:Y:S01]  /*1bb0*/  USHF.L.U32 UR23, UR5, 0x7, URZ ;  /* 0x0000000705177899 */ /* 0x000fe2000800063f */
[----:B------:R-:W-:Y:S01]  /*1bc0*/  ULDC UR43, c[0x0][0x398] ;  /* 0x0000e600002b7ab9 */ /* 0x000fe20000000800 */
[----:B------:R-:W-:-:S02]  /*1bd0*/  ULDC.64 UR24, c[0x0][0x400] ;  /* 0x0001000000187ab9 */ /* 0x000fc40000000a00 */
[----:B------:R-:W-:Y:S02]  /*1be0*/  UIADD3 UR9, UP2, UP0, UR34, UR23, UR49 ;  /* 0x0000001722097290 */ /* 0x000fe4000f85e031 */
[----:B------:R-:W-:Y:S01]  /*1bf0*/  USHF.R.S32.HI UR42, URZ, 0x1f, UR57 ;  /* 0x0000001f3f2a7899 */ /* 0x000fe20008011439 */
[----:B------:R-:W-:Y:S01]  /*1c00*/  ULDC.64 UR18, c[0x0][0x258] ;  /* 0x0000960000127ab9 */ /* 0x000fe20000000a00 */
[----:B------:R-:W-:Y:S01]  /*1c10*/  ULDC.64 UR10, c[0x0][0x428] ;  /* 0x00010a00000a7ab9 */ /* 0x000fe20000000a00 */
[----:B------:R-:W-:Y:S01]  /*1c20*/  ULDC.64 UR44, c[0x0][0x2b0] ;  /* 0x0000ac00002c7ab9 */ /* 0x000fe20000000a00 */
[----:B------:R-:W-:Y:S01]  /*1c30*/  UIMAD UR13, UR42, UR10, URZ ;  /* 0x0000000a2a0d72a4 */ /* 0x000fe2000f8e023f */
[----:B-1----:R-:W-:-:S03]  /*1c40*/  IMAD R10, R14, UR21, RZ ;  /* 0x000000150e0a7c24 */ /* 0x002fc6000f8e02ff */
[----:B------:R-:W-:Y:S01]  /*1c50*/  UIMAD UR11, UR57, UR11, UR13 ;  /* 0x0000000b390b72a4 */ /* 0x000fe2000f8e020d */
[----:B------:R-:W-:Y:S01]  /*1c60*/  IMAD R10, R15, UR16, R10 ;  /* 0x000000100f0a7c24 */ /* 0x000fe2000f8e020a */
[----:B----4-:R-:W-:-:S04]  /*1c70*/  SHF.R.S32.HI R3, RZ, 0x1f, R5 ;  /* 0x0000001fff037819 */ /* 0x010fc80000011405 */
[CC--:B------:R-:W-:Y:S02]  /*1c80*/  LEA.HI R0, R3.reuse, R5.reuse, RZ, 0x5 ;  /* 0x0000000503007211 */ /* 0x0c0fe400078f28ff */
[----:B------:R-:W-:Y:S02]  /*1c90*/  LEA.HI R3, R3, R5, RZ, 0x2 ;  /* 0x0000000503037211 */ /* 0x000fe400078f10ff */
[----:B------:R-:W-:Y:S02]  /*1ca0*/  LOP3.LUT R7, R0, 0xffffffe0, RZ, 0xc0, !PT ;  /* 0xffffffe000077812 */ /* 0x000fe400078ec0ff */
[----:B------:R-:W-:-:S03]  /*1cb0*/  SHF.R.S32.HI R3, RZ, 0x2, R3 ;  /* 0x00000002ff037819 */ /* 0x000fc60000011403 */
[----:B------:R-:W-:Y:S01]  /*1cc0*/  IMAD.IADD R7, R5, 0x1, -R7 ;  /* 0x0000000105077824 */ /* 0x000fe200078e0a07 */
[----:B------:R-:W-:Y:S02]  /*1cd0*/  SHF.R.S32.HI R5, RZ, 0x5, R0 ;  /* 0x00000005ff057819 */ /* 0x000fe40000011400 */
[----:B------:R-:W-:Y:S02]  /*1ce0*/  SHF.R.S32.HI R17, RZ, 0x1f, R3 ;  /* 0x0000001fff117819 */ /* 0x000fe40000011403 */
[----:B------:R-:W-:Y:S01]  /*1cf0*/  IADD3 R0, P2, R3, UR16, RZ ;  /* 0x0000001003007c10 */ /* 0x000fe2000ff5e0ff */
[----:B------:R-:W-:Y:S02]  /*1d00*/  IMAD R5, R5, UR5, R7 ;  /* 0x0000000505057c24 */ /* 0x000fe4000f8e0207 */
[----:B--2---:R-:W-:Y:S01]  /*1d10*/  IMAD.MOV.U32 R20, RZ, RZ, R8 ;  /* 0x000000ffff147224 */ /* 0x004fe200078e0008 */
[----:B------:R-:W-:-:S04]  /*1d20*/  IADD3.X R8, R17, UR21, RZ, P2, !PT ;  /* 0x0000001511087c10 */ /* 0x000fc800097fe4ff */
[----:B------:R-:W-:Y:S01]  /*1d30*/  IADD3 R6, P0, R20, UR6, RZ ;  /* 0x0000000614067c10 */ /* 0x000fe2000ff1e0ff */
[----:B------:R-:W-:Y:S01]  /*1d40*/  UIADD3 UR6, UR8, -UR43, URZ ;  /* 0x8000002b08067290 */ /* 0x000fe2000fffe03f */
[----:B------:R-:W-:Y:S01]  /*1d50*/  SHF.R.S32.HI R21, RZ, 0x1f, R20 ;  /* 0x0000001fff157819 */ /* 0x000fe20000011414 */
[----:B------:R-:W-:Y:S01]  /*1d60*/  USHF.R.S32.HI UR8, URZ, 0x1f, UR23 ;  /* 0x0000001f3f087899 */ /* 0x000fe20008011417 */
[----:B------:R-:W-:Y:S01]  /*1d70*/  IMAD R8, R8, UR32, RZ ;  /* 0x0000002008087c24 */ /* 0x000fe2000f8e02ff */
[----:B------:R-:W-:Y:S01]  /*1d80*/  USHF.R.S32.HI UR21, URZ, 0x1f, UR6 ;  /* 0x0000001f3f157899 */ /* 0x000fe20008011406 */
[----:B------:R-:W-:Y:S01]  /*1d90*/  IADD3.X R7, R21, UR53, RZ, P0, !PT ;  /* 0x0000003515077c10 */ /* 0x000fe200087fe4ff */
[----:B------:R-:W-:Y:S01]  /*1da0*/  UIADD3.X UR8, UR17, UR8, UR54, UP2, UP0 ;  /* 0x0000000811087290 */ /* 0x000fe200097e0436 */
[C---:B------:R-:W-:Y:S01]  /*1db0*/  IMAD R11, R0.reuse, UR33, R8 ;  /* 0x00000021000b7c24 */ /* 0x040fe2000f8e0208 */
[----:B------:R-:W-:Y:S01]  /*1dc0*/  UIADD3 UR9, UP2, UP0, UR52, UR9, UR55 ;  /* 0x0000000934097290 */ /* 0x000fe2000f85e037 */
[----:B------:R-:W-:Y:S01]  /*1dd0*/  IMAD.WIDE.U32 R8, R0, UR32, R20 ;  /* 0x0000002000087c25 */ /* 0x000fe2000f8e0014 */
[----:B------:R-:W-:Y:S01]  /*1de0*/  ULEA.HI UR21, UR21, UR6, URZ, 0x7 ;  /* 0x0000000615157291 */ /* 0x000fe2000f8f383f */
[----:B------:R3:W-:Y:S01]  /*1df0*/  STL [R1+0x14], R21 ;  /* 0x0000141501007387 */ /* 0x0007e20000100800 */
[----:B------:R-:W-:Y:S01]  /*1e00*/  UIADD3.X UR8, UR51, UR8, UR47, UP2, UP0 ;  /* 0x0000000833087290 */ /* 0x000fe200097e042f */
[----:B------:R-:W-:Y:S01]  /*1e10*/  IMAD.WIDE.U32 R6, R14, UR16, R6 ;  /* 0x000000100e067c25 */ /* 0x000fe2000f8e0006 */
[C---:B------:R-:W-:Y:S01]  /*1e20*/  IADD3 R0, P0, R5.reuse, UR9, RZ ;  /* 0x0000000905007c10 */ /* 0x040fe2000ff1e0ff */
[----:B------:R-:W-:Y:S01]  /*1e30*/  USHF.R.S32.HI UR21, URZ, 0x7, UR21 ;  /* 0x000000073f157899 */ /* 0x000fe20008011415 */
[----:B------:R-:W-:Y:S01]  /*1e40*/  IADD3 R8, P2, R8, UR56, RZ ;  /* 0x0000003808087c10 */ /* 0x000fe2000ff5e0ff */
[----:B------:R-:W-:Y:S01]  /*1e50*/  UIMAD UR9, UR42, UR18, URZ ;  /* 0x000000122a0972a4 */ /* 0x000fe2000f8e023f */
[----:B------:R-:W-:Y:S01]  /*1e60*/  LEA.HI.X.SX32 R5, R5, UR8, 0x1, P0 ;  /* 0x0000000805057c11 */ /* 0x000fe200080f0eff */
[----:B------:R-:W-:Y:S01]  /*1e70*/  UISETP.LT.AND UP0, UPT, URZ, UR21, UPT ;  /* 0x000000153f00728c */ /* 0x000fe2000bf01270 */
[C---:B------:R-:W-:Y:S01]  /*1e80*/  LEA R181, P0, R0.reuse, UR24, 0x2 ;  /* 0x0000001800b57c11 */ /* 0x040fe2000f8010ff */
[----:B------:R-:W-:Y:S01]  /*1e90*/  UIMAD UR19, UR57, UR19, UR9 ;  /* 0x00000013391372a4 */ /* 0x000fe2000f8e0209 */
[----:B------:R-:W-:Y:S01]  /*1ea0*/  IADD3.X R9, R9, UR50, R11, P2, !PT ;  /* 0x0000003209097c10 */ /* 0x000fe200097fe40b */
[----:B------:R-:W-:Y:S01]  /*1eb0*/  IMAD.IADD R7, R7, 0x1, R10 ;  /* 0x0000000107077824 */ /* 0x000fe200078e020a */
[----:B------:R-:W-:Y:S01]  /*1ec0*/  LEA.HI.X R177, R0, UR25, R5, 0x2, P0 ;  /* 0x0000001900b17c11 */ /* 0x000fe200080f1405 */
[----:B------:R-:W-:Y:S01]  /*1ed0*/  IMAD.U32 R5, RZ, RZ, UR18 ;  /* 0x00000012ff057e24 */ /* 0x000fe2000f8e00ff */
[----:B------:R-:W-:Y:S01]  /*1ee0*/  USEL UR21, URZ, UR21, !UP0 ;  /* 0x000000153f157287 */ /* 0x000fe2000c000000 */
[----:B------:R-:W-:Y:S01]  /*1ef0*/  IMAD.U32 R0, RZ, RZ, UR10 ;  /* 0x0000000aff007e24 */ /* 0x000fe2000f8e00ff */
[----:B------:R-:W-:Y:S01]  /*1f00*/  ULDC.64 UR8, c[0x0][0x210] ;  /* 0x0000840000087ab9 */ /* 0x000fe20000000a00 */
[----:B------:R-:W-:Y:S01]  /*1f10*/  IMAD.WIDE.U32 R8, R5, UR57, R8 ;  /* 0x0000003905087c25 */ /* 0x000fe2000f8e0008 */
[----:B------:R-:W-:-:S02]  /*1f20*/  UISETP.GT.AND UP0, UPT, UR38, UR21, UPT ;  /* 0x000000152600728c */ /* 0x000fc4000bf04270 */
[----:B------:R-:W-:Y:S01]  /*1f30*/  UIADD3 UR10, UR16, UR46, URZ ;  /* 0x0000002e100a7290 */ /* 0x000fe2000fffe03f */
[----:B------:R-:W-:Y:S01]  /*1f40*/  IMAD.WIDE.U32 R6, R0, UR57, R6 ;  /* 0x0000003900067c25 */ /* 0x000fe2000f8e0006 */
[C---:B------:R-:W-:Y:S01]  /*1f50*/  LEA R240, P0, R8.reuse, UR8, 0x1 ;  /* 0x0000000808f07c11 */ /* 0x040fe2000f8008ff */
[----:B------:R-:W-:Y:S01]  /*1f60*/  ULDC.64 UR24, c[0x0][0x478] ;  /* 0x00011e0000187ab9 */ /* 0x000fe20000000a00 */
[----:B------:R-:W-:Y:S01]  /*1f70*/  ULDC.64 UR16, c[0x0][0x3e0] ;  /* 0x0000f80000107ab9 */ /* 0x000fe20000000a00 */
[----:B------:R-:W-:Y:S01]  /*1f80*/  VIADD R5, R9, UR19 ;  /* 0x0000001309057c36 */ /* 0x000fe20008000000 */
[----:B------:R-:W-:Y:S01]  /*1f90*/  UIMAD.WIDE UR24, UR35, 0x4, UR24 ;  /* 0x00000004231878a5 */ /* 0x000fe2000f8e0218 */
[----:B------:R-:W-:Y:S01]  /*1fa0*/  VIADD R7, R7, UR11 ;  /* 0x0000000b07077c36 */ /* 0x000fe20008000000 */
[----:B------:R-:W-:Y:S01]  /*1fb0*/  UIMAD.WIDE UR10, UR10, 0x4, UR44 ;  /* 0x000000040a0a78a5 */ /* 0x000fe2000f8e022c */
[-C--:B------:R-:W-:Y:S01]  /*1fc0*/  IMAD R0, R17, R14.reuse, RZ ;  /* 0x0000000e11007224 */ /* 0x080fe200078e02ff */
[----:B------:R-:W-:Y:S01]  /*1fd0*/  LEA.HI.X R241, R8, UR9, R5, 0x1, P0 ;  /* 0x0000000908f17c11 */ /* 0x000fe200080f0c05 */
[----:B------:R-:W-:Y:S01]  /*1fe0*/  IMAD.WIDE.U32 R6, R3, R14, R6 ;  /* 0x0000000e03067225 */ /* 0x000fe200078e0006 */
[----:B------:R-:W-:Y:S01]  /*1ff0*/  PLOP3.LUT P0, PT, PT, PT, UP0, 0x80, 0x0 ;  /* 0x000000000000781c */ /* 0x000fe20003f0f008 */
[----:B------:R-:W-:-:S02]  /*2000*/  UIADD3 UR8, UR38, -0x1, URZ ;  /* 0xffffffff26087890 */ /* 0x000fc4000fffe03f */
[----:B------:R-:W-:Y:S01]  /*2010*/  IMAD R0, R3, R15, R0 ;  /* 0x0000000f03007224 */ /* 0x000fe200078e0200 */
[----:B------:R-:W-:Y:S01]  /*2020*/  LEA R238, P2, R6, UR16, 0x1 ;  /* 0x0000001006ee7c11 */ /* 0x000fe2000f8408ff */
[----:B------:R-:W-:Y:S01]  /*2030*/  UMOV UR16, UR11 ;  /* 0x0000000b00107c82 */ /* 0x000fe20008000000 */
[----:B------:R-:W-:Y:S01]  /*2040*/  UMOV UR19, UR24 ;  /* 0x0000001800137c82 */ /* 0x000fe20008000000 */
[----:B------:R-:W-:Y:S01]  /*2050*/  IMAD.IADD R0, R7, 0x1, R0 ;  /* 0x0000000107007824 */ /* 0x000fe200078e0200 */
[----:B------:R-:W-:-:S04]  /*2060*/  UMOV UR18, UR25 ;  /* 0x0000001900127c82 */ /* 0x000fc80008000000 */
[----:B------:R-:W-:Y:S01]  /*2070*/  LEA.HI.X R239, R6, UR17, R0, 0x1, P2 ;  /* 0x0000001106ef7c11 */ /* 0x000fe200090f0c00 */
[----:B------:R-:W-:Y:S01]  /*2080*/  UMOV UR17, UR10 ;  /* 0x0000000a00117c82 */ /* 0x000fe20008000000 */
[----:B---3--:R-:W-:Y:S05]  /*2090*/  @P0 BRA `(.L_x_473) ;  /* 0x0000000400fc0947 */ /* 0x008fea0003800000 */
        /* <DEDUP_REMOVED lines=19> */
.L_x_474:
        /* <DEDUP_REMOVED lines=19> */
.L_x_475:
        /* <DEDUP_REMOVED lines=32> */
.L_x_477:
[----:B------:R-:W-:Y:S05]  /*2500*/  BSYNC B0 ;  /* 0x0000000000007941 */ /* 0x000fea0003800000 */
.L_x_476:
        /* <DEDUP_REMOVED lines=14> */
.L_x_479:
[----:B------:R-:W-:Y:S05]  /*25f0*/  BSYNC B0 ;  /* 0x0000000000007941 */ /* 0x000fea0003800000 */
.L_x_478:
        /* <DEDUP_REMOVED lines=26> */
.L_x_481:
[----:B------:R-:W-:Y:S05]  /*27a0*/  BSYNC B0 ;  /* 0x0000000000007941 */ /* 0x000fea0003800000 */
.L_x_480:
        /* <DEDUP_REMOVED lines=14> */
.L_x_473:
[----:B------:R-:W2:Y:S01]  /*2890*/  LDL R8, [R1+0x3c] ;  /* 0x00003c0001087983 */ /* 0x000ea20000100800 */
        /* <DEDUP_REMOVED lines=19> */
[C---:B------:R-:W-:Y:S01]  /*29d0*/  IMAD R12, R4.reuse, UR11, R0 ;  /* 0x0000000b040c7c24 */ /* 0x040fe2000f8e0200 */
[----:B------:R-:W-:Y:S01]  /*29e0*/  UISETP.NE.AND UP0, UPT, UR13, 0x1, UPT ;  /* 0x000000010d00788c */ /* 0x000fe2000bf05270 */
[C---:B------:R-:W-:Y:S01]  /*29f0*/  ISETP.GE.AND P2, PT, R5.reuse, UR9, PT ;  /* 0x0000000905007c0c */ /* 0x040fe2000bf46270 */
[----:B------:R-:W-:Y:S01]  /*2a00*/  IMAD.WIDE.U32 R6, R4, UR10, R6 ;  /* 0x0000000a04067c25 */ /* 0x000fe2000f8e0006 */
[----:B------:R-:W-:Y:S02]  /*2a10*/  ISETP.GE.AND P4, PT, R5, UR6, PT ;  /* 0x0000000605007c0c */ /* 0x000fe4000bf86270 */
[----:B------:R-:W-:Y:S01]  /*2a20*/  ISETP.GE.AND P5, PT, R3, UR6, PT ;  /* 0x0000000603007c0c */ /* 0x000fe2000bfa6270 */
[----:B------:R-:W-:Y:S01]  /*2a30*/  IMAD.IADD R12, R7, 0x1, R12 ;  /* 0x00000001070c7824 */ /* 0x000fe200078e020c */
        /* <DEDUP_REMOVED lines=27> */
.L_x_484:
[----:B------:R-:W-:Y:S05]  /*2bf0*/  BSYNC B0 ;  /* 0x0000000000007941 */ /* 0x000fea0003800000 */
.L_x_483:
        /* <DEDUP_REMOVED lines=22> */
.L_x_486:
[----:B------:R-:W-:Y:S05]  /*2d60*/  BSYNC B0 ;  /* 0x0000000000007941 */ /* 0x000fea0003800000 */
.L_x_485:
        /* <DEDUP_REMOVED lines=18> */
.L_x_488:
[----:B------:R-:W-:Y:S05]  /*2e90*/  BSYNC B0 ;  /* 0x0000000000007941 */ /* 0x000fea0003800000 */
.L_x_487:
        /* <DEDUP_REMOVED lines=13> */
.L_x_490:
[----:B------:R-:W-:Y:S05]  /*2f70*/  BSYNC B0 ;  /* 0x0000000000007941 */ /* 0x000fea0003800000 */
.L_x_489:
[----:B------:R-:W5:Y:S01]  /*2f80*/  LDL R18, [R1+0x28] ;  /* 0x0000280001127983 */ /* 0x000f620000100800 */
[----:B------:R-:W-:Y:S03]  /*2f90*/  BSSY B0, `(.L_x_491) ;  /* 0x0000012000007945 */ /* 0x000fe60003800000 */
[----:B------:R1:W-:Y:S04]  /*2fa0*/  @P5 STS [R164], RZ ;  /* 0x000000ffa4005388 */ /* 0x0003e80000000800 */
[----:B------:R1:W-:Y:S04]  /*2fb0*/  @P5 STS [R164+0x4], RZ ;  /* 0x000004ffa4005388 */ /* 0x0003e80000000800 */
[----:B------:R1:W-:Y:S04]  /*2fc0*/  @P5 STS [R164+0x8], RZ ;  /* 0x000008ffa4005388 */ /* 0x0003e80000000800 */
[----:B------:R1:W-:Y:S01]  /*2fd0*/  @P5 STS [R164+0xc], RZ ;  /* 0x00000cffa4005388 */ /* 0x0003e20000000800 */
[----:B-----5:R-:W-:Y:S01]  /*2fe0*/  IADD3 R5, R18, 0x48, RZ ;  /* 0x0000004812057810 */ /* 0x020fe20007ffe0ff */
[----:B-1----:R-:W-:Y:S05]  /*2ff0*/  @P5 BRA `(.L_x_492) ;  /* 0x00000000002c5947 */ /* 0x002fea0003800000 */
        /* <DEDUP_REMOVED lines=11> */
.L_x_492:
[----:B------:R-:W-:Y:S05]  /*30b0*/  BSYNC B0 ;  /* 0x0000000000007941 */ /* 0x000fea0003800000 */
.L_x_491:
        /* <DEDUP_REMOVED lines=21> */
.L_x_494:
[----:B------:R-:W-:Y:S05]  /*3210*/  BSYNC B0 ;  /* 0x0000000000007941 */ /* 0x000fea0003800000 */
.L_x_493:
        /* <DEDUP_REMOVED lines=20> */
[----:B------:R-:W-:-:S03]  /*3360*/  IMAD R12, R4, UR11, R12 ;  /* 0x0000000b040c7c24 */ /* 0x000fc6000f8e020c */
[----:B------:R-:W-:Y:S01]  /*3370*/  @!P3 LEA.HI.X R15, R5, UR16, R6, 0x2, P6 ;  /* 0x00000010050fbc11 */ /* 0x000fe2000b0f1406 */
[----:B------:R-:W-:Y:S01]  /*3380*/  IMAD.WIDE.U32 R4, R4, UR10, R8 ;  /* 0x0000000a04047c25 */ /* 0x000fe2000f8e0008 */
[----:B------:R-:W-:Y:S02]  /*3390*/  IADD3 R6, P6, R7, UR17, RZ ;  /* 0x0000001107067c10 */ /* 0x000fe4000ffde0ff */
[----:B------:R-:W-:Y:S01]  /*33a0*/  SHF.L.U64.HI R7, R18, 0x2, R16 ;  /* 0x0000000212077819 */ /* 0x000fe20000010210 */
[----:B------:R-:W-:Y:S01]  /*33b0*/  IMAD.IADD R12, R5, 0x1, R12 ;  /* 0x00000001050c7824 */ /* 0x000fe200078e020c */
        /* <DEDUP_REMOVED lines=23> */
.L_x_496:
[----:B------:R-:W-:Y:S05]  /*3530*/  BSYNC B0 ;  /* 0x0000000000007941 */ /* 0x000fea0003800000 */
.L_x_495:
        /* <DEDUP_REMOVED lines=22> */
.L_x_498:
[----:B------:R-:W-:Y:S05]  /*36a0*/  BSYNC B0 ;  /* 0x0000000000007941 */ /* 0x000fea0003800000 */
.L_x_497:
[----:B-1----:R-:W-:Y:S01]  /*36b0*/  IMAD.MOV.U32 R4, RZ, RZ, 0x7f800000 ;  /* 0x7f800000ff047424 */ /* 0x002fe200078e00ff */
[----:B------:R-:W0:Y:S01]  /*36c0*/  LDGDEPBAR ;  /* 0x00000000000079af */ /* 0x000e220000000000 */
[----:B--234-:R-:W-:Y:S01]  /*36d0*/  IMAD.MOV.U32 R0, RZ, RZ, 0x7f800000 ;  /* 0x7f800000ff007424 */ /* 0x01cfe200078e00ff */
[----:B------:R-:W-:Y:S01]  /*36e0*/  ULDC UR40, c[0x0][0x2d0] ;  /* 0x0000b40000287ab9 */ /* 0x000fe20000000800 */
[----:B------:R-:W-:Y:S01]  /*36f0*/  IMAD.MOV.U32 R3, RZ, RZ, 0x7f800000 ;  /* 0x7f800000ff037424 */ /* 0x000fe200078e00ff */
[----:B------:R-:W-:Y:S01]  /*3700*/  ULDC UR42, c[0x0][0x398] ;  /* 0x0000e600002a7ab9 */ /* 0x000fe20000000800 */
[----:B------:R-:W2:Y:S01]  /*3710*/  @!P5 LDG.E R4, desc[UR14][R6.64+0x20] ;  /* 0x0000200e0604d981 */ /* 0x000ea2000c1e1900 */
[----:B------:R-:W-:-:S03]  /*3720*/  IMAD.MOV.U32 R5, RZ, RZ, 0x7f800000 ;  /* 0x7f800000ff057424 */ /* 0x000fc600078e00ff */
[----:B------:R-:W3:Y:S04]  /*3730*/  @!P3 LDG.E R0, desc[UR14][R14.64] ;  /* 0x0000000e0e00b981 */ /* 0x000ee8000c1e1900 */
[----:B------:R-:W4:Y:S04]  /*3740*/  @!P4 LDG.E R3, desc[UR14][R6.64+0x100] ;  /* 0x0001000e0603c981 */ /* 0x000f28000c1e1900 */
[----:B------:R-:W5:Y:S01]  /*3750*/  @!P6 LDG.E R5, desc[UR14][R6.64] ;  /* 0x0000000e0605e981 */ /* 0x000f62000c1e1900 */
[----:B------:R-:W-:-:S04]  /*3760*/  DEPBAR.LE SB0, 0x1 ;  /* 0x000080400000791a */ /* 0x000fc80000000000 */
[----:B------:R-:W-:Y:S06]  /*3770*/  BAR.SYNC.DEFER_BLOCKING 0x0 ;  /* 0x0000000000007b1d */ /* 0x000fec0000010000 */
[----:B------:R-:W1:Y:S04]  /*3780*/  LDSM.16.M88.4 R116, [R149+0x8000] ;  /* 0x008000009574783b */ /* 0x000e680000000200 */
[----:B------:R-:W1:Y:S04]  /*3790*/  LDSM.16.M88.4 R120, [R149+0x8400] ;  /* 0x008400009578783b */ /* 0x000e680000000200 */
[----:B------:R-:W1:Y:S04]  /*37a0*/  LDSM.16.M88.4 R124, [R149+0x8800] ;  /* 0x00880000957c783b */ /* 0x000e680000000200 */
[----:B------:R-:W1:Y:S04]  /*37b0*/  LDSM.16.M88.4 R128, [R149+0x8c00] ;  /* 0x008c00009580783b */ /* 0x000e680000000200 */
[----:B------:R-:W1:Y:S04]  /*37c0*/  LDSM.16.M88.4 R132, [R150+0x8000] ;  /* 0x008000009684783b */ /* 0x000e680000000200 */
[----:B------:R-:W1:Y:S04]  /*37d0*/  LDSM.16.M88.4 R136, [R150+0x8400] ;  /* 0x008400009688783b */ /* 0x000e680000000200 */
[----:B------:R-:W1:Y:S04]  /*37e0*/  LDSM.16.M88.4 R140, [R150+0x8800] ;  /* 0x00880000968c783b */ /* 0x000e680000000200 */
[----:B------:R-:W1:Y:S01]  /*37f0*/  LDSM.16.M88.4 R144, [R150+0x8c00] ;  /* 0x008c00009690783b */ /* 0x000e620000000200 */
[----:B------:R-:W-:Y:S01]  /*3800*/  VIADD R148, R162, 0x1000 ;  /* 0x00001000a2947836 */ /* 0x000fe20000000000 */
[----:B------:R-:W-:-:S04]  /*3810*/  UIADD3 UR6, UR30, UR12, URZ ;  /* 0x0000000c1e067290 */ /* 0x000fc8000fffe03f */
[----:B------:R-:W-:Y:S01]  /*3820*/  UIADD3 UR6, -UR7, 0x80, UR6 ;  /* 0x0000008007067890 */ /* 0x000fe2000fffe106 */
[----:B------:R-:W-:Y:S02]  /*3830*/  SEL R148, R148, R162, !P0 ;  /* 0x000000a294947207 */ /* 0x000fe40004000000 */
        /* <DEDUP_REMOVED lines=16> */
[----:B------:R-:W-:Y:S01]  /*3940*/  LEA R148, R148, UR4, 0x1 ;  /* 0x0000000494947c11 */ /* 0x000fe2000f8e08ff */
[----:B------:R-:W-:Y:S01]  /*3950*/  ULDC UR9, c[0x0][0x394] ;  /* 0x0000e50000097ab9 */ /* 0x000fe20000000800 */
        /* <DEDUP_REMOVED lines=14> */
[----:B------:R-:W-:Y:S02]  /*3a40*/  UIMAD UR22, UR5, 0x78, URZ ;  /* 0x00000078051678a4 */ /* 0x000fe4000f8e023f */
[----:B------:R-:W-:Y:S02]  /*3a50*/  UIADD3 UR38, UR6, -UR43, URZ ;  /* 0x8000002b06267290 */ /* 0x000fe4000fffe03f */
[----:B------:R-:W-:Y:S01]  /*3a60*/  UIADD3 UR23, -UR23, URZ, URZ ;  /* 0x0000003f17177290 */ /* 0x000fe2000fffe13f */
[----:B------:R-:W-:Y:S01]  /*3a70*/  UMOV UR13, UR9 ;  /* 0x00000009000d7c82 */ /* 0x000fe20008000000 */
[----:B------:R-:W-:Y:S01]  /*3a80*/  ULDC UR5, c[0x0][0x39c] ;  /* 0x0000e70000057ab9 */ /* 0x000fe20000000800 */
[----:B------:R-:W-:Y:S01]  /*3a90*/  ULDC UR6, c[0x0][0x2ec] ;  /* 0x0000bb0000067ab9 */ /* 0x000fe20000000800 */
[----:B--2---:R-:W-:Y:S04]  /*3aa0*/  STL [R1+0x24], R4 ;  /* 0x0000240401007387 */ /* 0x004fe80000100800 */
[----:B---3--:R2:W-:Y:S04]  /*3ab0*/  STL [R1+0x1c], R0 ;  /* 0x00001c0001007387 */ /* 0x0085e80000100800 */
[----:B----4-:R3:W-:Y:S01]  /*3ac0*/  STL [R1+0x18], R3 ;  /* 0x0000180301007387 */ /* 0x0107e20000100800 */
[----:B--2---:R-:W-:-:S02]  /*3ad0*/  VIADD R0, R18, 0xffffff80 ;  /* 0xffffff8012007836 */ /* 0x004fc40000000000 */
[----:B---3--:R-:W-:-:S05]  /*3ae0*/  IMAD.SHL.U32 R3, R18, 0x4, RZ ;  /* 0x0000000412037824 */ /* 0x008fca00078e00ff */
[----:B------:R2:W-:Y:S04]  /*3af0*/  STL [R1+0x38], R3 ;  /* 0x0000380301007387 */ /* 0x0005e80000100800 */
[----:B-----5:R3:W-:Y:S01]  /*3b00*/  STL [R1+0x20], R5 ;  /* 0x0000200501007387 */ /* 0x0207e20000100800 */
[----:B--2---:R-:W-:Y:S02]  /*3b10*/  SHF.R.S32.HI R3, RZ, 0x1f, R0 ;  /* 0x0000001fff037819 */ /* 0x004fe40000011400 */
[----:B---3--:R-:W-:Y:S02]  /*3b20*/  SHF.L.U64.HI R5, R18, 0x2, R16 ;  /* 0x0000000212057819 */ /* 0x008fe40000010210 */
[C---:B------:R-:W-:Y:S01]  /*3b30*/  SHF.L.U64.HI R3, R0.reuse, 0x2, R3 ;  /* 0x0000000200037819 */ /* 0x040fe20000010203 */
[----:B------:R-:W-:-:S02]  /*3b40*/  IMAD.SHL.U32 R0, R0, 0x4, RZ ;  /* 0x0000000400007824 */ /* 0x000fc400078e00ff */
[----:B------:R-:W-:Y:S04]  /*3b50*/  STL [R1+0x34], R5 ;  /* 0x0000340501007387 */ /* 0x000fe80000100800 */
[----:B------:R2:W-:Y:S04]  /*3b60*/  STL [R1+0x30], R3 ;  /* 0x0000300301007387 */ /* 0x0005e80000100800 */
[----:B------:R3:W-:Y:S04]  /*3b70*/  STL [R1+0x2c], R0 ;  /* 0x00002c0001007387 */ /* 0x0007e80000100800 */
[----:B------:R3:W-:Y:S01]  /*3b80*/  STL [R1], R164 ;  /* 0x000000a401007387 */ /* 0x0007e20000100800 */
[----:B------:R-:W-:-:S05]  /*3b90*/  VIADD R4, R156, 0x1000 ;  /* 0x000010009c047836 */ /* 0x000fca0000000000 */
[----:B--2---:R-:W-:-:S04]  /*3ba0*/  SEL R3, R4, R156, !P0 ;  /* 0x0000009c04037207 */ /* 0x004fc80004000000 */
[----:B-1----:R-:W-:-:S07]  /*3bb0*/  LEA R3, R3, UR4, 0x1 ;  /* 0x0000000403037c11 */ /* 0x002fce000f8e08ff */
.L_x_503:
[----:B------:R-:W2:Y:S01]  /*3bc0*/  LDL R170, [R1+0x38] ;  /* 0x0000380001aa7983 */ /* 0x000ea20000100800 */
[----:B------:R-:W-:Y:S01]  /*3bd0*/  IADD3 R112, R158, R148, RZ ;  /* 0x000000949e707210 */ /* 0x000fe20007ffe0ff */
[----:B------:R-:W-:Y:S02]  /*3be0*/  USHF.L.U32 UR9, UR8, 0x7, URZ ;  /* 0x0000000708097899 */ /* 0x000fe4000800063f */
[----:B---3--:R-:W3:Y:S01]  /*3bf0*/  LDL R0, [R1+0x34] ;  /* 0x0000340001007983 */ /* 0x008ee20000100800 */
[----:B------:R-:W-:Y:S01]  /*3c00*/  UMOV UR11, UR60 ;  /* 0x0000003c000b7c82 */ /* 0x000fe20008000000 */
[----:B------:R-:W-:Y:S02]  /*3c10*/  UISETP.GE.AND UP0, UPT, UR9, UR38, UPT ;  /* 0x000000260900728c */ /* 0x000fe4000bf06270 */
[----:B------:R-:W0:Y:S01]  /*3c20*/  LDGDEPBAR ;  /* 0x00000000000079af */ /* 0x000e220000000000 */
[----:B------:R-:W-:Y:S04]  /*3c30*/  DEPBAR.LE SB0, 0x0 ;  /* 0x000080000000791a */ /* 0x000fe80000000000 */
[----:B------:R-:W-:Y:S06]  /*3c40*/  BAR.SYNC.DEFER_BLOCKING 0x0 ;  /* 0x0000000000007b1d */ /* 0x000fec0000010000 */
[----:B------:R-:W-:Y:S08]  /*3c50*/  LDSM.16.M88.4 R64, [R148] ;  /* 0x000000009440783b */ /* 0x000ff00000000200 */
[----:B------:R-:W1:Y:S08]  /*3c60*/  LDSM.16.M88.4 R16, [R149+0x6000] ;  /* 0x006000009510783b */ /* 0x000e700000000200 */
[----:B------:R-:W4:Y:S08]  /*3c70*/  LDSM.16.M88.4 R60, [R148+0x1000] ;  /* 0x00100000943c783b */ /* 0x000f300000000200 */
[----:B------:R-:W4:Y:S08]  /*3c80*/  LDSM.16.M88.4 R32, [R149+0x6400] ;  /* 0x006400009520783b */ /* 0x000f300000000200 */
[----:B------:R-:W4:Y:S08]  /*3c90*/  LDSM.16.M88.4 R48, [R149+0x6800] ;  /* 0x006800009530783b */ /* 0x000f300000000200 */
[----:B------:R-:W4:Y:S08]  /*3ca0*/  LDSM.16.M88.4 R100, [R149+0x6c00] ;  /* 0x006c00009564783b */ /* 0x000f300000000200 */
[----:B------:R-:W-:Y:S01]  /*3cb0*/  LDSM.16.M88.4 R104, [R112] ;  /* 0x000000007068783b */ /* 0x000fe20000000200 */
[-C--:B-1----:R-:W-:Y:S07]  /*3cc0*/  HMMA.16816.F32.BF16 R4, R64, R16.reuse, RZ ;  /* 0x000000104004723c */ /* 0x082fee00000418ff */
[----:B------:R-:W1:Y:S01]  /*3cd0*/  LDSM.16.M88.4 R108, [R150+0x6000] ;  /* 0x00600000966c783b */ /* 0x000e620000000200 */
[C---:B----4-:R-:W-:Y:S06]  /*3ce0*/  HMMA.16816.F32.BF16 R8, R60.reuse, R16, RZ ;  /* 0x000000103c08723c */ /* 0x050fec00000418ff */
[-C--:B------:R-:W-:Y:S01]  /*3cf0*/  HMMA.16816.F32.BF16 R12, R60, R18.reuse, RZ ;  /* 0x000000123c0c723c */ /* 0x080fe200000418ff */
[----:B------:R-:W4:Y:S05]  /*3d00*/  LDSM.16.M88.4 R112, [R112+0x1000] ;  /* 0x001000007070783b */ /* 0x000f2a0000000200 */
        /* <DEDUP_REMOVED lines=14> */
[C---:B----4-:R-:W-:Y:S06]  /*3df0*/  HMMA.16816.F32.BF16 R8, R112.reuse, R108, R8 ;  /* 0x0000006c7008723c */ /* 0x050fec0000041808 */
        /* <DEDUP_REMOVED lines=11> */
[----:B------:R-:W4:Y:S01]  /*3eb0*/  MUFU.TANH R172, R8 ;  /* 0x0000000800ac7308 */ /* 0x000f220000002400 */
[----:B------:R-:W-:Y:S01]  /*3ec0*/  FMUL.FTZ R12, R12, UR5 ;  /* 0x000000050c0c7c20 */ /* 0x000fe20008410000 */
[----:B------:R-:W-:Y:S01]  /*3ed0*/  FMUL.FTZ R13, R13, UR5 ;  /* 0x000000050d0d7c20 */ /* 0x000fe20008410000 */
[----:B------:R-:W-:Y:S01]  /*3ee0*/  FMUL.FTZ R14, R14, UR5 ;  /* 0x000000050e0e7c20 */ /* 0x000fe20008410000 */
[----:B------:R-:W-:Y:S01]  /*3ef0*/  FMUL.FTZ R15, R15, UR5 ;  /* 0x000000050f0f7c20 */ /* 0x000fe20008410000 */
[----:B------:R-:W-:Y:S01]  /*3f00*/  FMUL.FTZ R16, R16, UR5 ;  /* 0x0000000510107c20 */ /* 0x000fe20008410000 */
[----:B------:R-:W-:Y:S04]  /*3f10*/  FMUL.FTZ R17, R17, UR5 ;  /* 0x0000000511117c20 */ /* 0x000fe80008410000 */
[----:B------:R-:W1:Y:S01]  /*3f20*/  MUFU.TANH R166, R5 ;  /* 0x0000000500a67308 */ /* 0x000e620000002400 */
[----:B------:R-:W-:Y:S01]  /*3f30*/  FMUL.FTZ R18, R18, UR5 ;  /* 0x0000000512127c20 */ /* 0x000fe20008410000 */
[----:B------:R-:W-:Y:S08]  /*3f40*/  FMUL.FTZ R19, R19, UR5 ;  /* 0x0000000513137c20 */ /* 0x000ff00008410000 */
[----:B------:R-:W1:Y:S10]  /*3f50*/  MUFU.TANH R171, R9 ;  /* 0x0000000900ab7308 */ /* 0x000e740000002400 */
[----:B------:R-:W1:Y:S10]  /*3f60*/  MUFU.TANH R165, R6 ;  /* 0x0000000600a57308 */ /* 0x000e740000002400 */
[----:B------:R4:W1:Y:S10]  /*3f70*/  MUFU.TANH R163, R7 ;  /* 0x0000000700a37308 */ /* 0x0008740000002400 */
[----:B------:R-:W1:Y:S10]  /*3f80*/  MUFU.TANH R169, R10 ;  /* 0x0000000a00a97308 */ /* 0x000e740000002400 */
[----:B------:R1:W1:Y:S01]  /*3f90*/  MUFU.TANH R168, R11 ;  /* 0x0000000b00a87308 */ /* 0x0002620000002400 */
[----:B----4-:R-:W4:Y:S09]  /*3fa0*/  LDSM.16.M88.4 R4, [R150+0x6400] ;  /* 0x006400009604783b */ /* 0x010f320000000200 */
[----:B------:R1:W1:Y:S01]  /*3fb0*/  MUFU.TANH R176, R12 ;  /* 0x0000000c00b07308 */ /* 0x0002620000002400 */
[----:B--2---:R-:W-:Y:S04]  /*3fc0*/  IADD3 R8, P0, R170, UR19, RZ ;  /* 0x00000013aa087c10 */ /* 0x004fe8000ff1e0ff */
[----:B---3--:R-:W-:Y:S02]  /*3fd0*/  IADD3.X R9, R0, UR18, RZ, P0, !PT ;  /* 0x0000001200097c10 */ /* 0x008fe400087fe4ff */
[----:B------:R-:W-:Y:S03]  /*3fe0*/  PLOP3.LUT P0, PT, PT, PT, UP0, 0x80, 0x0 ;  /* 0x000000000000781c */ /* 0x000fe60003f0f008 */
[----:B------:R2:W3:Y:S01]  /*3ff0*/  MUFU.TANH R174, R13 ;  /* 0x0000000d00ae7308 */ /* 0x0004e20000002400 */
[----:B------:R-:W5:Y:S04]  /*4000*/  LDG.E R111, desc[UR14][R8.64] ;  /* 0x0000000e086f7981 */ /* 0x000f68000c1e1900 */
[----:B------:R-:W5:Y:S05]  /*4010*/  LDG.E R110, desc[UR14][R8.64+0x20] ;  /* 0x0000200e086e7981 */ /* 0x000f6a000c1e1900 */
[----:B------:R2:W1:Y:S01]  /*4020*/  MUFU.TANH R173, R14 ;  /* 0x0000000e00ad7308 */ /* 0x0004620000002400 */
[----:B------:R-:W5:Y:S04]  /*4030*/  LDG.E R109, desc[UR14][R8.64+0x100] ;  /* 0x0001000e086d7981 */ /* 0x000f68000c1e1900 */
[----:B------:R1:W5:Y:S05]  /*4040*/  LDG.E R108, desc[UR14][R8.64+0x120] ;  /* 0x0001200e086c7981 */ /* 0x00036a000c1e1900 */
[----:B------:R2:W1:Y:S10]  /*4050*/  MUFU.TANH R170, R15 ;  /* 0x0000000f00aa7308 */ /* 0x0004740000002400 */
[----:B------:R2:W2:Y:S01]  /*4060*/  MUFU.TANH R180, R16 ;  /* 0x0000001000b47308 */ /* 0x0004a20000002400 */
[-C--:B----4-:R-:W-:Y:S06]  /*4070*/  HMMA.16816.F32.BF16 R20, R104, R4.reuse, R20 ;  /* 0x000000046814723c */ /* 0x090fec0000041814 */
[C---:B------:R-:W-:Y:S03]  /*4080*/  HMMA.16816.F32.BF16 R24, R112.reuse, R4, R24 ;  /* 0x000000047018723c */ /* 0x040fe60000041818 */
[----:B------:R4:W2:Y:S03]  /*4090*/  MUFU.TANH R179, R17 ;  /* 0x0000001100b37308 */ /* 0x0008a60000002400 */
[-C--:B------:R-:W-:Y:S01]  /*40a0*/  HMMA.16816.F32.BF16 R28, R112, R6.reuse, R28 ;  /* 0x00000006701c723c */ /* 0x080fe2000004181c */
[----:B-1----:R-:W1:Y:S06]  /*40b0*/  LDSM.16.M88.4 R8, [R150+0x6800] ;  /* 0x006800009608783b */ /* 0x002e6c0000000200 */
[----:B------:R4:W1:Y:S01]  /*40c0*/  MUFU.TANH R178, R18 ;  /* 0x0000001200b27308 */ /* 0x0008620000002400 */
[C---:B------:R-:W-:Y:S01]  /*40d0*/  HMMA.16816.F32.BF16 R32, R104.reuse, R6, R32 ;  /* 0x000000066820723c */ /* 0x040fe20000041820 */
[----:B------:R-:W3:Y:S08]  /*40e0*/  LDSM.16.M88.4 R4, [R150+0x6c00] ;  /* 0x006c00009604783b */ /* 0x000ef00000000200 */
[----:B------:R4:W1:Y:S02]  /*40f0*/  MUFU.TANH R175, R19 ;  /* 0x0000001300af7308 */ /* 0x0008640000002400 */
[----:B------:R-:W-:Y:S01]  /*4100*/  FMUL.FTZ R20, R20, UR5 ;  /* 0x0000000514147c20 */ /* 0x000fe20008410000 */
[----:B------:R-:W-:Y:S01]  /*4110*/  FMUL.FTZ R21, R21, UR5 ;  /* 0x0000000515157c20 */ /* 0x000fe20008410000 */
[----:B------:R-:W-:Y:S01]  /*4120*/  FMUL.FTZ R22, R22, UR5 ;  /* 0x0000000516167c20 */ /* 0x000fe20008410000 */
[----:B------:R-:W-:Y:S01]  /*4130*/  FMUL.FTZ R23, R23, UR5 ;  /* 0x0000000517177c20 */ /* 0x000fe20008410000 */
[----:B------:R-:W-:Y:S04]  /*4140*/  FMUL.FTZ R24, R24, UR5 ;  /* 0x0000000518187c20 */ /* 0x000fe80008410000 */
[----:B------:R4:W1:Y:S01]  /*4150*/  MUFU.TANH R185, R20 ;  /* 0x0000001400b97308 */ /* 0x0008620000002400 */
[----:B------:R-:W-:Y:S01]  /*4160*/  FMUL.FTZ R25, R25, UR5 ;  /* 0x0000000519197c20 */ /* 0x000fe20008410000 */
[----:B------:R-:W-:Y:S01]  /*4170*/  FMUL.FTZ R26, R26, UR5 ;  /* 0x000000051a1a7c20 */ /* 0x000fe20008410000 */
[----:B------:R-:W-:Y:S01]  /*4180*/  FMUL.FTZ R27, R27, UR5 ;  /* 0x000000051b1b7c20 */ /* 0x000fe20008410000 */
[----:B------:R-:W-:Y:S01]  /*4190*/  FMUL.FTZ R28, R28, UR5 ;  /* 0x000000051c1c7c20 */ /* 0x000fe20008410000 */
[----:B------:R-:W-:Y:S01]  /*41a0*/  FMUL.FTZ R29, R29, UR5 ;  /* 0x000000051d1d7c20 */ /* 0x000fe20008410000 */
[----:B------:R-:W-:Y:S04]  /*41b0*/  FMUL.FTZ R30, R30, UR5 ;  /* 0x000000051e1e7c20 */ /* 0x000fe80008410000 */
[----:B------:R4:W2:Y:S01]  /*41c0*/  MUFU.TANH R184, R21 ;  /* 0x0000001500b87308 */ /* 0x0008a20000002400 */
[----:B------:R-:W-:Y:S01]  /*41d0*/  FMUL.FTZ R31, R31, UR5 ;  /* 0x000000051f1f7c20 */ /* 0x000fe20008410000 */
[----:B------:R-:W-:Y:S01]  /*41e0*/  FMUL.FTZ R32, R32, UR5 ;  /* 0x0000000520207c20 */ /* 0x000fe20008410000 */
[----:B------:R-:W-:Y:S01]  /*41f0*/  FMUL.FTZ R33, R33, UR5 ;  /* 0x0000000521217c20 */ /* 0x000fe20008410000 */
[----:B------:R-:W-:Y:S01]  /*4200*/  FMUL.FTZ R34, R34, UR5 ;  /* 0x0000000522227c20 */ /* 0x000fe20008410000 */
[----:B------:R-:W-:Y:S05]  /*4210*/  FMUL.FTZ R35, R35, UR5 ;  /* 0x0000000523237c20 */ /* 0x000fea0008410000 */
[----:B------:R4:W2:Y:S01]  /*4220*/  MUFU.TANH R183, R22 ;  /* 0x0000001600b77308 */ /* 0x0008a20000002400 */
[-C--:B-1----:R-:W-:Y:S09]  /*4230*/  HMMA.16816.F32.BF16 R36, R104, R8.reuse, R36 ;  /* 0x000000086824723c */ /* 0x082ff20000041824 */
[----:B------:R4:W1:Y:S01]  /*4240*/  MUFU.TANH R182, R23 ;  /* 0x0000001700b67308 */ /* 0x0008620000002400 */
[C---:B------:R-:W-:Y:S09]  /*4250*/  HMMA.16816.F32.BF16 R40, R112.reuse, R8, R40 ;  /* 0x000000087028723c */ /* 0x040ff20000041828 */
[----:B------:R4:W1:Y:S01]  /*4260*/  MUFU.TANH R189, R24 ;  /* 0x0000001800bd7308 */ /* 0x0008620000002400 */
[-C--:B------:R-:W-:Y:S09]  /*4270*/  HMMA.16816.F32.BF16 R44, R112, R10.reuse, R44 ;  /* 0x0000000a702c723c */ /* 0x080ff2000004182c */
[----:B------:R4:W1:Y:S01]  /*4280*/  MUFU.TANH R188, R25 ;  /* 0x0000001900bc7308 */ /* 0x0008620000002400 */
[C---:B------:R-:W-:Y:S06]  /*4290*/  HMMA.16816.F32.BF16 R48, R104.reuse, R10, R48 ;  /* 0x0000000a6830723c */ /* 0x040fec0000041830 */
[-C--:B---3--:R-:W-:Y:S03]  /*42a0*/  HMMA.16816.F32.BF16 R52, R104, R4.reuse, R52 ;  /* 0x000000046834723c */ /* 0x088fe60000041834 */
[----:B------:R4:W3:Y:S02]  /*42b0*/  MUFU.TANH R187, R26 ;  /* 0x0000001a00bb7308 */ /* 0x0008e40000002400 */
[----:B------:R-:W-:Y:S01]  /*42c0*/  FMUL.FTZ R36, R36, UR5 ;  /* 0x0000000524247c20 */ /* 0x000fe20008410000 */
[C---:B------:R-:W-:Y:S07]  /*42d0*/  HMMA.16816.F32.BF16 R56, R112.reuse, R4, R56 ;  /* 0x000000047038723c */ /* 0x040fee0000041838 */
[----:B------:R4:W1:Y:S01]  /*42e0*/  MUFU.TANH R186, R27 ;  /* 0x0000001b00ba7308 */ /* 0x0008620000002400 */
[----:B------:R-:W-:Y:S01]  /*42f0*/  FMUL.FTZ R37, R37, UR5 ;  /* 0x0000000525257c20 */ /* 0x000fe20008410000 */
[-C--:B------:R-:W-:Y:S08]  /*4300*/  HMMA.16816.F32.BF16 R60, R112, R6.reuse, R60 ;  /* 0x00000006703c723c */ /* 0x080ff0000004183c */
[----:B------:R4:W1:Y:S03]  /*4310*/  MUFU.TANH R193, R28 ;  /* 0x0000001c00c17308 */ /* 0x0008660000002400 */
[----:B------:R-:W-:Y:S01]  /*4320*/  MOV R4, R181 ;  /* 0x000000b500047202 */ /* 0x000fe20000000f00 */
[----:B------:R-:W-:Y:S04]  /*4330*/  HMMA.16816.F32.BF16 R64, R104, R6, R64 ;  /* 0x000000066840723c */ /* 0x000fe80000041840 */
[----:B------:R-:W-:Y:S01]  /*4340*/  MOV R5, R177 ;  /* 0x000000b100057202 */ /* 0x000fe20000000f00 */
[----:B------:R-:W-:Y:S01]  /*4350*/  FMUL.FTZ R38, R38, UR5 ;  /* 0x0000000526267c20 */ /* 0x000fe20008410000 */
[----:B------:R4:W1:Y:S01]  /*4360*/  MUFU.TANH R192, R29 ;  /* 0x0000001d00c07308 */ /* 0x0008620000002400 */
[----:B------:R-:W-:Y:S01]  /*4370*/  FMUL.FTZ R39, R39, UR5 ;  /* 0x0000000527277c20 */ /* 0x000fe20008410000 */
[----:B------:R-:W-:Y:S01]  /*4380*/  FMUL.FTZ R40, R40, UR5 ;  /* 0x0000000528287c20 */ /* 0x000fe20008410000 */
[----:B------:R4:W-:Y:S02]  /*4390*/  STL.64 [R1+0x8], R4 ;  /* 0x0000080401007387 */ /* 0x0009e40000100a00 */
[----:B------:R-:W-:Y:S01]  /*43a0*/  FMUL.FTZ R41, R41, UR5 ;  /* 0x0000000529297c20 */ /* 0x000fe20008410000 */
[----:B------:R-:W-:Y:S01]  /*43b0*/  FMUL.FTZ R42, R42, UR5 ;  /* 0x000000052a2a7c20 */ /* 0x000fe20008410000 */
[----:B------:R-:W-:Y:S03]  /*43c0*/  FMUL.FTZ R43, R43, UR5 ;  /* 0x000000052b2b7c20 */ /* 0x000fe60008410000 */
[----:B------:R4:W1:Y:S01]  /*43d0*/  MUFU.TANH R191, R30 ;  /* 0x0000001e00bf7308 */ /* 0x0008620000002400 */
[----:B------:R-:W-:Y:S01]  /*43e0*/  FMUL.FTZ R44, R44, UR5 ;  /* 0x000000052c2c7c20 */ /* 0x000fe20008410000 */
[----:B------:R-:W-:Y:S01]  /*43f0*/  FMUL.FTZ R45, R45, UR5 ;  /* 0x000000052d2d7c20 */ /* 0x000fe20008410000 */
[----:B------:R-:W-:Y:S01]  /*4400*/  FMUL.FTZ R46, R46, UR5 ;  /* 0x000000052e2e7c20 */ /* 0x000fe20008410000 */
[----:B------:R-:W-:Y:S01]  /*4410*/  FMUL.FTZ R47, R47, UR5 ;  /* 0x000000052f2f7c20 */ /* 0x000fe20008410000 */
        /* <DEDUP_REMOVED lines=22> */
[----:B------:R-:W-:Y:S07]  /*4580*/  FMUL.FTZ R67, R67, UR5 ;  /* 0x0000000543437c20 */ /* 0x000fee0008410000 */
[----:B------:R4:W1:Y:S10]  /*4590*/  MUFU.TANH R195, R34 ;  /* 0x0000002200c37308 */ /* 0x0008740000002400 */
        /* <DEDUP_REMOVED lines=32> */
[----:B------:R4:W1:Y:S01]  /*47a0*/  MUFU.TANH R226, R67 ;  /* 0x0000004300e27308 */ /* 0x0008620000002400 */
[----:B--23--:R-:W-:Y:S05]  /*47b0*/  @!P0 BRA `(.L_x_499) ;  /* 0x0000000400308947 */ /* 0x00cfea0003800000 */
[----:B-1--4-:R-:W-:Y:S01]  /*47c0*/  MOV R61, R219 ;  /* 0x000000db003d7202 */ /* 0x012fe20000000f00 */
[----:B------:R-:W-:Y:S01]  /*47d0*/  USHF.L.U32 UR10, UR20, 0x7, URZ ;  /* 0x00000007140a7899 */ /* 0x000fe2000800063f */
[----:B------:R-:W-:Y:S01]  /*47e0*/  MOV R66, R222 ;  /* 0x000000de00427202 */ /* 0x000fe20000000f00 */
[----:B------:R-:W-:Y:S01]  /*47f0*/  IMAD.MOV.U32 R57, RZ, RZ, R220 ;  /* 0x000000ffff397224 */ /* 0x000fe200078e00dc */
        /* <DEDUP_REMOVED lines=54> */
[----:B------:R-:W-:Y:S01]  /*4b60*/  UIADD3 UR11, UR10, 0x80, URZ ;  /* 0x000000800a0b7890 */ /* 0x000fe2000fffe03f */
[----:B------:R-:W-:Y:S01]  /*4b70*/  MOV R24, R171 ;  /* 0x000000ab00187202 */ /* 0x000fe20000000f00 */
[----:B------:R-:W-:Y:S01]  /*4b80*/  IMAD.MOV.U32 R21, RZ, RZ, R169 ;  /* 0x000000ffff157224 */ /* 0x000fe200078e00a9 */
[----:B------:R-:W-:Y:S01]  /*4b90*/  UIADD3 UR10, UR10, UR12, URZ ;  /* 0x0000000c0a0a7290 */ /* 0x000fe2000fffe03f */
[----:B------:R-:W-:Y:S01]  /*4ba0*/  MOV R32, R163 ;  /* 0x000000a300207202 */ /* 0x000fe20000000f00 */
[----:B------:R-:W-:Y:S01]  /*4bb0*/  IMAD.MOV.U32 R23, RZ, RZ, R172 ;  /* 0x000000ffff177224 */ /* 0x000fe200078e00ac */
[----:B------:R-:W-:Y:S01]  /*4bc0*/  MOV R36, R166 ;  /* 0x000000a600247202 */ /* 0x000fe20000000f00 */
[----:B------:R-:W-:Y:S01]  /*4bd0*/  UIADD3 UR10, UR13, UR10, -UR7 ;  /* 0x0000000a0d0a7290 */ /* 0x000fe2000fffe807 */
[----:B------:R-:W-:Y:S01]  /*4be0*/  IMAD.U32 R0, RZ, RZ, UR11 ;  /* 0x0000000bff007e24 */ /* 0x000fe2000f8e00ff */
[----:B------:R-:W-:Y:S01]  /*4bf0*/  UIADD3 UR11, UR9, 0x80, URZ ;  /* 0x00000080090b7890 */ /* 0x000fe2000fffe03f */
[----:B------:R-:W-:Y:S02]  /*4c00*/  IMAD.MOV.U32 R31, RZ, RZ, R165 ;  /* 0x000000ffff1f7224 */ /* 0x000fe400078e00a5 */
[----:B------:R-:W-:Y:S01]  /*4c10*/  IMAD.MOV.U32 R35, RZ, RZ, R167 ;  /* 0x000000ffff237224 */ /* 0x000fe200078e00a7 */
[----:B------:R-:W-:Y:S01]  /*4c20*/  ISETP.LT.AND P0, PT, R0, UR7, PT ;  /* 0x0000000700007c0c */ /* 0x000fe2000bf01270 */
[----:B------:R-:W-:Y:S03]  /*4c30*/  UISETP.GE.AND UP0, UPT, UR11, UR10, UPT ;  /* 0x0000000a0b00728c */ /* 0x000fe6000bf06270 */
[----:B------:R-:W-:Y:S03]  /*4c40*/  UMOV UR11, UR13 ;  /* 0x0000000d000b7c82 */ /* 0x000fe60008000000 */
[----:B------:R-:W-:Y:S11]  /*4c50*/  PLOP3.LUT P1, PT, PT, PT, UP0, 0x80, 0x0 ;  /* 0x000000000000781c */ /* 0x000ff60003f2f008 */
[----:B------:R-:W-:Y:S02]  /*4c60*/  @!UPT UIADD3 URZ, URZ, URZ, URZ ;  /* 0x0000003f3f3ff290 */ /* 0x000fe4000fffe03f */
[----:B------:R-:W-:Y:S05]  /*4c70*/  @!P1 BRA P0, `(.L_x_500) ;  /* 0x0000000c00a89947 */ /* 0x000fea0000000000 */
.L_x_499:
[----:B----4-:R-:W2:Y:S01]  /*4c80*/  LDL R5, [R1+0x28] ;  /* 0x0000280001057983 */ /* 0x010ea20000100800 */
[----:B------:R-:W-:Y:S01]  /*4c90*/  UIADD3 UR13, UR7, 0x1, -UR12 ;  /* 0x00000001070d7890 */ /* 0x000fe2000fffe80c */
[----:B------:R-:W-:Y:S01]  /*4ca0*/  IMAD.U32 R0, RZ, RZ, UR20 ;  /* 0x00000014ff007e24 */ /* 0x000fe2000f8e00ff */
[----:B------:R-:W-:Y:S01]  /*4cb0*/  UIADD3 UR10, -UR11, UR7, -UR12 ;  /* 0x000000070b0a7290 */ /* 0x000fe2000fffe90c */
[----:B------:R-:W3:Y:S02]  /*4cc0*/  LDL R4, [R1+0x40] ;  /* 0x0000400001047983 */ /* 0x000ee40000100800 */
[----:B---3--:R-:W-:Y:S02]  /*4cd0*/  IMAD R0, R0, 0x80, R4 ;  /* 0x0000008000007824 */ /* 0x008fe400078e0204 */
[----:B--2---:R-:W-:Y:S01]  /*4ce0*/  VIADD R6, R5, UR9 ;  /* 0x0000000905067c36 */ /* 0x004fe20008000000 */
        /* <DEDUP_REMOVED lines=32> */
[----:B------:R-:W-:Y:S01]  /*4ef0*/  IMAD.U32 R24, RZ, RZ, UR9 ;  /* 0x00000009ff187e24 */ /* 0x000fe2000f8e00ff */
[-C--:B------:R-:W-:Y:S01]  /*4f00*/  ISETP.GE.AND P6, PT, R15, R5.reuse, PT ;  /* 0x000000050f00720c */ /* 0x080fe20003fc6270 */
[----:B------:R-:W-:Y:S01]  /*4f10*/  VIADD R7, R6, 0x40 ;  /* 0x0000004006077836 */ /* 0x000fe20000000000 */
[-C--:B------:R-:W-:Y:S01]  /*4f20*/  ISETP.GE.OR P5, PT, R21, R4.reuse, !P5 ;  /* 0x000000041500720c */ /* 0x080fe20006fa6670 */
[----:B------:R-:W-:Y:S01]  /*4f30*/  IMAD.U32 R23, RZ, RZ, UR9 ;  /* 0x00000009ff177e24 */ /* 0x000fe2000f8e00ff */
        /* <DEDUP_REMOVED lines=10> */
[----:B-1----:R-:W-:Y:S02]  /*4fe0*/  FSEL R45, R197, -INF , !P1 ;  /* 0xff800000c52d7808 */ /* 0x002fe40004800000 */
        /* <DEDUP_REMOVED lines=34> */
[----:B------:R-:W-:Y:S02]  /*5210*/  FSEL R105, R228, -INF , !P6 ;  /* 0xff800000e4697808 */ /* 0x000fe40007000000 */
[-C--:B------:R-:W-:Y:S02]  /*5220*/  ISETP.GE.OR P4, PT, R22, R4.reuse, !P4 ;  /* 0x000000041600720c */ /* 0x080fe40006786670 */
[-C--:B------:R-:W-:Y:S02]  /*5230*/  ISETP.GE.AND P6, PT, R17, R5.reuse, PT ;  /* 0x000000051100720c */ /* 0x080fe40003fc6270 */
[-C--:B------:R-:W-:Y:S02]  /*5240*/  ISETP.GE.OR P3, PT, R21, R4.reuse, !P3 ;  /* 0x000000041500720c */ /* 0x080fe40005f66670 */
[-C--:B------:R-:W-:Y:S02]  /*5250*/  ISETP.GE.OR P2, PT, R20, R4.reuse, !P2 ;  /* 0x000000041400720c */ /* 0x080fe40005746670 */
[-C--:B------:R-:W-:Y:S02]  /*5260*/  ISETP.GE.OR P1, PT, R19, R4.reuse, !P1 ;  /* 0x000000041300720c */ /* 0x080fe40004f26670 */
[-C--:B------:R-:W-:Y:S02]  /*5270*/  ISETP.GE.OR P0, PT, R18, R4.reuse, !P0 ;  /* 0x000000041200720c */ /* 0x080fe40004706670 */
[----:B------:R-:W-:Y:S02]  /*5280*/  FSEL R31, R165, -INF , !P5 ;  /* 0xff800000a51f7808 */ /* 0x000fe40006800000 */
[----:B------:R-:W-:Y:S02]  /*5290*/  FSEL R32, R163, -INF , !P4 ;  /* 0xff800000a3207808 */ /* 0x000fe40006000000 */
[-C--:B------:R-:W-:Y:S02]  /*52a0*/  ISETP.GE.AND P5, PT, R16, R5.reuse, PT ;  /* 0x000000051000720c */ /* 0x080fe40003fa6270 */
[-C--:B------:R-:W-:Y:S02]  /*52b0*/  ISETP.GE.AND P4, PT, R15, R5.reuse, PT ;  /* 0x000000050f00720c */ /* 0x080fe40003f86270 */
[-C--:B------:R-:W-:Y:S02]  /*52c0*/  ISETP.GE.OR P6, PT, R17, R4.reuse, !P6 ;  /* 0x000000041100720c */ /* 0x080fe400077c6670 */
        /* <DEDUP_REMOVED lines=10> */
[----:B------:R-:W-:Y:S02]  /*5370*/  FSEL R41, R195, -INF , !P6 ;  /* 0xff800000c3297808 */ /* 0x000fe40007000000 */
[-C--:B------:R-:W-:Y:S02]  /*5380*/  ISETP.GE.AND P6, PT, R10, R5.reuse, PT ;  /* 0x000000050a00720c */ /* 0x080fe40003fc6270 */
        /* <DEDUP_REMOVED lines=8> */
[-C--:B------:R-:W-:Y:S02]  /*5410*/  ISETP.GE.AND P5, PT, R9, R5.reuse, PT ;  /* 0x000000050900720c */ /* 0x080fe40003fa6270 */
[----:B------:R-:W-:Y:S01]  /*5420*/  ISETP.GE.AND P4, PT, R8, R5, PT ;  /* 0x000000050800720c */ /* 0x000fe20003f86270 */
[----:B------:R-:W-:Y:S01]  /*5430*/  VIADD R5, R6, 0x48 ;  /* 0x0000004806057836 */ /* 0x000fe20000000000 */
[-C--:B------:R-:W-:Y:S02]  /*5440*/  ISETP.GE.OR P6, PT, R10, R4.reuse, !P6 ;  /* 0x000000040a00720c */ /* 0x080fe400077c6670 */
        /* <DEDUP_REMOVED lines=10> */
[----:B------:R-:W-:Y:S02]  /*54f0*/  FSEL R63, R214, -INF , !P6 ;  /* 0xff800000d63f7808 */ /* 0x000fe40007000000 */
[-C--:B------:R-:W-:Y:S02]  /*5500*/  ISETP.GE.AND P6, PT, R19, R7.reuse, PT ;  /* 0x000000071300720c */ /* 0x080fe40003fc6270 */
[-C--:B------:R-:W-:Y:S02]  /*5510*/  ISETP.GE.OR P5, PT, R9, R4.reuse, !P5 ;  /* 0x000000040900720c */ /* 0x080fe40006fa6670 */
[----:B------:R-:W-:Y:S02]  /*5520*/  ISETP.GE.OR P4, PT, R8, R4, !P4 ;  /* 0x000000040800720c */ /* 0x000fe40006786670 */
        /* <DEDUP_REMOVED lines=17> */
[----:B------:R-:W-:Y:S02]  /*5640*/  FSEL R27, R189, -INF , !P6 ;  /* 0xff800000bd1b7808 */ /* 0x000fe40007000000 */
[-C--:B------:R-:W-:Y:S02]  /*5650*/  ISETP.GE.AND P6, PT, R12, R7.reuse, PT ;  /* 0x000000070c00720c */ /* 0x080fe40003fc6270 */
[-C--:B------:R-:W-:Y:S02]  /*5660*/  ISETP.GE.OR P5, PT, R18, R6.reuse, !P5 ;  /* 0x000000061200720c */ /* 0x080fe40006fa6670 */
[-C--:B------:R-:W-:Y:S02]  /*5670*/  ISETP.GE.OR P4, PT, R17, R6.reuse, !P4 ;  /* 0x000000061100720c */ /* 0x080fe40006786670 */
[-C--:B------:R-:W-:Y:S02]  /*5680*/  ISETP.GE.OR P3, PT, R16, R6.reuse, !P3 ;  /* 0x000000061000720c */ /* 0x080fe40005f66670 */
[-C--:B------:R-:W-:Y:S02]  /*5690*/  ISETP.GE.OR P2, PT, R15, R6.reuse, !P2 ;  /* 0x000000060f00720c */ /* 0x080fe40005746670 */
[-C--:B------:R-:W-:Y:S02]  /*56a0*/  ISETP.GE.OR P1, PT, R14, R6.reuse, !P1 ;  /* 0x000000060e00720c */ /* 0x080fe40004f26670 */
[-C--:B------:R-:W-:Y:S02]  /*56b0*/  ISETP.GE.OR P0, PT, R13, R6.reuse, !P0 ;  /* 0x000000060d00720c */ /* 0x080fe40004706670 */
[----:B------:R-:W-:Y:S02]  /*56c0*/  VIADDMNMX R5, R5, UR10, RZ, !PT ;  /* 0x0000000a05057c46 */ /* 0x000fe4000f8001ff */
        /* <DEDUP_REMOVED lines=12> */
[----:B------:R-:W-:Y:S02]  /*5790*/  VIMNMX R4, R47, UR7, PT ;  /* 0x000000072f047c48 */ /* 0x000fe4000bfe0100 */
[-C--:B------:R-:W-:Y:S02]  /*57a0*/  ISETP.GE.AND P0, PT, R22, R5.reuse, PT ;  /* 0x000000051600720c */ /* 0x080fe40003f06270 */
[----:B------:R-:W-:Y:S02]  /*57b0*/  FSEL R56, R208, -INF , !P6 ;  /* 0xff800000d0387808 */ /* 0x000fe40007000000 */
        /* <DEDUP_REMOVED lines=54> */
.L_x_500:
[----:B------:R-:W2:Y:S01]  /*5b20*/  LDL R0, [R1+0x20] ;  /* 0x0000200001007983 */ /* 0x000ea20000100800 */
[----:B------:R-:W-:Y:S03]  /*5b30*/  UISETP.GT.AND UP3, UPT, UR8, UR21, UPT ;  /* 0x000000150800728c */ /* 0x000fe6000bf64270 */
[----:B------:R-:W3:Y:S03]  /*5b40*/  LDL R4, [R1+0x24] ;  /* 0x0000240001047983 */ /* 0x000ee60000100800 */
[----:B------:R-:W-:Y:S01]  /*5b50*/  PLOP3.LUT P1, PT, PT, PT, UP3, 0x80, 0x0 ;  /* 0x000000000000781c */ /* 0x000fe20003f2f038 */
[----:B------:R-:W4:Y:S04]  /*5b60*/  LDL R10, [R1+0x18] ;  /* 0x00001800010a7983 */ /* 0x000f280000100800 */
[----:B------:R-:W4:Y:S04]  /*5b70*/  LDL R11, [R1+0x1c] ;  /* 0x00001c00010b7983 */ /* 0x000f280000100800 */
        /* <DEDUP_REMOVED lines=27> */
[----:B------:R1:W-:Y:S04]  /*5d30*/  STL [R1+0x98], R85 ;  /* 0x0000985501007387 */ /* 0x0003e80000100800 */
[----:B------:R1:W-:Y:S04]  /*5d40*/  STL [R1+0x94], R84 ;  /* 0x0000945401007387 */ /* 0x0003e80000100800 */
        /* <DEDUP_REMOVED lines=13> */
[----:B------:R-:W-:Y:S04]  /*5e20*/  STL [R1+0x5c], R70 ;  /* 0x00005c4601007387 */ /* 0x000fe80000100800 */
[----:B------:R1:W-:Y:S04]  /*5e30*/  STL [R1+0x58], R69 ;  /* 0x0000584501007387 */ /* 0x0003e80000100800 */
[----:B------:R1:W-:Y:S04]  /*5e40*/  STL [R1+0x54], R68 ;  /* 0x0000544401007387 */ /* 0x0003e80000100800 */
[----:B------:R1:W-:Y:S04]  /*5e50*/  STL [R1+0x50], R3 ;  /* 0x0000500301007387 */ /* 0x0003e80000100800 */
[----:B------:R-:W-:Y:S01]  /*5e60*/  STL [R1+0x4c], R2 ;  /* 0x00004c0201007387 */ /* 0x000fe20000100800 */
[C---:B--2---:R-:W-:Y:S01]  /*5e70*/  FMUL.FTZ R6, R0.reuse, 1.4426950216293334961 ;  /* 0x3fb8aa3b00067820 */ /* 0x044fe20000410000 */
[----:B------:R-:W-:Y:S01]  /*5e80*/  FSETP.NEU.FTZ.AND P0, PT, R0, -INF , PT ;  /* 0xff8000000000780b */ /* 0x000fe20003f1d000 */
[----:B---3--:R-:W-:Y:S03]  /*5e90*/  FMUL.FTZ R5, R4, 1.4426950216293334961 ;  /* 0x3fb8aa3b04057820 */ /* 0x008fe60000410000 */
[----:B------:R-:W-:Y:S02]  /*5ea0*/  FSEL R6, R6, RZ, P0 ;  /* 0x000000ff06067208 */ /* 0x000fe40000000000 */
[----:B------:R-:W-:Y:S01]  /*5eb0*/  FSETP.NEU.FTZ.AND P0, PT, R4, -INF , PT ;  /* 0xff8000000400780b */ /* 0x000fe20003f1d000 */
[C---:B----4-:R-:W-:Y:S02]  /*5ec0*/  FMUL.FTZ R4, R10.reuse, 1.4426950216293334961 ;  /* 0x3fb8aa3b0a047820 */ /* 0x050fe40000410000 */
[--C-:B------:R-:W-:Y:S01]  /*5ed0*/  FFMA.FTZ R0, R35, UR6, -R6.reuse ;  /* 0x0000000623007c23 */ /* 0x100fe20008010806 */
[----:B------:R-:W-:Y:S01]  /*5ee0*/  FSEL R5, R5, RZ, P0 ;  /* 0x000000ff05057208 */ /* 0x000fe20000000000 */
[--C-:B------:R-:W-:Y:S01]  /*5ef0*/  FFMA.FTZ R12, R59, UR6, -R6.reuse ;  /* 0x000000063b0c7c23 */ /* 0x100fe20008010806 */
[----:B------:R-:W-:Y:S01]  /*5f00*/  FSETP.NEU.FTZ.AND P0, PT, R10, -INF , PT ;  /* 0xff8000000a00780b */ /* 0x000fe20003f1d000 */
[----:B------:R2:W-:Y:S01]  /*5f10*/  MUFU.EX2 R246, R0 ;  /* 0x0000000000f67308 */ /* 0x0005e20000000800 */
[C---:B------:R-:W-:Y:S02]  /*5f20*/  FMUL.FTZ R10, R11.reuse, 1.4426950216293334961 ;  /* 0x3fb8aa3b0b0a7820 */ /* 0x040fe40000410000 */
[----:B------:R-:W-:Y:S02]  /*5f30*/  FSEL R4, R4, RZ, P0 ;  /* 0x000000ff04047208 */ /* 0x000fe40000000000 */
[----:B------:R-:W-:Y:S01]  /*5f40*/  FSETP.NEU.FTZ.AND P0, PT, R11, -INF , PT ;  /* 0xff8000000b00780b */ /* 0x000fe20003f1d000 */
[--C-:B------:R-:W-:Y:S04]  /*5f50*/  FFMA.FTZ R11, R60, UR6, -R6.reuse ;  /* 0x000000063c0b7c23 */ /* 0x100fe80008010806 */
[----:B-1----:R-:W-:Y:S10]  /*5f60*/  MUFU.EX2 R85, R12 ;  /* 0x0000000c00557308 */ /* 0x002ff40000000800 */
[----:B------:R-:W-:Y:S01]  /*5f70*/  MUFU.EX2 R84, R11 ;  /* 0x0000000b00547308 */ /* 0x000fe20000000800 */
[--C-:B--2---:R-:W-:Y:S09]  /*5f80*/  FFMA.FTZ R0, R36, UR6, -R6.reuse ;  /* 0x0000000624007c23 */ /* 0x104ff20008010806 */
[----:B------:R1:W-:Y:S02]  /*5f90*/  MUFU.EX2 R243, R0 ;  /* 0x0000000000f37308 */ /* 0x0003e40000000800 */
[--C-:B-1----:R-:W-:Y:S08]  /*5fa0*/  FFMA.FTZ R0, R31, UR6, -R5.reuse ;  /* 0x000000061f007c23 */ /* 0x102ff00008010805 */
[----:B------:R1:W-:Y:S02]  /*5fb0*/  MUFU.EX2 R181, R0 ;  /* 0x0000000000b57308 */ /* 0x0003e40000000800 */
[--C-:B-1----:R-:W-:Y:S08]  /*5fc0*/  FFMA.FTZ R0, R32, UR6, -R5.reuse ;  /* 0x0000000620007c23 */ /* 0x102ff00008010805 */
[----:B------:R1:W-:Y:S02]  /*5fd0*/  MUFU.EX2 R177, R0 ;  /* 0x0000000000b17308 */ /* 0x0003e40000000800 */
[--C-:B-1----:R-:W-:Y:S08]  /*5fe0*/  FFMA.FTZ R0, R37, UR6, -R6.reuse ;  /* 0x0000000625007c23 */ /* 0x102ff00008010806 */
[----:B------:R1:W-:Y:S02]  /*5ff0*/  MUFU.EX2 R162, R0 ;  /* 0x0000000000a27308 */ /* 0x0003e40000000800 */
[----:B-1----:R-:W-:Y:S08]  /*6000*/  FFMA.FTZ R0, R38, UR6, -R6 ;  /* 0x0000000626007c23 */ /* 0x002ff00008010806 */
[----:B------:R1:W-:Y:S02]  /*6010*/  MUFU.EX2 R161, R0 ;  /* 0x0000000000a17308 */ /* 0x0003e40000000800 */
[--C-:B-1----:R-:W-:Y:S08]  /*6020*/  FFMA.FTZ R0, R33, UR6, -R5.reuse ;  /* 0x0000000621007c23 */ /* 0x102ff00008010805 */
[----:B------:R1:W-:Y:S02]  /*6030*/  MUFU.EX2 R160, R0 ;  /* 0x0000000000a07308 */ /* 0x0003e40000000800 */
[--C-:B-1----:R-:W-:Y:S08]  /*6040*/  FFMA.FTZ R0, R34, UR6, -R5.reuse ;  /* 0x0000000622007c23 */ /* 0x102ff00008010805 */
[----:B------:R1:W-:Y:S02]  /*6050*/  MUFU.EX2 R251, R0 ;  /* 0x0000000000fb7308 */ /* 0x0003e40000000800 */
[--C-:B-1----:R-:W-:Y:S08]  /*6060*/  FFMA.FTZ R0, R23, UR6, -R4.reuse ;  /* 0x0000000617007c23 */ /* 0x102ff00008010804 */
[----:B------:R1:W-:Y:S02]  /*6070*/  MUFU.EX2 R112, R0 ;  /* 0x0000000000707308 */ /* 0x0003e40000000800 */
[----:B-1----:R-:W-:Y:S01]  /*6080*/  FSEL R0, R10, RZ, P0 ;  /* 0x000000ff0a007208 */ /* 0x002fe20000000000 */
[----:B------:R-:W-:Y:S07]  /*6090*/  FFMA.FTZ R10, R24, UR6, -R4 ;  /* 0x00000006180a7c23 */ /* 0x000fee0008010804 */
[----:B------:R1:W2:Y:S01]  /*60a0*/  MUFU.EX2 R115, R10 ;  /* 0x0000000a00737308 */ /* 0x0002a20000000800 */
[--C-:B------:R-:W-:Y:S01]  /*60b0*/  FFMA.FTZ R7, R7, UR6, -R0.reuse ;  /* 0x0000000607077c23 */ /* 0x100fe20008010800 */
[--C-:B------:R-:W-:Y:S08]  /*60c0*/  FFMA.FTZ R11, R57, UR6, -R0.reuse ;  /* 0x00000006390b7c23 */ /* 0x100ff00008010800 */
[----:B------:R3:W-:Y:S10]  /*60d0*/  MUFU.EX2 R90, R7 ;  /* 0x00000007005a7308 */ /* 0x0007f40000000800 */
[----:B------:R-:W-:Y:S01]  /*60e0*/  MUFU.EX2 R71, R11 ;  /* 0x0000000b00477308 */ /* 0x000fe20000000800 */
[----:B-1----:R-:W-:Y:S09]  /*60f0*/  FFMA.FTZ R10, R21, UR6, -R0 ;  /* 0x00000006150a7c23 */ /* 0x002ff20008010800 */
[----:B------:R1:W-:Y:S01]  /*6100*/  MUFU.EX2 R114, R10 ;  /* 0x0000000a00727308 */ /* 0x0003e20000000800 */
[----:B---3--:R-:W-:Y:S09]  /*6110*/  FFMA.FTZ R7, R53, UR6, -R4 ;  /* 0x0000000635077c23 */ /* 0x008ff20008010804 */
[----:B------:R3:W-:Y:S01]  /*6120*/  MUFU.EX2 R89, R7 ;  /* 0x0000000700597308 */ /* 0x0007e20000000800 */
[----:B-1----:R-:W-:Y:S09]  /*6130*/  FFMA.FTZ R10, R22, UR6, -R0 ;  /* 0x00000006160a7c23 */ /* 0x002ff20008010800 */
[----:B------:R1:W4:Y:S01]  /*6140*/  MUFU.EX2 R113, R10 ;  /* 0x0000000a00717308 */ /* 0x0003220000000800 */
[--C-:B---3--:R-:W-:Y:S09]  /*6150*/  FFMA.FTZ R7, R56, UR6, -R4.reuse ;  /* 0x0000000638077c23 */ /* 0x108ff20008010804 */
[----:B------:R3:W-:Y:S01]  /*6160*/  MUFU.EX2 R88, R7 ;  /* 0x0000000700587308 */ /* 0x0007e20000000800 */
[----:B-1----:R-:W-:Y:S09]  /*6170*/  FFMA.FTZ R10, R25, UR6, -R4 ;  /* 0x00000006190a7c23 */ /* 0x002ff20008010804 */
[----:B------:R1:W-:Y:S01]  /*6180*/  MUFU.EX2 R247, R10 ;  /* 0x0000000a00f77308 */ /* 0x0003e20000000800 */
[----:B---3--:R-:W-:Y:S01]  /*6190*/  FFMA.FTZ R7, R8, UR6, -R0 ;  /* 0x0000000608077c23 */ /* 0x008fe20008010800 */
[----:B------:R-:W-:Y:S08]  /*61a0*/  FFMA.FTZ R8, R102, UR6, -R6 ;  /* 0x0000000666087c23 */ /* 0x000ff00008010806 */
[----:B------:R3:W-:Y:S10]  /*61b0*/  MUFU.EX2 R87, R7 ;  /* 0x0000000700577308 */ /* 0x0007f40000000800 */
[----:B------:R4:W-:Y:S01]  /*61c0*/  MUFU.EX2 R81, R8 ;  /* 0x0000000800517308 */ /* 0x0009e20000000800 */
[----:B-1----:R-:W-:Y:S09]  /*61d0*/  FFMA.FTZ R10, R26, UR6, -R4 ;  /* 0x000000061a0a7c23 */ /* 0x002ff20008010804 */
[----:B------:R1:W-:Y:S01]  /*61e0*/  MUFU.EX2 R245, R10 ;  /* 0x0000000a00f57308 */ /* 0x0003e20000000800 */
[--C-:B---3--:R-:W-:Y:S01]  /*61f0*/  FFMA.FTZ R7, R9, UR6, -R0.reuse ;  /* 0x0000000609077c23 */ /* 0x108fe20008010800 */
[----:B--2---:R-:W-:Y:S08]  /*6200*/  F2FP.BF16.F32.PACK_AB R9, R115, R112 ;  /* 0x000000707309723e */ /* 0x004ff000000010ff */
[----:B------:R2:W-:Y:S01]  /*6210*/  MUFU.EX2 R86, R7 ;  /* 0x0000000700567308 */ /* 0x0005e20000000800 */
[----:B----4-:R-:W-:Y:S01]  /*6220*/  F2FP.BF16.F32.PACK_AB R8, R113, R114 ;  /* 0x000000727108723e */ /* 0x010fe200000010ff */
[----:B-1----:R-:W-:Y:S08]  /*6230*/  FFMA.FTZ R10, R15, UR6, -R0 ;  /* 0x000000060f0a7c23 */ /* 0x002ff00008010800 */
[----:B------:R1:W-:Y:S01]  /*6240*/  MUFU.EX2 R244, R10 ;  /* 0x0000000a00f47308 */ /* 0x0003e20000000800 */
[----:B--2---:R-:W-:Y:S09]  /*6250*/  FFMA.FTZ R7, R103, UR6, -R6 ;  /* 0x0000000667077c23 */ /* 0x004ff20008010806 */
[----:B------:R2:W-:Y:S01]  /*6260*/  MUFU.EX2 R80, R7 ;  /* 0x0000000700507308 */ /* 0x0005e20000000800 */
[----:B-1----:R-:W-:Y:S09]  /*6270*/  FFMA.FTZ R10, R16, UR6, -R0 ;  /* 0x00000006100a7c23 */ /* 0x002ff20008010800 */
[----:B------:R1:W-:Y:S01]  /*6280*/  MUFU.EX2 R242, R10 ;  /* 0x0000000a00f27308 */ /* 0x0003e20000000800 */
[--C-:B--2---:R-:W-:Y:S09]  /*6290*/  FFMA.FTZ R7, R62, UR6, -R5.reuse ;  /* 0x000000063e077c23 */ /* 0x104ff20008010805 */
[----:B------:R2:W-:Y:S01]  /*62a0*/  MUFU.EX2 R79, R7 ;  /* 0x00000007004f7308 */ /* 0x0005e20000000800 */
[--C-:B-1----:R-:W-:Y:S09]  /*62b0*/  FFMA.FTZ R10, R43, UR6, -R6.reuse ;  /* 0x000000062b0a7c23 */ /* 0x102ff20008010806 */
[----:B------:R1:W-:Y:S01]  /*62c0*/  MUFU.EX2 R252, R10 ;  /* 0x0000000a00fc7308 */ /* 0x0003e20000000800 */
[--C-:B--2---:R-:W-:Y:S09]  /*62d0*/  FFMA.FTZ R7, R63, UR6, -R5.reuse ;  /* 0x000000063f077c23 */ /* 0x104ff20008010805 */
[----:B------:R2:W-:Y:S01]  /*62e0*/  MUFU.EX2 R78, R7 ;  /* 0x00000007004e7308 */ /* 0x0005e20000000800 */
[--C-:B-1----:R-:W-:Y:S09]  /*62f0*/  FFMA.FTZ R10, R44, UR6, -R6.reuse ;  /* 0x000000062c0a7c23 */ /* 0x102ff20008010806 */
[----:B------:R1:W-:Y:S01]  /*6300*/  MUFU.EX2 R250, R10 ;  /* 0x0000000a00fa7308 */ /* 0x0003e20000000800 */
[----:B--2---:R-:W-:Y:S09]  /*6310*/  FFMA.FTZ R7, R104, UR6, -R6 ;  /* 0x0000000668077c23 */ /* 0x004ff20008010806 */
[----:B------:R2:W-:Y:S01]  /*6320*/  MUFU.EX2 R69, R7 ;  /* 0x0000000700457308 */ /* 0x0005e20000000800 */
[--C-:B-1----:R-:W-:Y:S09]  /*6330*/  FFMA.FTZ R10, R39, UR6, -R5.reuse ;  /* 0x00000006270a7c23 */ /* 0x102ff20008010805 */
[----:B------:R1:W-:Y:S01]  /*6340*/  MUFU.EX2 R249, R10 ;  /* 0x0000000a00f97308 */ /* 0x0003e20000000800 */
[----:B--2---:R-:W-:Y:S09]  /*6350*/  FFMA.FTZ R7, R14, UR6, -R0 ;  /* 0x000000060e077c23 */ /* 0x004ff20008010800 */
[----:B------:R2:W-:Y:S01]  /*6360*/  MUFU.EX2 R74, R7 ;  /* 0x00000007004a7308 */ /* 0x0005e20000000800 */
[--C-:B-1----:R-:W-:Y:S09]  /*6370*/  FFMA.FTZ R10, R40, UR6, -R5.reuse ;  /* 0x00000006280a7c23 */ /* 0x102ff20008010805 */
[----:B------:R1:W-:Y:S01]  /*6380*/  MUFU.EX2 R248, R10 ;  /* 0x0000000a00f87308 */ /* 0x0003e20000000800 */
[----:B--2---:R-:W-:Y:S01]  /*6390*/  F2FP.BF16.F32.PACK_AB R7, R161, R162 ;  /* 0x000000a2a107723e */ /* 0x004fe200000010ff */
        /* <DEDUP_REMOVED lines=26> */
[--C-:B-1----:R-:W-:Y:S01]  /*6540*/  FFMA.FTZ R10, R54, UR6, -R6.reuse ;  /* 0x00000006360a7c23 */ /* 0x102fe20008010806 */
[----:B------:R-:W-:Y:S07]  /*6550*/  FFMA.FTZ R6, R105, UR6, -R6 ;  /* 0x0000000669067c23 */ /* 0x000fee0008010806 */
[----:B------:R1:W-:Y:S10]  /*6560*/  MUFU.EX2 R96, R10 ;  /* 0x0000000a00607308 */ /* 0x0003f40000000800 */
[----:B------:R2:W3:Y:S01]  /*6570*/  MUFU.EX2 R68, R6 ;  /* 0x0000000600447308 */ /* 0x0004e20000000800 */
[--C-:B-1----:R-:W-:Y:S09]  /*6580*/  FFMA.FTZ R10, R55, UR6, -R5.reuse ;  /* 0x00000006370a7c23 */ /* 0x102ff20008010805 */
[----:B------:R1:W-:Y:S01]  /*6590*/  MUFU.EX2 R95, R10 ;  /* 0x0000000a005f7308 */ /* 0x0003e20000000800 */
[--C-:B--2---:R-:W-:Y:S09]  /*65a0*/  FFMA.FTZ R6, R100, UR6, -R5.reuse ;  /* 0x0000000664067c23 */ /* 0x104ff20008010805 */
[----:B------:R2:W-:Y:S01]  /*65b0*/  MUFU.EX2 R3, R6 ;  /* 0x0000000600037308 */ /* 0x0005e20000000800 */
[--C-:B-1----:R-:W-:Y:S09]  /*65c0*/  FFMA.FTZ R10, R48, UR6, -R5.reuse ;  /* 0x00000006300a7c23 */ /* 0x102ff20008010805 */
[----:B------:R1:W4:Y:S01]  /*65d0*/  MUFU.EX2 R94, R10 ;  /* 0x0000000a005e7308 */ /* 0x0003220000000800 */
[----:B--2---:R-:W-:Y:S05]  /*65e0*/  F2FP.BF16.F32.PACK_AB R6, R243, R246 ;  /* 0x000000f6f306723e */ /* 0x004fea00000010ff */
[----:B------:R2:W-:Y:S01]  /*65f0*/  STS [R236+0x10000], R6 ;  /* 0x01000006ec007388 */ /* 0x0005e20000000800 */
[--C-:B-1----:R-:W-:Y:S04]  /*6600*/  FFMA.FTZ R10, R49, UR6, -R5.reuse ;  /* 0x00000006310a7c23 */ /* 0x102fe80008010805 */
[----:B------:R1:W-:Y:S01]  /*6610*/  MUFU.EX2 R83, R10 ;  /* 0x0000000a00537308 */ /* 0x0003e20000000800 */
[----:B--2---:R-:W-:Y:S01]  /*6620*/  F2FP.BF16.F32.PACK_AB R6, R251, R160 ;  /* 0x000000a0fb06723e */ /* 0x004fe200000010ff */
[--C-:B-1----:R-:W-:Y:S01]  /*6630*/  FFMA.FTZ R10, R52, UR6, -R5.reuse ;  /* 0x00000006340a7c23 */ /* 0x102fe20008010805 */
[----:B------:R-:W-:Y:S07]  /*6640*/  FFMA.FTZ R5, R101, UR6, -R5 ;  /* 0x0000000665057c23 */ /* 0x000fee0008010805 */
[----:B------:R1:W2:Y:S10]  /*6650*/  MUFU.EX2 R82, R10 ;  /* 0x0000000a00527308 */ /* 0x0002b40000000800 */
[----:B------:R3:W-:Y:S01]  /*6660*/  MUFU.EX2 R2, R5 ;  /* 0x0000000500027308 */ /* 0x0007e20000000800 */
[--C-:B-1----:R-:W-:Y:S09]  /*6670*/  FFMA.FTZ R10, R50, UR6, -R4.reuse ;  /* 0x00000006320a7c23 */ /* 0x102ff20008010804 */
[----:B------:R1:W-:Y:S01]  /*6680*/  MUFU.EX2 R93, R10 ;  /* 0x0000000a005d7308 */ /* 0x0003e20000000800 */
[--C-:B---3--:R-:W-:Y:S09]  /*6690*/  FFMA.FTZ R5, R65, UR6, -R4.reuse ;  /* 0x0000000641057c23 */ /* 0x108ff20008010804 */
[----:B------:R3:W-:Y:S01]  /*66a0*/  MUFU.EX2 R77, R5 ;  /* 0x00000005004d7308 */ /* 0x0007e20000000800 */
[--C-:B-1----:R-:W-:Y:S09]  /*66b0*/  FFMA.FTZ R10, R51, UR6, -R4.reuse ;  /* 0x00000006330a7c23 */ /* 0x102ff20008010804 */
[----:B------:R1:W2:Y:S01]  /*66c0*/  MUFU.EX2 R92, R10 ;  /* 0x0000000a005c7308 */ /* 0x0002a20000000800 */
[----:B---3--:R-:W-:Y:S09]  /*66d0*/  FFMA.FTZ R5, R67, UR6, -R4 ;  /* 0x0000000643057c23 */ /* 0x008ff20008010804 */
[----:B------:R3:W-:Y:S01]  /*66e0*/  MUFU.EX2 R76, R5 ;  /* 0x00000005004c7308 */ /* 0x0007e20000000800 */
[--C-:B-1----:R-:W-:Y:S09]  /*66f0*/  FFMA.FTZ R10, R47, UR6, -R0.reuse ;  /* 0x000000062f0a7c23 */ /* 0x102ff20008010800 */
[----:B------:R1:W2:Y:S01]  /*6700*/  MUFU.EX2 R91, R10 ;  /* 0x0000000a005b7308 */ /* 0x0002a20000000800 */
[--C-:B---3--:R-:W-:Y:S01]  /*6710*/  FFMA.FTZ R5, R13, UR6, -R0.reuse ;  /* 0x000000060d057c23 */ /* 0x108fe20008010800 */
[----:B------:R-:W-:Y:S08]  /*6720*/  FFMA.FTZ R0, R61, UR6, -R0 ;  /* 0x000000063d007c23 */ /* 0x000ff00008010800 */
[----:B------:R3:W2:Y:S10]  /*6730*/  MUFU.EX2 R75, R5 ;  /* 0x00000005004b7308 */ /* 0x0006b40000000800 */
[----:B------:R4:W-:Y:S01]  /*6740*/  MUFU.EX2 R70, R0 ;  /* 0x0000000000467308 */ /* 0x0009e20000000800 */
[--C-:B-1----:R-:W-:Y:S01]  /*6750*/  FFMA.FTZ R10, R64, UR6, -R4.reuse ;  /* 0x00000006400a7c23 */ /* 0x102fe20008010804 */
[----:B------:R-:W-:Y:S08]  /*6760*/  FFMA.FTZ R4, R66, UR6, -R4 ;  /* 0x0000000642047c23 */ /* 0x000ff00008010804 */
[----:B------:R1:W-:Y:S01]  /*6770*/  MUFU.EX2 R72, R4 ;  /* 0x0000000400487308 */ /* 0x0003e20000000800 */
[----:B---3--:R-:W-:Y:S05]  /*6780*/  F2FP.BF16.F32.PACK_AB R5, R177, R181 ;  /* 0x000000b5b105723e */ /* 0x008fea00000010ff */
[----:B------:R3:W-:Y:S04]  /*6790*/  STS [R236+0x10400], R5 ;  /* 0x01040005ec007388 */ /* 0x0007e80000000800 */
[----:B------:R-:W2:Y:S01]  /*67a0*/  MUFU.EX2 R73, R10 ;  /* 0x0000000a00497308 */ /* 0x000ea20000000800 */
[----:B----4-:R-:W-:Y:S01]  /*67b0*/  F2FP.BF16.F32.PACK_AB R0, R68, R69 ;  /* 0x000000454400723e */ /* 0x010fe200000010ff */
[----:B------:R4:W-:Y:S04]  /*67c0*/  STS [R235+0x10000], R7 ;  /* 0x01000007eb007388 */ /* 0x0009e80000000800 */
[----:B------:R2:W-:Y:S01]  /*67d0*/  STS [R235+0x10400], R6 ;  /* 0x01040006eb007388 */ /* 0x0005e20000000800 */
[----:B-1----:R-:W-:Y:S03]  /*67e0*/  F2FP.BF16.F32.PACK_AB R4, R150, R151 ;  /* 0x000000979604723e */ /* 0x002fe600000010ff */
[----:B------:R1:W-:Y:S04]  /*67f0*/  STS [R236+0x12000], R9 ;  /* 0x01200009ec007388 */ /* 0x0003e80000000800 */
[----:B------:R1:W-:Y:S01]  /*6800*/  STS [R236+0x12400], R8 ;  /* 0x01240008ec007388 */ /* 0x0003e20000000800 */
[----:B---3--:R-:W-:Y:S02]  /*6810*/  F2FP.BF16.F32.PACK_AB R5, R245, R247 ;  /* 0x000000f7f505723e */ /* 0x008fe400000010ff */
[----:B----4-:R-:W-:Y:S03]  /*6820*/  F2FP.BF16.F32.PACK_AB R7, R248, R249 ;  /* 0x000000f9f807723e */ /* 0x010fe600000010ff */
[----:B------:R3:W-:Y:S01]  /*6830*/  STS [R235+0x12000], R5 ;  /* 0x01200005eb007388 */ /* 0x0007e20000000800 */
[----:B--2---:R-:W-:Y:S02]  /*6840*/  F2FP.BF16.F32.PACK_AB R6, R148, R149 ;  /* 0x000000959406723e */ /* 0x004fe400000010ff */
[----:B-1----:R-:W-:Y:S02]  /*6850*/  F2FP.BF16.F32.PACK_AB R9, R242, R244 ;  /* 0x000000f4f209723e */ /* 0x002fe400000010ff */
[----:B------:R-:W-:Y:S03]  /*6860*/  F2FP.BF16.F32.PACK_AB R8, R250, R252 ;  /* 0x000000fcfa08723e */ /* 0x000fe600000010ff */
[----:B------:R-:W-:Y:S04]  /*6870*/  STS [R235+0x12400], R9 ;  /* 0x01240009eb007388 */ /* 0x000fe80000000800 */
[----:B------:R-:W-:Y:S04]  /*6880*/  STS [R237+0x10000], R8 ;  /* 0x01000008ed007388 */ /* 0x000fe80000000800 */
[----:B------:R1:W-:Y:S04]  /*6890*/  STS [R237+0x10400], R7 ;  /* 0x01040007ed007388 */ /* 0x0003e80000000800 */
[----:B------:R2:W-:Y:S01]  /*68a0*/  STS [R234+0x10000], R6 ;  /* 0x01000006ea007388 */ /* 0x0005e20000000800 */
[----:B---3--:R-:W-:Y:S05]  /*68b0*/  F2FP.BF16.F32.PACK_AB R5, R98, R99 ;  /* 0x000000636205723e */ /* 0x008fea00000010ff */
[----:B------:R3:W-:Y:S01]  /*68c0*/  STS [R234+0x10400], R5 ;  /* 0x01040005ea007388 */ /* 0x0007e20000000800 */
[----:B-1----:R-:W-:Y:S02]  /*68d0*/  F2FP.BF16.F32.PACK_AB R7, R156, R157 ;  /* 0x0000009d9c07723e */ /* 0x002fe400000010ff */
[----:B--2---:R-:W-:Y:S03]  /*68e0*/  F2FP.BF16.F32.PACK_AB R6, R152, R153 ;  /* 0x000000999806723e */ /* 0x004fe600000010ff */
[----:B------:R1:W-:Y:S01]  /*68f0*/  STS [R237+0x12400], R7 ;  /* 0x01240007ed007388 */ /* 0x0003e20000000800 */
[----:B---3--:R-:W-:Y:S05]  /*6900*/  F2FP.BF16.F32.PACK_AB R5, R158, R159 ;  /* 0x0000009f9e05723e */ /* 0x008fea00000010ff */
        /* <DEDUP_REMOVED lines=25> */
[----:B------:R3:W-:Y:S01]  /*6aa0*/  STS [R232+0x10000], R0 ;  /* 0x01000000e8007388 */ /* 0x0007e20000000800 */
[----:B-1----:R-:W-:Y:S02]  /*6ab0*/  F2FP.BF16.F32.PACK_AB R5, R2, R3 ;  /* 0x000000030205723e */ /* 0x002fe400000010ff */
[----:B--2---:R-:W-:Y:S03]  /*6ac0*/  F2FP.BF16.F32.PACK_AB R4, R72, R73 ;  /* 0x000000494804723e */ /* 0x004fe600000010ff */
[----:B------:R-:W-:Y:S01]  /*6ad0*/  STS [R232+0x10400], R5 ;  /* 0x01040005e8007388 */ /* 0x000fe20000000800 */
[----:B---3--:R-:W-:Y:S03]  /*6ae0*/  F2FP.BF16.F32.PACK_AB R0, R70, R71 ;  /* 0x000000474600723e */ /* 0x008fe600000010ff */
[----:B------:R-:W-:Y:S04]  /*6af0*/  STS [R233+0x12000], R7 ;  /* 0x01200007e9007388 */ /* 0x000fe80000000800 */
[----:B------:R-:W-:Y:S04]  /*6b00*/  STS [R233+0x12400], R6 ;  /* 0x01240006e9007388 */ /* 0x000fe80000000800 */
[----:B------:R-:W-:Y:S04]  /*6b10*/  STS [R232+0x12000], R4 ;  /* 0x01200004e8007388 */ /* 0x000fe80000000800 */
[----:B------:R1:W-:Y:S04]  /*6b20*/  STS [R232+0x12400], R0 ;  /* 0x01240000e8007388 */ /* 0x0003e80000000800 */
[----:B------:R-:W2:Y:S04]  /*6b30*/  LDSM.16.M88.4 R64, [R154+UR4+0x4000] ;  /* 0x004000049a40783b */ /* 0x000ea80008000200 */
[----:B------:R-:W3:Y:S04]  /*6b40*/  LDSM.16.M88.4 R60, [R154+UR4+0x5000] ;  /* 0x005000049a3c783b */ /* 0x000ee80008000200 */
[----:B------:R-:W4:Y:S04]  /*6b50*/  LDSM.16.M88.4 R100, [R155] ;  /* 0x000000009b64783b */ /* 0x000f280000000200 */
[----:B------:R-:W4:Y:S01]  /*6b60*/  LDSM.16.M88.4 R104, [R155+0x1000] ;  /* 0x001000009b68783b */ /* 0x000f220000000200 */
[----:B-1----:R-:W-:Y:S04]  /*6b70*/  FFMA.FTZ R0, -R163, R163, 1 ;  /* 0x3f800000a3007423 */ /* 0x002fe800000101a3 */
[----:B------:R-:W-:Y:S01]  /*6b80*/  FMUL.FTZ R0, R0, UR5 ;  /* 0x0000000500007c20 */ /* 0x000fe20008410000 */
        /* <DEDUP_REMOVED lines=20> */
[-C--:B------:R-:W-:Y:S05]  /*6cd0*/  HMMA.16816.F32.BF16 R20, R100, R136.reuse, R20 ;  /* 0x000000886414723c */ /* 0x080fea0000041814 */
[----:B-----5:R-:W-:Y:S01]  /*6ce0*/  FADD.FTZ R4, -R111, R4 ;  /* 0x000000046f047221 */ /* 0x020fe20000010100 */
[C---:B------:R-:W-:Y:S05]  /*6cf0*/  HMMA.16816.F32.BF16 R24, R104.reuse, R136, R24 ;  /* 0x000000886818723c */ /* 0x040fea0000041818 */
[----:B------:R-:W-:Y:S01]  /*6d00*/  FADD.FTZ R8, -R109, R8 ;  /* 0x000000086d087221 */ /* 0x000fe20000010100 */
        /* <DEDUP_REMOVED lines=17> */
[----:B------:R-:W-:Y:S01]  /*6e20*/  FMUL.FTZ R25, R158, R25 ;  /* 0x000000199e197220 */ /* 0x000fe20000410000 */
[C---:B------:R-:W-:Y:S01]  /*6e30*/  FADD.FTZ R26, -R108.reuse, R26 ;  /* 0x0000001a6c1a7221 */ /* 0x040fe20000010100 */
[----:B------:R-:W-:Y:S01]  /*6e40*/  FADD.FTZ R27, -R108, R27 ;  /* 0x0000001b6c1b7221 */ /* 0x000fe20000010100 */
[----:B------:R-:W-:Y:S01]  /*6e50*/  FADD.FTZ R28, -R109, R28 ;  /* 0x0000001c6d1c7221 */ /* 0x000fe20000010100 */
[----:B------:R-:W-:Y:S04]  /*6e60*/  HMMA.16816.F32.BF16 R64, R100, R146, R64 ;  /* 0x000000926440723c */ /* 0x000fe80000041840 */
[----:B------:R-:W-:Y:S01]  /*6e70*/  FMUL.FTZ R26, R157, R26 ;  /* 0x0000001a9d1a7220 */ /* 0x000fe20000410000 */
[----:B------:R-:W-:Y:S01]  /*6e80*/  FMUL.FTZ R27, R156, R27 ;  /* 0x0000001b9c1b7220 */ /* 0x000fe20000410000 */
[----:B------:R-:W-:Y:S01]  /*6e90*/  FADD.FTZ R29, -R109, R29 ;  /* 0x0000001d6d1d7221 */ /* 0x000fe20000010100 */
[C---:B------:R-:W-:Y:S01]  /*6ea0*/  FADD.FTZ R30, -R108.reuse, R30 ;  /* 0x0000001e6c1e7221 */ /* 0x040fe20000010100 */
[----:B------:R-:W-:Y:S03]  /*6eb0*/  FADD.FTZ R31, -R108, R31 ;  /* 0x0000001f6c1f7221 */ /* 0x000fe60000010100 */
[----:B------:R-:W-:Y:S01]  /*6ec0*/  FMUL.FTZ R30, R151, R30 ;  /* 0x0000001e971e7220 */ /* 0x000fe20000410000 */
[C---:B------:R-:W-:Y:S01]  /*6ed0*/  FADD.FTZ R21, -R111.reuse, R21 ;  /* 0x000000156f157221 */ /* 0x040fe20000010100 */
[----:B------:R-:W-:Y:S01]  /*6ee0*/  FADD.FTZ R32, -R111, R32 ;  /* 0x000000206f207221 */ /* 0x000fe20000010100 */
[----:B------:R-:W-:Y:S01]  /*6ef0*/  FADD.FTZ R22, -R110, R22 ;  /* 0x000000166e167221 */ /* 0x000fe20000010100 */
[C---:B------:R-:W-:Y:S01]  /*6f00*/  FADD.FTZ R62, -R108.reuse, R62 ;  /* 0x0000003e6c3e7221 */ /* 0x040fe20000010100 */
[----:B------:R-:W-:Y:S01]  /*6f10*/  FADD.FTZ R63, -R108, R63 ;  /* 0x0000003f6c3f7221 */ /* 0x000fe20000010100 */
        /* <DEDUP_REMOVED lines=13> */
[C---:B------:R-:W-:Y:S01]  /*6ff0*/  FADD.FTZ R44, -R109.reuse, R44 ;  /* 0x0000002c6d2c7221 */ /* 0x040fe20000010100 */
[----:B------:R-:W-:Y:S01]  /*7000*/  FADD.FTZ R45, -R109, R45 ;  /* 0x0000002d6d2d7221 */ /* 0x000fe20000010100 */
[----:B------:R-:W-:Y:S01]  /*7010*/  FMUL.FTZ R42, R91, R42 ;  /* 0x0000002a5b2a7220 */ /* 0x000fe20000410000 */
[C---:B------:R-:W-:Y:S01]  /*7020*/  FADD.FTZ R46, -R108.reuse, R46 ;  /* 0x0000002e6c2e7221 */ /* 0x040fe20000010100 */
[----:B------:R-:W-:Y:S01]  /*7030*/  FMUL.FTZ R44, R89, R44 ;  /* 0x0000002c592c7220 */ /* 0x000fe20000410000 */
        /* <DEDUP_REMOVED lines=21> */
[C---:B------:R-:W-:Y:S01]  /*7190*/  FADD.FTZ R66, -R110.reuse, R66 ;  /* 0x000000426e427221 */ /* 0x040fe20000010100 */
[----:B------:R-:W-:Y:S01]  /*71a0*/  FADD.FTZ R67, -R110, R67 ;  /* 0x000000436e437221 */ /* 0x000fe20000010100 */
[----:B------:R-:W-:Y:S01]  /*71b0*/  FMUL.FTZ R104, R246, R4 ;  /* 0x00000004f6687220 */ /* 0x000fe20000410000 */
[----:B------:R-:W-:Y:S01]  /*71c0*/  FADD.FTZ R19, -R110, R19 ;  /* 0x000000136e137221 */ /* 0x000fe20000010100 */
[----:B------:R-:W-:Y:S01]  /*71d0*/  FMUL.FTZ R66, R3, R66 ;  /* 0x0000004203427220 */ /* 0x000fe20000410000 */
[----:B------:R-:W-:Y:S01]  /*71e0*/  FMUL.FTZ R67, R2, R67 ;  /* 0x0000004302437220 */ /* 0x000fe20000410000 */
[----:B------:R-:W-:Y:S01]  /*71f0*/  FADD.FTZ R23, -R110, R23 ;  /* 0x000000176e177221 */ /* 0x000fe20000010100 */
[----:B------:R-:W-:Y:S01]  /*7200*/  FMUL.FTZ R19, R251, R19 ;  /* 0x00000013fb137220 */ /* 0x000fe20000410000 */
[----:B------:R-:W-:Y:S01]  /*7210*/  FADD.FTZ R20, -R111, R20 ;  /* 0x000000146f147221 */ /* 0x000fe20000010100 */
[----:B------:R-:W-:Y:S01]  /*7220*/  FADD.FTZ R9, -R109, R9 ;  /* 0x000000096d097221 */ /* 0x000fe20000010100 */
[----:B------:R-:W-:Y:S01]  /*7230*/  FMUL.FTZ R23, R248, R23 ;  /* 0x00000017f8177220 */ /* 0x000fe20000410000 */
[----:B------:R-:W-:Y:S01]  /*7240*/  FADD.FTZ R11, -R108, R11 ;  /* 0x0000000b6c0b7221 */ /* 0x000fe20000010100 */
[----:B------:R-:W-:Y:S01]  /*7250*/  FMUL.FTZ R20, R252, R20 ;  /* 0x00000014fc147220 */ /* 0x000fe20000410000 */
[----:B------:R-:W-:Y:S01]  /*7260*/  FMUL.FTZ R107, R115, R9 ;  /* 0x00000009736b7220 */ /* 0x000fe20000410000 */
[C---:B------:R-:W-:Y:S01]  /*7270*/  FADD.FTZ R14, -R108.reuse, R14 ;  /* 0x0000000e6c0e7221 */ /* 0x040fe20000010100 */
[----:B------:R-:W-:Y:S01]  /*7280*/  FMUL.FTZ R9, R113, R11 ;  /* 0x0000000b71097220 */ /* 0x000fe20000410000 */
[----:B------:R-:W-:Y:S01]  /*7290*/  FADD.FTZ R15, -R108, R15 ;  /* 0x0000000f6c0f7221 */ /* 0x000fe20000010100 */
[C---:B------:R-:W-:Y:S01]  /*72a0*/  FADD.FTZ R12, -R109.reuse, R12 ;  /* 0x0000000c6d0c7221 */ /* 0x040fe20000010100 */
[----:B------:R-:W-:Y:S01]  /*72b0*/  FMUL.FTZ R14, R244, R14 ;  /* 0x0000000ef40e7220 */ /* 0x000fe20000410000 */
[----:B------:R-:W-:Y:S01]  /*72c0*/  FADD.FTZ R13, -R109, R13 ;  /* 0x0000000d6d0d7221 */ /* 0x000fe20000010100 */
[----:B------:R-:W-:Y:S01]  /*72d0*/  FMUL.FTZ R15, R242, R15 ;  /* 0x0000000ff20f7220 */ /* 0x000fe20000410000 */
[----:B------:R-:W-:Y:S01]  /*72e0*/  FADD.FTZ R6, -R110, R6 ;  /* 0x000000066e067221 */ /* 0x000fe20000010100 */
[----:B------:R-:W-:Y:S01]  /*72f0*/  FFMA.FTZ R4, -R165, R165, 1 ;  /* 0x3f800000a5047423 */ /* 0x000fe200000101a5 */
[----:B------:R-:W-:Y:S01]  /*7300*/  FADD.FTZ R5, -R111, R5 ;  /* 0x000000056f057221 */ /* 0x000fe20000010100 */
[----:B------:R-:W-:Y:S01]  /*7310*/  FADD.FTZ R10, -R108, R10 ;  /* 0x0000000a6c0a7221 */ /* 0x000fe20000010100 */
[----:B------:R-:W-:Y:S01]  /*7320*/  FMUL.FTZ R105, R181, R6 ;  /* 0x00000006b5697220 */ /* 0x000fe20000410000 */
[----:B------:R-:W-:Y:S01]  /*7330*/  FMUL.FTZ R4, R4, UR5 ;  /* 0x0000000504047c20 */ /* 0x000fe20008410000 */
[----:B------:R-:W-:Y:S01]  /*7340*/  FMUL.FTZ R106, R243, R5 ;  /* 0x00000005f36a7220 */ /* 0x000fe20000410000 */
[----:B------:R-:W-:Y:S01]  /*7350*/  FFMA.FTZ R6, -R167, R167, 1 ;  /* 0x3f800000a7067423 */ /* 0x000fe200000101a7 */
[----:B------:R-:W-:Y:S01]  /*7360*/  FMUL.FTZ R10, R114, R10 ;  /* 0x0000000a720a7220 */ /* 0x000fe20000410000 */
[----:B------:R-:W-:Y:S01]  /*7370*/  FMUL.FTZ R8, R105, R4 ;  /* 0x0000000469087220 */ /* 0x000fe20000410000 */
[----:B------:R-:W-:Y:S01]  /*7380*/  FMUL.FTZ R105, R245, R13 ;  /* 0x0000000df5697220 */ /* 0x000fe20000410000 */
[----:B------:R-:W-:Y:S01]  /*7390*/  FMUL.FTZ R6, R6, UR5 ;  /* 0x0000000506067c20 */ /* 0x000fe20008410000 */
[----:B------:R-:W-:Y:S01]  /*73a0*/  FFMA.FTZ R5, -R166, R166, 1 ;  /* 0x3f800000a6057423 */ /* 0x000fe200000101a6 */
[----:B------:R-:W-:Y:S01]  /*73b0*/  FFMA.FTZ R4, -R169, R169, 1 ;  /* 0x3f800000a9047423 */ /* 0x000fe200000101a9 */
[----:B------:R-:W-:Y:S01]  /*73c0*/  FADD.FTZ R7, -R110, R7 ;  /* 0x000000076e077221 */ /* 0x000fe20000010100 */
[----:B------:R-:W-:Y:S01]  /*73d0*/  FMUL.FTZ R104, R104, R6 ;  /* 0x0000000668687220 */ /* 0x000fe20000410000 */
[----:B------:R-:W-:Y:S01]  /*73e0*/  FMUL.FTZ R5, R5, UR5 ;  /* 0x0000000505057c20 */ /* 0x000fe20008410000 */
[----:B------:R-:W-:Y:S01]  /*73f0*/  FMUL.FTZ R4, R4, UR5 ;  /* 0x0000000504047c20 */ /* 0x000fe20008410000 */
[----:B------:R-:W-:Y:S01]  /*7400*/  FMUL.FTZ R7, R177, R7 ;  /* 0x00000007b1077220 */ /* 0x000fe20000410000 */
[----:B------:R-:W-:Y:S01]  /*7410*/  FFMA.FTZ R6, -R172, R172, 1 ;  /* 0x3f800000ac067423 */ /* 0x000fe200000101ac */
[----:B------:R-:W-:Y:S01]  /*7420*/  FMUL.FTZ R11, R106, R5 ;  /* 0x000000056a0b7220 */ /* 0x000fe20000410000 */
[----:B------:R-:W-:Y:S01]  /*7430*/  FMUL.FTZ R10, R10, R4 ;  /* 0x000000040a0a7220 */ /* 0x000fe20000410000 */
[----:B------:R-:W-:Y:S01]  /*7440*/  FMUL.FTZ R106, R247, R12 ;  /* 0x0000000cf76a7220 */ /* 0x000fe20000410000 */
[----:B------:R-:W-:Y:S01]  /*7450*/  FMUL.FTZ R7, R7, R0 ;  /* 0x0000000007077220 */ /* 0x000fe20000410000 */
[----:B------:R-:W-:Y:S01]  /*7460*/  FFMA.FTZ R4, -R173, R173, 1 ;  /* 0x3f800000ad047423 */ /* 0x000fe200000101ad */
[----:B------:R-:W-:Y:S01]  /*7470*/  F2FP.BF16.F32.PACK_AB R163, R11, R104 ;  /* 0x000000680ba3723e */ /* 0x000fe200000010ff */
[----:B------:R-:W-:Y:S01]  /*7480*/  FMUL.FTZ R104, R162, R16 ;  /* 0x00000010a2687220 */ /* 0x000fe20000410000 */
[----:B------:R-:W-:Y:S01]  /*7490*/  FMUL.FTZ R6, R6, UR5 ;  /* 0x0000000506067c20 */ /* 0x000fe20008410000 */
[----:B------:R1:W5:Y:S01]  /*74a0*/  LDL.LU R162, [R1+0x104] ;  /* 0x0001040001a27983 */ /* 0x0003620000300800 */
[----:B------:R-:W-:Y:S01]  /*74b0*/  FMUL.FTZ R4, R4, UR5 ;  /* 0x0000000504047c20 */ /* 0x000fe20008410000 */
[----:B------:R-:W-:Y:S01]  /*74c0*/  F2FP.BF16.F32.PACK_AB R115, R7, R8 ;  /* 0x000000080773723e */ /* 0x000fe200000010ff */
[----:B------:R-:W-:Y:S01]  /*74d0*/  FMUL.FTZ R13, R112, R6 ;  /* 0x00000006700d7220 */ /* 0x000fe20000410000 */
[----:B------:R1:W5:Y:S01]  /*74e0*/  LDL.LU R161, [R1+0x100] ;  /* 0x0001000001a17983 */ /* 0x0003620000300800 */
[----:B------:R-:W-:Y:S01]  /*74f0*/  FMUL.FTZ R8, R14, R4 ;  /* 0x000000040e087220 */ /* 0x000fe20000410000 */
[----:B------:R-:W-:Y:S01]  /*7500*/  FFMA.FTZ R4, -R178, R178, 1 ;  /* 0x3f800000b2047423 */ /* 0x000fe200000101b2 */
[----:B------:R-:W-:Y:S01]  /*7510*/  FFMA.FTZ R6, -R176, R176, 1 ;  /* 0x3f800000b0067423 */ /* 0x000fe200000101b0 */
[----:B------:R1:W5:Y:S01]  /*7520*/  LDL.LU R160, [R1+0xfc] ;  /* 0x0000fc0001a07983 */ /* 0x0003620000300800 */
[----:B------:R-:W-:Y:S01]  /*7530*/  FFMA.FTZ R0, -R168, R168, 1 ;  /* 0x3f800000a8007423 */ /* 0x000fe200000101a8 */
[----:B------:R-:W-:Y:S01]  /*7540*/  FMUL.FTZ R4, R4, UR5 ;  /* 0x0000000504047c20 */ /* 0x000fe20008410000 */
[----:B------:R-:W-:Y:S01]  /*7550*/  FMUL.FTZ R6, R6, UR5 ;  /* 0x0000000506067c20 */ /* 0x000fe20008410000 */
[----:B------:R-:W-:Y:S01]  /*7560*/  FFMA.FTZ R5, -R171, R171, 1 ;  /* 0x3f800000ab057423 */ /* 0x000fe200000101ab */
[----:B------:R-:W-:Y:S02]  /*7570*/  FMUL.FTZ R0, R0, UR5 ;  /* 0x0000000500007c20 */ /* 0x000fe40008410000 */
[----:B------:R-:W-:Y:S01]  /*7580*/  FMUL.FTZ R16, R106, R6 ;  /* 0x000000066a107220 */ /* 0x000fe20000410000 */
[----:B------:R-:W-:Y:S01]  /*7590*/  FMUL.FTZ R5, R5, UR5 ;  /* 0x0000000505057c20 */ /* 0x000fe20008410000 */
[----:B------:R-:W-:Y:S01]  /*75a0*/  FMUL.FTZ R9, R9, R0 ;  /* 0x0000000009097220 */ /* 0x000fe20000410000 */
[----:B------:R-:W-:Y:S01]  /*75b0*/  FFMA.FTZ R6, -R180, R180, 1 ;  /* 0x3f800000b4067423 */ /* 0x000fe200000101b4 */
[----:B------:R-:W-:Y:S01]  /*75c0*/  FFMA.FTZ R0, -R170, R170, 1 ;  /* 0x3f800000aa007423 */ /* 0x000fe200000101aa */
[----:B------:R-:W-:Y:S01]  /*75d0*/  FMUL.FTZ R12, R107, R5 ;  /* 0x000000056b0c7220 */ /* 0x000fe20000410000 */
[----:B------:R-:W-:Y:S01]  /*75e0*/  FFMA.FTZ R5, -R174, R174, 1 ;  /* 0x3f800000ae057423 */ /* 0x000fe200000101ae */
[----:B------:R-:W-:Y:S01]  /*75f0*/  FMUL.FTZ R6, R6, UR5 ;  /* 0x0000000506067c20 */ /* 0x000fe20008410000 */
[----:B------:R-:W-:Y:S01]  /*7600*/  F2FP.BF16.F32.PACK_AB R113, R9, R10 ;  /* 0x0000000a0971723e */ /* 0x000fe200000010ff */
[----:B------:R-:W-:Y:S01]  /*7610*/  FMUL.FTZ R10, R250, R21 ;  /* 0x00000015fa0a7220 */ /* 0x000fe20000410000 */
[----:B------:R-:W-:Y:S01]  /*7620*/  FMUL.FTZ R21, R98, R35 ;  /* 0x0000002362157220 */ /* 0x000fe20000410000 */
[----:B------:R-:W-:Y:S01]  /*7630*/  FMUL.FTZ R9, R249, R22 ;  /* 0x00000016f9097220 */ /* 0x000fe20000410000 */
[----:B------:R-:W-:Y:S01]  /*7640*/  FMUL.FTZ R22, R148, R33 ;  /* 0x0000002194167220 */ /* 0x000fe20000410000 */
[----:B------:R-:W-:Y:S01]  /*7650*/  F2FP.BF16.F32.PACK_AB R114, R12, R13 ;  /* 0x0000000d0c72723e */ /* 0x000fe200000010ff */
[----:B------:R-:W-:Y:S01]  /*7660*/  FMUL.FTZ R13, R18, R4 ;  /* 0x00000004120d7220 */ /* 0x000fe20000410000 */
[----:B------:R-:W-:Y:S01]  /*7670*/  FMUL.FTZ R18, R92, R41 ;  /* 0x000000295c127220 */ /* 0x000fe20000410000 */
[----:B------:R-:W-:Y:S01]  /*7680*/  FMUL.FTZ R0, R0, UR5 ;  /* 0x0000000500007c20 */ /* 0x000fe20008410000 */
[----:B------:R-:W-:Y:S01]  /*7690*/  FMUL.FTZ R5, R5, UR5 ;  /* 0x0000000505057c20 */ /* 0x000fe20008410000 */
[----:B------:R-:W-:Y:S02]  /*76a0*/  FFMA.FTZ R4, -R183, R183, 1 ;  /* 0x3f800000b7047423 */ /* 0x000fe400000101b7 */
[----:B------:R-:W-:Y:S01]  /*76b0*/  FMUL.FTZ R7, R15, R0 ;  /* 0x000000000f077220 */ /* 0x000fe20000410000 */
[----:B------:R-:W-:Y:S01]  /*76c0*/  FFMA.FTZ R0, -R175, R175, 1 ;  /* 0x3f800000af007423 */ /* 0x000fe200000101af */
[----:B------:R-:W-:Y:S01]  /*76d0*/  FMUL.FTZ R11, R105, R5 ;  /* 0x00000005690b7220 */ /* 0x000fe20000410000 */
[----:B------:R-:W-:Y:S01]  /*76e0*/  FFMA.FTZ R5, -R179, R179, 1 ;  /* 0x3f800000b3057423 */ /* 0x000fe200000101b3 */
[----:B------:R-:W-:Y:S01]  /*76f0*/  FMUL.FTZ R15, R104, R6 ;  /* 0x00000006680f7220 */ /* 0x000fe20000410000 */
[----:B------:R-:W-:Y:S01]  /*7700*/  F2FP.BF16.F32.PACK_AB R107, R7, R8 ;  /* 0x00000008076b723e */ /* 0x000fe200000010ff */
[----:B------:R-:W-:Y:S01]  /*7710*/  FMUL.FTZ R8, R159, R24 ;  /* 0x000000189f087220 */ /* 0x000fe20000410000 */
[----:B------:R-:W-:Y:S01]  /*7720*/  FMUL.FTZ R24, R152, R29 ;  /* 0x0000001d98187220 */ /* 0x000fe20000410000 */
[----:B------:R1:W5:Y:S01]  /*7730*/  LDL.LU R159, [R1+0xf8] ;  /* 0x0000f800019f7983 */ /* 0x0003620000300800 */
[----:B------:R-:W-:Y:S01]  /*7740*/  FMUL.FTZ R29, R74, R59 ;  /* 0x0000003b4a1d7220 */ /* 0x000fe20000410000 */
[----:B------:R-:W-:Y:S01]  /*7750*/  F2FP.BF16.F32.PACK_AB R112, R11, R16 ;  /* 0x000000100b70723e */ /* 0x000fe200000010ff */
[----:B------:R-:W-:Y:S01]  /*7760*/  FMUL.FTZ R16, R88, R45 ;  /* 0x0000002d58107220 */ /* 0x000fe20000410000 */
[----:B------:R1:W5:Y:S01]  /*7770*/  LDL.LU R158, [R1+0xf4] ;  /* 0x0000f400019e7983 */ /* 0x0003620000300800 */
[----:B------:R-:W-:Y:S01]  /*7780*/  FMUL.FTZ R0, R0, UR5 ;  /* 0x0000000500007c20 */ /* 0x000fe20008410000 */
[----:B------:R-:W-:Y:S01]  /*7790*/  FMUL.FTZ R5, R5, UR5 ;  /* 0x0000000505057c20 */ /* 0x000fe20008410000 */
[----:B------:R-:W-:Y:S01]  /*77a0*/  FFMA.FTZ R6, -R185, R185, 1 ;  /* 0x3f800000b9067423 */ /* 0x000fe200000101b9 */
[----:B------:R1:W5:Y:S01]  /*77b0*/  LDL.LU R157, [R1+0xf0] ;  /* 0x0000f000019d7983 */ /* 0x0003620000300800 */
[----:B------:R-:W-:Y:S01]  /*77c0*/  FMUL.FTZ R12, R19, R0 ;  /* 0x00000000130c7220 */ /* 0x000fe20000410000 */
[----:B------:R-:W-:Y:S01]  /*77d0*/  FMUL.FTZ R19, R94, R39 ;  /* 0x000000275e137220 */ /* 0x000fe20000410000 */
[----:B------:R-:W-:Y:S01]  /*77e0*/  FMUL.FTZ R14, R17, R5 ;  /* 0x00000005110e7220 */ /* 0x000fe20000410000 */
[----:B------:R1:W5:Y:S01]  /*77f0*/  LDL.LU R156, [R1+0xec] ;  /* 0x0000ec00019c7983 */ /* 0x0003620000300800 */
[----:B------:R-:W-:Y:S01]  /*7800*/  FMUL.FTZ R17, R90, R43 ;  /* 0x0000002b5a117220 */ /* 0x000fe20000410000 */
[----:B------:R-:W-:Y:S01]  /*7810*/  F2FP.BF16.F32.PACK_AB R105, R12, R13 ;  /* 0x0000000d0c69723e */ /* 0x000fe200000010ff */
[----:B------:R-:W-:Y:S01]  /*7820*/  FMUL.FTZ R13, R153, R28 ;  /* 0x0000001c990d7220 */ /* 0x000fe20000410000 */
[----:B------:R-:W-:Y:S01]  /*7830*/  F2FP.BF16.F32.PACK_AB R106, R14, R15 ;  /* 0x0000000f0e6a723e */ /* 0x000fe200000010ff */
[----:B------:R1:W5:Y:S01]  /*7840*/  LDL.LU R153, [R1+0xe8] ;  /* 0x0000e80001997983 */ /* 0x0003620000300800 */
[----:B------:R-:W-:Y:S01]  /*7850*/  FMUL.FTZ R15, R86, R47 ;  /* 0x0000002f560f7220 */ /* 0x000fe20000410000 */
[----:B------:R-:W-:Y:S01]  /*7860*/  FMUL.FTZ R14, R84, R49 ;  /* 0x00000031540e7220 */ /* 0x000fe20000410000 */
[----:B------:R-:W-:Y:S01]  /*7870*/  FMUL.FTZ R6, R6, UR5 ;  /* 0x0000000506067c20 */ /* 0x000fe20008410000 */
[----:B------:R1:W5:Y:S01]  /*7880*/  LDL.LU R152, [R1+0xe4] ;  /* 0x0000e40001987983 */ /* 0x0003620000300800 */
[----:B------:R-:W-:Y:S01]  /*7890*/  FFMA.FTZ R0, -R182, R182, 1 ;  /* 0x3f800000b6007423 */ /* 0x000fe200000101b6 */
[----:B------:R-:W-:Y:S01]  /*78a0*/  FFMA.FTZ R5, -R184, R184, 1 ;  /* 0x3f800000b8057423 */ /* 0x000fe200000101b8 */
[----:B------:R-:W-:Y:S01]  /*78b0*/  FMUL.FTZ R11, R20, R6 ;  /* 0x00000006140b7220 */ /* 0x000fe20000410000 */
[----:B------:R1:W5:Y:S01]  /*78c0*/  LDL.LU R151, [R1+0xe0] ;  /* 0x0000e00001977983 */ /* 0x0003620000300800 */
[----:B------:R-:W-:Y:S01]  /*78d0*/  FMUL.FTZ R20, R96, R37 ;  /* 0x0000002560147220 */ /* 0x000fe20000410000 */
[----:B------:R-:W-:Y:S01]  /*78e0*/  FMUL.FTZ R0, R0, UR5 ;  /* 0x0000000500007c20 */ /* 0x000fe20008410000 */
[----:B------:R-:W-:Y:S01]  /*78f0*/  FMUL.FTZ R5, R5, UR5 ;  /* 0x0000000505057c20 */ /* 0x000fe20008410000 */
[----:B------:R-:W-:Y:S01]  /*7900*/  FMUL.FTZ R4, R4, UR5 ;  /* 0x0000000504047c20 */ /* 0x000fe20008410000 */
[----:B------:R-:W-:Y:S01]  /*7910*/  FFMA.FTZ R6, -R189, R189, 1 ;  /* 0x3f800000bd067423 */ /* 0x000fe200000101bd */
[----:B------:R-:W-:Y:S01]  /*7920*/  FMUL.FTZ R7, R23, R0 ;  /* 0x0000000017077220 */ /* 0x000fe20000410000 */
[----:B------:R-:W-:Y:S01]  /*7930*/  FMUL.FTZ R23, R150, R31 ;  /* 0x0000001f96177220 */ /* 0x000fe20000410000 */
[----:B------:R-:W-:Y:S01]  /*7940*/  FMUL.FTZ R10, R10, R5 ;  /* 0x000000050a0a7220 */ /* 0x000fe20000410000 */
[----:B------:R1:W5:Y:S01]  /*7950*/  LDL.LU R150, [R1+0xdc] ;  /* 0x0000dc0001967983 */ /* 0x0003620000300800 */
[----:B------:R-:W-:Y:S01]  /*7960*/  FMUL.FTZ R9, R9, R4 ;  /* 0x0000000409097220 */ /* 0x000fe20000410000 */
[----:B------:R-:W-:Y:S01]  /*7970*/  FFMA.FTZ R4, -R187, R187, 1 ;  /* 0x3f800000bb047423 */ /* 0x000fe200000101bb */
[----:B------:R-:W-:Y:S01]  /*7980*/  FFMA.FTZ R5, -R188, R188, 1 ;  /* 0x3f800000bc057423 */ /* 0x000fe200000101bc */
[----:B------:R1:W5:Y:S01]  /*7990*/  LDL.LU R149, [R1+0xd8] ;  /* 0x0000d80001957983 */ /* 0x0003620000300800 */
[----:B------:R-:W-:Y:S01]  /*79a0*/  F2FP.BF16.F32.PACK_AB R104, R10, R11 ;  /* 0x0000000b0a68723e */ /* 0x000fe200000010ff */
[----:B------:R-:W-:Y:S01]  /*79b0*/  FMUL.FTZ R10, R99, R34 ;  /* 0x00000022630a7220 */ /* 0x000fe20000410000 */
[----:B------:R-:W-:Y:S01]  /*79c0*/  FMUL.FTZ R11, R95, R38 ;  /* 0x000000265f0b7220 */ /* 0x000fe20000410000 */
[----:B------:R1:W5:Y:S01]  /*79d0*/  LDL.LU R148, [R1+0xd4] ;  /* 0x0000d40001947983 */ /* 0x0003620000300800 */
[----:B------:R-:W-:Y:S01]  /*79e0*/  FMUL.FTZ R4, R4, UR5 ;  /* 0x0000000504047c20 */ /* 0x000fe20008410000 */
[----:B------:R-:W-:Y:S01]  /*79f0*/  F2FP.BF16.F32.PACK_AB R31, R7, R9 ;  /* 0x00000009071f723e */ /* 0x000fe200000010ff */
[----:B------:R-:W-:Y:S01]  /*7a00*/  FMUL.FTZ R5, R5, UR5 ;  /* 0x0000000505057c20 */ /* 0x000fe20008410000 */
[----:B------:R1:W5:Y:S01]  /*7a10*/  LDL.LU R99, [R1+0xd0] ;  /* 0x0000d00001637983 */ /* 0x0003620000300800 */
[----:B------:R-:W-:Y:S01]  /*7a20*/  FMUL.FTZ R12, R26, R4 ;  /* 0x000000041a0c7220 */ /* 0x000fe20000410000 */
[----:B------:R-:W-:Y:S01]  /*7a30*/  FMUL.FTZ R26, R83, R50 ;  /* 0x00000032531a7220 */ /* 0x000fe20000410000 */
[----:B------:R-:W-:Y:S01]  /*7a40*/  FMUL.FTZ R28, R25, R5 ;  /* 0x00000005191c7220 */ /* 0x000fe20000410000 */
[----:B------:R1:W5:Y:S01]  /*7a50*/  LDL.LU R98, [R1+0xcc] ;  /* 0x0000cc0001627983 */ /* 0x0003620000300800 */
[----:B------:R-:W-:Y:S01]  /*7a60*/  FMUL.FTZ R25, R82, R51 ;  /* 0x0000003352197220 */ /* 0x000fe20000410000 */
[----:B------:R-:W-:Y:S01]  /*7a70*/  FFMA.FTZ R4, -R191, R191, 1 ;  /* 0x3f800000bf047423 */ /* 0x000fe200000101bf */
[----:B------:R-:W-:Y:S01]  /*7a80*/  FMUL.FTZ R6, R6, UR5 ;  /* 0x0000000506067c20 */ /* 0x000fe20008410000 */
[----:B------:R1:W5:Y:S01]  /*7a90*/  LDL.LU R97, [R1+0xc8] ;  /* 0x0000c80001617983 */ /* 0x0003620000300800 */
[----:B------:R-:W-:Y:S01]  /*7aa0*/  FFMA.FTZ R0, -R186, R186, 1 ;  /* 0x3f800000ba007423 */ /* 0x000fe200000101ba */
[----:B------:R-:W-:Y:S01]  /*7ab0*/  FMUL.FTZ R4, R4, UR5 ;  /* 0x0000000504047c20 */ /* 0x000fe20008410000 */
[----:B------:R-:W-:Y:S01]  /*7ac0*/  FMUL.FTZ R8, R8, R6 ;  /* 0x0000000608087220 */ /* 0x000fe20000410000 */
[----:B------:R1:W5:Y:S01]  /*7ad0*/  LDL.LU R96, [R1+0xc4] ;  /* 0x0000c40001607983 */ /* 0x0003620000300800 */
[----:B------:R-:W-:Y:S01]  /*7ae0*/  FMUL.FTZ R0, R0, UR5 ;  /* 0x0000000500007c20 */ /* 0x000fe20008410000 */
[----:B------:R-:W-:Y:S01]  /*7af0*/  FMUL.FTZ R9, R30, R4 ;  /* 0x000000041e097220 */ /* 0x000fe20000410000 */
[----:B------:R-:W-:Y:S01]  /*7b00*/  FMUL.FTZ R30, R75, R58 ;  /* 0x0000003a4b1e7220 */ /* 0x000fe20000410000 */
[----:B------:R1:W5:Y:S01]  /*7b10*/  LDL.LU R95, [R1+0xc0] ;  /* 0x0000c000015f7983 */ /* 0x0003620000300800 */
[----:B------:R-:W-:Y:S01]  /*7b20*/  FMUL.FTZ R27, R27, R0 ;  /* 0x000000001b1b7220 */ /* 0x000fe20000410000 */
[----:B------:R-:W-:Y:S01]  /*7b30*/  F2FP.BF16.F32.PACK_AB R28, R28, R8 ;  /* 0x000000081c1c723e */ /* 0x000fe200000010ff */
[----:B------:R-:W-:Y:S01]  /*7b40*/  FFMA.FTZ R6, -R193, R193, 1 ;  /* 0x3f800000c1067423 */ /* 0x000fe200000101c1 */
[----:B------:R1:W5:Y:S01]  /*7b50*/  LDL.LU R94, [R1+0xbc] ;  /* 0x0000bc00015e7983 */ /* 0x0003620000300800 */
[----:B------:R-:W-:Y:S01]  /*7b60*/  FFMA.FTZ R0, -R190, R190, 1 ;  /* 0x3f800000be007423 */ /* 0x000fe200000101be */
[----:B------:R-:W-:Y:S01]  /*7b70*/  F2FP.BF16.F32.PACK_AB R27, R27, R12 ;  /* 0x0000000c1b1b723e */ /* 0x000fe200000010ff */
[----:B------:R-:W-:Y:S01]  /*7b80*/  FMUL.FTZ R12, R79, R54 ;  /* 0x000000364f0c7220 */ /* 0x000fe20000410000 */
[----:B------:R-:W-:Y:S01]  /*7b90*/  FMUL.FTZ R6, R6, UR5 ;  /* 0x0000000506067c20 */ /* 0x000fe20008410000 */
[----:B------:R-:W-:Y:S01]  /*7ba0*/  FMUL.FTZ R0, R0, UR5 ;  /* 0x0000000500007c20 */ /* 0x000fe20008410000 */
[----:B------:R-:W-:Y:S01]  /*7bb0*/  FFMA.FTZ R4, -R195, R195, 1 ;  /* 0x3f800000c3047423 */ /* 0x000fe200000101c3 */
[----:B------:R-:W-:Y:S01]  /*7bc0*/  FFMA.FTZ R5, -R192, R192, 1 ;  /* 0x3f800000c0057423 */ /* 0x000fe200000101c0 */
[----:B------:R-:W-:Y:S01]  /*7bd0*/  FMUL.FTZ R7, R13, R6 ;  /* 0x000000060d077220 */ /* 0x000fe20000410000 */
[----:B------:R-:W-:Y:S01]  /*7be0*/  FMUL.FTZ R13, R85, R48 ;  /* 0x00000030550d7220 */ /* 0x000fe20000410000 */
[----:B------:R-:W-:Y:S01]  /*7bf0*/  FMUL.FTZ R23, R23, R0 ;  /* 0x0000000017177220 */ /* 0x000fe20000410000 */
[----:B------:R-:W-:Y:S01]  /*7c00*/  FFMA.FTZ R6, -R197, R197, 1 ;  /* 0x3f800000c5067423 */ /* 0x000fe200000101c5 */
[----:B------:R-:W-:Y:S01]  /*7c10*/  FMUL.FTZ R4, R4, UR5 ;  /* 0x0000000504047c20 */ /* 0x000fe20008410000 */
[----:B------:R-:W-:Y:S01]  /*7c20*/  FMUL.FTZ R5, R5, UR5 ;  /* 0x0000000505057c20 */ /* 0x000fe20008410000 */
[----:B------:R-:W-:Y:S01]  /*7c30*/  FFMA.FTZ R0, -R194, R194, 1 ;  /* 0x3f800000c2007423 */ /* 0x000fe200000101c2 */
[----:B------:R-:W-:Y:S01]  /*7c40*/  F2FP.BF16.F32.PACK_AB R23, R23, R9 ;  /* 0x000000091717723e */ /* 0x000fe200000010ff */
[----:B------:R-:W-:Y:S01]  /*7c50*/  FMUL.FTZ R9, R93, R40 ;  /* 0x000000285d097220 */ /* 0x000fe20000410000 */
[----:B------:R-:W-:Y:S01]  /*7c60*/  FMUL.FTZ R6, R6, UR5 ;  /* 0x0000000506067c20 */ /* 0x000fe20008410000 */
[----:B------:R1:W5:Y:S01]  /*7c70*/  LDL.LU R93, [R1+0xb8] ;  /* 0x0000b800015d7983 */ /* 0x0003620000300800 */
[----:B------:R-:W-:Y:S01]  /*7c80*/  FMUL.FTZ R10, R10, R4 ;  /* 0x000000040a0a7220 */ /* 0x000fe20000410000 */
[----:B------:R-:W-:Y:S01]  /*7c90*/  FFMA.FTZ R4, -R199, R199, 1 ;  /* 0x3f800000c7047423 */ /* 0x000fe200000101c7 */
[----:B------:R-:W-:Y:S01]  /*7ca0*/  FMUL.FTZ R8, R32, R6 ;  /* 0x0000000620087220 */ /* 0x000fe20000410000 */
[----:B------:R1:W5:Y:S01]  /*7cb0*/  LDL.LU R92, [R1+0xb4] ;  /* 0x0000b400015c7983 */ /* 0x0003620000300800 */
[----:B------:R-:W-:Y:S01]  /*7cc0*/  FMUL.FTZ R24, R24, R5 ;  /* 0x0000000518187220 */ /* 0x000fe20000410000 */
[----:B------:R-:W-:Y:S01]  /*7cd0*/  FMUL.FTZ R4, R4, UR5 ;  /* 0x0000000504047c20 */ /* 0x000fe20008410000 */
[----:B------:R-:W-:Y:S01]  /*7ce0*/  FFMA.FTZ R5, -R196, R196, 1 ;  /* 0x3f800000c4057423 */ /* 0x000fe200000101c4 */
        /* <DEDUP_REMOVED lines=8> */
[----:B------:R1:W5:Y:S01]  /*7d70*/  LDL.LU R89, [R1+0xa8] ;  /* 0x0000a80001597983 */ /* 0x0003620000300800 */
[----:B------:R-:W-:Y:S01]  /*7d80*/  FFMA.FTZ R4, -R203, R203, 1 ;  /* 0x3f800000cb047423 */ /* 0x000fe200000101cb */
[----:B------:R-:W-:Y:S01]  /*7d90*/  F2FP.BF16.F32.PACK_AB R21, R21, R10 ;  /* 0x0000000a1515723e */ /* 0x000fe200000010ff */
[----:B------:R-:W-:Y:S01]  /*7da0*/  FFMA.FTZ R6, -R201, R201, 1 ;  /* 0x3f800000c9067423 */ /* 0x000fe200000101c9 */
[----:B------:R1:W5:Y:S01]  /*7db0*/  LDL.LU R88, [R1+0xa4] ;  /* 0x0000a40001587983 */ /* 0x0003620000300800 */
[----:B------:R-:W-:Y:S01]  /*7dc0*/  F2FP.BF16.F32.PACK_AB R22, R22, R8 ;  /* 0x000000081616723e */ /* 0x000fe200000010ff */
[----:B------:R-:W-:Y:S01]  /*7dd0*/  FMUL.FTZ R8, R87, R46 ;  /* 0x0000002e57087220 */ /* 0x000fe20000410000 */
[----:B------:R-:W-:Y:S01]  /*7de0*/  FMUL.FTZ R4, R4, UR5 ;  /* 0x0000000504047c20 */ /* 0x000fe20008410000 */
[----:B------:R1:W5:Y:S01]  /*7df0*/  LDL.LU R87, [R1+0xa0] ;  /* 0x0000a00001577983 */ /* 0x0003620000300800 */
[----:B------:R-:W-:Y:S01]  /*7e00*/  FMUL.FTZ R6, R6, UR5 ;  /* 0x0000000506067c20 */ /* 0x000fe20008410000 */
[----:B------:R-:W-:Y:S01]  /*7e10*/  FFMA.FTZ R0, -R198, R198, 1 ;  /* 0x3f800000c6007423 */ /* 0x000fe200000101c6 */
[----:B------:R-:W-:Y:S01]  /*7e20*/  FMUL.FTZ R10, R42, R4 ;  /* 0x000000042a0a7220 */ /* 0x000fe20000410000 */
[----:B------:R1:W5:Y:S01]  /*7e30*/  LDL.LU R86, [R1+0x9c] ;  /* 0x00009c0001567983 */ /* 0x0003620000300800 */
[----:B------:R-:W-:Y:S01]  /*7e40*/  FMUL.FTZ R7, R36, R6 ;  /* 0x0000000624077220 */ /* 0x000fe20000410000 */
[----:B------:R-:W-:Y:S01]  /*7e50*/  FMUL.FTZ R0, R0, UR5 ;  /* 0x0000000500007c20 */ /* 0x000fe20008410000 */
[----:B------:R-:W-:Y:S01]  /*7e60*/  FFMA.FTZ R6, -R205, R205, 1 ;  /* 0x3f800000cd067423 */ /* 0x000fe200000101cd */
[----:B------:R1:W5:Y:S01]  /*7e70*/  LDL.LU R85, [R1+0x98] ;  /* 0x0000980001557983 */ /* 0x0003620000300800 */
[----:B------:R-:W-:Y:S01]  /*7e80*/  FFMA.FTZ R4, -R207, R207, 1 ;  /* 0x3f800000cf047423 */ /* 0x000fe200000101cf */
[----:B------:R-:W-:Y:S01]  /*7e90*/  FMUL.FTZ R19, R19, R0 ;  /* 0x0000000013137220 */ /* 0x000fe20000410000 */
[----:B------:R-:W-:Y:S01]  /*7ea0*/  FMUL.FTZ R6, R6, UR5 ;  /* 0x0000000506067c20 */ /* 0x000fe20008410000 */
[----:B------:R1:W5:Y:S01]  /*7eb0*/  LDL.LU R84, [R1+0x94] ;  /* 0x0000940001547983 */ /* 0x0003620000300800 */
[----:B------:R-:W-:Y:S01]  /*7ec0*/  FMUL.FTZ R4, R4, UR5 ;  /* 0x0000000504047c20 */ /* 0x000fe20008410000 */
[----:B------:R-:W-:Y:S01]  /*7ed0*/  FFMA.FTZ R0, -R202, R202, 1 ;  /* 0x3f800000ca007423 */ /* 0x000fe200000101ca */
[----:B------:R-:W-:Y:S01]  /*7ee0*/  FMUL.FTZ R9, R9, R6 ;  /* 0x0000000609097220 */ /* 0x000fe20000410000 */
[----:B------:R1:W5:Y:S01]  /*7ef0*/  LDL.LU R83, [R1+0x90] ;  /* 0x0000900001537983 */ /* 0x0003620000300800 */
[----:B------:R-:W-:Y:S01]  /*7f00*/  F2FP.BF16.F32.PACK_AB R19, R19, R11 ;  /* 0x0000000b1313723e */ /* 0x000fe200000010ff */
[----:B------:R-:W-:Y:S01]  /*7f10*/  FMUL.FTZ R11, R78, R55 ;  /* 0x000000374e0b7220 */ /* 0x000fe20000410000 */
[----:B------:R-:W-:Y:S01]  /*7f20*/  FMUL.FTZ R8, R8, R4 ;  /* 0x0000000408087220 */ /* 0x000fe20000410000 */
[----:B------:R1:W5:Y:S01]  /*7f30*/  LDL.LU R82, [R1+0x8c] ;  /* 0x00008c0001527983 */ /* 0x0003620000300800 */
[----:B------:R-:W-:Y:S01]  /*7f40*/  FMUL.FTZ R0, R0, UR5 ;  /* 0x0000000500007c20 */ /* 0x000fe20008410000 */
[----:B------:R-:W-:Y:S01]  /*7f50*/  FFMA.FTZ R6, -R209, R209, 1 ;  /* 0x3f800000d1067423 */ /* 0x000fe200000101d1 */
[----:B------:R-:W-:Y:S01]  /*7f60*/  FFMA.FTZ R4, -R211, R211, 1 ;  /* 0x3f800000d3047423 */ /* 0x000fe200000101d3 */
[----:B------:R-:W-:Y:S01]  /*7f70*/  FFMA.FTZ R5, -R200, R200, 1 ;  /* 0x3f800000c8057423 */ /* 0x000fe200000101c8 */
[----:B------:R-:W-:Y:S01]  /*7f80*/  FMUL.FTZ R17, R17, R0 ;  /* 0x0000000011117220 */ /* 0x000fe20000410000 */
[----:B------:R-:W-:Y:S01]  /*7f90*/  FMUL.FTZ R6, R6, UR5 ;  /* 0x0000000506067c20 */ /* 0x000fe20008410000 */
[----:B------:R-:W-:Y:S01]  /*7fa0*/  FMUL.FTZ R4, R4, UR5 ;  /* 0x0000000504047c20 */ /* 0x000fe20008410000 */
[----:B------:R-:W-:Y:S01]  /*7fb0*/  FMUL.FTZ R5, R5, UR5 ;  /* 0x0000000505057c20 */ /* 0x000fe20008410000 */
[----:B------:R-:W-:Y:S01]  /*7fc0*/  FFMA.FTZ R0, -R206, R206, 1 ;  /* 0x3f800000ce007423 */ /* 0x000fe200000101ce */
[----:B------:R-:W-:Y:S01]  /*7fd0*/  F2FP.BF16.F32.PACK_AB R17, R17, R10 ;  /* 0x0000000a1111723e */ /* 0x000fe200000010ff */
[----:B------:R-:W-:Y:S01]  /*7fe0*/  FMUL.FTZ R10, R80, R53 ;  /* 0x00000035500a7220 */ /* 0x000fe20000410000 */
[----:B------:R-:W-:Y:S01]  /*7ff0*/  FMUL.FTZ R26, R26, R4 ;  /* 0x000000041a1a7220 */ /* 0x000fe20000410000 */
[----:B------:R-:W-:Y:S01]  /*8000*/  FMUL.FTZ R20, R20, R5 ;  /* 0x0000000514147220 */ /* 0x000fe20000410000 */
[----:B------:R-:W-:Y:S01]  /*8010*/  FMUL.FTZ R0, R0, UR5 ;  /* 0x0000000500007c20 */ /* 0x000fe20008410000 */
[----:B------:R-:W-:Y:S01]  /*8020*/  FFMA.FTZ R5, -R204, R204, 1 ;  /* 0x3f800000cc057423 */ /* 0x000fe200000101cc */
[----:B------:R-:W-:Y:S02]  /*8030*/  FFMA.FTZ R4, -R216, R216, 1 ;  /* 0x3f800000d8047423 */ /* 0x000fe400000101d8 */
[----:B------:R-:W-:Y:S01]  /*8040*/  F2FP.BF16.F32.PACK_AB R20, R20, R7 ;  /* 0x000000071414723e */ /* 0x000fe200000010ff */
[----:B------:R-:W-:Y:S01]  /*8050*/  FMUL.FTZ R7, R44, R6 ;  /* 0x000000062c077220 */ /* 0x000fe20000410000 */
[----:B------:R-:W-:Y:S01]  /*8060*/  FMUL.FTZ R5, R5, UR5 ;  /* 0x0000000505057c20 */ /* 0x000fe20008410000 */
[----:B------:R-:W-:Y:S01]  /*8070*/  FMUL.FTZ R15, R15, R0 ;  /* 0x000000000f0f7220 */ /* 0x000fe20000410000 */
[----:B------:R-:W-:Y:S01]  /*8080*/  FFMA.FTZ R6, -R213, R213, 1 ;  /* 0x3f800000d5067423 */ /* 0x000fe200000101d5 */
[----:B------:R-:W-:Y:S01]  /*8090*/  FFMA.FTZ R0, -R210, R210, 1 ;  /* 0x3f800000d2007423 */ /* 0x000fe200000101d2 */
[----:B------:R-:W-:Y:S01]  /*80a0*/  FMUL.FTZ R18, R18, R5 ;  /* 0x0000000512127220 */ /* 0x000fe20000410000 */
[----:B------:R-:W-:Y:S01]  /*80b0*/  FFMA.FTZ R5, -R208, R208, 1 ;  /* 0x3f800000d0057423 */ /* 0x000fe200000101d0 */
[----:B------:R-:W-:Y:S01]  /*80c0*/  F2FP.BF16.F32.PACK_AB R15, R15, R8 ;  /* 0x000000080f0f723e */ /* 0x000fe200000010ff */
[----:B------:R-:W-:Y:S01]  /*80d0*/  FMUL.FTZ R8, R76, R57 ;  /* 0x000000394c087220 */ /* 0x000fe20000410000 */
[----:B------:R-:W-:Y:S01]  /*80e0*/  FMUL.FTZ R6, R6, UR5 ;  /* 0x0000000506067c20 */ /* 0x000fe20008410000 */
[----:B------:R-:W-:Y:S01]  /*80f0*/  F2FP.BF16.F32.PACK_AB R18, R18, R9 ;  /* 0x000000091212723e */ /* 0x000fe200000010ff */
[----:B------:R-:W-:Y:S01]  /*8100*/  FMUL.FTZ R9, R81, R52 ;  /* 0x0000003451097220 */ /* 0x000fe20000410000 */
[----:B------:R-:W-:Y:S01]  /*8110*/  FMUL.FTZ R0, R0, UR5 ;  /* 0x0000000500007c20 */ /* 0x000fe20008410000 */
[----:B------:R1:W5:Y:S01]  /*8120*/  LDL.LU R81, [R1+0x88] ;  /* 0x0000880001517983 */ /* 0x0003620000300800 */
[----:B------:R-:W-:Y:S01]  /*8130*/  FMUL.FTZ R13, R13, R6 ;  /* 0x000000060d0d7220 */ /* 0x000fe20000410000 */
[----:B------:R-:W-:Y:S01]  /*8140*/  FMUL.FTZ R5, R5, UR5 ;  /* 0x0000000505057c20 */ /* 0x000fe20008410000 */
[----:B------:R-:W-:Y:S01]  /*8150*/  FMUL.FTZ R25, R25, R0 ;  /* 0x0000000019197220 */ /* 0x000fe20000410000 */
[----:B------:R1:W5:Y:S01]  /*8160*/  LDL.LU R80, [R1+0x84] ;  /* 0x0000840001507983 */ /* 0x0003620000300800 */
[----:B------:R-:W-:Y:S01]  /*8170*/  FFMA.FTZ R0, -R214, R214, 1 ;  /* 0x3f800000d6007423 */ /* 0x000fe200000101d6 */
[----:B------:R-:W-:Y:S01]  /*8180*/  FMUL.FTZ R16, R16, R5 ;  /* 0x0000000510107220 */ /* 0x000fe20000410000 */
[----:B------:R-:W-:Y:S01]  /*8190*/  FFMA.FTZ R5, -R212, R212, 1 ;  /* 0x3f800000d4057423 */ /* 0x000fe200000101d4 */
[----:B------:R1:W5:Y:S01]  /*81a0*/  LDL.LU R79, [R1+0x80] ;  /* 0x00008000014f7983 */ /* 0x0003620000300800 */
[----:B------:R-:W-:Y:S01]  /*81b0*/  FFMA.FTZ R6, -R218, R218, 1 ;  /* 0x3f800000da067423 */ /* 0x000fe200000101da */
[----:B------:R-:W-:Y:S01]  /*81c0*/  FMUL.FTZ R0, R0, UR5 ;  /* 0x0000000500007c20 */ /* 0x000fe20008410000 */
[----:B------:R-:W-:Y:S01]  /*81d0*/  F2FP.BF16.F32.PACK_AB R16, R16, R7 ;  /* 0x000000071010723e */ /* 0x000fe200000010ff */
[----:B------:R1:W5:Y:S01]  /*81e0*/  LDL.LU R78, [R1+0x7c] ;  /* 0x00007c00014e7983 */ /* 0x0003620000300800 */
[----:B------:R-:W-:Y:S01]  /*81f0*/  FMUL.FTZ R7, R77, R56 ;  /* 0x000000384d077220 */ /* 0x000fe20000410000 */
[----:B------:R-:W-:Y:S01]  /*8200*/  FMUL.FTZ R5, R5, UR5 ;  /* 0x0000000505057c20 */ /* 0x000fe20008410000 */
[----:B------:R-:W-:Y:S01]  /*8210*/  FMUL.FTZ R6, R6, UR5 ;  /* 0x0000000506067c20 */ /* 0x000fe20008410000 */
[----:B------:R1:W5:Y:S01]  /*8220*/  LDL.LU R77, [R1+0x78] ;  /* 0x00007800014d7983 */ /* 0x0003620000300800 */
[----:B------:R-:W-:Y:S01]  /*8230*/  FMUL.FTZ R11, R11, R0 ;  /* 0x000000000b0b7220 */ /* 0x000fe20000410000 */
[----:B------:R-:W-:Y:S01]  /*8240*/  FMUL.FTZ R14, R14, R5 ;  /* 0x000000050e0e7220 */ /* 0x000fe20000410000 */
[----:B------:R-:W-:Y:S01]  /*8250*/  FFMA.FTZ R5, -R217, R217, 1 ;  /* 0x3f800000d9057423 */ /* 0x000fe200000101d9 */
[----:B------:R1:W5:Y:S01]  /*8260*/  LDL.LU R76, [R1+0x74] ;  /* 0x00007400014c7983 */ /* 0x0003620000300800 */
[----:B------:R-:W-:Y:S01]  /*8270*/  FMUL.FTZ R4, R4, UR5 ;  /* 0x0000000504047c20 */ /* 0x000fe20008410000 */
[----:B------:R-:W-:Y:S01]  /*8280*/  FFMA.FTZ R0, -R215, R215, 1 ;  /* 0x3f800000d7007423 */ /* 0x000fe200000101d7 */
[----:B------:R-:W-:Y:S01]  /*8290*/  F2FP.BF16.F32.PACK_AB R14, R14, R13 ;  /* 0x0000000d0e0e723e */ /* 0x000fe200000010ff */
[----:B------:R1:W5:Y:S01]  /*82a0*/  LDL.LU R75, [R1+0x70] ;  /* 0x00007000014b7983 */ /* 0x0003620000300800 */
[----:B------:R-:W-:Y:S01]  /*82b0*/  F2FP.BF16.F32.PACK_AB R13, R25, R26 ;  /* 0x0000001a190d723e */ /* 0x000fe200000010ff */
[----:B------:R-:W-:Y:S01]  /*82c0*/  FMUL.FTZ R26, R71, R62 ;  /* 0x0000003e471a7220 */ /* 0x000fe20000410000 */
[----:B------:R-:W-:Y:S01]  /*82d0*/  FMUL.FTZ R25, R70, R63 ;  /* 0x0000003f46197220 */ /* 0x000fe20000410000 */
[----:B------:R1:W5:Y:S01]  /*82e0*/  LDL.LU R74, [R1+0x6c] ;  /* 0x00006c00014a7983 */ /* 0x0003620000300800 */
[----:B------:R-:W-:Y:S01]  /*82f0*/  FMUL.FTZ R5, R5, UR5 ;  /* 0x0000000505057c20 */ /* 0x000fe20008410000 */
        /* <DEDUP_REMOVED lines=8> */
[----:B------:R-:W-:Y:S01]  /*8380*/  FFMA.FTZ R4, -R221, R221, 1 ;  /* 0x3f800000dd047423 */ /* 0x000fe200000101dd */
[----:B------:R-:W-:Y:S01]  /*8390*/  FMUL.FTZ R6, R6, UR5 ;  /* 0x0000000506067c20 */ /* 0x000fe20008410000 */
[----:B------:R1:W5:Y:S01]  /*83a0*/  LDL.LU R71, [R1+0x60] ;  /* 0x0000600001477983 */ /* 0x0003620000300800 */
[----:B------:R-:W-:Y:S01]  /*83b0*/  FMUL.FTZ R29, R29, R0 ;  /* 0x000000001d1d7220 */ /* 0x000fe20000410000 */
[----:B------:R-:W-:Y:S01]  /*83c0*/  FMUL.FTZ R5, R5, UR5 ;  /* 0x0000000505057c20 */ /* 0x000fe20008410000 */
[----:B------:R-:W-:Y:S01]  /*83d0*/  FMUL.FTZ R4, R4, UR5 ;  /* 0x0000000504047c20 */ /* 0x000fe20008410000 */
[----:B------:R1:W5:Y:S01]  /*83e0*/  LDL.LU R70, [R1+0x5c] ;  /* 0x00005c0001467983 */ /* 0x0003620000300800 */
[----:B------:R-:W-:Y:S01]  /*83f0*/  FFMA.FTZ R0, -R219, R219, 1 ;  /* 0x3f800000db007423 */ /* 0x000fe200000101db */
        /* <DEDUP_REMOVED lines=14> */
[----:B------:R-:W-:Y:S01]  /*84e0*/  F2FP.BF16.F32.PACK_AB R10, R10, R9 ;  /* 0x000000090a0a723e */ /* 0x000fe200000010ff */
[----:B------:R1:W5:Y:S01]  /*84f0*/  LDL.LU R2, [R1+0x4c] ;  /* 0x00004c0001027983 */ /* 0x0003620000300800 */
[----:B------:R-:W-:Y:S01]  /*8500*/  FFMA.FTZ R0, -R229, R229, 1 ;  /* 0x3f800000e5007423 */ /* 0x000fe200000101e5 */
[----:B------:R-:W-:Y:S01]  /*8510*/  F2FP.BF16.F32.PACK_AB R9, R11, R12 ;  /* 0x0000000c0b09723e */ /* 0x000fe200000010ff */
[----:B------:R-:W-:Y:S01]  /*8520*/  FMUL.FTZ R11, R60, R6 ;  /* 0x000000063c0b7220 */ /* 0x000fe20000410000 */
[----:B------:R1:W5:Y:S01]  /*8530*/  LDL.64 R62, [R1+0x10] ;  /* 0x00001000013e7983 */ /* 0x0003620000100a00 */
[----:B------:R-:W-:Y:S01]  /*8540*/  FMUL.FTZ R12, R61, R5 ;  /* 0x000000053d0c7220 */ /* 0x000fe20000410000 */
[----:B------:R-:W-:Y:S01]  /*8550*/  FMUL.FTZ R26, R26, R4 ;  /* 0x000000041a1a7220 */ /* 0x000fe20000410000 */
[----:B------:R-:W-:Y:S01]  /*8560*/  F2FP.BF16.F32.PACK_AB R8, R8, R7 ;  /* 0x000000070808723e */ /* 0x000fe200000010ff */
[----:B------:R-:W-:Y:S01]  /*8570*/  FMUL.FTZ R6, R0, UR5 ;  /* 0x0000000500067c20 */ /* 0x000fe20008410000 */
[----:B------:R-:W-:Y:S01]  /*8580*/  FFMA.FTZ R5, -R228, R228, 1 ;  /* 0x3f800000e4057423 */ /* 0x000fe200000101e4 */
[----:B------:R-:W-:Y:S01]  /*8590*/  F2FP.BF16.F32.PACK_AB R12, R12, R11 ;  /* 0x0000000b0c0c723e */ /* 0x000fe200000010ff */
[----:B------:R-:W-:Y:S01]  /*85a0*/  FFMA.FTZ R4, -R227, R227, 1 ;  /* 0x3f800000e3047423 */ /* 0x000fe200000101e3 */
[----:B------:R-:W-:Y:S01]  /*85b0*/  FFMA.FTZ R0, -R226, R226, 1 ;  /* 0x3f800000e2007423 */ /* 0x000fe200000101e2 */
[----:B------:R-:W-:Y:S01]  /*85c0*/  F2FP.BF16.F32.PACK_AB R11, R25, R26 ;  /* 0x0000001a190b723e */ /* 0x000fe200000010ff */
[----:B------:R-:W-:Y:S01]  /*85d0*/  FMUL.FTZ R7, R5, UR5 ;  /* 0x0000000505077c20 */ /* 0x000fe20008410000 */
[----:B------:R-:W-:Y:S01]  /*85e0*/  FMUL.FTZ R4, R4, UR5 ;  /* 0x0000000504047c20 */ /* 0x000fe20008410000 */
[----:B------:R-:W-:Y:S01]  /*85f0*/  FMUL.FTZ R0, R0, UR5 ;  /* 0x0000000500007c20 */ /* 0x000fe20008410000 */
[----:B------:R-:W-:Y:S01]  /*8600*/  FMUL.FTZ R5, R64, R6 ;  /* 0x0000000640057220 */ /* 0x000fe20000410000 */
[----:B------:R-:W-:Y:S01]  /*8610*/  FMUL.FTZ R6, R65, R7 ;  /* 0x0000000741067220 */ /* 0x000fe20000410000 */
[----:B------:R-:W-:Y:S01]  /*8620*/  F2FP.BF16.F32.PACK_AB R7, R29, R30 ;  /* 0x0000001e1d07723e */ /* 0x000fe200000010ff */
[----:B------:R-:W-:Y:S01]  /*8630*/  FMUL.FTZ R4, R66, R4 ;  /* 0x0000000442047220 */ /* 0x000fe20000410000 */
[----:B------:R-:W-:Y:S02]  /*8640*/  FMUL.FTZ R0, R67, R0 ;  /* 0x0000000043007220 */ /* 0x000fe40000410000 */
[----:B------:R-:W-:Y:S03]  /*8650*/  F2FP.BF16.F32.PACK_AB R6, R6, R5 ;  /* 0x000000050606723e */ /* 0x000fe600000010ff */
[----:B------:R-:W-:Y:S01]  /*8660*/  F2FP.BF16.F32.PACK_AB R0, R0, R4 ;  /* 0x000000040000723e */ /* 0x000fe200000010ff */
[----:B-1----:R-:W-:Y:S06]  /*8670*/  @!P1 BRA `(.L_x_501) ;  /* 0x00000000008c9947 */ /* 0x002fec0003800000 */
[----:B------:R-:W2:Y:S01]  /*8680*/  LDL.LU R32, [R1] ;  /* 0x0000000001207983 */ /* 0x000ea20000300800 */
[----:B------:R-:W1:Y:S01]  /*8690*/  LDC R26, c[0x0][0x240] ;  /* 0x00009000ff1a7b82 */ /* 0x000e620000000800 */
[----:B-----5:R-:W-:Y:S01]  /*86a0*/  ISETP.GE.AND P2, PT, R62, UR40, PT ;  /* 0x000000283e007c0c */ /* 0x020fe2000bf46270 */
[----:B------:R-:W-:Y:S04]  /*86b0*/  ULOP3.LUT UR9, UR8, 0x1, URZ, 0xc0, !UPT ;  /* 0x0000000108097892 */ /* 0x000fe8000f8ec03f */
[----:B------:R-:W-:Y:S04]  /*86c0*/  UISETP.NE.U32.AND UP0, UPT, UR9, 0x1, UPT ;  /* 0x000000010900788c */ /* 0x000fe8000bf05070 */
[----:B------:R-:W-:Y:S04]  /*86d0*/  USEL UR9, UR61, 0x2000, !UP0 ;  /* 0x000020003d097887 */ /* 0x000fe8000c000000 */
[----:B------:R-:W3:Y:S02]  /*86e0*/  @!P2 LDC R25, c[0x0][0x244] ;  /* 0x00009100ff19ab82 */ /* 0x000ee40000000800 */
[----:B------:R-:W-:Y:S01]  /*86f0*/  VIADD R164, R164, UR9 ;  /* 0x00000009a4a47c36 */ /* 0x000fe20008000000 */
[----:B------:R-:W-:Y:S04]  /*8700*/  IADD3 R148, R148, UR9, RZ ;  /* 0x0000000994947c10 */ /* 0x000fe8000fffe0ff */
[----:B------:R4:W-:Y:S04]  /*8710*/  @P2 STS [R164], RZ ;  /* 0x000000ffa4002388 */ /* 0x0009e80000000800 */
[----:B------:R4:W-:Y:S04]  /*8720*/  @P2 STS [R164+0x4], RZ ;  /* 0x000004ffa4002388 */ /* 0x0009e80000000800 */
[----:B------:R4:W-:Y:S04]  /*8730*/  @P2 STS [R164+0x8], RZ ;  /* 0x000008ffa4002388 */ /* 0x0009e80000000800 */
[----:B------:R4:W-:Y:S01]  /*8740*/  @P2 STS [R164+0xc], RZ ;  /* 0x00000cffa4002388 */ /* 0x0009e20000000800 */
[----:B--2---:R-:W-:Y:S02]  /*8750*/  VIADD R32, R32, UR9 ;  /* 0x0000000920207c36 */ /* 0x004fe40008000000 */
[----:B-1----:R-:W-:Y:S03]  /*8760*/  IMAD.U32 R4, R26, -0x80, RZ ;  /* 0xffffff801a047824 */ /* 0x002fe600078e00ff */
[----:B------:R4:W-:Y:S02]  /*8770*/  STL [R1], R32 ;  /* 0x0000002001007387 */ /* 0x0009e40000100800 */
        /* <DEDUP_REMOVED lines=9> */
[----:B---3--:R-:W-:Y:S03]  /*8810*/  @!P2 LEA.HI.X R5, R26, R241, R25, 0x7, P0 ;  /* 0x000000f11a05a211 */ /* 0x008fe600000f3c19 */
        /* <DEDUP_REMOVED lines=9> */
.L_x_501:
[----:B------:R-:W2:Y:S04]  /*88b0*/  LDL R29, [R1+0x3c] ;  /* 0x00003c00011d7983 */ /* 0x000ea80000100800 */
        /* <DEDUP_REMOVED lines=33> */
[----:B-1---5:R-:W-:Y:S05]  /*8ad0*/  LEA R0, R156, UR4, 0x1 ;  /* 0x000000049c007c11 */ /* 0x022fea000f8e08ff */
[----:B----4-:R-:W-:Y:S04]  /*8ae0*/  LDSM.16.MT88.4 R4, [R2+0x10000] ;  /* 0x010000000204783b */ /* 0x010fe80000004200 */
[----:B------:R-:W1:Y:S04]  /*8af0*/  LDSM.16.MT88.4 R8, [R0+0x4000] ;  /* 0x004000000008783b */ /* 0x000e680000004200 */
[----:B------:R-:W3:Y:S04]  /*8b00*/  LDSM.16.MT88.4 R12, [R2+0x14000] ;  /* 0x01400000020c783b */ /* 0x000ee80000004200 */
[----:B------:R-:W-:Y:S04]  /*8b10*/  LDSM.16.MT88.4 R16, [R2+0x10800] ;  /* 0x010800000210783b */ /* 0x000fe80000004200 */
[----:B------:R-:W4:Y:S04]  /*8b20*/  LDSM.16.MT88.4 R20, [R0+0x4400] ;  /* 0x004400000014783b */ /* 0x000f280000004200 */
[----:B------:R-:W4:Y:S01]  /*8b30*/  LDSM.16.MT88.4 R24, [R2+0x14800] ;  /* 0x014800000218783b */ /* 0x000f220000004200 */
[-C--:B-1----:R-:W-:Y:S06]  /*8b40*/  HMMA.16816.F32.BF16 R68, R4, R8.reuse, R68 ;  /* 0x000000080444723c */ /* 0x082fec0000041844 */
[C---:B---3--:R-:W-:Y:S06]  /*8b50*/  HMMA.16816.F32.BF16 R72, R12.reuse, R8, R72 ;  /* 0x000000080c48723c */ /* 0x048fec0000041848 */
[-C--:B------:R-:W-:Y:S01]  /*8b60*/  HMMA.16816.F32.BF16 R76, R12, R10.reuse, R76 ;  /* 0x0000000a0c4c723c */ /* 0x080fe2000004184c */
[----:B------:R-:W-:Y:S05]  /*8b70*/  LDSM.16.MT88.4 R12, [R2+0x15000] ;  /* 0x01500000020c783b */ /* 0x000fea0000004200 */
[----:B------:R-:W-:Y:S01]  /*8b80*/  HMMA.16816.F32.BF16 R80, R4, R10, R80 ;  /* 0x0000000a0450723c */ /* 0x000fe20000041850 */
[----:B------:R-:W-:Y:S04]  /*8b90*/  LDSM.16.MT88.4 R4, [R2+0x11000] ;  /* 0x011000000204783b */ /* 0x000fe80000004200 */
[----:B------:R-:W1:Y:S01]  /*8ba0*/  LDSM.16.MT88.4 R8, [R0+0x4800] ;  /* 0x004800000008783b */ /* 0x000e620000004200 */
[-C--:B----4-:R-:W-:Y:S06]  /*8bb0*/  HMMA.16816.F32.BF16 R68, R16, R20.reuse, R68 ;  /* 0x000000141044723c */ /* 0x090fec0000041844 */
[C---:B------:R-:W-:Y:S06]  /*8bc0*/  HMMA.16816.F32.BF16 R72, R24.reuse, R20, R72 ;  /* 0x000000141848723c */ /* 0x040fec0000041848 */
[-C--:B------:R-:W-:Y:S01]  /*8bd0*/  HMMA.16816.F32.BF16 R76, R24, R22.reuse, R76 ;  /* 0x00000016184c723c */ /* 0x080fe2000004184c */
[----:B------:R-:W-:Y:S05]  /*8be0*/  LDSM.16.MT88.4 R24, [R2+0x15800] ;  /* 0x015800000218783b */ /* 0x000fea0000004200 */
[----:B------:R-:W-:Y:S01]  /*8bf0*/  HMMA.16816.F32.BF16 R80, R16, R22, R80 ;  /* 0x000000161050723c */ /* 0x000fe20000041850 */
[----:B------:R-:W-:Y:S04]  /*8c00*/  LDSM.16.MT88.4 R16, [R2+0x11800] ;  /* 0x011800000210783b */ /* 0x000fe80000004200 */
[----:B------:R-:W3:Y:S01]  /*8c10*/  LDSM.16.MT88.4 R20, [R0+0x4c00] ;  /* 0x004c00000014783b */ /* 0x000ee20000004200 */
[-C--:B-1----:R-:W-:Y:S06]  /*8c20*/  HMMA.16816.F32.BF16 R68, R4, R8.reuse, R68 ;  /* 0x000000080444723c */ /* 0x082fec0000041844 */
[C---:B------:R-:W-:Y:S06]  /*8c30*/  HMMA.16816.F32.BF16 R72, R12.reuse, R8, R72 ;  /* 0x000000080c48723c */ /* 0x040fec0000041848 */
[-C--:B------:R-:W-:Y:S01]  /*8c40*/  HMMA.16816.F32.BF16 R76, R12, R10.reuse, R76 ;  /* 0x0000000a0c4c723c */ /* 0x080fe2000004184c */
[----:B------:R-:W-:Y:S05]  /*8c50*/  LDSM.16.MT88.4 R12, [R2+0x16000] ;  /* 0x01600000020c783b */ /* 0x000fea0000004200 */
[----:B------:R-:W-:Y:S01]  /*8c60*/  HMMA.16816.F32.BF16 R80, R4, R10, R80 ;  /* 0x0000000a0450723c */ /* 0x000fe20000041850 */
[----:B------:R-:W-:Y:S04]  /*8c70*/  LDSM.16.MT88.4 R4, [R2+0x12000] ;  /* 0x012000000204783b */ /* 0x000fe80000004200 */
[----:B------:R-:W1:Y:S01]  /*8c80*/  LDSM.16.MT88.4 R8, [R0+0x5000] ;  /* 0x005000000008783b */ /* 0x000e620000004200 */
[-C--:B---3--:R-:W-:Y:S06]  /*8c90*/  HMMA.16816.F32.BF16 R68, R16, R20.reuse, R68 ;  /* 0x000000141044723c */ /* 0x088fec0000041844 */
[C---:B------:R-:W-:Y:S06]  /*8ca0*/  HMMA.16816.F32.BF16 R72, R24.reuse, R20, R72 ;  /* 0x000000141848723c */ /* 0x040fec0000041848 */
[-C--:B------:R-:W-:Y:S01]  /*8cb0*/  HMMA.16816.F32.BF16 R76, R24, R22.reuse, R76 ;  /* 0x00000016184c723c */ /* 0x080fe2000004184c */
[----:B------:R-:W-:Y:S04]  /*8cc0*/  LDSM.16.MT88.4 R24, [R2+0x16800] ;  /* 0x016800000218783b */ /* 0x000fe80000004200 */
[----:B--2---:R-:W-:Y:S01]  /*8cd0*/  LEA R59, R29, UR4, 0x1 ;  /* 0x000000041d3b7c11 */ /* 0x004fe2000f8e08ff */
        /* <DEDUP_REMOVED lines=53> */
.L_x_502:
[----:B------:R-:W3:Y:S01]  /*9030*/  LDL R60, [R1+0x2c] ;  /* 0x00002c00013c7983 */ /* 0x000ee20000100800 */
[----:B------:R-:W-:Y:S02]  /*9040*/  ULOP3.LUT UR9, UR8, 0x1, URZ, 0xc0, !UPT ;  /* 0x0000000108097892 */ /* 0x000fe4000f8ec03f */
[----:B------:R-:W-:Y:S01]  /*9050*/  UISETP.GT.AND UP2, UPT, UR8, UR21, UPT ;  /* 0x000000150800728c */ /* 0x000fe2000bf44270 */
[----:B------:R-:W4:Y:S01]  /*9060*/  LDL R58, [R1+0x30] ;  /* 0x00003000013a7983 */ /* 0x000f220000100800 */
[----:B------:R-:W-:Y:S02]  /*9070*/  UISETP.NE.U32.AND UP0, UPT, UR9, 0x1, UPT ;  /* 0x000000010900788c */ /* 0x000fe4000bf05070 */
[----:B------:R-:W-:Y:S01]  /*9080*/  UIADD3 UR8, UR8, -0x1, URZ ;  /* 0xffffffff08087890 */ /* 0x000fe2000fffe03f */
[----:B------:R-:W5:Y:S04]  /*9090*/  LDL.LU.64 R56, [R1+0x8] ;  /* 0x0000080001387983 */ /* 0x000f680000300a00 */
[----:B------:R-:W4:Y:S04]  /*90a0*/  LDL R55, [R1+0x20] ;  /* 0x0000200001377983 */ /* 0x000f280000100800 */
[----:B------:R-:W4:Y:S04]  /*90b0*/  LDL R54, [R1+0x24] ;  /* 0x0000240001367983 */ /* 0x000f280000100800 */
[----:B------:R-:W4:Y:S04]  /*90c0*/  LDL R53, [R1+0x18] ;  /* 0x0000180001357983 */ /* 0x000f280000100800 */
[----:B------:R-:W4:Y:S04]  /*90d0*/  LDL R52, [R1+0x1c] ;  /* 0x00001c0001347983 */ /* 0x000f280000100800 */
[----:B------:R-:W-:Y:S04]  /*90e0*/  LDSM.16.M88.4 R16, [R151] ;  /* 0x000000009710783b */ /* 0x000fe80000000200 */
[----:B------:R-:W2:Y:S04]  /*90f0*/  LDSM.16.MT88.4 R20, [R0+0x6000] ;  /* 0x006000000014783b */ /* 0x000ea80000004200 */
        /* <DEDUP_REMOVED lines=8> */
[-C--:B--2---:R-:W-:Y:S06]  /*9180*/  HMMA.16816.F32.BF16 R4, R16, R20.reuse, RZ ;  /* 0x000000141004723c */ /* 0x084fec00000418ff */
[C---:B-1----:R-:W-:Y:S06]  /*9190*/  HMMA.16816.F32.BF16 R8, R12.reuse, R20, RZ ;  /* 0x000000140c08723c */ /* 0x042fec00000418ff */
[-C--:B------:R-:W-:Y:S06]  /*91a0*/  HMMA.16816.F32.BF16 R12, R12, R22.reuse, RZ ;  /* 0x000000160c0c723c */ /* 0x080fec00000418ff */
[----:B------:R-:W-:Y:S01]  /*91b0*/  HMMA.16816.F32.BF16 R16, R16, R22, RZ ;  /* 0x000000161010723c */ /* 0x000fe200000418ff */
[----:B------:R-:W1:Y:S05]  /*91c0*/  LDSM.16.M88.4 R20, [R152] ;  /* 0x000000009814783b */ /* 0x000e6a0000000200 */
[-C--:B------:R-:W-:Y:S06]  /*91d0*/  HMMA.16816.F32.BF16 R4, R24, R28.reuse, R4 ;  /* 0x0000001c1804723c */ /* 0x080fec0000041804 */
[C---:B------:R-:W-:Y:S06]  /*91e0*/  HMMA.16816.F32.BF16 R8, R32.reuse, R28, R8 ;  /* 0x0000001c2008723c */ /* 0x040fec0000041808 */
[-C--:B------:R-:W-:Y:S01]  /*91f0*/  HMMA.16816.F32.BF16 R12, R32, R30.reuse, R12 ;  /* 0x0000001e200c723c */ /* 0x080fe2000004180c */
[----:B------:R-:W2:Y:S05]  /*9200*/  LDSM.16.M88.4 R32, [R152+0x2000] ;  /* 0x002000009820783b */ /* 0x000eaa0000000200 */
[----:B------:R-:W-:Y:S01]  /*9210*/  HMMA.16816.F32.BF16 R16, R24, R30, R16 ;  /* 0x0000001e1810723c */ /* 0x000fe20000041810 */
[----:B------:R-:W-:Y:S04]  /*9220*/  LDSM.16.M88.4 R24, [R151+0x4000] ;  /* 0x004000009718783b */ /* 0x000fe80000000200 */
[----:B------:R-:W2:Y:S01]  /*9230*/  LDSM.16.MT88.4 R28, [R0+0x7000] ;  /* 0x00700000001c783b */ /* 0x000ea20000004200 */
[-C--:B------:R-:W-:Y:S06]  /*9240*/  HMMA.16816.F32.BF16 R4, R36, R40.reuse, R4 ;  /* 0x000000282404723c */ /* 0x080fec0000041804 */
[C---:B------:R-:W-:Y:S06]  /*9250*/  HMMA.16816.F32.BF16 R8, R44.reuse, R40, R8 ;  /* 0x000000282c08723c */ /* 0x040fec0000041808 */
[-C--:B------:R-:W-:Y:S01]  /*9260*/  HMMA.16816.F32.BF16 R12, R44, R42.reuse, R12 ;  /* 0x0000002a2c0c723c */ /* 0x080fe2000004180c */
[----:B------:R-:W2:Y:S05]  /*9270*/  LDSM.16.M88.4 R44, [R151+0x6000] ;  /* 0x00600000972c783b */ /* 0x000eaa0000000200 */
[----:B------:R-:W-:Y:S01]  /*9280*/  HMMA.16816.F32.BF16 R16, R36, R42, R16 ;  /* 0x0000002a2410723c */ /* 0x000fe20000041810 */
[----:B------:R-:W-:Y:S04]  /*9290*/  LDSM.16.M88.4 R36, [R160] ;  /* 0x00000000a024783b */ /* 0x000fe80000000200 */
[----:B------:R-:W2:Y:S01]  /*92a0*/  LDSM.16.MT88.4 R40, [R0+0x7400] ;  /* 0x007400000028783b */ /* 0x000ea20000004200 */
[-C--:B-1----:R-:W-:Y:S06]  /*92b0*/  HMMA.16816.F32.BF16 R4, R20, R48.reuse, R4 ;  /* 0x000000301404723c */ /* 0x082fec0000041804 */
[C---:B--2---:R-:W-:Y:S06]  /*92c0*/  HMMA.16816.F32.BF16 R8, R32.reuse, R48, R8 ;  /* 0x000000302008723c */ /* 0x044fec0000041808 */
[-C--:B------:R-:W-:Y:S01]  /*92d0*/  HMMA.16816.F32.BF16 R12, R32, R50.reuse, R12 ;  /* 0x00000032200c723c */ /* 0x080fe2000004180c */
[----:B------:R-:W1:Y:S05]  /*92e0*/  LDSM.16.M88.4 R32, [R159] ;  /* 0x000000009f20783b */ /* 0x000e6a0000000200 */
        /* <DEDUP_REMOVED lines=8> */
[----:B------:R2:W-:Y:S04]  /*9370*/  LDSM.16.MT88.4 R28, [R0+0x7c00] ;  /* 0x007c0000001c783b */ /* 0x0005e80000004200 */
[----:B------:R-:W2:Y:S01]  /*9380*/  LDSM.16.M88.4 R24, [R152+0x4000] ;  /* 0x004000009818783b */ /* 0x000ea20000000200 */
[-C--:B------:R-:W-:Y:S06]  /*9390*/  HMMA.16816.F32.BF16 R4, R36, R40.reuse, R4 ;  /* 0x000000282404723c */ /* 0x080fec0000041804 */
[C---:B-1----:R-:W-:Y:S06]  /*93a0*/  HMMA.16816.F32.BF16 R8, R32.reuse, R40, R8 ;  /* 0x000000282008723c */ /* 0x042fec0000041808 */
[-C--:B------:R-:W-:Y:S01]  /*93b0*/  HMMA.16816.F32.BF16 R12, R32, R42.reuse, R12 ;  /* 0x0000002a200c723c */ /* 0x080fe2000004180c */
[----:B------:R-:W1:Y:S01]  /*93c0*/  LDSM.16.M88.4 R32, [R152+0x6000] ;  /* 0x006000009820783b */ /* 0x000e620000000200 */
[----:B------:R-:W-:Y:S04]  /*93d0*/  IMAD.U32 R40, RZ, RZ, UR32 ;  /* 0x00000020ff287e24 */ /* 0x000fe8000f8e00ff */
[----:B------:R-:W-:Y:S01]  /*93e0*/  HMMA.16816.F32.BF16 R16, R36, R42, R16 ;  /* 0x0000002a2410723c */ /* 0x000fe20000041810 */
[----:B--2---:R-:W-:Y:S05]  /*93f0*/  IMAD.U32 R0, RZ, RZ, UR23 ;  /* 0x00000017ff007e24 */ /* 0x004fea000f8e00ff */
        /* <DEDUP_REMOVED lines=15> */
[----:B------:R-:W-:Y:S01]  /*94f0*/  IMAD.U32 R23, RZ, RZ, UR35 ;  /* 0x00000023ff177e24 */ /* 0x000fe2000f8e00ff */
[-C--:B------:R-:W-:Y:S01]  /*9500*/  HMMA.16816.F32.BF16 R12, R32, R30.reuse, R12 ;  /* 0x0000001e200c723c */ /* 0x080fe2000004180c */
[----:B------:R-:W-:Y:S01]  /*9510*/  MOV R28, UR26 ;  /* 0x0000001a001c7c02 */ /* 0x000fe20008000f00 */
[----:B------:R-:W-:Y:S04]  /*9520*/  IMAD.U32 R29, RZ, RZ, UR24 ;  /* 0x00000018ff1d7e24 */ /* 0x000fe8000f8e00ff */
[----:B------:R-:W-:Y:S01]  /*9530*/  HMMA.16816.F32.BF16 R16, R24, R30, R16 ;  /* 0x0000001e1810723c */ /* 0x000fe20000041810 */
[----:B------:R-:W-:Y:S04]  /*9540*/  IMAD.U32 R34, RZ, RZ, UR29 ;  /* 0x0000001dff227e24 */ /* 0x000fe8000f8e00ff */
        /* <DEDUP_REMOVED lines=8> */
[----:B------:R-:W-:Y:S01]  /*95d0*/  IMAD.U32 R26, RZ, RZ, UR25 ;  /* 0x00000019ff1a7e24 */ /* 0x000fe2000f8e00ff */
[----:B---3--:R-:W-:Y:S01]  /*95e0*/  @P1 IADD3 R20, P2, R60, UR17, RZ ;  /* 0x000000113c141c10 */ /* 0x008fe2000ff5e0ff */
[----:B------:R-:W-:Y:S01]  /*95f0*/  @UP3 UIADD3 UR17, UP1, UR17, -0x200, URZ ;  /* 0xfffffe0011113890 */ /* 0x000fe2000ff3e03f */
[----:B-----5:R-:W-:Y:S01]  /*9600*/  LEA R181, P0, R21, R56, 0x2 ;  /* 0x0000003815b57211 */ /* 0x020fe200078010ff */
[----:B------:R-:W-:Y:S01]  /*9610*/  IMAD.U32 R56, RZ, RZ, UR27 ;  /* 0x0000001bff387e24 */ /* 0x000fe2000f8e00ff */
[----:B----4-:R-:W-:Y:S01]  /*9620*/  @P1 IADD3.X R21, R58, UR16, RZ, P2, !PT ;  /* 0x000000103a151c10 */ /* 0x010fe200097fe4ff */
[----:B------:R-:W-:Y:S01]  /*9630*/  IMAD.U32 R58, RZ, RZ, UR29 ;  /* 0x0000001dff3a7e24 */ /* 0x000fe2000f8e00ff */
[----:B------:R-:W-:Y:S01]  /*9640*/  LEA.HI.X.SX32 R177, R0, R57, 0x2, P0 ;  /* 0x0000003900b17211 */ /* 0x000fe200000f16ff */
[----:B------:R-:W-:Y:S01]  /*9650*/  IMAD.U32 R0, RZ, RZ, UR37 ;  /* 0x00000025ff007e24 */ /* 0x000fe2000f8e00ff */
[----:B------:R-:W-:Y:S01]  /*9660*/  @UP3 UIADD3.X UR16, UR16, -0x1, URZ, UP1, !UPT ;  /* 0xffffffff10103890 */ /* 0x000fe20008ffe43f */
[----:B------:R-:W2:Y:S01]  /*9670*/  @P1 LDG.E R55, desc[UR14][R20.64] ;  /* 0x0000000e14371981 */ /* 0x000ea2000c1e1900 */
[----:B------:R-:W-:Y:S03]  /*9680*/  IMAD.U32 R57, RZ, RZ, UR28 ;  /* 0x0000001cff397e24 */ /* 0x000fe6000f8e00ff */
[----:B------:R-:W3:Y:S04]  /*9690*/  @P1 LDG.E R54, desc[UR14][R20.64+0x20] ;  /* 0x0000200e14361981 */ /* 0x000ee8000c1e1900 */
[----:B------:R-:W4:Y:S04]  /*96a0*/  @P1 LDG.E R53, desc[UR14][R20.64+0x100] ;  /* 0x0001000e14351981 */ /* 0x000f28000c1e1900 */
[----:B------:R1:W5:Y:S02]  /*96b0*/  @P1 LDG.E R52, desc[UR14][R20.64+0x120] ;  /* 0x0001200e14341981 */ /* 0x000364000c1e1900 */
        /* <DEDUP_REMOVED lines=30> */
[-C--:B------:R-:W-:Y:S02]  /*98a0*/  LEA.HI.X.SX32 R33, R57, R21.reuse, 0x2, P5 ;  /* 0x0000001539217211 */ /* 0x080fe400028f16ff */
[-C--:B------:R-:W-:Y:S02]  /*98b0*/  LEA R28, P3, R28, R20.reuse, 0x2 ;  /* 0x000000141c1c7211 */ /* 0x080fe400078610ff */
[-C--:B------:R-:W-:Y:S01]  /*98c0*/  LEA R26, P2, R26, R20.reuse, 0x2 ;  /* 0x000000141a1a7211 */ /* 0x080fe200078410ff */
[----:B--2---:R1:W-:Y:S04]  /*98d0*/  @P1 STL [R1+0x20], R55 ;  /* 0x0000203701001387 */ /* 0x0043e80000100800 */
[----:B---3--:R2:W-:Y:S04]  /*98e0*/  @P1 STL [R1+0x24], R54 ;  /* 0x0000243601001387 */ /* 0x0085e80000100800 */
[----:B----4-:R3:W-:Y:S04]  /*98f0*/  @P1 STL [R1+0x18], R53 ;  /* 0x0000183501001387 */ /* 0x0107e80000100800 */
[----:B-----5:R4:W-:Y:S01]  /*9900*/  @P1 STL [R1+0x1c], R52 ;  /* 0x00001c3401001387 */ /* 0x0209e20000100800 */
[-C--:B------:R-:W-:Y:S04]  /*9910*/  LEA R38, P1, R38, R20.reuse, 0x2 ;  /* 0x0000001426267211 */ /* 0x080fe800078210ff */
[-C--:B------:R-:W-:Y:S02]  /*9920*/  LEA.HI.X.SX32 R39, R31, R21.reuse, 0x2, P1 ;  /* 0x000000151f277211 */ /* 0x080fe400008f16ff */
[-C--:B------:R-:W-:Y:S02]  /*9930*/  LEA.HI.X.SX32 R31, R56, R21.reuse, 0x2, P4 ;  /* 0x00000015381f7211 */ /* 0x080fe400020f16ff */
[----:B------:R-:W-:Y:S01]  /*9940*/  LEA R24, P1, R29, R20, 0x2 ;  /* 0x000000141d187211 */ /* 0x000fe200078210ff */
[----:B------:R-:W-:Y:S01]  /*9950*/  REDG.E.ADD.F32.FTZ.RN.STRONG.GPU desc[UR14][R38.64], R11 ;  /* 0x0000000b260079a6 */ /* 0x000fe2000c10f38e */
[----:B-1----:R-:W-:Y:S03]  /*9960*/  MOV R55, UR26 ;  /* 0x0000001a00377c02 */ /* 0x002fe60008000f00 */
[----:B------:R-:W-:Y:S01]  /*9970*/  REDG.E.ADD.F32.FTZ.RN.STRONG.GPU desc[UR14][R36.64], R16 ;  /* 0x00000010240079a6 */ /* 0x000fe2000c10f38e */
[----:B--2---:R-:W-:Y:S03]  /*9980*/  IMAD.U32 R54, RZ, RZ, UR25 ;  /* 0x00000019ff367e24 */ /* 0x004fe6000f8e00ff */
[----:B------:R-:W-:Y:S01]  /*9990*/  REDG.E.ADD.F32.FTZ.RN.STRONG.GPU desc[UR14][R34.64], R17 ;  /* 0x00000011220079a6 */ /* 0x000fe2000c10f38e */
[-C--:B------:R-:W-:Y:S01]  /*99a0*/  LEA.HI.X.SX32 R29, R55, R21.reuse, 0x2, P3 ;  /* 0x00000015371d7211 */ /* 0x080fe200018f16ff */
[----:B---3--:R-:W-:Y:S02]  /*99b0*/  IMAD.U32 R53, RZ, RZ, UR24 ;  /* 0x00000018ff357e24 */ /* 0x008fe4000f8e00ff */
[----:B------:R-:W-:Y:S01]  /*99c0*/  REDG.E.ADD.F32.FTZ.RN.STRONG.GPU desc[UR14][R32.64], R18 ;  /* 0x00000012200079a6 */ /* 0x000fe2000c10f38e */
[-C--:B------:R-:W-:Y:S01]  /*99d0*/  LEA.HI.X.SX32 R27, R54, R21.reuse, 0x2, P2 ;  /* 0x00000015361b7211 */ /* 0x080fe200010f16ff */
[----:B----4-:R-:W-:Y:S02]  /*99e0*/  IMAD.U32 R52, RZ, RZ, UR22 ;  /* 0x00000016ff347e24 */ /* 0x010fe4000f8e00ff */
[----:B------:R-:W-:Y:S01]  /*99f0*/  REDG.E.ADD.F32.FTZ.RN.STRONG.GPU desc[UR14][R30.64], R19 ;  /* 0x000000131e0079a6 */ /* 0x000fe2000c10f38e */
[-C--:B------:R-:W-:Y:S02]  /*9a00*/  LEA.HI.X.SX32 R25, R53, R21.reuse, 0x2, P1 ;  /* 0x0000001535197211 */ /* 0x080fe400008f16ff */
[----:B------:R-:W-:Y:S01]  /*9a10*/  PLOP3.LUT P1, PT, PT, PT, UP0, 0x80, 0x0 ;  /* 0x000000000000781c */ /* 0x000fe20003f2f008 */
[----:B------:R-:W-:Y:S01]  /*9a20*/  REDG.E.ADD.F32.FTZ.RN.STRONG.GPU desc[UR14][R28.64], R12 ;  /* 0x0000000c1c0079a6 */ /* 0x000fe2000c10f38e */
[----:B------:R-:W-:Y:S01]  /*9a30*/  LEA.HI.X.SX32 R23, R52, R21, 0x2, P0 ;  /* 0x0000001534177211 */ /* 0x000fe200000f16ff */
[----:B------:R-:W-:Y:S01]  /*9a40*/  @UP3 UIADD3 UR19, UP0, UR19, -0x200, URZ ;  /* 0xfffffe0013133890 */ /* 0x000fe2000ff1e03f */
[----:B------:R-:W-:Y:S01]  /*9a50*/  PLOP3.LUT P0, PT, PT, PT, UP2, 0x80, 0x0 ;  /* 0x000000000000781c */ /* 0x000fe20003f0f028 */
[----:B------:R-:W-:Y:S02]  /*9a60*/  REDG.E.ADD.F32.FTZ.RN.STRONG.GPU desc[UR14][R26.64], R13 ;  /* 0x0000000d1a0079a6 */ /* 0x000fe4000c10f38e */
[----:B------:R-:W-:Y:S02]  /*9a70*/  @UP3 UIADD3.X UR18, UR18, -0x1, URZ, UP0, !UPT ;  /* 0xffffffff12123890 */ /* 0x000fe400087fe43f */
[----:B------:R-:W-:Y:S04]  /*9a80*/  REDG.E.ADD.F32.FTZ.RN.STRONG.GPU desc[UR14][R24.64], R14 ;  /* 0x0000000e180079a6 */ /* 0x000fe8000c10f38e */
[----:B------:R-:W-:Y:S01]  /*9a90*/  REDG.E.ADD.F32.FTZ.RN.STRONG.GPU desc[UR14][R22.64], R15 ;  /* 0x0000000f160079a6 */ /* 0x000fe2000c10f38e */
[----:B------:R-:W-:Y:S03]  /*9aa0*/  @P1 VIADD R0, R3, 0x2000 ;  /* 0x0000200003001836 */ /* 0x000fe60000000000 */
        /* <DEDUP_REMOVED lines=135> */
.L_x_504:
        /* <DEDUP_REMOVED lines=19> */
.L_x_505:
        /* <DEDUP_REMOVED lines=43> */
.L_x_507:
[----:B------:R-:W-:Y:S05]  /*a700*/  BSYNC B0 ;  /* 0x0000000000007941 */ /* 0x000fea0003800000 */
.L_x_506:
        /* <DEDUP_REMOVED lines=13> */
.L_x_509:
[----:B------:R-:W-:Y:S05]  /*a7e0*/  BSYNC B0 ;  /* 0x0000000000007941 */ /* 0x000fea0003800000 */
.L_x_508:
        /* <DEDUP_REMOVED lines=17> */
[----:B-1----:R-:W-:Y:S01]  /*a900*/  MOV R6, R4 ;  /* 0x0000000400067202 */ /* 0x002fe20000000f00 */
        /* <DEDUP_REMOVED lines=8> */
[----:B------:R1:W-:Y:S04]  /*a990*/  STG.E.128 desc[UR14][R8.64], R12 ;  /* 0x0000000c08007986 */ /* 0x0003e8000c101d0e */
.L_x_511:
[----:B------:R-:W-:Y:S05]  /*a9a0*/  BSYNC B0 ;  /* 0x0000000000007941 */ /* 0x000fea0003800000 */
.L_x_510:
[----:B------:R-:W-:Y:S05]  /*a9b0*/  @P1 BRA `(.L_x_482) ;  /* 0x0000000000301947 */ /* 0x000fea0003800000 */
[----:B------:R-:W-:Y:S01]  /*a9c0*/  IADD3 R0, P0, R0, 0x40, RZ ;  /* 0x0000004000007810 */ /* 0x000fe20007f1e0ff */
[----:B-1----:R-:W-:Y:S01]  /*a9d0*/  IMAD.MOV.U32 R6, RZ, RZ, R4 ;  /* 0x000000ffff067224 */ /* 0x002fe200078e0004 */
        /* <DEDUP_REMOVED lines=10> */
.L_x_482:
[----:B------:R-:W-:Y:S05]  /*aa80*/  BSYNC B1 ;  /* 0x0000000000017941 */ /* 0x000fea0003800000 */
.L_x_468:
        /* <DEDUP_REMOVED lines=11> */
.L_x_512:
[----:B------:R-:W-:Y:S05]  /*ab40*/  EXIT ;  /* 0x000000000000794d */ /* 0x000fea0003800000 */
.L_x_514:
        /* <DEDUP_REMOVED lines=11> */
.L_x_1341:


//--------------------- .text._ZN5flash44flash_bwd_dq_dk_dv_loop_seqk_parallel_kernelI23Flash_bwd_kernel_traitsILi32ELi128ELi128ELi8ELi4ELi4ELi4ELb1ELb0EN7cutlass10bfloat16_tE19Flash_kernel_traitsILi32ELi128ELi128ELi8ES3_EELb1ELb0ELb0ELb0ELb1ELb1ELb0EEEvNS_16Flash_bwd_paramsE --------------------------
	.section	.text._ZN5flash44flash_bwd_dq_dk_dv_loop_seqk_parallel_kernelI23Flash_bwd_kernel_traitsILi32ELi128ELi128ELi8ELi4ELi4ELi4ELb1ELb0EN7cutlass10bfloat16_tE19Flash_kernel_traitsILi32ELi128ELi128ELi8ES3_EELb1ELb0ELb0ELb0ELb1ELb1ELb0EEEvNS_16Flash_bwd_paramsE,"ax",@progbits
	.align	128
        .global         _ZN5flash44flash_bwd_dq_dk_dv_loop_seqk_parallel_kernelI23Flash_bwd_kernel_traitsILi32ELi128ELi128ELi8ELi4ELi4ELi4ELb1ELb0EN7cutlass10bfloat16_tE19Flash_kernel_traitsILi32ELi128ELi128ELi8ES3_EELb1ELb0ELb0ELb0ELb1ELb1ELb0EEEvNS_16Flash_bwd_paramsE
        .type           _ZN5flash44flash_bwd_dq_dk_dv_loop_seqk_parallel_kernelI23Flash_bwd_kernel_traitsILi32ELi128ELi128ELi8ELi4ELi4ELi4ELb1ELb0EN7cutlass10bfloat16_tE19Flash_kernel_traitsILi32ELi128ELi128ELi8ES3_EELb1ELb0ELb0ELb0ELb1ELb1ELb0EEEvNS_16Flash_bwd_paramsE,@function
        .size           _ZN5flash44flash_bwd_dq_dk_dv_loop_seqk_parallel_kernelI23Flash_bwd_kernel_traitsILi32ELi128ELi128ELi8ELi4ELi4ELi4ELb1ELb0EN7cutlass10bfloat16_tE19Flash_kernel_traitsILi32ELi128ELi128ELi8ES3_EELb1ELb0ELb0ELb0ELb1ELb1ELb0EEEvNS_16Flash_bwd_paramsE,(.L_x_1342 - _ZN5flash44flash_bwd_dq_dk_dv_loop_seqk_parallel_kernelI23Flash_bwd_kernel_traitsILi32ELi128ELi128ELi8ELi4ELi4ELi4ELb1ELb0EN7cutlass10bfloat16_tE19Flash_kernel_traitsILi32ELi128ELi128ELi8ES3_EELb1ELb0ELb0ELb0ELb1ELb1ELb0EEEvNS_16Flash_bwd_paramsE)
        .other          _ZN5flash44flash_bwd_dq_dk_dv_loop_seqk_parallel_kernelI23Flash_bwd_kernel_traitsILi32ELi128ELi128ELi8ELi4ELi4ELi4ELb1ELb0EN7cutlass10bfloat16_tE19Flash_kernel_traitsILi32ELi128ELi128ELi8ES3_EELb1ELb0ELb0ELb0ELb1ELb1ELb0EEEvNS_16Flash_bwd_paramsE,@"STO_CUDA_ENTRY STV_DEFAULT"
_ZN5flash44flash_bwd_dq_dk_dv_loop_seqk_parallel_kernelI23Flash_bwd_kernel_traitsILi32ELi128ELi128ELi8ELi4ELi4ELi4ELb1ELb0EN7cutlass10bfloat16_tE19Flash_kernel_traitsILi32ELi128ELi128ELi8ES3_EELb1ELb0ELb0ELb0ELb1ELb1ELb0EEEvNS_16Flash_bwd_paramsE:
.text._ZN5flash44flash_bwd_dq_dk_dv_loop_seqk_parallel_kernelI23Flash_bwd_kernel_traitsILi32ELi128ELi128ELi8ELi4ELi4ELi4ELb1ELb0EN7cutlass10bfloat16_tE19Flash_kernel_traitsILi32ELi128ELi128ELi8ES3_EELb1ELb0ELb0ELb0ELb1ELb1ELb0EEEvNS_16Flash_bwd_paramsE:
        /* <DEDUP_REMOVED lines=31> */
[CC--:B------:R-:W-:Y:S01]  /*01f0*/  LEA.HI R10, R7.reuse, R6.reuse, RZ, 0x4 ;  /* 0x00000006070a7211 */ /* 0x0c0fe200078f20ff */
[----:B----4-:R-:W-:Y:S01]  /*0200*/  USHF.R.S32.HI UR22, URZ, 0x1f, UR16 ;  /* 0x0000001f3f167899 */ /* 0x010fe20008011410 */
[----:B------:R-:W-:-:S02]  /*0210*/  LEA.HI R2, R7, R6, RZ, 0x3 ;  /* 0x0000000607027211 */ /* 0x000fc400078f18ff */
[----:B------:R-:W-:Y:S02]  /*0220*/  LOP3.LUT R11, R14, 0xfffffffc, RZ, 0xc0, !PT ;  /* 0xfffffffc0e0b7812 */ /* 0x000fe400078ec0ff */
[----:B------:R-:W-:Y:S02]  /*0230*/  LOP3.LUT R9, R179, 0xffffffe0, RZ, 0xc0, !PT ;  /* 0xffffffe0b3097812 */ /* 0x000fe400078ec0ff */
[----:B------:R-:W-:Y:S01]  /*0240*/  LOP3.LUT R5, R10, 0xfffffff0, RZ, 0xc0, !PT ;  /* 0xfffffff00a057812 */ /* 0x000fe200078ec0ff */
[----:B------:R-:W-:Y:S01]  /*0250*/  IMAD.IADD R188, R6, 0x1, -R11 ;  /* 0x0000000106bc7824 */ /* 0x000fe200078e0a0b */
[----:B------:R-:W-:Y:S01]  /*0260*/  LOP3.LUT R3, R2, 0xfffffff8, RZ, 0xc0, !PT ;  /* 0xfffffff802037812 */ /* 0x000fe200078ec0ff */
[C---:B------:R-:W-:Y:S01]  /*0270*/  IMAD.IADD R0, R6.reuse, 0x1, -R9 ;  /* 0x0000000106007824 */ /* 0x040fe200078e0a09 */
[----:B------:R-:W-:Y:S01]  /*0280*/  LEA.HI R7, R7, R6, RZ, 0x7 ;  /* 0x0000000607077211 */ /* 0x000fe200078f38ff */
[C---:B------:R-:W-:Y:S01]  /*0290*/  IMAD.IADD R12, R6.reuse, 0x1, -R5 ;  /* 0x00000001060c7824 */ /* 0x040fe200078e0a05 */
[----:B------:R-:W-:Y:S01]  /*02a0*/  SHF.R.S32.HI R11, RZ, 0x2, R14 ;  /* 0x00000002ff0b7819 */ /* 0x000fe2000001140e */
[----:B------:R-:W-:Y:S01]  /*02b0*/  IMAD.IADD R6, R6, 0x1, -R3 ;  /* 0x0000000106067824 */ /* 0x000fe200078e0a03 */
[----:B------:R-:W-:Y:S01]  /*02c0*/  SHF.R.S32.HI R3, RZ, 0x3, R2 ;  /* 0x00000003ff037819 */ /* 0x000fe20000011402 */
[C---:B------:R-:W-:Y:S01]  /*02d0*/  IMAD.SHL.U32 R4, R188.reuse, 0x8, RZ ;  /* 0x00000008bc047824 */ /* 0x040fe200078e00ff */
[--C-:B------:R-:W-:Y:S01]  /*02e0*/  SHF.R.S32.HI R178, RZ, 0x5, R179.reuse ;  /* 0x00000005ffb27819 */ /* 0x100fe200000114b3 */
[----:B------:R-:W-:Y:S01]  /*02f0*/  IMAD.SHL.U32 R188, R188, 0x2, RZ ;  /* 0x00000002bcbc7824 */ /* 0x000fe200078e00ff */
[----:B------:R-:W-:Y:S01]  /*0300*/  SHF.R.S32.HI R179, RZ, 0x1f, R179 ;  /* 0x0000001fffb37819 */ /* 0x000fe200000114b3 */
[----:B------:R-:W-:Y:S01]  /*0310*/  IMAD.SHL.U32 R3, R3, 0x40, RZ ;  /* 0x0000004003037824 */ /* 0x000fe200078e00ff */
[----:B------:R-:W-:Y:S01]  /*0320*/  SHF.R.S32.HI R8, RZ, 0x1f, R14 ;  /* 0x0000001fff087819 */ /* 0x000fe2000001140e */
[----:B-----5:R-:W-:Y:S01]  /*0330*/  USHF.R.S32.HI UR21, URZ, 0x1f, UR13 ;  /* 0x0000001f3f157899 */ /* 0x020fe2000801140d */
[----:B------:R-:W-:Y:S01]  /*0340*/  LEA.HI R14, R14, R11, RZ, 0x1 ;  /* 0x0000000b0e0e7211 */ /* 0x000fe200078f08ff */
[----:B-1----:R-:W-:Y:S01]  /*0350*/  USHF.R.S32.HI UR20, URZ, 0x1f, UR12 ;  /* 0x0000001f3f147899 */ /* 0x002fe2000801140c */
[----:B------:R-:W-:-:S02]  /*0360*/  LEA.HI R179, R179, R178, RZ, 0x2 ;  /* 0x000000b2b3b37211 */ /* 0x000fc400078f10ff */
[----:B------:R-:W-:Y:S02]  /*0370*/  LOP3.LUT R3, R3, 0xc0, RZ, 0xc0, !PT ;  /* 0x000000c003037812 */ /* 0x000fe400078ec0ff */
[----:B------:R-:W-:Y:S02]  /*0380*/  LOP3.LUT R14, R14, 0x7fffffe, RZ, 0xc0, !PT ;  /* 0x07fffffe0e0e7812 */ /* 0x000fe400078ec0ff */
[----:B------:R-:W-:Y:S02]  /*0390*/  SHF.R.S32.HI R5, RZ, 0x4, R10 ;  /* 0x00000004ff057819 */ /* 0x000fe4000001140a */
[----:B------:R-:W-:Y:S01]  /*03a0*/  LOP3.LUT R4, R3, 0x18, R4, 0xf8, !PT ;  /* 0x0000001803047812 */ /* 0x000fe200078ef804 */
[----:B------:R-:W-:Y:S01]  /*03b0*/  IMAD.IADD R9, R11, 0x1, -R14 ;  /* 0x000000010b097824 */ /* 0x000fe200078e0a0e */
[----:B------:R-:W-:Y:S02]  /*03c0*/  LOP3.LUT R179, R179, 0xfffffffc, RZ, 0xc0, !PT ;  /* 0xfffffffcb3b37812 */ /* 0x000fe400078ec0ff */
[----:B------:R-:W-:-:S02]  /*03d0*/  SHF.R.U32.HI R3, RZ, 0x3, R3 ;  /* 0x00000003ff037819 */ /* 0x000fc40000011603 */
[----:B------:R-:W-:Y:S01]  /*03e0*/  LEA.HI R10, R10, R5, RZ, 0x1 ;  /* 0x000000050a0a7211 */ /* 0x000fe200078f08ff */
[----:B------:R-:W-:Y:S01]  /*03f0*/  IMAD.IADD R179, R178, 0x1, -R179 ;  /* 0x00000001b2b37824 */ /* 0x000fe200078e0ab3 */
[----:B------:R-:W-:Y:S01]  /*0400*/  LOP3.LUT R3, R4, R3, RZ, 0x3c, !PT ;  /* 0x0000000304037212 */ /* 0x000fe200078e3cff */
[----:B------:R-:W-:Y:S01]  /*0410*/  IMAD R178, R178, 0x8, R9 ;  /* 0x00000008b2b27824 */ /* 0x000fe200078e0209 */
[----:B------:R-:W-:Y:S02]  /*0420*/  LEA.HI R8, R8, R11, RZ, 0x3 ;  /* 0x0000000b08087211 */ /* 0x000fe400078f18ff */
[----:B------:R-:W-:Y:S01]  /*0430*/  LOP3.LUT R10, R10, 0xfffffffe, RZ, 0xc0, !PT ;  /* 0xfffffffe0a0a7812 */ /* 0x000fe200078ec0ff */
[----:B------:R-:W-:Y:S01]  /*0440*/  IMAD.U32 R178, R178, 0x20, R3 ;  /* 0x00000020b2b27824 */ /* 0x000fe200078e0003 */
[----:B------:R-:W-:Y:S02]  /*0450*/  LEA.HI R9, R6, R6, RZ, 0x1 ;  /* 0x0000000606097211 */ /* 0x000fe400078f08ff */
[----:B------:R-:W-:Y:S01]  /*0460*/  LOP3.LUT R8, R8, 0xfffffff8, RZ, 0xc0, !PT ;  /* 0xfffffff808087812 */ /* 0x000fe200078ec0ff */
[----:B------:R-:W-:Y:S01]  /*0470*/  IMAD.IADD R10, R5, 0x1, -R10 ;  /* 0x00000001050a7824 */ /* 0x000fe200078e0a0a */
[----:B------:R-:W-:-:S02]  /*0480*/  LOP3.LUT R3, R9, 0x3fffffe, RZ, 0xc0, !PT ;  /* 0x03fffffe09037812 */ /* 0x000fc400078ec0ff */
[----:B------:R-:W-:Y:S01]  /*0490*/  SHF.R.S32.HI R7, RZ, 0x7, R7 ;  /* 0x00000007ff077819 */ /* 0x000fe20000011407 */
[----:B------:R-:W-:Y:S01]  /*04a0*/  IMAD.IADD R8, R11, 0x1, -R8 ;  /* 0x000000010b087824 */ /* 0x000fe200078e0a08 */
[----:B------:R-:W-:Y:S01]  /*04b0*/  LEA.HI R11, R12, R12, RZ, 0x1 ;  /* 0x0000000c0c0b7211 */ /* 0x000fe200078f08ff */
[----:B------:R-:W-:Y:S01]  /*04c0*/  IMAD.IADD R3, R6, 0x1, -R3 ;  /* 0x0000000106037824 */ /* 0x000fe200078e0a03 */
[----:B------:R-:W-:Y:S01]  /*04d0*/  SHF.R.S32.HI R177, RZ, 0x1f, R0 ;  /* 0x0000001fffb17819 */ /* 0x000fe20000011400 */
[C---:B------:R-:W-:Y:S01]  /*04e0*/  IMAD R166, R7.reuse, 0x8, R10 ;  /* 0x0000000807a67824 */ /* 0x040fe200078e020a */
[--C-:B------:R-:W-:Y:S01]  /*04f0*/  SHF.R.S32.HI R4, RZ, 0x1, R11.reuse ;  /* 0x00000001ff047819 */ /* 0x100fe2000001140b */
[----:B------:R-:W-:Y:S01]  /*0500*/  IMAD R180, R7, 0x2000, R188 ;  /* 0x0000200007b47824 */ /* 0x000fe200078e02bc */
[----:B------:R-:W-:Y:S01]  /*0510*/  SHF.R.S32.HI R5, RZ, 0x1f, R11 ;  /* 0x0000001fff057819 */ /* 0x000fe2000001140b */
[----:B------:R-:W-:Y:S01]  /*0520*/  IMAD R166, R166, 0x8, R3 ;  /* 0x00000008a6a67824 */ /* 0x000fe200078e0203 */
[----:B------:R-:W-:Y:S01]  /*0530*/  LOP3.LUT R3, R8, 0x1, RZ, 0xc0, !PT ;  /* 0x0000000108037812 */ /* 0x000fe200078ec0ff */
[----:B------:R-:W-:Y:S01]  /*0540*/  IMAD.SHL.U32 R175, R10, 0x8, RZ ;  /* 0x000000080aaf7824 */ /* 0x000fe200078e00ff */
[----:B------:R-:W-:Y:S01]  /*0550*/  LEA.HI R5, R5, R4, RZ, 0x2 ;  /* 0x0000000405057211 */ /* 0x000fe200078f10ff */
[----:B------:R-:W-:Y:S01]  /*0560*/  IMAD.SHL.U32 R7, R7, 0x8, RZ ;  /* 0x0000000807077824 */ /* 0x000fe200078e00ff */
[----:B------:R-:W-:Y:S01]  /*0570*/  ISETP.NE.U32.AND P6, PT, R3, 0x1, PT ;  /* 0x000000010300780c */ /* 0x000fe20003fc5070 */
[----:B------:R-:W-:Y:S01]  /*0580*/  IMAD.SHL.U32 R3, R6, 0x40, RZ ;  /* 0x0000004006037824 */ /* 0x000fe200078e00ff */
[----:B------:R-:W-:Y:S01]  /*0590*/  SHF.R.S32.HI R15, RZ, 0x1f, R12 ;  /* 0x0000001fff0f7819 */ /* 0x000fe2000001140c */
[----:B------:R-:W-:Y:S01]  /*05a0*/  IMAD.SHL.U32 R6, R179, 0x10, RZ ;  /* 0x00000010b3067824 */ /* 0x000fe200078e00ff */
[----:B------:R-:W-:Y:S01]  /*05b0*/  LOP3.LUT R5, R5, 0xfffffffc, RZ, 0xc0, !PT ;  /* 0xfffffffc05057812 */ /* 0x000fe200078ec0ff */
[----:B------:R-:W-:Y:S01]  /*05c0*/  IMAD R188, R179, 0x200, R188 ;  /* 0x00000200b3bc7824 */ /* 0x000fe200078e02bc */
[----:B------:R-:W-:-:S02]  /*05d0*/  LOP3.LUT R3, R3, 0x1c0, RZ, 0xc0, !PT ;  /* 0x000001c003037812 */ /* 0x000fc400078ec0ff */
[----:B------:R-:W-:Y:S01]  /*05e0*/  SHF.R.S32.HI R9, RZ, 0x1, R9 ;  /* 0x00000001ff097819 */ /* 0x000fe20000011409 */
[----:B------:R-:W-:Y:S01]  /*05f0*/  IMAD.IADD R5, R4, 0x1, -R5 ;  /* 0x0000000104057824 */ /* 0x000fe200078e0a05 */
[----:B------:R-:W-:Y:S02]  /*0600*/  LEA.HI R177, R177, R0, RZ, 0x2 ;  /* 0x00000000b1b17211 */ /* 0x000fe400078f10ff */
[----:B------:R-:W-:Y:S02]  /*0610*/  LOP3.LUT R13, R3, 0x30, R6, 0xf8, !PT ;  /* 0x00000030030d7812 */ /* 0x000fe400078ef806 */
[----:B------:R-:W-:Y:S02]  /*0620*/  LEA.HI R15, R15, R12, RZ, 0x3 ;  /* 0x0000000c0f0f7211 */ /* 0x000fe400078f18ff */
[----:B------:R-:W-:Y:S02]  /*0630*/  LOP3.LUT R11, R11, 0x7fffffe, RZ, 0xc0, !PT ;  /* 0x07fffffe0b0b7812 */ /* 0x000fe400078ec0ff */
        /* <DEDUP_REMOVED lines=85> */
.L_x_523:
        /* <DEDUP_REMOVED lines=94> */
.L_x_516:
[----:B------:R-:W-:Y:S01]  /*1170*/  UIMAD UR27, UR14, UR25, UR16 ;  /* 0x000000190e1b72a4 */ /* 0x000fe2000f8e0210 */
[----:B------:R-:W-:-:S03]  /*1180*/  ULDC UR30, c[0x0][0x2d4] ;  /* 0x0000b500001e7ab9 */ /* 0x000fc60000000800 */
[----:B------:R-:W-:-:S12]  /*1190*/  UIMAD UR27, UR27, UR30, URZ ;  /* 0x0000001e1b1b72a4 */ /* 0x000fd8000f8e023f */
.L_x_517:
[----:B------:R-:W1:Y:S01]  /*11a0*/  S2R R6, SR_TID.X ;  /* 0x0000000000067919 */ /* 0x000e620000002100 */
[----:B------:R-:W2:Y:S01]  /*11b0*/  LDC.64 R8, c[0x0][0x238] ;  /* 0x00008e00ff087b82 */ /* 0x000ea20000000a00 */
[----:B------:R-:W-:Y:S01]  /*11c0*/  UIADD3 UR24, UP0, UR24, UR42, URZ ;  /* 0x0000002a18187290 */ /* 0x000fe2000ff1e03f */
[----:B------:R-:W-:Y:S01]  /*11d0*/  LEA R21, R178, UR5, 0x1 ;  /* 0x00000005b2157c11 */ /* 0x000fe2000f8e08ff */
[----:B------:R-:W-:Y:S01]  /*11e0*/  ULDC.64 UR6, c[0x0][0x268] ;  /* 0x00009a0000067ab9 */ /* 0x000fe20000000a00 */
[----:B------:R-:W-:Y:S02]  /*11f0*/  ULEA.HI.SX32 UR40, UR40, 0xffffffff, 0x19 ;  /* 0xffffffff28287891 */ /* 0x000fe4000f8fca3f */
[----:B------:R-:W-:Y:S02]  /*1200*/  UIADD3.X UR4, UR41, UR4, URZ, UP0, !UPT ;  /* 0x0000000429047290 */ /* 0x000fe400087fe43f */
[----:B------:R-:W3:Y:S01]  /*1210*/  LDC.64 R4, c[0x0][0x250] ;  /* 0x00009400ff047b82 */ /* 0x000ee20000000a00 */
[----:B------:R-:W-:Y:S01]  /*1220*/  UIADD3 UR36, UR38, UR36, URZ ;  /* 0x0000002426247290 */ /* 0x000fe2000fffe03f */
[----:B--2---:R-:W-:-:S04]  /*1230*/  IMAD R12, R8, UR23, RZ ;  /* 0x00000017080c7c24 */ /* 0x004fc8000f8e02ff */
[----:B------:R-:W-:Y:S01]  /*1240*/  IMAD R12, R9, UR14, R12 ;  /* 0x0000000e090c7c24 */ /* 0x000fe2000f8e020c */
[----:B-1----:R-:W-:-:S04]  /*1250*/  SHF.R.S32.HI R191, RZ, 0x1f, R6 ;  /* 0x0000001fffbf7819 */ /* 0x002fc80000011406 */
[----:B------:R-:W-:-:S04]  /*1260*/  LEA.HI R18, R191, R6, RZ, 0x2 ;  /* 0x00000006bf127211 */ /* 0x000fc800078f10ff */
[----:B------:R-:W-:Y:S02]  /*1270*/  LOP3.LUT R11, R18, 0xfffffffc, RZ, 0xc0, !PT ;  /* 0xfffffffc120b7812 */ /* 0x000fe400078ec0ff */
[----:B------:R-:W-:-:S03]  /*1280*/  SHF.R.S32.HI R18, RZ, 0x2, R18 ;  /* 0x00000002ff127819 */ /* 0x000fc60000011412 */
[----:B------:R-:W-:Y:S01]  /*1290*/  IMAD.IADD R22, R6, 0x1, -R11 ;  /* 0x0000000106167824 */ /* 0x000fe200078e0a0b */
[----:B------:R-:W-:Y:S01]  /*12a0*/  SHF.R.S32.HI R17, RZ, 0x1f, R18 ;  /* 0x0000001fff117819 */ /* 0x000fe20000011412 */
[----:B------:R-:W1:Y:S01]  /*12b0*/  LDC.64 R10, c[0x0][0x418] ;  /* 0x00010600ff0a7b82 */ /* 0x000e620000000a00 */
[----:B---3--:R-:W-:-:S04]  /*12c0*/  IMAD.WIDE.U32 R24, R18, R4, RZ ;  /* 0x0000000412187225 */ /* 0x008fc800078e00ff */
[----:B------:R-:W-:Y:S02]  /*12d0*/  IMAD.SHL.U32 R22, R22, 0x8, RZ ;  /* 0x0000000816167824 */ /* 0x000fe400078e00ff */
[----:B------:R-:W-:-:S03]  /*12e0*/  IMAD R9, R17, R4, RZ ;  /* 0x0000000411097224 */ /* 0x000fc600078e02ff */
[--C-:B------:R-:W-:Y:S01]  /*12f0*/  SHF.R.S32.HI R23, RZ, 0x1f, R22.reuse ;  /* 0x0000001fff177819 */ /* 0x100fe20000011416 */
[----:B------:R-:W-:Y:S02]  /*1300*/  IMAD R9, R18, R5, R9 ;  /* 0x0000000512097224 */ /* 0x000fe400078e0209 */
[----:B------:R-:W-:-:S04]  /*1310*/  IMAD.WIDE.U32 R14, R8, UR14, R22 ;  /* 0x0000000e080e7c25 */ /* 0x000fc8000f8e0016 */
[----:B------:R-:W-:Y:S01]  /*1320*/  IMAD.IADD R13, R15, 0x1, R12 ;  /* 0x000000010f0d7824 */ /* 0x000fe200078e020c */
[----:B------:R-:W-:Y:S01]  /*1330*/  MOV R12, R14 ;  /* 0x0000000e000c7202 */ /* 0x000fe20000000f00 */
[----:B------:R-:W-:Y:S02]  /*1340*/  IMAD.IADD R25, R25, 0x1, R9 ;  /* 0x0000000119197824 */ /* 0x000fe400078e0209 */
[----:B------:R-:W-:Y:S02]  /*1350*/  IMAD R9, R19, UR6, RZ ;  /* 0x0000000613097c24 */ /* 0x000fe4000f8e02ff */
[----:B------:R-:W-:-:S04]  /*1360*/  IMAD.WIDE.U32 R26, R20, UR6, R12 ;  /* 0x00000006141a7c25 */ /* 0x000fc8000f8e000c */
[----:B------:R-:W-:Y:S01]  /*1370*/  IMAD R14, R20, UR7, R9 ;  /* 0x00000007140e7c24 */ /* 0x000fe2000f8e0209 */
[----:B------:R-:W-:Y:S01]  /*1380*/  ULDC.64 UR6, c[0x0][0x220] ;  /* 0x0000880000067ab9 */ /* 0x000fe20000000a00 */
[C---:B------:R-:W-:Y:S01]  /*1390*/  IMAD R12, R4.reuse, UR4, RZ ;  /* 0x00000004040c7c24 */ /* 0x040fe2000f8e02ff */
[----:B------:R-:W2:Y:S01]  /*13a0*/  LDC.64 R8, c[0x0][0x420] ;  /* 0x00010800ff087b82 */ /* 0x000ea20000000a00 */
[----:B------:R-:W-:-:S04]  /*13b0*/  IMAD.WIDE.U32 R24, R4, UR24, R24 ;  /* 0x0000001804187c25 */ /* 0x000fc8000f8e0018 */
[----:B------:R-:W-:Y:S01]  /*13c0*/  IMAD R13, R5, UR24, R12 ;  /* 0x00000018050d7c24 */ /* 0x000fe2000f8e020c */
[----:B------:R-:W-:Y:S01]  /*13d0*/  IADD3 R12, P0, R26, R24, RZ ;  /* 0x000000181a0c7210 */ /* 0x000fe20007f1e0ff */
[----:B------:R-:W-:Y:S01]  /*13e0*/  IMAD.IADD R14, R27, 0x1, R14 ;  /* 0x000000011b0e7824 */ /* 0x000fe200078e020e */
[----:B------:R-:W-:Y:S01]  /*13f0*/  IADD3 R27, P2, R18, UR38, RZ ;  /* 0x00000026121b7c10 */ /* 0x000fe2000ff5e0ff */
[----:B-1----:R-:W-:-:S03]  /*1400*/  IMAD R32, R10, UR23, RZ ;  /* 0x000000170a207c24 */ /* 0x002fc6000f8e02ff */
[----:B------:R-:W-:Y:S01]  /*1410*/  IADD3.X R13, R14, R25, R13, P0, !PT ;  /* 0x000000190e0d7210 */ /* 0x000fe200007fe40d */
[----:B------:R-:W-:Y:S01]  /*1420*/  IMAD R32, R11, UR14, R32 ;  /* 0x0000000e0b207c24 */ /* 0x000fe2000f8e0220 */
[----:B------:R-:W-:Y:S01]  /*1430*/  LEA R30, P0, R12, UR6, 0x1 ;  /* 0x000000060c1e7c11 */ /* 0x000fe2000f8008ff */
[----:B------:R-:W-:Y:S01]  /*1440*/  IMAD.WIDE.U32 R14, R10, UR14, R22 ;  /* 0x0000000e0a0e7c25 */ /* 0x000fe2000f8e0016 */
[----:B------:R-:W-:Y:S01]  /*1450*/  IADD3.X R25, R17, UR39, RZ, P2, !PT ;  /* 0x0000002711197c10 */ /* 0x000fe200097fe4ff */
[----:B------:R-:W1:Y:S01]  /*1460*/  LDC.64 R10, c[0x0][0x240] ;  /* 0x00009000ff0a7b82 */ /* 0x000e620000000a00 */
[----:B------:R-:W-:Y:S01]  /*1470*/  LEA.HI.X R31, R12, UR7, R13, 0x1, P0 ;  /* 0x000000070c1f7c11 */ /* 0x000fe200080f0c0d */
[----:B------:R-:W-:Y:S01]  /*1480*/  IMAD.IADD R33, R15, 0x1, R32 ;  /* 0x000000010f217824 */ /* 0x000fe200078e0220 */
[----:B------:R-:W-:Y:S01]  /*1490*/  LEA R28, P0, R4, R30, 0x7 ;  /* 0x0000001e041c7211 */ /* 0x000fe200078038ff */
[----:B------:R-:W-:Y:S01]  /*14a0*/  IMAD.MOV.U32 R32, RZ, RZ, R14 ;  /* 0x000000ffff207224 */ /* 0x000fe200078e000e */
[----:B------:R-:W-:-:S03]  /*14b0*/  ULDC.64 UR6, c[0x0][0x428] ;  /* 0x00010a0000067ab9 */ /* 0x000fc60000000a00 */
[----:B------:R-:W-:Y:S01]  /*14c0*/  @P1 BAR.SYNC.DEFER_BLOCKING 0x0 ;  /* 0x0000000000001b1d */ /* 0x000fe20000010000 */
[-C--:B--2---:R-:W-:Y:S01]  /*14d0*/  IMAD R26, R25, R8.reuse, RZ ;  /* 0x00000008191a7224 */ /* 0x084fe200078e02ff */
[----:B------:R-:W-:Y:S01]  /*14e0*/  LEA.HI.X R29, R4, R31, R5, 0x7, P0 ;  /* 0x0000001f041d7211 */ /* 0x000fe200000f3c05 */
[----:B------:R-:W-:Y:S01]  /*14f0*/  IMAD.WIDE.U32 R32, R27, R8, R32 ;  /* 0x000000081b207225 */ /* 0x000fe200078e0020 */
[----:B------:R-:W-:Y:S01]  /*1500*/  UIMAD UR41, UR22, UR6, URZ ;  /* 0x00000006162972a4 */ /* 0x000fe2000f8e023f */
[----:B------:R-:W-:-:S03]  /*1510*/  MOV R24, UR6 ;  /* 0x0000000600187c02 */ /* 0x000fc60008000f00 */
[----:B------:R-:W2:Y:S01]  /*1520*/  LDC.64 R12, c[0x0][0x230] ;  /* 0x00008c00ff0c7b82 */ /* 0x000ea20000000a00 */
[----:B------:R-:W-:Y:S01]  /*1530*/  IMAD R26, R27, R9, R26 ;  /* 0x000000091b1a7224 */ /* 0x000fe200078e021a */
[----:B------:R-:W-:-:S03]  /*1540*/  UIMAD UR41, UR16, UR7, UR41 ;  /* 0x00000007102972a4 */ /* 0x000fc6000f8e0229 */
[----:B------:R-:W-:Y:S01]  /*1550*/  IMAD.IADD R33, R33, 0x1, R26 ;  /* 0x0000000121217824 */ /* 0x000fe200078e021a */
[----:B------:R-:W-:Y:S02]  /*1560*/  ULDC.64 UR6, c[0x0][0x3e0] ;  /* 0x0000f80000067ab9 */ /* 0x000fe40000000a00 */
[----:B------:R-:W3:Y:S01]  /*1570*/  LDC.64 R14, c[0x0][0x228] ;  /* 0x00008a00ff0e7b82 */ /* 0x000ee20000000a00 */
[----:B------:R-:W-:-:S04]  /*1580*/  IMAD.WIDE.U32 R32, R24, UR16, R32 ;  /* 0x0000001018207c25 */ /* 0x000fc8000f8e0020 */
[-C--:B-1----:R-:W-:Y:S01]  /*1590*/  IMAD R26, R25, R10.reuse, RZ ;  /* 0x0000000a191a7224 */ /* 0x082fe200078e02ff */
[C---:B------:R-:W-:Y:S01]  /*15a0*/  LEA R206, P0, R32.reuse, UR6, 0x1 ;  /* 0x0000000620ce7c11 */ /* 0x040fe2000f8008ff */
[----:B------:R-:W-:Y:S01]  /*15b0*/  VIADD R25, R33, UR41 ;  /* 0x0000002921197c36 */ /* 0x000fe20008000000 */
[----:B------:R-:W1:Y:S01]  /*15c0*/  LDC.64 R4, c[0x0][0x248] ;  /* 0x00009200ff047b82 */ /* 0x000e620000000a00 */
[C---:B------:R-:W-:Y:S01]  /*15d0*/  IMAD.WIDE.U32 R34, R27.reuse, R10, R22 ;  /* 0x0000000a1b227225 */ /* 0x040fe200078e0016 */
[----:B------:R-:W-:Y:S01]  /*15e0*/  ULEA.HI UR41, UR40, UR40, URZ, 0x1 ;  /* 0x0000002828297291 */ /* 0x000fe2000f8f083f */
[----:B------:R-:W-:Y:S01]  /*15f0*/  @!PT LDS RZ, [RZ] ;  /* 0x00000000fffff984 */ /* 0x000fe20000000800 */
[----:B------:R-:W-:Y:S01]  /*1600*/  @!PT LDS RZ, [RZ] ;  /* 0x00000000fffff984 */ /* 0x000fe20000000800 */
[----:B------:R-:W-:Y:S01]  /*1610*/  @!PT LDS RZ, [RZ] ;  /* 0x00000000fffff984 */ /* 0x000fe20000000800 */
[----:B------:R4:W-:Y:S01]  /*1620*/  LDGSTS.E.BYPASS.LTC128B.128 [R21+0x8000], desc[UR18][R30.64] ;  /* 0x080000001e157fae */ /* 0x0009e2000b901d52 */
[----:B------:R-:W-:Y:S01]  /*1630*/  LEA.HI.X R207, R32, UR7, R25, 0x1, P0 ;  /* 0x0000000720cf7c11 */ /* 0x000fe200080f0c19 */
[----:B------:R-:W-:Y:S01]  /*1640*/  IMAD R26, R27, R11, R26 ;  /* 0x0000000b1b1a7224 */ /* 0x000fe200078e021a */
[----:B------:R-:W-:Y:S01]  /*1650*/  ULDC.64 UR6, c[0x0][0x260] ;  /* 0x0000980000067ab9 */ /* 0x000fe20000000a00 */
[----:B------:R-:W-:Y:S01]  /*1660*/  ULOP3.LUT UR41, UR41, 0xfffffffe, URZ, 0xc0, !UPT ;  /* 0xfffffffe29297892 */ /* 0x000fe2000f8ec03f */
[C---:B--2---:R-:W-:Y:S01]  /*1670*/  IMAD R24, R12.reuse, UR23, RZ ;  /* 0x000000170c187c24 */ /* 0x044fe2000f8e02ff */
[----:B------:R4:W-:Y:S01]  /*1680*/  LDGSTS.E.BYPASS.LTC128B.128 [R21+0x9000], desc[UR18][R28.64] ;  /* 0x090000001c157fae */ /* 0x0009e2000b901d52 */
[----:B------:R-:W-:Y:S01]  /*1690*/  IMAD.WIDE.U32 R22, R12, UR14, R22 ;  /* 0x0000000e0c167c25 */ /* 0x000fe2000f8e0016 */
[----:B------:R-:W-:-:S02]  /*16a0*/  UIADD3 UR41, UR40, -UR41, URZ ;  /* 0x8000002928297290 */ /* 0x000fc4000fffe03f */
[----:B------:R-:W0:Y:S01]  /*16b0*/  LDGDEPBAR ;  /* 0x00000000000079af */ /* 0x000e220000000000 */
[----:B------:R-:W-:Y:S01]  /*16c0*/  IMAD R13, R13, UR14, R24 ;  /* 0x0000000e0d0d7c24 */ /* 0x000fe2000f8e0218 */
[----:B------:R-:W-:Y:S01]  /*16d0*/  UISETP.NE.AND UP0, UPT, UR41, 0x1, UPT ;  /* 0x000000012900788c */ /* 0x000fe2000bf05270 */
[----:B---3--:R-:W-:Y:S01]  /*16e0*/  IMAD R12, R14, UR23, RZ ;  /* 0x000000170e0c7c24 */ /* 0x008fe2000f8e02ff */
[----:B------:R4:W-:Y:S01]  /*16f0*/  LDGSTS.E.BYPASS.LTC128B.128 [R21+0x4000], desc[UR18][R206.64] ;  /* 0x04000000ce157fae */ /* 0x0009e2000b901d52 */
[----:B------:R-:W-:Y:S01]  /*1700*/  IMAD.IADD R35, R35, 0x1, R26 ;  /* 0x0000000123237824 */ /* 0x000fe200078e021a */
[----:B------:R-:W-:Y:S01]  /*1710*/  IADD3 R23, R23, R13, RZ ;  /* 0x0000000d17177210 */ /* 0x000fe20007ffe0ff */
[----:B------:R-:W-:Y:S02]  /*1720*/  IMAD R19, R19, UR6, RZ ;  /* 0x0000000613137c24 */ /* 0x000fe4000f8e02ff */
[----:B------:R-:W-:Y:S02]  /*1730*/  IMAD R12, R15, UR14, R12 ;  /* 0x0000000e0f0c7c24 */ /* 0x000fe4000f8e020c */
[----:B-1----:R-:W-:-:S02]  /*1740*/  IMAD R17, R17, R4, RZ ;  /* 0x0000000411117224 */ /* 0x002fc400078e02ff */
[----:B------:R-:W-:-:S04]  /*1750*/  IMAD.WIDE.U32 R14, R14, UR14, R34 ;  /* 0x0000000e0e0e7c25 */ /* 0x000fc8000f8e0022 */
[----:B------:R-:W-:-:S04]  /*1760*/  IMAD.WIDE.U32 R24, R18, R4, RZ ;  /* 0x0000000412187225 */ /* 0x000fc800078e00ff */
[C---:B------:R-:W-:Y:S02]  /*1770*/  IMAD R19, R20.reuse, UR7, R19 ;  /* 0x0000000714137c24 */ /* 0x040fe4000f8e0213 */
[----:B------:R-:W-:Y:S01]  /*1780*/  IMAD.WIDE.U32 R22, R20, UR6, R22 ;  /* 0x0000000614167c25 */ /* 0x000fe2000f8e0016 */
[----:B------:R-:W-:Y:S02]  /*1790*/  ULDC.64 UR6, c[0x0][0x258] ;  /* 0x0000960000067ab9 */ /* 0x000fe40000000a00 */
[----:B------:R-:W-:Y:S01]  /*17a0*/  UIMAD UR42, UR22, UR6, URZ ;  /* 0x00000006162a72a4 */ /* 0x000fe2000f8e023f */
[----:B------:R-:W-:Y:S02]  /*17b0*/  IMAD R17, R18, R5, R17 ;  /* 0x0000000512117224 */ /* 0x000fe400078e0211 */
[----:B------:R-:W-:Y:S01]  /*17c0*/  IMAD.IADD R27, R15, 0x1, R12 ;  /* 0x000000010f1b7824 */ /* 0x000fe200078e020c */
[----:B------:R-:W-:Y:S01]  /*17d0*/  UIMAD UR42, UR16, UR7, UR42 ;  /* 0x00000007102a72a4 */ /* 0x000fe2000f8e022a */
[----:B------:R-:W-:Y:S01]  /*17e0*/  IMAD.MOV.U32 R12, RZ, RZ, R24 ;  /* 0x000000ffff0c7224 */ /* 0x000fe200078e0018 */
[----:B------:R-:W-:Y:S01]  /*17f0*/  MOV R24, UR6 ;  /* 0x0000000600187c02 */ /* 0x000fe20008000f00 */
[----:B------:R-:W-:Y:S01]  /*1800*/  IMAD.MOV.U32 R26, RZ, RZ, R14 ;  /* 0x000000ffff1a7224 */ /* 0x000fe200078e000e */
[----:B------:R-:W-:Y:S01]  /*1810*/  ULDC.64 UR6, c[0x0][0x210] ;  /* 0x0000840000067ab9 */ /* 0x000fe20000000a00 */
[----:B------:R-:W-:-:S02]  /*1820*/  IMAD.IADD R13, R25, 0x1, R17 ;  /* 0x00000001190d7824 */ /* 0x000fc400078e0211 */
[----:B------:R-:W-:-:S04]  /*1830*/  IMAD.WIDE.U32 R24, R24, UR16, R26 ;  /* 0x0000001018187c25 */ /* 0x000fc8000f8e001a */
[----:B------:R-:W-:Y:S01]  /*1840*/  IMAD.WIDE.U32 R14, R4, UR24, R12 ;  /* 0x00000018040e7c25 */ /* 0x000fe2000f8e000c */
[----:B------:R-:W-:-:S03]  /*1850*/  LEA R208, P2, R24, UR6, 0x1 ;  /* 0x0000000618d07c11 */ /* 0x000fc6000f8408ff */
[----:B------:R-:W-:Y:S01]  /*1860*/  IMAD R12, R4, UR4, RZ ;  /* 0x00000004040c7c24 */ /* 0x000fe2000f8e02ff */
[----:B------:R-:W-:Y:S01]  /*1870*/  IADD3 R14, P0, R22, R14, RZ ;  /* 0x0000000e160e7210 */ /* 0x000fe20007f1e0ff */
[----:B------:R-:W-:Y:S01]  /*1880*/  VIADD R13, R25, UR42 ;  /* 0x0000002a190d7c36 */ /* 0x000fe20008000000 */
[----:B------:R-:W-:Y:S01]  /*1890*/  LEA R22, P1, R8, R206, 0x7 ;  /* 0x000000ce08167211 */ /* 0x000fe200078238ff */
[----:B------:R-:W-:Y:S01]  /*18a0*/  IMAD.IADD R19, R23, 0x1, R19 ;  /* 0x0000000117137824 */ /* 0x000fe200078e0213 */
[----:B------:R-:W-:Y:S01]  /*18b0*/  ULDC.64 UR42, c[0x0][0x2b0] ;  /* 0x0000ac00002a7ab9 */ /* 0x000fe20000000a00 */
[----:B------:R-:W-:Y:S01]  /*18c0*/  IMAD R12, R5, UR24, R12 ;  /* 0x00000018050c7c24 */ /* 0x000fe2000f8e020c */
[----:B------:R-:W-:Y:S01]  /*18d0*/  LEA.HI.X R209, R24, UR7, R13, 0x1, P2 ;  /* 0x0000000718d17c11 */ /* 0x000fe200090f0c0d */
[----:B------:R-:W-:Y:S01]  /*18e0*/  ULDC.64 UR6, c[0x0][0x218] ;  /* 0x0000860000067ab9 */ /* 0x000fe20000000a00 */
[----:B------:R-:W-:Y:S01]  /*18f0*/  LEA.HI.X R23, R8, R207, R9, 0x7, P1 ;  /* 0x000000cf08177211 */ /* 0x000fe200008f3c09 */
[----:B------:R-:W-:Y:S01]  /*1900*/  UIMAD.WIDE UR42, UR36, 0x4, UR42 ;  /* 0x00000004242a78a5 */ /* 0x000fe2000f8e022a */
[----:B------:R-:W-:Y:S01]  /*1910*/  IADD3.X R19, R19, R15, R12, P0, !PT ;  /* 0x0000000f13137210 */ /* 0x000fe200007fe40c */
[----:B------:R-:W-:Y:S01]  /*1920*/  IMAD.MOV.U32 R8, RZ, RZ, 0x4 ;  /* 0x00000004ff087424 */ /* 0x000fe200078e00ff */
[----:B------:R-:W-:Y:S01]  /*1930*/  LEA R12, P1, R14, UR6, 0x1 ;  /* 0x000000060e0c7c11 */ /* 0x000fe2000f8208ff */
[----:B------:R4:W-:Y:S01]  /*1940*/  LDGSTS.E.BYPASS.LTC128B.128 [R21+0x5000], desc[UR18][R22.64] ;  /* 0x0500000016157fae */ /* 0x0009e2000b901d52 */
[----:B------:R-:W-:-:S02]  /*1950*/  LEA R18, P2, R10, R208, 0x7 ;  /* 0x000000d00a127211 */ /* 0x000fc400078438ff */
[----:B------:R-:W-:Y:S02]  /*1960*/  IADD3 R9, R178, 0x1000, RZ ;  /* 0x00001000b2097810 */ /* 0x000fe40007ffe0ff */
[----:B------:R-:W-:Y:S02]  /*1970*/  PLOP3.LUT P0, PT, PT, PT, UP0, 0x80, 0x0 ;  /* 0x000000000000781c */ /* 0x000fe40003f0f008 */
[----:B------:R-:W-:Y:S01]  /*1980*/  LEA.HI.X R13, R14, UR7, R19, 0x1, P1 ;  /* 0x000000070e0d7c11 */ /* 0x000fe200088f0c13 */
[----:B------:R-:W-:Y:S01]  /*1990*/  UIMAD UR36, UR25, UR31, URZ ;  /* 0x0000001f192472a4 */ /* 0x000fe2000f8e023f */
[----:B------:R-:W-:Y:S01]  /*19a0*/  LEA.HI.X R19, R10, R209, R11, 0x7, P2 ;  /* 0x000000d10a137211 */ /* 0x000fe200010f3c0b */
[----:B------:R-:W-:Y:S01]  /*19b0*/  IMAD.WIDE R14, R177, R8, UR42 ;  /* 0x0000002ab10e7e25 */ /* 0x000fe2000f8e0208 */
[----:B------:R-:W-:Y:S02]  /*19c0*/  SEL R9, R9, R178, !P0 ;  /* 0x000000b209097207 */ /* 0x000fe40004000000 */
[----:B------:R-:W-:-:S02]  /*19d0*/  LEA R10, P1, R4, R12, 0x7 ;  /* 0x0000000c040a7211 */ /* 0x000fc400078238ff */
[----:B------:R-:W-:Y:S01]  /*19e0*/  LEA R198, R9, UR5, 0x1 ;  /* 0x0000000509c67c11 */ /* 0x000fe2000f8e08ff */
[----:B------:R-:W-:Y:S01]  /*19f0*/  USHF.R.S32.HI UR6, URZ, 0x1f, UR31 ;  /* 0x0000001f3f067899 */ /* 0x000fe2000801141f */
[----:B------:R-:W-:Y:S01]  /*1a00*/  LEA.HI.X R11, R4, R13, R5, 0x7, P1 ;  /* 0x0000000d040b7211 */ /* 0x000fe200008f3c05 */
[----:B------:R-:W-:Y:S01]  /*1a10*/  USHF.L.U32 UR7, UR36, 0x7, URZ ;  /* 0x0000000724077899 */ /* 0x000fe2000800063f */
[----:B------:R-:W-:Y:S01]  /*1a20*/  LEA.HI R5, R191, R6, RZ, 0x5 ;  /* 0x00000006bf057211 */ /* 0x000fe200078f28ff */
[----:B------:R4:W-:Y:S03]  /*1a30*/  LDGSTS.E.BYPASS.LTC128B.128 [R198], desc[UR18][R208.64] ;  /* 0x00000000d0c67fae */ /* 0x0009e6000b901d52 */
[----:B------:R-:W-:Y:S01]  /*1a40*/  LOP3.LUT R9, R5, 0xffffffe0, RZ, 0xc0, !PT ;  /* 0xffffffe005097812 */ /* 0x000fe200078ec0ff */
[----:B------:R4:W-:Y:S01]  /*1a50*/  LDGSTS.E.BYPASS.LTC128B.128 [R198+0x1000], desc[UR18][R18.64] ;  /* 0x0100000012c67fae */ /* 0x0009e2000b901d52 */
[----:B------:R-:W-:-:S03]  /*1a60*/  SHF.R.S32.HI R5, RZ, 0x5, R5 ;  /* 0x00000005ff057819 */ /* 0x000fc60000011405 */
[----:B------:R4:W-:Y:S01]  /*1a70*/  LDGSTS.E.BYPASS.LTC128B.128 [R21+0x6000], desc[UR18][R12.64] ;  /* 0x060000000c157fae */ /* 0x0009e2000b901d52 */
[----:B------:R-:W-:-:S03]  /*1a80*/  IMAD.IADD R202, R6, 0x1, -R9 ;  /* 0x0000000106ca7824 */ /* 0x000fc600078e0a09 */
[----:B------:R4:W-:Y:S04]  /*1a90*/  LDGSTS.E.BYPASS.LTC128B.128 [R21+0x7000], desc[UR18][R10.64] ;  /* 0x070000000a157fae */ /* 0x0009e8000b901d52 */
[----:B------:R-:W0:Y:S01]  /*1aa0*/  LDGDEPBAR ;  /* 0x00000000000079af */ /* 0x000e220000000000 */
[----:B------:R-:W-:Y:S02]  /*1ab0*/  IMAD R8, R5, UR36, R202 ;  /* 0x0000002405087c24 */ /* 0x000fe4000f8e02ca */
[----:B------:R-:W-:Y:S01]  /*1ac0*/  IMAD.U32 R5, RZ, RZ, UR37 ;  /* 0x00000025ff057e24 */ /* 0x000fe2000f8e00ff */
[----:B------:R-:W-:Y:S01]  /*1ad0*/  UIMAD.WIDE UR44, UR14, UR30, UR38 ;  /* 0x0000001e0e2c72a5 */ /* 0x000fe2000f8e0226 */
[----:B------:R4:W5:Y:S01]  /*1ae0*/  LDG.E R197, desc[UR18][R14.64] ;  /* 0x000000120ec57981 */ /* 0x000962000c1e1900 */
[----:B------:R-:W-:-:S02]  /*1af0*/  UIMAD UR6, UR6, UR25, URZ ;  /* 0x00000019060672a4 */ /* 0x000fc4000f8e023f */
[----:B------:R-:W-:Y:S01]  /*1b00*/  USHF.R.S32.HI UR30, URZ, 0x1f, UR7 ;  /* 0x0000001f3f1e7899 */ /* 0x000fe20008011407 */
[----:B------:R-:W-:Y:S01]  /*1b10*/  MOV R4, UR34 ;  /* 0x0000002200047c02 */ /* 0x000fe20008000f00 */
[----:B------:R-:W-:Y:S01]  /*1b20*/  UIMAD.WIDE.U32 UR46, UR31, UR25, URZ ;  /* 0x000000191f2e72a5 */ /* 0x000fe2000f8e003f */
[----:B------:R-:W-:Y:S01]  /*1b30*/  IADD3 R5, P2, P1, R8, UR7, R5 ;  /* 0x0000000708057c10 */ /* 0x000fe2000f95e005 */
[----:B------:R-:W-:Y:S01]  /*1b40*/  UIMAD UR6, UR35, UR31, UR6 ;  /* 0x0000001f230672a4 */ /* 0x000fe2000f8e0206 */
[----:B------:R-:W-:Y:S01]  /*1b50*/  SHF.R.S32.HI R9, RZ, 0x1f, R8 ;  /* 0x0000001fff097819 */ /* 0x000fe20000011408 */
[----:B------:R-:W-:Y:S01]  /*1b60*/  UIADD3 UR33, UP0, UR44, UR33, URZ ;  /* 0x000000212c217290 */ /* 0x000fe2000ff1e03f */
[----:B------:R4:W5:Y:S01]  /*1b70*/  LDG.E R196, desc[UR18][R14.64+0x20] ;  /* 0x000020120ec47981 */ /* 0x000962000c1e1900 */
[----:B------:R-:W-:Y:S01]  /*1b80*/  UIADD3 UR6, UR47, UR6, URZ ;  /* 0x000000062f067290 */ /* 0x000fe2000fffe03f */
[----:B------:R-:W-:Y:S01]  /*1b90*/  IADD3.X R4, R9, UR30, R4, P2, P1 ;  /* 0x0000001e09047c10 */ /* 0x000fe200097e2404 */
[----:B------:R-:W-:Y:S01]  /*1ba0*/  UIADD3.X UR32, UR45, UR32, URZ, UP0, !UPT ;  /* 0x000000202d207290 */ /* 0x000fe200087fe43f */
[----:B------:R-:W-:Y:S01]  /*1bb0*/  IADD3 R16, P1, R5, R16, RZ ;  /* 0x0000001005107210 */ /* 0x000fe20007f3e0ff */
[----:B------:R-:W-:Y:S01]  /*1bc0*/  UIMAD UR6, UR6, UR33, URZ ;  /* 0x00000021060672a4 */ /* 0x000fe2000f8e023f */
[----:B------:R4:W5:Y:S01]  /*1bd0*/  LDG.E R195, desc[UR18][R14.64+0x100] ;  /* 0x000100120ec37981 */ /* 0x000962000c1e1900 */
[----:B------:R-:W-:-:S02]  /*1be0*/  UIADD3 UR27, UR38, UR27, URZ ;  /* 0x0000001b261b7290 */ /* 0x000fc4000fffe03f */
[----:B------:R-:W-:Y:S01]  /*1bf0*/  IMAD.X R17, R4, 0x1, R7, P1 ;  /* 0x0000000104117824 */ /* 0x000fe200008e0607 */
[----:B------:R4:W5:Y:S01]  /*1c00*/  LDG.E R194, desc[UR18][R14.64+0x120] ;  /* 0x000120120ec27981 */ /* 0x000962000c1e1900 */
[----:B------:R-:W-:Y:S01]  /*1c10*/  IMAD.U32 R4, RZ, RZ, UR46 ;  /* 0x0000002eff047e24 */ /* 0x000fe2000f8e00ff */
[----:B------:R-:W-:-:S04]  /*1c20*/  DEPBAR.LE SB0, 0x1 ;  /* 0x000080400000791a */ /* 0x000fc80000000000 */
[----:B------:R-:W-:Y:S01]  /*1c30*/  UIMAD UR32, UR32, UR46, UR6 ;  /* 0x0000002e202072a4 */ /* 0x000fe2000f8e0206 */
[----:B------:R-:W-:Y:S01]  /*1c40*/  BAR.SYNC.DEFER_BLOCKING 0x0 ;  /* 0x0000000000007b1d */ /* 0x000fe20000010000 */
[----:B------:R-:W-:Y:S01]  /*1c50*/  IMAD.WIDE.U32 R16, R4, UR33, R16 ;  /* 0x0000002104107c25 */ /* 0x000fe2000f8e0010 */
[----:B------:R-:W-:Y:S01]  /*1c60*/  UISETP.GE.AND UP0, UPT, UR26, 0x1, UPT ;  /* 0x000000011a00788c */ /* 0x000fe2000bf06270 */
[----:B------:R-:W-:Y:S02]  /*1c70*/  MOV R5, UR47 ;  /* 0x0000002f00057c02 */ /* 0x000fe40008000f00 */
[----:B------:R-:W-:Y:S01]  /*1c80*/  CS2R R94, SRZ ;  /* 0x00000000005e7805 */ /* 0x000fe2000001ff00 */
[----:B------:R-:W-:Y:S01]  /*1c90*/  VIADD R4, R17, UR32 ;  /* 0x0000002011047c36 */ /* 0x000fe20008000000 */
[----:B------:R-:W-:Y:S01]  /*1ca0*/  ULDC.64 UR6, c[0x0][0x400] ;  /* 0x0001000000067ab9 */ /* 0x000fe20000000a00 */
[----:B------:R-:W-:Y:S01]  /*1cb0*/  ULDC.64 UR30, c[0x0][0x478] ;  /* 0x00011e00001e7ab9 */ /* 0x000fe20000000a00 */
[----:B------:R-:W-:-:S02]  /*1cc0*/  LEA R204, P1, R16, UR6, 0x2 ;  /* 0x0000000610cc7c11 */ /* 0x000fc4000f8210ff */
[----:B------:R-:W-:Y:S02]  /*1cd0*/  CS2R R92, SRZ ;  /* 0x00000000005c7805 */ /* 0x000fe4000001ff00 */
[----:B------:R-:W-:Y:S02]  /*1ce0*/  CS2R R98, SRZ ;  /* 0x0000000000627805 */ /* 0x000fe4000001ff00 */
[----:B------:R-:W-:Y:S02]  /*1cf0*/  CS2R R96, SRZ ;  /* 0x0000000000607805 */ /* 0x000fe4000001ff00 */
[----:B------:R-:W-:Y:S01]  /*1d00*/  LEA.HI.X R205, R16, UR7, R4, 0x2, P1 ;  /* 0x0000000710cd7c11 */ /* 0x000fe200088f1404 */
[----:B------:R-:W-:Y:S01]  /*1d10*/  UIMAD.WIDE UR6, UR27, 0x4, UR30 ;  /* 0x000000041b0678a5 */ /* 0x000fe2000f8e021e */
[----:B------:R-:W-:Y:S02]  /*1d20*/  PLOP3.LUT P1, PT, PT, PT, UP0, 0x80, 0x0 ;  /* 0x000000000000781c */ /* 0x000fe40003f2f008 */
        /* <DEDUP_REMOVED lines=8> */
[----:B------:R-:W-:Y:S01]  /*1db0*/  CS2R R74, SRZ ;  /* 0x00000000004a7805 */ /* 0x000fe2000001ff00 */
[----:B------:R4:W1:Y:S01]  /*1dc0*/  LDSM.16.M88.4 R132, [R166+0x8000] ;  /* 0x00800000a684783b */ /* 0x0008620000000200 */
[----:B------:R-:W-:Y:S02]  /*1dd0*/  CS2R R72, SRZ ;  /* 0x0000000000487805 */ /* 0x000fe4000001ff00 */
[----:B------:R-:W-:Y:S02]  /*1de0*/  CS2R R70, SRZ ;  /* 0x0000000000467805 */ /* 0x000fe4000001ff00 */
[----:B------:R-:W-:Y:S01]  /*1df0*/  CS2R R68, SRZ ;  /* 0x0000000000447805 */ /* 0x000fe2000001ff00 */
[----:B------:R4:W2:Y:S04]  /*1e00*/  LDSM.16.M88.4 R136, [R166+0x8400] ;  /* 0x00840000a688783b */ /* 0x0008a80000000200 */
[----:B------:R4:W3:Y:S04]  /*1e10*/  LDSM.16.M88.4 R140, [R166+0x8800] ;  /* 0x00880000a68c783b */ /* 0x0008e80000000200 */
[----:B------:R4:W1:Y:S04]  /*1e20*/  LDSM.16.M88.4 R144, [R166+0x8c00] ;  /* 0x008c0000a690783b */ /* 0x0008680000000200 */
[----:B------:R4:W1:Y:S04]  /*1e30*/  LDSM.16.M88.4 R148, [R165+0x8000] ;  /* 0x00800000a594783b */ /* 0x0008680000000200 */
[----:B------:R4:W1:Y:S04]  /*1e40*/  LDSM.16.M88.4 R152, [R165+0x8400] ;  /* 0x00840000a598783b */ /* 0x0008680000000200 */
[----:B------:R4:W1:Y:S04]  /*1e50*/  LDSM.16.M88.4 R156, [R165+0x8800] ;  /* 0x00880000a59c783b */ /* 0x0008680000000200 */
[----:B------:R4:W1:Y:S01]  /*1e60*/  LDSM.16.M88.4 R160, [R165+0x8c00] ;  /* 0x008c0000a5a0783b */ /* 0x0008620000000200 */
[----:B------:R-:W-:Y:S05]  /*1e70*/  @!P1 BRA `(.L_x_518) ;  /* 0x0000005000bc9947 */ /* 0x000fea0003800000 */
[----:B----4-:R-:W4:Y:S01]  /*1e80*/  LDC.64 R10, c[0x0][0x3b8] ;  /* 0x0000ee00ff0a7b82 */ /* 0x010f220000000a00 */
[----:B------:R-:W-:Y:S01]  /*1e90*/  LEA.HI R191, R191, R6, RZ, 0x7 ;  /* 0x00000006bfbf7211 */ /* 0x000fe200078f38ff */
[----:B------:R-:W-:-:S06]  /*1ea0*/  UIMAD UR26, UR14, UR25, UR16 ;  /* 0x000000190e1a72a4 */ /* 0x000fcc000f8e0210 */
[----:B------:R-:W1:Y:S01]  /*1eb0*/  LDC R192, c[0x0][0x2dc] ;  /* 0x0000b700ffc07b82 */ /* 0x000e620000000800 */
[----:B----4-:R-:W4:Y:S04]  /*1ec0*/  LDG.E.64 R4, desc[UR18][R10.64] ;  /* 0x000000120a047981 */ /* 0x010f28000c1e1b00 */
[----:B------:R-:W2:Y:S01]  /*1ed0*/  LDG.E.64 R8, desc[UR18][R10.64+0x8] ;  /* 0x000008120a087981 */ /* 0x000ea2000c1e1b00 */
[----:B------:R-:W-:Y:S01]  /*1ee0*/  SHF.R.S32.HI R191, RZ, 0x7, R191 ;  /* 0x00000007ffbf7819 */ /* 0x000fe200000114bf */
[----:B------:R-:W-:Y:S01]  /*1ef0*/  USHF.L.U32 UR26, UR26, 0x5, URZ ;  /* 0x000000051a1a7899 */ /* 0x000fe2000800063f */
[----:B------:R-:W-:Y:S01]  /*1f00*/  SHF.R.S32.HI R193, RZ, 0x1f, R202 ;  /* 0x0000001fffc17819 */ /* 0x000fe200000114ca */
[----:B------:R-:W-:Y:S01]  /*1f10*/  VIADD R168, R173, 0x1000 ;  /* 0x00001000ada87836 */ /* 0x000fe20000000000 */
[----:B------:R-:W-:Y:S01]  /*1f20*/  USHF.L.U32 UR44, UR36, 0x3, URZ ;  /* 0x00000003242c7899 */ /* 0x000fe2000800063f */
[----:B------:R-:W-:Y:S01]  /*1f30*/  IMAD.MOV.U32 R190, RZ, RZ, 0x4 ;  /* 0x00000004ffbe7424 */ /* 0x000fe200078e00ff */
[----:B------:R-:W-:Y:S01]  /*1f40*/  USHF.R.S32.HI UR25, URZ, 0x1f, UR26 ;  /* 0x0000001f3f197899 */ /* 0x000fe2000801141a */
[----:B------:R-:W-:Y:S01]  /*1f50*/  IMAD.MOV.U32 R95, RZ, RZ, RZ ;  /* 0x000000ffff5f7224 */ /* 0x000fe200078e00ff */
[----:B------:R-:W-:Y:S01]  /*1f60*/  SEL R168, R168, R173, !P0 ;  /* 0x000000ada8a87207 */ /* 0x000fe20004000000 */
        /* <DEDUP_REMOVED lines=11> */
[----:B------:R-:W-:Y:S01]  /*2020*/  UIMAD UR49, UR36, 0x78, URZ ;  /* 0x00000078243178a4 */ /* 0x000fe2000f8e023f */
[----:B----4-:R-:W-:Y:S01]  /*2030*/  R2UR UR46, R4 ;  /* 0x00000000042e72ca */ /* 0x010fe200000e0000 */
[----:B------:R-:W-:Y:S01]  /*2040*/  IMAD.U32 R4, RZ, RZ, UR17 ;  /* 0x00000011ff047e24 */ /* 0x000fe2000f8e00ff */
[----:B------:R-:W-:-:S02]  /*2050*/  R2UR UR45, R5 ;  /* 0x00000000052d72ca */ /* 0x000fc400000e0000 */
[----:B--2---:R-:W-:Y:S01]  /*2060*/  IADD3 R202, P2, P1, R8, UR26, R202 ;  /* 0x0000001a08ca7c10 */ /* 0x004fe2000f95e0ca */
[----:B------:R-:W-:Y:S01]  /*2070*/  IMAD R4, R4, 0x2, R191 ;  /* 0x0000000204047824 */ /* 0x000fe200078e02bf */
[----:B------:R-:W-:Y:S02]  /*2080*/  UIMAD UR26, UR36, 0x68, URZ ;  /* 0x00000068241a78a4 */ /* 0x000fe4000f8e023f */
[----:B------:R-:W-:Y:S01]  /*2090*/  IADD3.X R193, R9, UR25, R193, P2, P1 ;  /* 0x0000001909c17c10 */ /* 0x000fe200097e24c1 */
[----:B------:R-:W-:Y:S01]  /*20a0*/  IMAD.SHL.U32 R4, R4, 0x2, RZ ;  /* 0x0000000204047824 */ /* 0x000fe200078e00ff */
[----:B------:R-:W-:Y:S01]  /*20b0*/  UIMAD UR25, UR36, 0x70, URZ ;  /* 0x00000070241978a4 */ /* 0x000fe2000f8e023f */
[----:B------:R-:W-:Y:S02]  /*20c0*/  IMAD.WIDE.U32 R202, R202, -0x2daee0ad, RZ ;  /* 0xd2511f53caca7825 */ /* 0x000fe400078e00ff */
[----:B------:R-:W-:Y:S02]  /*20d0*/  ULDC UR36, c[0x0][0x270] ;  /* 0x00009c0000247ab9 */ /* 0x000fe40000000800 */
[----:B------:R-:W-:-:S02]  /*20e0*/  VIADD R5, R4, 0x1 ;  /* 0x0000000104057836 */ /* 0x000fc40000000000 */
[----:B------:R-:W-:-:S03]  /*20f0*/  VIADD R4, R175, 0x1000 ;  /* 0x00001000af047836 */ /* 0x000fc60000000000 */
[----:B------:R-:W-:Y:S02]  /*2100*/  LOP3.LUT R5, R5, UR45, RZ, 0x3c, !PT ;  /* 0x0000002d05057c12 */ /* 0x000fe4000f8e3cff */
[----:B------:R-:W-:Y:S02]  /*2110*/  SEL R167, R4, R175, !P0 ;  /* 0x000000af04a77207 */ /* 0x000fe40004000000 */
[----:B------:R-:W-:Y:S02]  /*2120*/  LOP3.LUT R200, R203, R5, RZ, 0x3c, !PT ;  /* 0x00000005cbc87212 */ /* 0x000fe400078e3cff */
[----:B------:R-:W-:-:S03]  /*2130*/  LEA R168, R168, UR5, 0x1 ;  /* 0x00000005a8a87c11 */ /* 0x000fc6000f8e08ff */
[----:B------:R-:W-:Y:S01]  /*2140*/  IMAD.WIDE.U32 R200, R200, -0x326172a9, RZ ;  /* 0xcd9e8d57c8c87825 */ /* 0x000fe200078e00ff */
[----:B------:R-:W-:Y:S01]  /*2150*/  LEA R167, R167, UR5, 0x1 ;  /* 0x00000005a7a77c11 */ /* 0x000fe2000f8e08ff */
[----:B------:R-:W-:Y:S01]  /*2160*/  ULDC.U8 UR48, c[0x0][0x388] ;  /* 0x0000e20000307ab9 */ /* 0x000fe20000000000 */
[----:B------:R-:W-:Y:S01]  /*2170*/  LOP3.LUT R193, R193, UR46, RZ, 0x3c, !PT ;  /* 0x0000002ec1c17c12 */ /* 0x000fe2000f8e3cff */
[----:B-1----:R-:W-:-:S06]  /*2180*/  ULDC UR47, c[0x0][0x2ec] ;  /* 0x0000bb00002f7ab9 */ /* 0x002fcc0000000800 */
.L_x_521:
[----:B-----5:R-:W-:Y:S01]  /*2190*/  FSETP.NEU.FTZ.AND P1, PT, R197, -INF , PT ;  /* 0xff800000c500780b */ /* 0x020fe20003f3d000 */
[----:B------:R-:W0:Y:S01]  /*21a0*/  LDGDEPBAR ;  /* 0x00000000000079af */ /* 0x000e220000000000 */
[----:B------:R-:W-:Y:S01]  /*21b0*/  FSETP.NEU.FTZ.AND P0, PT, R196, -INF , PT ;  /* 0xff800000c400780b */ /* 0x000fe20003f1d000 */
[----:B------:R-:W-:Y:S01]  /*21c0*/  IMAD.IADD R176, R174, 0x1, R167 ;  /* 0x00000001aeb07824 */ /* 0x000fe200078e02a7 */
[----:B------:R-:W-:Y:S01]  /*21d0*/  UIADD3 UR50, UR46, -0x61c88647, URZ ;  /* 0x9e3779b92e327890 */ /* 0x000fe2000fffe03f */
[----:B------:R-:W-:Y:S01]  /*21e0*/  IMAD.U32 R210, RZ, RZ, UR17 ;  /* 0x00000011ffd27e24 */ /* 0x000fe2000f8e00ff */
[----:B------:R-:W-:Y:S01]  /*21f0*/  UIADD3 UR52, UR45, 0x76cf5d0a, URZ ;  /* 0x76cf5d0a2d347890 */ /* 0x000fe2000fffe03f */
[----:B------:R-:W-:Y:S01]  /*2200*/  IMAD.U32 R242, RZ, RZ, UR40 ;  /* 0x00000028fff27e24 */ /* 0x000fe2000f8e00ff */
[----:B------:R-:W-:Y:S01]  /*2210*/  UIADD3 UR51, UR46, -0x255992d5, URZ ;  /* 0xdaa66d2b2e337890 */ /* 0x000fe2000fffe03f */
[----:B------:R-:W-:Y:S02]  /*2220*/  IMAD R199, R210, 0x2, R191 ;  /* 0x00000002d2c77824 */ /* 0x000fe400078e02bf */
[----:B------:R-:W-:Y:S01]  /*2230*/  FMUL.FTZ R210, R196, 1.4426950216293334961 ;  /* 0x3fb8aa3bc4d27820 */ /* 0x000fe20000410000 */
[----:B------:R-:W-:Y:S02]  /*2240*/  IMAD R242, R242, 0x8, R179 ;  /* 0x00000008f2f27824 */ /* 0x000fe400078e02b3 */
[----:B------:R-:W-:Y:S01]  /*2250*/  FMUL.FTZ R212, R195, 1.4426950216293334961 ;  /* 0x3fb8aa3bc3d47820 */ /* 0x000fe20000410000 */
[----:B------:R-:W-:Y:S02]  /*2260*/  IMAD.SHL.U32 R199, R199, 0x2, RZ ;  /* 0x00000002c7c77824 */ /* 0x000fe400078e00ff */
[----:B------:R-:W-:Y:S01]  /*2270*/  FMUL.FTZ R215, R194, 1.4426950216293334961 ;  /* 0x3fb8aa3bc2d77820 */ /* 0x000fe20000410000 */
[----:B------:R-:W-:Y:S01]  /*2280*/  UIADD3 UR53, UR45, -0x126145ec, URZ ;  /* 0xed9eba142d357890 */ /* 0x000fe2000fffe03f */
[C---:B------:R-:W-:Y:S01]  /*2290*/  VIADD R234, R242.reuse, 0x4 ;  /* 0x00000004f2ea7836 */ /* 0x040fe20000000000 */
[----:B------:R-:W-:Y:S01]  /*22a0*/  UISETP.GE.AND UP2, UPT, UR40, 0x1, UPT ;  /* 0x000000012800788c */ /* 0x000fe2000bf46270 */
[----:B------:R-:W-:Y:S01]  /*22b0*/  LOP3.LUT R199, R199, UR45, RZ, 0x3c, !PT ;  /* 0x0000002dc7c77c12 */ /* 0x000fe2000f8e3cff */
[----:B------:R-:W-:Y:S03]  /*22c0*/  IMAD.WIDE.U32 R242, R242, -0x326172a9, RZ ;  /* 0xcd9e8d57f2f27825 */ /* 0x000fe600078e00ff */
[----:B------:R-:W-:Y:S01]  /*22d0*/  LOP3.LUT R248, R203, R199, RZ, 0x3c, !PT ;  /* 0x000000c7cbf87212 */ /* 0x000fe200078e3cff */
[----:B------:R-:W-:Y:S01]  /*22e0*/  IMAD.WIDE.U32 R234, R234, -0x326172a9, RZ ;  /* 0xcd9e8d57eaea7825 */ /* 0x000fe200078e00ff */
[C---:B------:R-:W-:Y:S01]  /*22f0*/  LOP3.LUT R236, R201.reuse, UR50, R242, 0x96, !PT ;  /* 0x00000032c9ec7c12 */ /* 0x040fe2000f8e96f2 */
[----:B------:R-:W-:Y:S04]  /*2300*/  DEPBAR.LE SB0, 0x0 ;  /* 0x000080000000791a */ /* 0x000fe80000000000 */
[----:B------:R-:W-:Y:S01]  /*2310*/  LOP3.LUT R228, R201, UR50, R234, 0x96, !PT ;  /* 0x00000032c9e47c12 */ /* 0x000fe2000f8e96ea */
[----:B------:R-:W-:Y:S01]  /*2320*/  BAR.SYNC.DEFER_BLOCKING 0x0 ;  /* 0x0000000000007b1d */ /* 0x000fe20000010000 */
[-C--:B------:R-:W-:Y:S01]  /*2330*/  LOP3.LUT R211, R243, R193.reuse, RZ, 0x3c, !PT ;  /* 0x000000c1f3d37212 */ /* 0x080fe200078e3cff */
[----:B------:R-:W-:Y:S01]  /*2340*/  IMAD.WIDE.U32 R248, R248, -0x326172a9, RZ ;  /* 0xcd9e8d57f8f87825 */ /* 0x000fe200078e00ff */
[----:B------:R-:W-:Y:S03]  /*2350*/  LOP3.LUT R220, R235, R193, RZ, 0x3c, !PT ;  /* 0x000000c1ebdc7212 */ /* 0x000fe600078e3cff */
[----:B------:R-:W-:Y:S01]  /*2360*/  FMUL.FTZ R199, R197, 1.4426950216293334961 ;  /* 0x3fb8aa3bc5c77820 */ /* 0x000fe20000410000 */
[----:B------:R-:W-:Y:S01]  /*2370*/  IMAD.WIDE.U32 R218, R211, -0x2daee0ad, RZ ;  /* 0xd2511f53d3da7825 */ /* 0x000fe200078e00ff */
[C---:B------:R-:W-:Y:S02]  /*2380*/  LOP3.LUT R242, R249.reuse, UR50, R242, 0x96, !PT ;  /* 0x00000032f9f27c12 */ /* 0x040fe4000f8e96f2 */
[----:B------:R-:W-:Y:S01]  /*2390*/  LOP3.LUT R234, R249, UR50, R234, 0x96, !PT ;  /* 0x00000032f9ea7c12 */ /* 0x000fe2000f8e96ea */
[----:B------:R-:W-:Y:S01]  /*23a0*/  UIADD3 UR50, UR45, -0x4498517b, URZ ;  /* 0xbb67ae852d327890 */ /* 0x000fe2000fffe03f */
[----:B------:R-:W-:Y:S04]  /*23b0*/  IMAD.WIDE.U32 R228, R228, -0x2daee0ad, RZ ;  /* 0xd2511f53e4e47825 */ /* 0x000fe800078e00ff */
[----:B------:R-:W-:Y:S01]  /*23c0*/  IMAD.WIDE.U32 R242, R242, -0x2daee0ad, RZ ;  /* 0xd2511f53f2f27825 */ /* 0x000fe200078e00ff */
[----:B------:R-:W-:Y:S01]  /*23d0*/  LOP3.LUT R211, R202, UR50, RZ, 0x3c, !PT ;  /* 0x00000032cad37c12 */ /* 0x000fe2000f8e3cff */
[----:B------:R-:W-:Y:S02]  /*23e0*/  UIADD3 UR50, UR46, 0x3c6ef372, URZ ;  /* 0x3c6ef3722e327890 */ /* 0x000fe4000fffe03f */
[----:B------:R-:W-:Y:S01]  /*23f0*/  IMAD.WIDE.U32 R236, R236, -0x2daee0ad, RZ ;  /* 0xd2511f53ecec7825 */ /* 0x000fe200078e00ff */
[----:B------:R-:W-:Y:S03]  /*2400*/  LOP3.LUT R230, R211, R219, RZ, 0x3c, !PT ;  /* 0x000000dbd3e67212 */ /* 0x000fe600078e3cff */
[----:B------:R-:W-:Y:S01]  /*2410*/  IMAD.WIDE.U32 R220, R220, -0x2daee0ad, RZ ;  /* 0xd2511f53dcdc7825 */ /* 0x000fe200078e00ff */
[--C-:B------:R-:W-:Y:S01]  /*2420*/  LOP3.LUT R226, R237, UR52, R218.reuse, 0x96, !PT ;  /* 0x00000034ede27c12 */ /* 0x100fe2000f8e96da */
[----:B------:R-:W-:Y:S01]  /*2430*/  LDSM.16.M88.4 R100, [R167] ;  /* 0x00000000a764783b */ /* 0x000fe20000000200 */
[----:B------:R-:W-:Y:S01]  /*2440*/  LOP3.LUT R218, R243, UR52, R218, 0x96, !PT ;  /* 0x00000034f3da7c12 */ /* 0x000fe2000f8e96da */
[----:B------:R-:W-:Y:S01]  /*2450*/  IMAD.WIDE.U32 R230, R230, -0x326172a9, RZ ;  /* 0xcd9e8d57e6e67825 */ /* 0x000fe200078e00ff */
[----:B------:R-:W-:Y:S02]  /*2460*/  LOP3.LUT R250, R211, R221, RZ, 0x3c, !PT ;  /* 0x000000ddd3fa7212 */ /* 0x000fe400078e3cff */
[----:B------:R-:W-:Y:S01]  /*2470*/  LOP3.LUT R224, R229, UR52, R220, 0x96, !PT ;  /* 0x00000034e5e07c12 */ /* 0x000fe2000f8e96dc */
[----:B------:R-:W-:Y:S01]  /*2480*/  IMAD.WIDE.U32 R226, R226, -0x326172a9, RZ ;  /* 0xcd9e8d57e2e27825 */ /* 0x000fe200078e00ff */
[C---:B------:R-:W-:Y:S01]  /*2490*/  LOP3.LUT R216, R231.reuse, UR50, R200, 0x96, !PT ;  /* 0x00000032e7d87c12 */ /* 0x040fe2000f8e96c8 */
[----:B------:R-:W1:Y:S01]  /*24a0*/  LDSM.16.M88.4 R104, [R166+0x6000] ;  /* 0x00600000a668783b */ /* 0x000e620000000200 */
[----:B------:R-:W-:Y:S01]  /*24b0*/  LOP3.LUT R232, R231, UR50, R248, 0x96, !PT ;  /* 0x00000032e7e87c12 */ /* 0x000fe2000f8e96f8 */
[----:B------:R-:W-:Y:S01]  /*24c0*/  IMAD.WIDE.U32 R234, R234, -0x2daee0ad, RZ ;  /* 0xd2511f53eaea7825 */ /* 0x000fe200078e00ff */
[----:B------:R-:W-:Y:S03]  /*24d0*/  LOP3.LUT R222, R227, UR51, R230, 0x96, !PT ;  /* 0x00000033e3de7c12 */ /* 0x000fe6000f8e96e6 */
[----:B------:R-:W-:Y:S01]  /*24e0*/  IMAD.WIDE.U32 R250, R250, -0x326172a9, RZ ;  /* 0xcd9e8d57fafa7825 */ /* 0x000fe200078e00ff */
[----:B------:R-:W-:Y:S01]  /*24f0*/  LOP3.LUT R220, R235, UR52, R220, 0x96, !PT ;  /* 0x00000034ebdc7c12 */ /* 0x000fe2000f8e96dc */
[----:B------:R-:W2:Y:S01]  /*2500*/  LDSM.16.M88.4 R108, [R167+0x1000] ;  /* 0x00100000a76c783b */ /* 0x000ea20000000200 */
[----:B------:R-:W-:Y:S01]  /*2510*/  UIADD3 UR52, UR45, 0x32370b8f, URZ ;  /* 0x32370b8f2d347890 */ /* 0x000fe2000fffe03f */
[----:B------:R-:W-:Y:S01]  /*2520*/  IMAD.WIDE.U32 R246, R216, -0x2daee0ad, RZ ;  /* 0xd2511f53d8f67825 */ /* 0x000fe200078e00ff */
[C---:B------:R-:W-:Y:S02]  /*2530*/  LOP3.LUT R248, R251.reuse, UR50, R248, 0x96, !PT ;  /* 0x00000032fbf87c12 */ /* 0x040fe4000f8e96f8 */
[----:B------:R-:W-:Y:S01]  /*2540*/  LOP3.LUT R221, R251, UR50, R200, 0x96, !PT ;  /* 0x00000032fbdd7c12 */ /* 0x000fe2000f8e96c8 */
[----:B------:R-:W-:Y:S01]  /*2550*/  IMAD.WIDE.U32 R222, R222, -0x2daee0ad, RZ ;  /* 0xd2511f53dede7825 */ /* 0x000fe200078e00ff */
[----:B------:R-:W-:Y:S01]  /*2560*/  LOP3.LUT R219, R247, UR52, R236, 0x96, !PT ;  /* 0x00000034f7db7c12 */ /* 0x000fe2000f8e96ec */
[----:B------:R-:W4:Y:S01]  /*2570*/  LDSM.16.M88.4 R112, [R166+0x6400] ;  /* 0x00640000a670783b */ /* 0x000f220000000200 */
[----:B------:R-:W-:Y:S01]  /*2580*/  UIADD3 UR50, UR46, 0x78dde6e4, URZ ;  /* 0x78dde6e42e327890 */ /* 0x000fe2000fffe03f */
[----:B------:R-:W-:Y:S01]  /*2590*/  IMAD.WIDE.U32 R224, R224, -0x326172a9, RZ ;  /* 0xcd9e8d57e0e07825 */ /* 0x000fe200078e00ff */
[----:B------:R-:W-:Y:S03]  /*25a0*/  LOP3.LUT R246, R223, UR53, R246, 0x96, !PT ;  /* 0x00000035dff67c12 */ /* 0x000fe6000f8e96f6 */
[----:B------:R-:W-:Y:S01]  /*25b0*/  IMAD.WIDE.U32 R244, R218, -0x326172a9, RZ ;  /* 0xcd9e8d57daf47825 */ /* 0x000fe200078e00ff */
[----:B------:R-:W-:Y:S01]  /*25c0*/  LOP3.LUT R238, R225, UR51, R250, 0x96, !PT ;  /* 0x00000033e1ee7c12 */ /* 0x000fe2000f8e96fa */
[----:B------:R-:W3:Y:S02]  /*25d0*/  LDSM.16.M88.4 R116, [R166+0x6800] ;  /* 0x00680000a674783b */ /* 0x000ee40000000200 */
[----:B------:R-:W-:Y:S01]  /*25e0*/  IMAD.WIDE.U32 R236, R220, -0x326172a9, RZ ;  /* 0xcd9e8d57dcec7825 */ /* 0x000fe200078e00ff */
[----:B------:R-:W-:Y:S03]  /*25f0*/  LOP3.LUT R220, R245, UR51, R230, 0x96, !PT ;  /* 0x00000033f5dc7c12 */ /* 0x000fe6000f8e96e6 */
[----:B------:R-:W-:Y:S01]  /*2600*/  IMAD.WIDE.U32 R240, R221, -0x2daee0ad, RZ ;  /* 0xd2511f53ddf07825 */ /* 0x000fe200078e00ff */
[----:B------:R-:W-:Y:S01]  /*2610*/  LOP3.LUT R250, R237, UR51, R250, 0x96, !PT ;  /* 0x00000033edfa7c12 */ /* 0x000fe2000f8e96fa */
[----:B------:R-:W3:Y:S01]  /*2620*/  LDSM.16.M88.4 R120, [R166+0x6c00] ;  /* 0x006c0000a678783b */ /* 0x000ee20000000200 */
[----:B------:R-:W-:Y:S01]  /*2630*/  UIADD3 UR51, UR46, 0x1715609d, URZ ;  /* 0x1715609d2e337890 */ /* 0x000fe2000fffe03f */
[----:B------:R-:W-:Y:S01]  /*2640*/  IMAD.WIDE.U32 R248, R248, -0x2daee0ad, RZ ;  /* 0xd2511f53f8f87825 */ /* 0x000fe200078e00ff */
[----:B------:R-:W-:Y:S03]  /*2650*/  LOP3.LUT R221, R241, UR52, R228, 0x96, !PT ;  /* 0x00000034f1dd7c12 */ /* 0x000fe6000f8e96e4 */
[----:B------:R-:W-:Y:S01]  /*2660*/  IMAD.WIDE.U32 R238, R238, -0x2daee0ad, RZ ;  /* 0xd2511f53eeee7825 */ /* 0x000fe200078e00ff */
[----:B------:R-:W-:Y:S01]  /*2670*/  LOP3.LUT R234, R249, UR52, R234, 0x96, !PT ;  /* 0x00000034f9ea7c12 */ /* 0x000fe2000f8e96ea */
[-C--:B-1----:R-:W-:Y:S01]  /*2680*/  HMMA.16816.F32.BF16 R4, R100, R104.reuse, RZ ;  /* 0x000000686404723c */ /* 0x082fe200000418ff */
[----:B------:R-:W-:Y:S02]  /*2690*/  LDSM.16.M88.4 R124, [R176] ;  /* 0x00000000b07c783b */ /* 0x000fe40000000200 */
[----:B------:R-:W-:Y:S01]  /*26a0*/  LOP3.LUT R240, R239, UR53, R240, 0x96, !PT ;  /* 0x00000035eff07c12 */ /* 0x000fe2000f8e96f0 */
[----:B------:R-:W-:Y:S02]  /*26b0*/  IMAD.WIDE.U32 R246, R246, -0x326172a9, RZ ;  /* 0xcd9e8d57f6f67825 */ /* 0x000fe400078e00ff */
[C---:B--2---:R-:W-:Y:S03]  /*26c0*/  HMMA.16816.F32.BF16 R8, R108.reuse, R104, RZ ;  /* 0x000000686c08723c */ /* 0x044fe600000418ff */
[----:B------:R-:W1:Y:S02]  /*26d0*/  LDSM.16.M88.4 R128, [R165+0x6000] ;  /* 0x00600000a580783b */ /* 0x000e640000000200 */
[----:B------:R-:W-:Y:S01]  /*26e0*/  IMAD.WIDE.U32 R228, R219, -0x326172a9, RZ ;  /* 0xcd9e8d57dbe47825 */ /* 0x000fe200078e00ff */
[-C--:B------:R-:W-:Y:S05]  /*26f0*/  HMMA.16816.F32.BF16 R12, R108, R106.reuse, RZ ;  /* 0x0000006a6c0c723c */ /* 0x080fea00000418ff */
[----:B------:R-:W-:Y:S02]  /*2700*/  LOP3.LUT R225, R229, UR50, R226, 0x96, !PT ;  /* 0x00000032e5e17c12 */ /* 0x000fe4000f8e96e2 */
[----:B------:R-:W-:Y:S01]  /*2710*/  LOP3.LUT R223, R247, UR51, R228, 0x96, !PT ;  /* 0x00000033f7df7c12 */ /* 0x000fe2000f8e96e4 */
[C---:B------:R-:W-:Y:S01]  /*2720*/  HMMA.16816.F32.BF16 R16, R100.reuse, R106, RZ ;  /* 0x0000006a6410723c */ /* 0x040fe200000418ff */
[----:B------:R2:W1:Y:S02]  /*2730*/  LDSM.16.M88.4 R104, [R176+0x1000] ;  /* 0x00100000b068783b */ /* 0x0004640000000200 */
[----:B------:R-:W-:Y:S03]  /*2740*/  IMAD.WIDE.U32 R230, R221, -0x326172a9, RZ ;  /* 0xcd9e8d57dde67825 */ /* 0x000fe600078e00ff */
[-C--:B----4-:R-:W-:Y:S02]  /*2750*/  HMMA.16816.F32.BF16 R20, R100, R112.reuse, RZ ;  /* 0x000000706414723c */ /* 0x090fe400000418ff */
[----:B------:R-:W-:Y:S04]  /*2760*/  LOP3.LUT R224, R231, UR50, R224, 0x96, !PT ;  /* 0x00000032e7e07c12 */ /* 0x000fe8000f8e96e0 */
[C---:B------:R-:W-:Y:S05]  /*2770*/  HMMA.16816.F32.BF16 R24, R108.reuse, R112, RZ ;  /* 0x000000706c18723c */ /* 0x040fea00000418ff */
[----:B------:R-:W-:Y:S01]  /*2780*/  IMAD.WIDE.U32 R240, R240, -0x326172a9, RZ ;  /* 0xcd9e8d57f0f07825 */ /* 0x000fe200078e00ff */
[-C--:B------:R-:W-:Y:S05]  /*2790*/  HMMA.16816.F32.BF16 R28, R108, R114.reuse, RZ ;  /* 0x000000726c1c723c */ /* 0x080fea00000418ff */
[----:B------:R-:W-:Y:S01]  /*27a0*/  LOP3.LUT R230, R241, UR51, R230, 0x96, !PT ;  /* 0x00000033f1e67c12 */ /* 0x000fe2000f8e96e6 */
[C---:B------:R-:W-:Y:S02]  /*27b0*/  HMMA.16816.F32.BF16 R32, R100.reuse, R114, RZ ;  /* 0x000000726420723c */ /* 0x040fe400000418ff */
[----:B--2---:R-:W-:Y:S02]  /*27c0*/  FSEL R176, R210, RZ, P0 ;  /* 0x000000ffd2b07208 */ /* 0x004fe40000000000 */
[----:B------:R-:W-:Y:S01]  /*27d0*/  FSETP.NEU.FTZ.AND P0, PT, R195, -INF , PT ;  /* 0xff800000c300780b */ /* 0x000fe20003f1d000 */
[----:B------:R-:W-:Y:S01]  /*27e0*/  IMAD.WIDE.U32 R232, R232, -0x2daee0ad, RZ ;  /* 0xd2511f53e8e87825 */ /* 0x000fe200078e00ff */
[-C--:B---3--:R-:W-:Y:S05]  /*27f0*/  HMMA.16816.F32.BF16 R36, R100, R116.reuse, RZ ;  /* 0x000000746424723c */ /* 0x088fea00000418ff */
[----:B------:R-:W-:Y:S01]  /*2800*/  LOP3.LUT R242, R233, UR52, R242, 0x96, !PT ;  /* 0x00000034e9f27c12 */ /* 0x000fe2000f8e96f2 */
[C---:B------:R-:W-:Y:S01]  /*2810*/  HMMA.16816.F32.BF16 R40, R108.reuse, R116, RZ ;  /* 0x000000746c28723c */ /* 0x040fe200000418ff */
[----:B------:R-:W-:Y:S04]  /*2820*/  UIADD3 UR52, UR45, -0x56f99767, URZ ;  /* 0xa90668992d347890 */ /* 0x000fe8000fffe03f */
[----:B------:R-:W-:Y:S01]  /*2830*/  IMAD.WIDE.U32 R234, R234, -0x326172a9, RZ ;  /* 0xcd9e8d57eaea7825 */ /* 0x000fe200078e00ff */
[-C--:B------:R-:W-:Y:S02]  /*2840*/  HMMA.16816.F32.BF16 R44, R108, R118.reuse, RZ ;  /* 0x000000766c2c723c */ /* 0x080fe400000418ff */
[----:B------:R-:W-:Y:S03]  /*2850*/  FSEL R117, R199, RZ, P1 ;  /* 0x000000ffc7757208 */ /* 0x000fe60000800000 */
[----:B------:R-:W-:Y:S01]  /*2860*/  LOP3.LUT R236, R235, UR50, R236, 0x96, !PT ;  /* 0x00000032ebec7c12 */ /* 0x000fe2000f8e96ec */
[C---:B------:R-:W-:Y:S05]  /*2870*/  HMMA.16816.F32.BF16 R48, R100.reuse, R118, RZ ;  /* 0x000000766430723c */ /* 0x040fea00000418ff */
[----:B------:R-:W-:Y:S01]  /*2880*/  IMAD.WIDE.U32 R228, R220, -0x2daee0ad, RZ ;  /* 0xd2511f53dce47825 */ /* 0x000fe200078e00ff */
[-C--:B------:R-:W-:Y:S05]  /*2890*/  HMMA.16816.F32.BF16 R52, R100, R120.reuse, RZ ;  /* 0x000000786434723c */ /* 0x080fea00000418ff */
[----:B------:R-:W-:Y:S01]  /*28a0*/  LOP3.LUT R232, R229, UR53, R232, 0x96, !PT ;  /* 0x00000035e5e87c12 */ /* 0x000fe2000f8e96e8 */
[C---:B------:R-:W-:Y:S05]  /*28b0*/  HMMA.16816.F32.BF16 R56, R108.reuse, R120, RZ ;  /* 0x000000786c38723c */ /* 0x040fea00000418ff */
[----:B------:R-:W-:Y:S01]  /*28c0*/  IMAD.WIDE.U32 R236, R236, -0x2daee0ad, RZ ;  /* 0xd2511f53ecec7825 */ /* 0x000fe200078e00ff */
[-C--:B------:R-:W-:Y:S01]  /*28d0*/  HMMA.16816.F32.BF16 R60, R108, R122.reuse, RZ ;  /* 0x0000007a6c3c723c */ /* 0x080fe200000418ff */
[----:B------:R-:W-:Y:S04]  /*28e0*/  LDSM.16.M88.4 R108, [R165+0x6800] ;  /* 0x00680000a56c783b */ /* 0x000fe80000000200 */
[----:B------:R-:W-:Y:S01]  /*28f0*/  IMAD.WIDE.U32 R242, R242, -0x326172a9, RZ ;  /* 0xcd9e8d57f2f27825 */ /* 0x000fe200078e00ff */
[----:B------:R-:W-:Y:S03]  /*2900*/  HMMA.16816.F32.BF16 R64, R100, R122, RZ ;  /* 0x0000007a6440723c */ /* 0x000fe600000418ff */
[----:B------:R-:W2:Y:S02]  /*2910*/  LDSM.16.M88.4 R100, [R165+0x6400] ;  /* 0x00640000a564783b */ /* 0x000ea40000000200 */
[----:B------:R-:W-:Y:S01]  /*2920*/  LOP3.LUT R244, R243, UR50, R244, 0x96, !PT ;  /* 0x00000032f3f47c12 */ /* 0x000fe2000f8e96f4 */
[-C--:B-1----:R-:W-:Y:S01]  /*2930*/  HMMA.16816.F32.BF16 R4, R124, R128.reuse, R4 ;  /* 0x000000807c04723c */ /* 0x082fe20000041804 */
[----:B------:R-:W-:Y:S04]  /*2940*/  UIADD3 UR50, UR45, 0x646e171e, URZ ;  /* 0x646e171e2d327890 */ /* 0x000fe8000fffe03f */
[----:B------:R-:W-:Y:S01]  /*2950*/  IMAD.WIDE.U32 R250, R250, -0x2daee0ad, RZ ;  /* 0xd2511f53fafa7825 */ /* 0x000fe200078e00ff */
[C---:B------:R-:W-:Y:S05]  /*2960*/  HMMA.16816.F32.BF16 R8, R104.reuse, R128, R8 ;  /* 0x000000806808723c */ /* 0x040fea0000041808 */
[----:B------:R-:W-:Y:S01]  /*2970*/  LOP3.LUT R229, R237, UR52, R250, 0x96, !PT ;  /* 0x00000034ede57c12 */ /* 0x000fe2000f8e96fa */
[-C--:B------:R-:W-:Y:S05]  /*2980*/  HMMA.16816.F32.BF16 R12, R104, R130.reuse, R12 ;  /* 0x00000082680c723c */ /* 0x080fea000004180c */
[----:B------:R-:W-:Y:S01]  /*2990*/  LOP3.LUT R248, R251, UR53, R248, 0x96, !PT ;  /* 0x00000035fbf87c12 */ /* 0x000fe2000f8e96f8 */
[C---:B------:R-:W-:Y:S05]  /*29a0*/  HMMA.16816.F32.BF16 R16, R124.reuse, R130, R16 ;  /* 0x000000827c10723c */ /* 0x040fea0000041810 */
[----:B------:R-:W-:Y:S06]  /*29b0*/  IMAD.WIDE.U32 R232, R232, -0x326172a9, RZ ;  /* 0xcd9e8d57e8e87825 */ /* 0x000fec00078e00ff */
[--C-:B------:R-:W-:Y:S01]  /*29c0*/  FFMA.FTZ R214, R5, UR47, -R117.reuse ;  /* 0x0000002f05d67c23 */ /* 0x100fe20008010875 */
[----:B------:R-:W-:Y:S02]  /*29d0*/  FSEL R5, R212, RZ, P0 ;  /* 0x000000ffd4057208 */ /* 0x000fe40000000000 */
[----:B------:R-:W-:Y:S01]  /*29e0*/  FSETP.NEU.FTZ.AND P0, PT, R194, -INF , PT ;  /* 0xff800000c200780b */ /* 0x000fe20003f1d000 */
[--C-:B------:R-:W-:Y:S01]  /*29f0*/  FFMA.FTZ R213, R6, UR47, -R176.reuse ;  /* 0x0000002f06d57c23 */ /* 0x100fe200080108b0 */
[----:B------:R-:W-:Y:S01]  /*2a00*/  FFMA.FTZ R199, R4, UR47, -R117 ;  /* 0x0000002f04c77c23 */ /* 0x000fe20008010875 */
[----:B------:R-:W-:Y:S01]  /*2a10*/  FFMA.FTZ R210, R7, UR47, -R176 ;  /* 0x0000002f07d27c23 */ /* 0x000fe200080108b0 */
[----:B------:R-:W-:Y:S01]  /*2a20*/  FSEL R6, R215, RZ, P0 ;  /* 0x000000ffd7067208 */ /* 0x000fe20000000000 */
[----:B------:R-:W-:Y:S01]  /*2a30*/  IMAD.WIDE.U32 R250, R230, -0x2daee0ad, RZ ;  /* 0xd2511f53e6fa7825 */ /* 0x000fe200078e00ff */
[----:B------:R-:W-:Y:S01]  /*2a40*/  LOP3.LUT R230, R233, UR51, R242, 0x96, !PT ;  /* 0x00000033e9e67c12 */ /* 0x000fe2000f8e96f2 */
[----:B------:R1:W-:Y:S02]  /*2a50*/  MUFU.EX2 R211, R213 ;  /* 0x000000d500d37308 */ /* 0x0003e40000000800 */
[--C-:B------:R-:W-:Y:S01]  /*2a60*/  FFMA.FTZ R218, R13, UR47, -R5.reuse ;  /* 0x0000002f0dda7c23 */ /* 0x100fe20008010805 */
[-C--:B--2---:R-:W-:Y:S03]  /*2a70*/  HMMA.16816.F32.BF16 R20, R124, R100.reuse, R20 ;  /* 0x000000647c14723c */ /* 0x084fe60000041814 */
[----:B------:R-:W-:Y:S01]  /*2a80*/  LOP3.LUT R13, R250, 0xffff, RZ, 0xc0, !PT ;  /* 0x0000fffffa0d7812 */ /* 0x000fe200078ec0ff */
[--C-:B------:R-:W-:Y:S01]  /*2a90*/  FFMA.FTZ R227, R14, UR47, -R6.reuse ;  /* 0x0000002f0ee37c23 */ /* 0x100fe20008010806 */
[--C-:B------:R-:W-:Y:S01]  /*2aa0*/  FFMA.FTZ R215, R10, UR47, -R6.reuse ;  /* 0x0000002f0ad77c23 */ /* 0x100fe20008010806 */
[--C-:B------:R-:W-:Y:S01]  /*2ab0*/  FFMA.FTZ R216, R11, UR47, -R6.reuse ;  /* 0x0000002f0bd87c23 */ /* 0x100fe20008010806 */
[C---:B------:R-:W-:Y:S01]  /*2ac0*/  HMMA.16816.F32.BF16 R24, R104.reuse, R100, R24 ;  /* 0x000000646818723c */ /* 0x040fe20000041818 */
[----:B------:R2:W-:Y:S03]  /*2ad0*/  MUFU.EX2 R219, R227 ;  /* 0x000000e300db7308 */ /* 0x0005e60000000800 */
[----:B------:R-:W-:Y:S04]  /*2ae0*/  IMAD.WIDE.U32 R10, R225, -0x2daee0ad, RZ ;  /* 0xd2511f53e10a7825 */ /* 0x000fe800078e00ff */
[----:B------:R-:W-:Y:S01]  /*2af0*/  FFMA.FTZ R226, R15, UR47, -R6 ;  /* 0x0000002f0fe27c23 */ /* 0x000fe20008010806 */
[-C--:B------:R-:W-:Y:S03]  /*2b00*/  HMMA.16816.F32.BF16 R28, R104, R102.reuse, R28 ;  /* 0x00000066681c723c */ /* 0x080fe6000004181c */
[----:B------:R3:W-:Y:S01]  /*2b10*/  MUFU.EX2 R220, R226 ;  /* 0x000000e200dc7308 */ /* 0x0007e20000000800 */
[----:B-1----:R-:W-:Y:S02]  /*2b20*/  FFMA.FTZ R213, R9, UR47, -R5 ;  /* 0x0000002f09d57c23 */ /* 0x002fe40008010805 */
[C---:B------:R-:W-:Y:S05]  /*2b30*/  HMMA.16816.F32.BF16 R32, R124.reuse, R102, R32 ;  /* 0x000000667c20723c */ /* 0x040fea0000041820 */
[----:B------:R-:W-:Y:S01]  /*2b40*/  FFMA.FTZ R233, R23, UR47, -R176 ;  /* 0x0000002f17e97c23 */ /* 0x000fe200080108b0 */
[----:B--2---:R-:W-:Y:S01]  /*2b50*/  LOP3.LUT R227, R11, UR52, R222, 0x96, !PT ;  /* 0x000000340be37c12 */ /* 0x004fe2000f8e96de */
[----:B------:R-:W-:Y:S01]  /*2b60*/  FFMA.FTZ R239, R22, UR47, -R176 ;  /* 0x0000002f16ef7c23 */ /* 0x000fe200080108b0 */
[----:B------:R-:W1:Y:S01]  /*2b70*/  MUFU.EX2 R199, R199 ;  /* 0x000000c700c77308 */ /* 0x000e620000000800 */
[-C--:B------:R-:W-:Y:S03]  /*2b80*/  HMMA.16816.F32.BF16 R36, R124, R108.reuse, R36 ;  /* 0x0000006c7c24723c */ /* 0x080fe60000041824 */
[----:B------:R-:W-:Y:S04]  /*2b90*/  IMAD.WIDE.U32 R118, R227, -0x326172a9, RZ ;  /* 0xcd9e8d57e3767825 */ /* 0x000fe800078e00ff */
[----:B------:R-:W-:Y:S01]  /*2ba0*/  FFMA.FTZ R247, R26, UR47, -R6 ;  /* 0x0000002f1af77c23 */ /* 0x000fe20008010806 */
[----:B---3--:R-:W-:Y:S03]  /*2bb0*/  FFMA.FTZ R226, R17, UR47, -R117 ;  /* 0x0000002f11e27c23 */ /* 0x008fe60008010875 */
[----:B------:R-:W-:Y:S01]  /*2bc0*/  LOP3.LUT R17, R250, 0xff, RZ, 0xc0, !PT ;  /* 0x000000fffa117812 */ /* 0x000fe200078ec0ff */
[----:B------:R2:W-:Y:S01]  /*2bd0*/  MUFU.EX2 R227, R233 ;  /* 0x000000e900e37308 */ /* 0x0005e20000000800 */
[C---:B------:R-:W-:Y:S04]  /*2be0*/  HMMA.16816.F32.BF16 R40, R104.reuse, R108, R40 ;  /* 0x0000006c6828723c */ /* 0x040fe80000041828 */
[----:B------:R-:W-:Y:S01]  /*2bf0*/  LOP3.LUT R22, R118, 0xff, RZ, 0xc0, !PT ;  /* 0x000000ff76167812 */ /* 0x000fe200078ec0ff */
[----:B------:R-:W-:Y:S01]  /*2c00*/  IMAD.WIDE.U32 R244, R244, -0x2daee0ad, RZ ;  /* 0xd2511f53f4f47825 */ /* 0x000fe200078e00ff */
[-C--:B------:R-:W-:Y:S03]  /*2c10*/  HMMA.16816.F32.BF16 R44, R104, R110.reuse, R44 ;  /* 0x0000006e682c723c */ /* 0x080fe6000004182c */
[----:B------:R-:W3:Y:S02]  /*2c20*/  MUFU.EX2 R214, R214 ;  /* 0x000000d600d67308 */ /* 0x000ee40000000800 */
[----:B------:R-:W-:Y:S01]  /*2c30*/  LOP3.LUT R225, R245, UR52, R228, 0x96, !PT ;  /* 0x00000034f5e17c12 */ /* 0x000fe2000f8e96e4 */
[----:B------:R-:W-:Y:S01]  /*2c40*/  IMAD.WIDE.U32 R248, R248, -0x326172a9, RZ ;  /* 0xcd9e8d57f8f87825 */ /* 0x000fe200078e00ff */
[C---:B------:R-:W-:Y:S06]  /*2c50*/  HMMA.16816.F32.BF16 R48, R124.reuse, R110, R48 ;  /* 0x0000006e7c30723c */ /* 0x040fec0000041830 */
[----:B------:R-:W4:Y:S01]  /*2c60*/  MUFU.EX2 R210, R210 ;  /* 0x000000d200d27308 */ /* 0x000f220000000800 */
[----:B------:R-:W-:Y:S04]  /*2c70*/  LOP3.LUT R234, R249, UR51, R234, 0x96, !PT ;  /* 0x00000033f9ea7c12 */ /* 0x000fe8000f8e96ea */
[----:B------:R-:W-:Y:S01]  /*2c80*/  IMAD.WIDE.U32 R14, R223, -0x2daee0ad, RZ ;  /* 0xd2511f53df0e7825 */ /* 0x000fe200078e00ff */
[----:B------:R-:W-:Y:S03]  /*2c90*/  UIADD3 UR51, UR46, -0x4ab325aa, URZ ;  /* 0xb54cda562e337890 */ /* 0x000fe6000fffe03f */
[----:B------:R-:W-:Y:S01]  /*2ca0*/  FFMA.FTZ R217, R12, UR47, -R5 ;  /* 0x0000002f0cd97c23 */ /* 0x000fe20008010805 */
[----:B------:R-:W4:Y:S01]  /*2cb0*/  MUFU.EX2 R213, R213 ;  /* 0x000000d500d57308 */ /* 0x000f220000000800 */
[----:B------:R-:W-:Y:S01]  /*2cc0*/  LOP3.LUT R231, R14, 0xff, RZ, 0xc0, !PT ;  /* 0x000000ff0ee77812 */ /* 0x000fe200078ec0ff */
[----:B------:R-:W-:Y:S01]  /*2cd0*/  IMAD.WIDE.U32 R242, R225, -0x326172a9, RZ ;  /* 0xcd9e8d57e1f27825 */ /* 0x000fe200078e00ff */
[----:B------:R-:W-:Y:S02]  /*2ce0*/  SHF.R.U32.HI R228, RZ, 0x18, R14 ;  /* 0x00000018ffe47819 */ /* 0x000fe4000001160e */
[----:B------:R-:W-:Y:S01]  /*2cf0*/  LOP3.LUT R11, R15, UR50, R10, 0x96, !PT ;  /* 0x000000320f0b7c12 */ /* 0x000fe2000f8e960a */
[----:B------:R-:W-:Y:S01]  /*2d00*/  IMAD.U32 R110, RZ, RZ, UR6 ;  /* 0x00000006ff6e7e24 */ /* 0x000fe2000f8e00ff */
[----:B------:R-:W-:Y:S01]  /*2d10*/  LOP3.LUT R232, R243, UR51, R232, 0x96, !PT ;  /* 0x00000033f3e87c12 */ /* 0x000fe2000f8e96e8 */
[----:B------:R-:W-:Y:S01]  /*2d20*/  FFMA.FTZ R42, R42, UR47, -R6 ;  /* 0x0000002f2a2a7c23 */ /* 0x000fe20008010806 */
[----:B------:R-:W-:Y:S01]  /*2d30*/  ISETP.LE.U32.AND P1, PT, R231, UR48, PT ;  /* 0x00000030e7007c0c */ /* 0x000fe2000bf23070 */
[----:B------:R-:W-:Y:S01]  /*2d40*/  FFMA.FTZ R237, R21, UR47, -R117 ;  /* 0x0000002f15ed7c23 */ /* 0x000fe20008010875 */
[----:B--2---:R-:W-:Y:S01]  /*2d50*/  LOP3.LUT R233, R232, 0xff, RZ, 0xc0, !PT ;  /* 0x000000ffe8e97812 */ /* 0x004fe200078ec0ff */
[----:B------:R-:W-:Y:S01]  /*2d60*/  FFMA.FTZ R34, R34, UR47, -R176 ;  /* 0x0000002f22227c23 */ /* 0x000fe200080108b0 */
[----:B------:R-:W-:Y:S01]  /*2d70*/  LOP3.LUT R231, R11, 0xff, RZ, 0xc0, !PT ;  /* 0x000000ff0be77812 */ /* 0x000fe200078ec0ff */
[----:B------:R-:W-:Y:S01]  /*2d80*/  FFMA.FTZ R212, R8, UR47, -R5 ;  /* 0x0000002f08d47c23 */ /* 0x000fe20008010805 */
[----:B------:R-:W-:Y:S01]  /*2d90*/  ISETP.LE.U32.AND P5, PT, R233, UR48, PT ;  /* 0x00000030e9007c0c */ /* 0x000fe2000bfa3070 */
[----:B------:R-:W-:Y:S01]  /*2da0*/  FFMA.FTZ R221, R16, UR47, -R117 ;  /* 0x0000002f10dd7c23 */ /* 0x000fe20008010875 */
[----:B------:R-:W-:Y:S01]  /*2db0*/  SHF.R.U32.HI R10, RZ, 0x10, R14 ;  /* 0x00000010ff0a7819 */ /* 0x000fe2000001160e */
[--C-:B------:R-:W-:Y:S01]  /*2dc0*/  FFMA.FTZ R223, R18, UR47, -R176.reuse ;  /* 0x0000002f12df7c23 */ /* 0x100fe200080108b0 */
[----:B------:R-:W-:Y:S01]  /*2dd0*/  ISETP.LE.U32.AND P4, PT, R231, UR48, PT ;  /* 0x00000030e7007c0c */ /* 0x000fe2000bf83070 */
[----:B------:R-:W-:Y:S01]  /*2de0*/  FFMA.FTZ R222, R19, UR47, -R176 ;  /* 0x0000002f13de7c23 */ /* 0x000fe200080108b0 */
[----:B------:R-:W-:Y:S01]  /*2df0*/  LOP3.LUT R9, R14, 0xffff, RZ, 0xc0, !PT ;  /* 0x0000ffff0e097812 */ /* 0x000fe200078ec0ff */
[--C-:B------:R-:W-:Y:S01]  /*2e00*/  FFMA.FTZ R41, R41, UR47, -R5.reuse ;  /* 0x0000002f29297c23 */ /* 0x100fe20008010805 */
[----:B------:R-:W-:Y:S01]  /*2e10*/  LOP3.LUT R231, R232, 0xffff, RZ, 0xc0, !PT ;  /* 0x0000ffffe8e77812 */ /* 0x000fe200078ec0ff */
[----:B------:R-:W-:Y:S01]  /*2e20*/  FFMA.FTZ R45, R45, UR47, -R5 ;  /* 0x0000002f2d2d7c23 */ /* 0x000fe20008010805 */
[----:B------:R-:W-:Y:S01]  /*2e30*/  SHF.R.U32.HI R19, RZ, 0x10, R118 ;  /* 0x00000010ff137819 */ /* 0x000fe20000011676 */
[----:B------:R-:W-:Y:S01]  /*2e40*/  FFMA.FTZ R37, R37, UR47, -R117 ;  /* 0x0000002f25257c23 */ /* 0x000fe20008010875 */
[----:B------:R-:W-:Y:S01]  /*2e50*/  SHF.R.U32.HI R233, RZ, 0x8, R231 ;  /* 0x00000008ffe97819 */ /* 0x000fe200000116e7 */
[----:B------:R-:W-:Y:S01]  /*2e60*/  IMAD.WIDE.U32 R14, R224, -0x2daee0ad, RZ ;  /* 0xd2511f53e00e7825 */ /* 0x000fe200078e00ff */
[----:B------:R-:W-:Y:S01]  /*2e70*/  LOP3.LUT R21, R118, 0xffff, RZ, 0xc0, !PT ;  /* 0x0000ffff76157812 */ /* 0x000fe200078ec0ff */
[----:B------:R2:W-:Y:S01]  /*2e80*/  MUFU.EX2 R231, R247 ;  /* 0x000000f700e77308 */ /* 0x0005e20000000800 */
[----:B------:R-:W-:Y:S01]  /*2e90*/  ISETP.LE.U32.AND P6, PT, R228, UR48, PT ;  /* 0x00000030e4007c0c */ /* 0x000fe2000bfc3070 */
[----:B------:R-:W-:Y:S01]  /*2ea0*/  IMAD.U32 R111, RZ, RZ, UR7 ;  /* 0x00000007ff6f7e24 */ /* 0x000fe2000f8e00ff */
[----:B------:R-:W-:Y:S01]  /*2eb0*/  LOP3.LUT R238, R15, UR52, R238, 0x96, !PT ;  /* 0x000000340fee7c12 */ /* 0x000fe2000f8e96ee */
[----:B-1----:R-:W-:Y:S01]  /*2ec0*/  @!P5 FADD.FTZ R199, -R199, -RZ ;  /* 0x800000ffc7c7d221 */ /* 0x002fe20000010100 */
[----:B------:R-:W-:Y:S01]  /*2ed0*/  LOP3.LUT R233, R233, 0xffff, RZ, 0xc0, !PT ;  /* 0x0000ffffe9e97812 */ /* 0x000fe200078ec0ff */
[--C-:B------:R-:W-:Y:S01]  /*2ee0*/  FFMA.FTZ R224, R20, UR47, -R117.reuse ;  /* 0x0000002f14e07c23 */ /* 0x100fe20008010875 */
[----:B------:R-:W-:Y:S01]  /*2ef0*/  LOP3.LUT R7, R251, UR50, R14, 0x96, !PT ;  /* 0x00000032fb077c12 */ /* 0x000fe2000f8e960e */
[----:B------:R-:W-:Y:S01]  /*2f00*/  FFMA.FTZ R47, R47, UR47, -R6 ;  /* 0x0000002f2f2f7c23 */ /* 0x000fe20008010806 */
[----:B------:R-:W-:Y:S01]  /*2f10*/  SHF.R.U32.HI R249, RZ, 0x10, R232 ;  /* 0x00000010fff97819 */ /* 0x000fe200000116e8 */
[--C-:B------:R-:W-:Y:S01]  /*2f20*/  FFMA.FTZ R48, R48, UR47, -R117.reuse ;  /* 0x0000002f30307c23 */ /* 0x100fe20008010875 */
[----:B------:R-:W-:Y:S01]  /*2f30*/  SHF.R.U32.HI R15, RZ, 0x18, R250 ;  /* 0x00000018ff0f7819 */ /* 0x000fe200000116fa */
[----:B------:R-:W-:Y:S01]  /*2f40*/  FFMA.FTZ R50, R50, UR47, -R176 ;  /* 0x0000002f32327c23 */ /* 0x000fe200080108b0 */
[----:B------:R-:W-:Y:S01]  /*2f50*/  ISETP.LE.U32.AND P0, PT, R233, UR48, PT ;  /* 0x00000030e9007c0c */ /* 0x000fe2000bf03070 */
[----:B------:R-:W-:Y:S01]  /*2f60*/  FFMA.FTZ R49, R49, UR47, -R117 ;  /* 0x0000002f31317c23 */ /* 0x000fe20008010875 */
[----:B------:R-:W-:Y:S01]  /*2f70*/  SHF.R.U32.HI R14, RZ, 0x10, R250 ;  /* 0x00000010ff0e7819 */ /* 0x000fe200000116fa */
[----:B------:R-:W-:Y:S01]  /*2f80*/  IMAD.WIDE.U32 R250, R229, -0x326172a9, RZ ;  /* 0xcd9e8d57e5fa7825 */ /* 0x000fe200078e00ff */
[----:B------:R-:W-:Y:S01]  /*2f90*/  SHF.R.U32.HI R232, RZ, 0x18, R232 ;  /* 0x00000018ffe87819 */ /* 0x000fe200000116e8 */
[----:B------:R1:W-:Y:S01]  /*2fa0*/  MUFU.EX2 R228, R239 ;  /* 0x000000ef00e47308 */ /* 0x0003e20000000800 */
[----:B------:R-:W-:Y:S01]  /*2fb0*/  SHF.R.U32.HI R18, RZ, 0x18, R118 ;  /* 0x00000018ff127819 */ /* 0x000fe20000011676 */
[--C-:B------:R-:W-:Y:S01]  /*2fc0*/  FFMA.FTZ R229, R24, UR47, -R5.reuse ;  /* 0x0000002f18e57c23 */ /* 0x100fe20008010805 */
[----:B------:R-:W-:Y:S01]  /*2fd0*/  LOP3.LUT R248, R251, UR51, R248, 0x96, !PT ;  /* 0x00000033fbf87c12 */ /* 0x000fe2000f8e96f8 */
[----:B------:R-:W-:Y:S01]  /*2fe0*/  FFMA.FTZ R51, R51, UR47, -R176 ;  /* 0x0000002f33337c23 */ /* 0x000fe200080108b0 */
[----:B------:R-:W-:Y:S01]  /*2ff0*/  LOP3.LUT R249, R249, 0xff, RZ, 0xc0, !PT ;  /* 0x000000fff9f97812 */ /* 0x000fe200078ec0ff */
[----:B------:R-:W-:Y:S01]  /*3000*/  IMAD.WIDE.U32 R130, R238, -0x326172a9, RZ ;  /* 0xcd9e8d57ee827825 */ /* 0x000fe200078e00ff */
[----:B------:R-:W-:Y:S03]  /*3010*/  LOP3.LUT R233, R248, 0xffff, RZ, 0xc0, !PT ;  /* 0x0000fffff8e97812 */ /* 0x000fe600078ec0ff */
[----:B------:R-:W-:Y:S01]  /*3020*/  MUFU.EX2 R121, R50 ;  /* 0x0000003200797308 */ /* 0x000fe20000000800 */
[----:B------:R-:W-:Y:S01]  /*3030*/  ISETP.LE.U32.AND P3, PT, R232, UR48, PT ;  /* 0x00000030e8007c0c */ /* 0x000fe2000bf63070 */
[----:B---3--:R-:W-:Y:S01]  /*3040*/  @!P0 FADD.FTZ R214, -R214, -RZ ;  /* 0x800000ffd6d68221 */ /* 0x008fe20000010100 */
[--C-:B------:R-:W-:Y:S01]  /*3050*/  SHF.R.U32.HI R23, RZ, 0x18, R130.reuse ;  /* 0x00000018ff177819 */ /* 0x100fe20000011682 */
[----:B------:R-:W-:Y:S01]  /*3060*/  IMAD.WIDE.U32 R122, R230, -0x2daee0ad, RZ ;  /* 0xd2511f53e67a7825 */ /* 0x000fe200078e00ff */
[----:B------:R-:W-:Y:S02]  /*3070*/  ISETP.LE.U32.AND P2, PT, R249, UR48, PT ;  /* 0x00000030f9007c0c */ /* 0x000fe4000bf43070 */
[----:B--2---:R-:W-:Y:S01]  /*3080*/  LOP3.LUT R247, R248, 0xff, RZ, 0xc0, !PT ;  /* 0x000000fff8f77812 */ /* 0x004fe200078ec0ff */
[----:B------:R-:W-:Y:S01]  /*3090*/  FFMA.FTZ R230, R25, UR47, -R5 ;  /* 0x0000002f19e67c23 */ /* 0x000fe20008010805 */
[----:B------:R-:W-:Y:S01]  /*30a0*/  SHF.R.U32.HI R25, RZ, 0x10, R130 ;  /* 0x00000010ff197819 */ /* 0x000fe20000011682 */
[----:B------:R-:W2:Y:S01]  /*30b0*/  MUFU.EX2 R215, R215 ;  /* 0x000000d700d77308 */ /* 0x000ea20000000800 */
[----:B------:R-:W-:Y:S02]  /*30c0*/  SHF.R.U32.HI R249, RZ, 0x8, R233 ;  /* 0x00000008fff97819 */ /* 0x000fe400000116e9 */
[----:B------:R-:W-:Y:S01]  /*30d0*/  ISETP.LE.U32.AND P5, PT, R247, UR48, PT ;  /* 0x00000030f7007c0c */ /* 0x000fe2000bfa3070 */
[----:B----4-:R-:W-:Y:S01]  /*30e0*/  @!P3 FADD.FTZ R210, -R210, -RZ ;  /* 0x800000ffd2d2b221 */ /* 0x010fe20000010100 */
[----:B------:R-:W-:Y:S02]  /*30f0*/  LOP3.LUT R247, R249, 0xffff, RZ, 0xc0, !PT ;  /* 0x0000fffff9f77812 */ /* 0x000fe400078ec0ff */
[----:B------:R-:W-:Y:S01]  /*3100*/  LOP3.LUT R241, R242, 0xffff, RZ, 0xc0, !PT ;  /* 0x0000fffff2f17812 */ /* 0x000fe200078ec0ff */
[----:B------:R-:W-:Y:S01]  /*3110*/  @!P2 FADD.FTZ R211, -R211, -RZ ;  /* 0x800000ffd3d3a221 */ /* 0x000fe20000010100 */
[----:B------:R-:W-:Y:S01]  /*3120*/  LOP3.LUT R252, R119, UR51, R246, 0x96, !PT ;  /* 0x0000003377fc7c12 */ /* 0x000fe2000f8e96f6 */
[----:B------:R-:W3:Y:S01]  /*3130*/  MUFU.EX2 R216, R216 ;  /* 0x000000d800d87308 */ /* 0x000ee20000000800 */
[----:B------:R-:W-:Y:S02]  /*3140*/  SHF.R.U32.HI R249, RZ, 0x10, R248 ;  /* 0x00000010fff97819 */ /* 0x000fe400000116f8 */
[----:B------:R-:W-:Y:S01]  /*3150*/  LOP3.LUT R246, R250, 0xffff, RZ, 0xc0, !PT ;  /* 0x0000fffffaf67812 */ /* 0x000fe200078ec0ff */
[----:B------:R-:W-:Y:S01]  /*3160*/  FFMA.FTZ R251, R27, UR47, -R6 ;  /* 0x0000002f1bfb7c23 */ /* 0x000fe20008010806 */
[----:B------:R-:W-:Y:S01]  /*3170*/  LOP3.LUT R249, R249, 0xff, RZ, 0xc0, !PT ;  /* 0x000000fff9f97812 */ /* 0x000fe200078ec0ff */
[----:B------:R-:W-:Y:S01]  /*3180*/  IMAD.WIDE.U32 R26, R234, -0x2daee0ad, RZ ;  /* 0xd2511f53ea1a7825 */ /* 0x000fe200078e00ff */
[----:B------:R-:W-:Y:S03]  /*3190*/  LOP3.LUT R245, R250, 0xff, RZ, 0xc0, !PT ;  /* 0x000000fffaf57812 */ /* 0x000fe600078ec0ff */
[----:B------:R-:W-:Y:S01]  /*31a0*/  MUFU.EX2 R119, R49 ;  /* 0x0000003100777308 */ /* 0x000fe20000000800 */
[--C-:B-1----:R-:W-:Y:S02]  /*31b0*/  SHF.R.U32.HI R239, RZ, 0x10, R250.reuse ;  /* 0x00000010ffef7819 */ /* 0x102fe400000116fa */
[----:B------:R-:W-:Y:S01]  /*31c0*/  SHF.R.U32.HI R243, RZ, 0x18, R250 ;  /* 0x00000018fff37819 */ /* 0x000fe200000116fa */
[----:B------:R-:W-:Y:S01]  /*31d0*/  FFMA.FTZ R250, R28, UR47, -R5 ;  /* 0x0000002f1cfa7c23 */ /* 0x000fe20008010805 */
[----:B------:R-:W-:Y:S02]  /*31e0*/  ISETP.LE.U32.AND P0, PT, R247, UR48, PT ;  /* 0x00000030f7007c0c */ /* 0x000fe4000bf03070 */
[----:B------:R-:W-:Y:S03]  /*31f0*/  ISETP.LE.U32.AND P3, PT, R249, UR48, PT ;  /* 0x00000030f9007c0c */ /* 0x000fe6000bf63070 */
[----:B------:R1:W-:Y:S01]  /*3200*/  MUFU.EX2 R233, R250 ;  /* 0x000000fa00e97308 */ /* 0x0003e20000000800 */
[----:B------:R-:W-:Y:S02]  /*3210*/  SHF.R.U32.HI R249, RZ, 0x18, R26 ;  /* 0x00000018fff97819 */ /* 0x000fe4000001161a */
[----:B------:R-:W-:Y:S02]  /*3220*/  SHF.R.U32.HI R248, RZ, 0x18, R248 ;  /* 0x00000018fff87819 */ /* 0x000fe400000116f8 */
[----:B------:R-:W-:Y:S02]  /*3230*/  SHF.R.U32.HI R241, RZ, 0x8, R241 ;  /* 0x00000008fff17819 */ /* 0x000fe400000116f1 */
[----:B------:R-:W-:Y:S03]  /*3240*/  LOP3.LUT R235, R242, 0xff, RZ, 0xc0, !PT ;  /* 0x000000fff2eb7812 */ /* 0x000fe600078ec0ff */
[----:B------:R-:W4:Y:S01]  /*3250*/  MUFU.EX2 R217, R217 ;  /* 0x000000d900d97308 */ /* 0x000f220000000800 */
[----:B------:R-:W-:Y:S01]  /*3260*/  LOP3.LUT R241, R241, 0xffff, RZ, 0xc0, !PT ;  /* 0x0000fffff1f17812 */ /* 0x000fe200078ec0ff */
[----:B------:R-:W-:Y:S01]  /*3270*/  @!P0 FADD.FTZ R213, -R213, -RZ ;  /* 0x800000ffd5d58221 */ /* 0x000fe20000010100 */
[----:B------:R-:W-:Y:S01]  /*3280*/  ISETP.LE.U32.AND P0, PT, R248, UR48, PT ;  /* 0x00000030f8007c0c */ /* 0x000fe2000bf03070 */
[----:B--2---:R-:W-:Y:S01]  /*3290*/  @!P3 FADD.FTZ R215, -R215, -RZ ;  /* 0x800000ffd7d7b221 */ /* 0x004fe20000010100 */
[----:B------:R-:W-:Y:S02]  /*32a0*/  ISETP.LE.U32.AND P3, PT, R245, UR48, PT ;  /* 0x00000030f5007c0c */ /* 0x000fe4000bf63070 */
[----:B------:R-:W-:Y:S01]  /*32b0*/  ISETP.LE.U32.AND P2, PT, R235, UR48, PT ;  /* 0x00000030eb007c0c */ /* 0x000fe2000bf43070 */
[----:B------:R-:W-:Y:S01]  /*32c0*/  FFMA.FTZ R235, R30, UR47, -R6 ;  /* 0x0000002f1eeb7c23 */ /* 0x000fe20008010806 */
[----:B-1----:R-:W-:Y:S01]  /*32d0*/  SHF.R.U32.HI R250, RZ, 0x8, R246 ;  /* 0x00000008fffa7819 */ /* 0x002fe200000116f6 */
[--C-:B------:R-:W-:Y:S01]  /*32e0*/  FFMA.FTZ R246, R33, UR47, -R117.reuse ;  /* 0x0000002f21f67c23 */ /* 0x100fe20008010875 */
[----:B------:R-:W-:Y:S01]  /*32f0*/  LOP3.LUT R33, R122, 0xff, RZ, 0xc0, !PT ;  /* 0x000000ff7a217812 */ /* 0x000fe200078ec0ff */
[----:B------:R-:W1:Y:S01]  /*3300*/  MUFU.EX2 R218, R218 ;  /* 0x000000da00da7308 */ /* 0x000e620000000800 */
[----:B------:R-:W-:Y:S02]  /*3310*/  LOP3.LUT R245, R250, 0xffff, RZ, 0xc0, !PT ;  /* 0x0000fffffaf57812 */ /* 0x000fe400078ec0ff */
[----:B------:R-:W-:Y:S01]  /*3320*/  LOP3.LUT R244, R123, UR50, R244, 0x96, !PT ;  /* 0x000000327bf47c12 */ /* 0x000fe2000f8e96f4 */
[----:B---3--:R-:W-:Y:S01]  /*3330*/  @!P0 FADD.FTZ R216, -R216, -RZ ;  /* 0x800000ffd8d88221 */ /* 0x008fe20000010100 */
[----:B------:R-:W-:Y:S01]  /*3340*/  ISETP.LE.U32.AND P0, PT, R245, UR48, PT ;  /* 0x00000030f5007c0c */ /* 0x000fe2000bf03070 */
[----:B----4-:R-:W-:Y:S01]  /*3350*/  @!P3 FADD.FTZ R217, -R217, -RZ ;  /* 0x800000ffd9d9b221 */ /* 0x010fe20000010100 */
[----:B------:R-:W-:Y:S03]  /*3360*/  LOP3.LUT R245, R239, 0xff, RZ, 0xc0, !PT ;  /* 0x000000ffeff57812 */ /* 0x000fe600078ec0ff */
[----:B------:R2:W-:Y:S01]  /*3370*/  MUFU.EX2 R225, R237 ;  /* 0x000000ed00e17308 */ /* 0x0005e20000000800 */
[----:B------:R-:W-:Y:S01]  /*3380*/  LOP3.LUT R247, R27, UR50, R236, 0x96, !PT ;  /* 0x000000321bf77c12 */ /* 0x000fe2000f8e96ec */
[----:B------:R-:W-:Y:S01]  /*3390*/  FFMA.FTZ R236, R31, UR47, -R6 ;  /* 0x0000002f1fec7c23 */ /* 0x000fe20008010806 */
[----:B------:R-:W-:Y:S02]  /*33a0*/  ISETP.LE.U32.AND P3, PT, R245, UR48, PT ;  /* 0x00000030f5007c0c */ /* 0x000fe4000bf63070 */
[----:B------:R-:W-:Y:S02]  /*33b0*/  LOP3.LUT R245, R244, 0xffff, RZ, 0xc0, !PT ;  /* 0x0000fffff4f57812 */ /* 0x000fe400078ec0ff */
[----:B------:R-:W-:Y:S03]  /*33c0*/  LOP3.LUT R31, R26, 0xffff, RZ, 0xc0, !PT ;  /* 0x0000ffff1a1f7812 */ /* 0x000fe600078ec0ff */
[----:B------:R3:W-:Y:S01]  /*33d0*/  MUFU.EX2 R238, R246 ;  /* 0x000000f600ee7308 */ /* 0x0007e20000000800 */
[----:B------:R-:W-:Y:S01]  /*33e0*/  LOP3.LUT R27, R131, UR51, R240, 0x96, !PT ;  /* 0x00000033831b7c12 */ /* 0x000fe2000f8e96f0 */
[----:B-1----:R-:W-:Y:S01]  /*33f0*/  @!P0 FADD.FTZ R218, -R218, -RZ ;  /* 0x800000ffdada8221 */ /* 0x002fe20000010100 */
[----:B------:R-:W-:Y:S01]  /*3400*/  ISETP.LE.U32.AND P0, PT, R243, UR48, PT ;  /* 0x00000030f3007c0c */ /* 0x000fe2000bf03070 */
[----:B------:R-:W-:Y:S01]  /*3410*/  FFMA.FTZ R243, R36, UR47, -R117 ;  /* 0x0000002f24f37c23 */ /* 0x000fe20008010875 */
[----:B------:R-:W-:Y:S01]  /*3420*/  SHF.R.U32.HI R245, RZ, 0x8, R245 ;  /* 0x00000008fff57819 */ /* 0x000fe200000116f5 */
[----:B------:R-:W-:Y:S01]  /*3430*/  FFMA.FTZ R240, R35, UR47, -R176 ;  /* 0x0000002f23f07c23 */ /* 0x000fe200080108b0 */
[----:B------:R-:W-:Y:S01]  /*3440*/  LOP3.LUT R30, R26, 0xff, RZ, 0xc0, !PT ;  /* 0x000000ff1a1e7812 */ /* 0x000fe200078ec0ff */
[----:B------:R-:W-:Y:S01]  /*3450*/  @!P3 FADD.FTZ R219, -R219, -RZ ;  /* 0x800000ffdbdbb221 */ /* 0x000fe20000010100 */
[----:B------:R-:W-:Y:S01]  /*3460*/  ISETP.LE.U32.AND P3, PT, R241, UR48, PT ;  /* 0x00000030f1007c0c */ /* 0x000fe2000bf63070 */
[----:B------:R-:W1:Y:S01]  /*3470*/  MUFU.EX2 R226, R226 ;  /* 0x000000e200e27308 */ /* 0x000e620000000800 */
[--C-:B--2---:R-:W-:Y:S01]  /*3480*/  SHF.R.U32.HI R237, RZ, 0x18, R242.reuse ;  /* 0x00000018ffed7819 */ /* 0x104fe200000116f2 */
[----:B------:R-:W-:Y:S01]  /*3490*/  FFMA.FTZ R35, R40, UR47, -R5 ;  /* 0x0000002f28237c23 */ /* 0x000fe20008010805 */
[----:B------:R-:W-:Y:S02]  /*34a0*/  SHF.R.U32.HI R242, RZ, 0x10, R242 ;  /* 0x00000010fff27819 */ /* 0x000fe400000116f2 */
[----:B------:R-:W-:Y:S01]  /*34b0*/  LOP3.LUT R245, R245, 0xffff, RZ, 0xc0, !PT ;  /* 0x0000fffff5f57812 */ /* 0x000fe200078ec0ff */
[----:B------:R-:W-:Y:S01]  /*34c0*/  @!P0 FADD.FTZ R220, -R220, -RZ ;  /* 0x800000ffdcdc8221 */ /* 0x000fe20000010100 */
[----:B------:R-:W-:Y:S03]  /*34d0*/  LOP3.LUT R242, R242, 0xff, RZ, 0xc0, !PT ;  /* 0x000000fff2f27812 */ /* 0x000fe600078ec0ff */
[----:B------:R2:W-:Y:S01]  /*34e0*/  MUFU.EX2 R241, R243 ;  /* 0x000000f300f17308 */ /* 0x0005e20000000800 */
[----:B------:R-:W-:Y:S01]  /*34f0*/  SHF.R.U32.HI R248, RZ, 0x10, R26 ;  /* 0x00000010fff87819 */ /* 0x000fe2000001161a */
[----:B---3--:R-:W-:Y:S01]  /*3500*/  FFMA.FTZ R246, R38, UR47, -R176 ;  /* 0x0000002f26f67c23 */ /* 0x008fe200080108b0 */
[----:B------:R-:W-:Y:S02]  /*3510*/  LOP3.LUT R26, R130, 0xff, RZ, 0xc0, !PT ;  /* 0x000000ff821a7812 */ /* 0x000fe400078ec0ff */
[----:B------:R-:W-:Y:S02]  /*3520*/  ISETP.LE.U32.AND P0, PT, R242, UR48, PT ;  /* 0x00000030f2007c0c */ /* 0x000fe4000bf03070 */
[----:B------:R-:W-:Y:S03]  /*3530*/  LOP3.LUT R118, R122, 0xffff, RZ, 0xc0, !PT ;  /* 0x0000ffff7a767812 */ /* 0x000fe600078ec0ff */
[----:B------:R3:W-:Y:S01]  /*3540*/  MUFU.EX2 R239, R34 ;  /* 0x0000002200ef7308 */ /* 0x0007e20000000800 */
[----:B------:R-:W-:Y:S01]  /*3550*/  SHF.R.U32.HI R250, RZ, 0x18, R122 ;  /* 0x00000018fffa7819 */ /* 0x000fe2000001167a */
[----:B-1----:R-:W-:Y:S08]  /*3560*/  @!P3 FADD.FTZ R226, -R226, -RZ ;  /* 0x800000ffe2e2b221 */ /* 0x002ff00000010100 */
[----:B------:R-:W1:Y:S01]  /*3570*/  MUFU.EX2 R212, R212 ;  /* 0x000000d400d47308 */ /* 0x000e620000000800 */
[--C-:B--2---:R-:W-:Y:S04]  /*3580*/  SHF.R.U32.HI R243, RZ, 0x18, R244.reuse ;  /* 0x00000018fff37819 */ /* 0x104fe800000116f4 */
[----:B------:R-:W-:Y:S05]  /*3590*/  ISETP.LE.U32.AND P3, PT, R243, UR48, PT ;  /* 0x00000030f3007c0c */ /* 0x000fea000bf63070 */
[----:B------:R-:W2:Y:S01]  /*35a0*/  MUFU.EX2 R221, R221 ;  /* 0x000000dd00dd7308 */ /* 0x000ea20000000800 */
[----:B---3--:R-:W-:Y:S09]  /*35b0*/  LOP3.LUT R34, R244, 0xff, RZ, 0xc0, !PT ;  /* 0x000000fff4227812 */ /* 0x008ff200078ec0ff */
[----:B------:R-:W3:Y:S01]  /*35c0*/  MUFU.EX2 R223, R223 ;  /* 0x000000df00df7308 */ /* 0x000ee20000000800 */
[----:B-1----:R-:W-:Y:S01]  /*35d0*/  @!P5 FADD.FTZ R212, -R212, -RZ ;  /* 0x800000ffd4d4d221 */ /* 0x002fe20000010100 */
[----:B------:R-:W-:Y:S01]  /*35e0*/  ISETP.LE.U32.AND P5, PT, R237, UR48, PT ;  /* 0x00000030ed007c0c */ /* 0x000fe2000bfa3070 */
[----:B------:R-:W-:Y:S01]  /*35f0*/  @!P3 FADD.FTZ R227, -R227, -RZ ;  /* 0x800000ffe3e3b221 */ /* 0x000fe20000010100 */
[----:B------:R-:W-:Y:S06]  /*3600*/  FFMA.FTZ R237, R32, UR47, -R117 ;  /* 0x0000002f20ed7c23 */ /* 0x000fec0008010875 */
[----:B------:R-:W1:Y:S01]  /*3610*/  MUFU.EX2 R222, R222 ;  /* 0x000000de00de7308 */ /* 0x000e620000000800 */
[----:B--2---:R-:W-:Y:S01]  /*3620*/  @!P2 FADD.FTZ R221, -R221, -RZ ;  /* 0x800000ffdddda221 */ /* 0x004fe20000010100 */
[----:B------:R-:W-:Y:S02]  /*3630*/  ISETP.LE.U32.AND P2, PT, R34, UR48, PT ;  /* 0x0000003022007c0c */ /* 0x000fe4000bf43070 */
[----:B------:R-:W-:Y:S01]  /*3640*/  SHF.R.U32.HI R34, RZ, 0x10, R244 ;  /* 0x00000010ff227819 */ /* 0x000fe200000116f4 */
[----:B------:R-:W-:Y:S05]  /*3650*/  FFMA.FTZ R244, R39, UR47, -R176 ;  /* 0x0000002f27f47c23 */ /* 0x000fea00080108b0 */
[----:B------:R2:W-:Y:S01]  /*3660*/  MUFU.EX2 R243, R246 ;  /* 0x000000f600f37308 */ /* 0x0005e20000000800 */
[----:B---3--:R-:W-:Y:S01]  /*3670*/  @!P0 FADD.FTZ R223, -R223, -RZ ;  /* 0x800000ffdfdf8221 */ /* 0x008fe20000010100 */
[----:B------:R-:W-:Y:S02]  /*3680*/  ISETP.LE.U32.AND P0, PT, R245, UR48, PT ;  /* 0x00000030f5007c0c */ /* 0x000fe4000bf03070 */
[----:B------:R-:W-:Y:S02]  /*3690*/  LOP3.LUT R245, R34, 0xff, RZ, 0xc0, !PT ;  /* 0x000000ff22f57812 */ /* 0x000fe400078ec0ff */
[----:B------:R-:W-:Y:S04]  /*36a0*/  LOP3.LUT R34, R247, 0xffff, RZ, 0xc0, !PT ;  /* 0x0000fffff7227812 */ /* 0x000fe800078ec0ff */
[----:B------:R-:W3:Y:S01]  /*36b0*/  MUFU.EX2 R224, R224 ;  /* 0x000000e000e07308 */ /* 0x000ee20000000800 */
[----:B-1----:R-:W-:Y:S01]  /*36c0*/  @!P5 FADD.FTZ R222, -R222, -RZ ;  /* 0x800000ffdeded221 */ /* 0x002fe20000010100 */
[----:B------:R-:W-:Y:S02]  /*36d0*/  SHF.R.U32.HI R40, RZ, 0x8, R34 ;  /* 0x00000008ff287819 */ /* 0x000fe40000011622 */
[----:B------:R-:W-:Y:S02]  /*36e0*/  ISETP.LE.U32.AND P5, PT, R245, UR48, PT ;  /* 0x00000030f5007c0c */ /* 0x000fe4000bfa3070 */
[----:B------:R-:W-:Y:S01]  /*36f0*/  LOP3.LUT R40, R40, 0xffff, RZ, 0xc0, !PT ;  /* 0x0000ffff28287812 */ /* 0x000fe200078ec0ff */
[----:B------:R-:W-:Y:S01]  /*3700*/  @!P0 FADD.FTZ R225, -R225, -RZ ;  /* 0x800000ffe1e18221 */ /* 0x000fe20000010100 */
[----:B------:R-:W-:Y:S02]  /*3710*/  LOP3.LUT R245, R247, 0xff, RZ, 0xc0, !PT ;  /* 0x000000fff7f57812 */ /* 0x000fe400078ec0ff */
[----:B------:R1:W-:Y:S01]  /*3720*/  MUFU.EX2 R232, R251 ;  /* 0x000000fb00e87308 */ /* 0x0003e20000000800 */
[--C-:B--2---:R-:W-:Y:S02]  /*3730*/  SHF.R.U32.HI R246, RZ, 0x10, R247.reuse ;  /* 0x00000010fff67819 */ /* 0x104fe400000116f7 */
[----:B------:R-:W-:Y:S02]  /*3740*/  ISETP.LE.U32.AND P0, PT, R40, UR48, PT ;  /* 0x0000003028007c0c */ /* 0x000fe4000bf03070 */
[----:B------:R-:W-:Y:S02]  /*3750*/  LOP3.LUT R40, R246, 0xff, RZ, 0xc0, !PT ;  /* 0x000000fff6287812 */ /* 0x000fe400078ec0ff */
[----:B------:R-:W-:Y:S03]  /*3760*/  SHF.R.U32.HI R247, RZ, 0x18, R247 ;  /* 0x00000018fff77819 */ /* 0x000fe600000116f7 */
[----:B------:R-:W2:Y:S01]  /*3770*/  MUFU.EX2 R229, R229 ;  /* 0x000000e500e57308 */ /* 0x000ea20000000800 */
[----:B---3--:R-:W-:Y:S01]  /*3780*/  @!P2 FADD.FTZ R224, -R224, -RZ ;  /* 0x800000ffe0e0a221 */ /* 0x008fe20000010100 */
[----:B------:R-:W-:Y:S01]  /*3790*/  ISETP.LE.U32.AND P2, PT, R245, UR48, PT ;  /* 0x00000030f5007c0c */ /* 0x000fe2000bf43070 */
[----:B------:R-:W-:Y:S01]  /*37a0*/  @!P5 FADD.FTZ R228, -R228, -RZ ;  /* 0x800000ffe4e4d221 */ /* 0x000fe20000010100 */
[----:B------:R-:W-:Y:S02]  /*37b0*/  ISETP.LE.U32.AND P5, PT, R40, UR48, PT ;  /* 0x0000003028007c0c */ /* 0x000fe4000bfa3070 */
[----:B------:R-:W-:Y:S02]  /*37c0*/  ISETP.LE.U32.AND P3, PT, R247, UR48, PT ;  /* 0x00000030f7007c0c */ /* 0x000fe4000bf63070 */
[----:B------:R-:W-:Y:S02]  /*37d0*/  SHF.R.U32.HI R40, RZ, 0x8, R31 ;  /* 0x00000008ff287819 */ /* 0x000fe4000001161f */
[----:B------:R3:W-:Y:S01]  /*37e0*/  MUFU.EX2 R246, R41 ;  /* 0x0000002900f67308 */ /* 0x0007e20000000800 */
[--C-:B-1----:R-:W-:Y:S01]  /*37f0*/  FFMA.FTZ R251, R29, UR47, -R5.reuse ;  /* 0x0000002f1dfb7c23 */ /* 0x102fe20008010805 */
[----:B------:R-:W-:Y:S01]  /*3800*/  LOP3.LUT R29, R130, 0xffff, RZ, 0xc0, !PT ;  /* 0x0000ffff821d7812 */ /* 0x000fe200078ec0ff */
[----:B------:R-:W-:Y:S01]  /*3810*/  FFMA.FTZ R31, R43, UR47, -R6 ;  /* 0x0000002f2b1f7c23 */ /* 0x000fe20008010806 */
[----:B------:R-:W-:Y:S06]  /*3820*/  LOP3.LUT R40, R40, 0xffff, RZ, 0xc0, !PT ;  /* 0x0000ffff28287812 */ /* 0x000fec00078ec0ff */
[----:B------:R-:W1:Y:S01]  /*3830*/  MUFU.EX2 R230, R230 ;  /* 0x000000e600e67308 */ /* 0x000e620000000800 */
[----:B--2---:R-:W-:Y:S01]  /*3840*/  @!P2 FADD.FTZ R229, -R229, -RZ ;  /* 0x800000ffe5e5a221 */ /* 0x004fe20000010100 */
[----:B------:R-:W-:Y:S01]  /*3850*/  ISETP.LE.U32.AND P2, PT, R30, UR48, PT ;  /* 0x000000301e007c0c */ /* 0x000fe2000bf43070 */
[----:B------:R-:W-:Y:S01]  /*3860*/  @!P5 FADD.FTZ R231, -R231, -RZ ;  /* 0x800000ffe7e7d221 */ /* 0x000fe20000010100 */
[----:B------:R-:W-:Y:S01]  /*3870*/  FFMA.FTZ R30, R44, UR47, -R5 ;  /* 0x0000002f2c1e7c23 */ /* 0x000fe20008010805 */
[----:B------:R-:W-:Y:S01]  /*3880*/  SHF.R.U32.HI R44, RZ, 0x8, R118 ;  /* 0x00000008ff2c7819 */ /* 0x000fe20000011676 */
[----:B------:R-:W-:Y:S01]  /*3890*/  @!P3 FADD.FTZ R232, -R232, -RZ ;  /* 0x800000ffe8e8b221 */ /* 0x000fe20000010100 */
[----:B------:R-:W-:Y:S03]  /*38a0*/  ISETP.LE.U32.AND P3, PT, R249, UR48, PT ;  /* 0x00000030f9007c0c */ /* 0x000fe6000bf63070 */
[----:B------:R2:W-:Y:S01]  /*38b0*/  MUFU.EX2 R247, R42 ;  /* 0x0000002a00f77308 */ /* 0x0005e20000000800 */
[----:B---3--:R-:W-:Y:S02]  /*38c0*/  LOP3.LUT R41, R248, 0xff, RZ, 0xc0, !PT ;  /* 0x000000fff8297812 */ /* 0x008fe400078ec0ff */
[----:B------:R-:W-:Y:S02]  /*38d0*/  LOP3.LUT R44, R44, 0xffff, RZ, 0xc0, !PT ;  /* 0x0000ffff2c2c7812 */ /* 0x000fe400078ec0ff */
[----:B------:R-:W-:Y:S01]  /*38e0*/  ISETP.LE.U32.AND P5, PT, R41, UR48, PT ;  /* 0x0000003029007c0c */ /* 0x000fe2000bfa3070 */
[----:B------:R-:W-:Y:S01]  /*38f0*/  @!P2 FADD.FTZ R233, -R233, -RZ ;  /* 0x800000ffe9e9a221 */ /* 0x000fe20000010100 */
[----:B------:R-:W-:Y:S03]  /*3900*/  ISETP.LE.U32.AND P2, PT, R33, UR48, PT ;  /* 0x0000003021007c0c */ /* 0x000fe6000bf43070 */
[----:B------:R3:W4:Y:S01]  /*3910*/  MUFU.EX2 R234, R251 ;  /* 0x000000fb00ea7308 */ /* 0x0007220000000800 */
[----:B-1----:R-:W-:Y:S01]  /*3920*/  @!P0 FADD.FTZ R230, -R230, -RZ ;  /* 0x800000ffe6e68221 */ /* 0x002fe20000010100 */
[----:B------:R-:W-:Y:S08]  /*3930*/  ISETP.LE.U32.AND P0, PT, R40, UR48, PT ;  /* 0x0000003028007c0c */ /* 0x000ff0000bf03070 */
[----:B------:R-:W1:Y:S01]  /*3940*/  MUFU.EX2 R235, R235 ;  /* 0x000000eb00eb7308 */ /* 0x000e620000000800 */
[----:B--2---:R-:W2:Y:S09]  /*3950*/  LDSM.16.M88.4 R40, [R165+0x6c00] ;  /* 0x006c0000a528783b */ /* 0x004eb20000000200 */
[----:B------:R-:W1:Y:S01]  /*3960*/  MUFU.EX2 R236, R236 ;  /* 0x000000ec00ec7308 */ /* 0x000e620000000800 */
[----:B---3--:R-:W-:Y:S01]  /*3970*/  SHF.R.U32.HI R251, RZ, 0x10, R122 ;  /* 0x00000010fffb7819 */ /* 0x008fe2000001167a */
[----:B----4-:R-:W-:Y:S01]  /*3980*/  @!P0 FADD.FTZ R234, -R234, -RZ ;  /* 0x800000ffeaea8221 */ /* 0x010fe20000010100 */
[----:B------:R-:W-:Y:S02]  /*3990*/  ISETP.LE.U32.AND P0, PT, R250, UR48, PT ;  /* 0x00000030fa007c0c */ /* 0x000fe4000bf03070 */
[----:B------:R-:W-:Y:S05]  /*39a0*/  LOP3.LUT R251, R251, 0xff, RZ, 0xc0, !PT ;  /* 0x000000fffbfb7812 */ /* 0x000fea00078ec0ff */
[----:B------:R-:W3:Y:S01]  /*39b0*/  MUFU.EX2 R237, R237 ;  /* 0x000000ed00ed7308 */ /* 0x000ee20000000800 */
[----:B-1----:R-:W-:Y:S01]  /*39c0*/  @!P5 FADD.FTZ R235, -R235, -RZ ;  /* 0x800000ffebebd221 */ /* 0x002fe20000010100 */
[----:B------:R-:W-:Y:S02]  /*39d0*/  ISETP.LE.U32.AND P5, PT, R44, UR48, PT ;  /* 0x000000302c007c0c */ /* 0x000fe4000bfa3070 */
[----:B------:R-:W-:Y:S06]  /*39e0*/  LOP3.LUT R44, R252, 0xff, RZ, 0xc0, !PT ;  /* 0x000000fffc2c7812 */ /* 0x000fec00078ec0ff */
[----:B------:R1:W-:Y:S01]  /*39f0*/  MUFU.EX2 R249, R30 ;  /* 0x0000001e00f97308 */ /* 0x0003e20000000800 */
[----:B------:R-:W-:Y:S01]  /*3a00*/  @!P3 FADD.FTZ R236, -R236, -RZ ;  /* 0x800000ffececb221 */ /* 0x000fe20000010100 */
[----:B------:R-:W-:Y:S04]  /*3a10*/  ISETP.LE.U32.AND P3, PT, R251, UR48, PT ;  /* 0x00000030fb007c0c */ /* 0x000fe8000bf63070 */
[----:B------:R-:W-:Y:S01]  /*3a20*/  F2FP.RELU.BF16.F32.PACK_AB R50, R236, R235 ;  /* 0x000000ebec32723e */ /* 0x000fe200000018ff */
[----:B------:R-:W-:Y:S03]  /*3a30*/  @!P5 FADD.FTZ R238, -R238, -RZ ;  /* 0x800000ffeeeed221 */ /* 0x000fe60000010100 */
[----:B------:R-:W4:Y:S01]  /*3a40*/  MUFU.EX2 R240, R240 ;  /* 0x000000f000f07308 */ /* 0x000f220000000800 */
[----:B---3--:R-:W-:Y:S01]  /*3a50*/  @!P2 FADD.FTZ R237, -R237, -RZ ;  /* 0x800000ffededa221 */ /* 0x008fe20000010100 */
[----:B------:R-:W-:Y:S02]  /*3a60*/  ISETP.LE.U32.AND P2, PT, R44, UR48, PT ;  /* 0x000000302c007c0c */ /* 0x000fe4000bf43070 */
[----:B------:R-:W-:Y:S01]  /*3a70*/  LOP3.LUT R44, R252, 0xffff, RZ, 0xc0, !PT ;  /* 0x0000fffffc2c7812 */ /* 0x000fe200078ec0ff */
[----:B------:R-:W-:Y:S03]  /*3a80*/  @!P3 FADD.FTZ R239, -R239, -RZ ;  /* 0x800000ffefefb221 */ /* 0x000fe60000010100 */
[----:B------:R-:W-:Y:S02]  /*3a90*/  SHF.R.U32.HI R44, RZ, 0x8, R44 ;  /* 0x00000008ff2c7819 */ /* 0x000fe4000001162c */
[----:B------:R3:W-:Y:S01]  /*3aa0*/  MUFU.EX2 R250, R45 ;  /* 0x0000002d00fa7308 */ /* 0x0007e20000000800 */
[----:B-1----:R-:W-:Y:S01]  /*3ab0*/  FFMA.FTZ R30, R46, UR47, -R6 ;  /* 0x0000002f2e1e7c23 */ /* 0x002fe20008010806 */
[--C-:B------:R-:W-:Y:S01]  /*3ac0*/  SHF.R.U32.HI R46, RZ, 0x10, R252.reuse ;  /* 0x00000010ff2e7819 */ /* 0x100fe200000116fc */
[-C--:B--2---:R-:W-:Y:S03]  /*3ad0*/  HMMA.16816.F32.BF16 R52, R124, R40.reuse, R52 ;  /* 0x000000287c34723c */ /* 0x084fe60000041834 */
[----:B------:R-:W-:Y:S01]  /*3ae0*/  LOP3.LUT R46, R46, 0xff, RZ, 0xc0, !PT ;  /* 0x000000ff2e2e7812 */ /* 0x000fe200078ec0ff */
[----:B------:R-:W-:Y:S01]  /*3af0*/  @!P2 FADD.FTZ R241, -R241, -RZ ;  /* 0x800000fff1f1a221 */ /* 0x000fe20000010100 */
[----:B------:R-:W-:Y:S02]  /*3b00*/  LOP3.LUT R44, R44, 0xffff, RZ, 0xc0, !PT ;  /* 0x0000ffff2c2c7812 */ /* 0x000fe400078ec0ff */
[----:B------:R-:W1:Y:S01]  /*3b10*/  MUFU.EX2 R242, R37 ;  /* 0x0000002500f27308 */ /* 0x000e620000000800 */
[----:B------:R-:W-:Y:S03]  /*3b20*/  ISETP.LE.U32.AND P3, PT, R46, UR48, PT ;  /* 0x000000302e007c0c */ /* 0x000fe6000bf63070 */
[----:B----4-:R-:W-:Y:S01]  /*3b30*/  @!P0 FADD.FTZ R240, -R240, -RZ ;  /* 0x800000fff0f08221 */ /* 0x010fe20000010100 */
[----:B------:R-:W-:Y:S01]  /*3b40*/  ISETP.LE.U32.AND P0, PT, R44, UR48, PT ;  /* 0x000000302c007c0c */ /* 0x000fe2000bf03070 */
[C---:B------:R-:W-:Y:S04]  /*3b50*/  HMMA.16816.F32.BF16 R56, R104.reuse, R40, R56 ;  /* 0x000000286838723c */ /* 0x040fe80000041838 */
[----:B---3--:R-:W-:Y:S01]  /*3b60*/  SHF.R.U32.HI R45, RZ, 0x18, R252 ;  /* 0x00000018ff2d7819 */ /* 0x008fe200000116fc */
[----:B------:R-:W2:Y:S01]  /*3b70*/  MUFU.EX2 R244, R244 ;  /* 0x000000f400f47308 */ /* 0x000ea20000000800 */
[----:B------:R-:W-:Y:S01]  /*3b80*/  LOP3.LUT R44, R27, 0xffff, RZ, 0xc0, !PT ;  /* 0x0000ffff1b2c7812 */ /* 0x000fe200078ec0ff */
[-C--:B------:R-:W-:Y:S03]  /*3b90*/  HMMA.16816.F32.BF16 R60, R104, R42.reuse, R60 ;  /* 0x0000002a683c723c */ /* 0x080fe6000004183c */
[----:B------:R-:W-:Y:S01]  /*3ba0*/  ISETP.LE.U32.AND P5, PT, R45, UR48, PT ;  /* 0x000000302d007c0c */ /* 0x000fe2000bfa3070 */
[----:B------:R-:W-:Y:S01]  /*3bb0*/  @!P3 FADD.FTZ R243, -R243, -RZ ;  /* 0x800000fff3f3b221 */ /* 0x000fe20000010100 */
[----:B------:R-:W-:Y:S01]  /*3bc0*/  LOP3.LUT R46, R27, 0xff, RZ, 0xc0, !PT ;  /* 0x000000ff1b2e7812 */ /* 0x000fe200078ec0ff */
[----:B------:R-:W-:Y:S02]  /*3bd0*/  HMMA.16816.F32.BF16 R64, R124, R42, R64 ;  /* 0x0000002a7c40723c */ /* 0x000fe40000041840 */
[----:B------:R3:W-:Y:S02]  /*3be0*/  MUFU.EX2 R252, R47 ;  /* 0x0000002f00fc7308 */ /* 0x0007e40000000800 */
[----:B------:R-:W-:Y:S01]  /*3bf0*/  ISETP.LE.U32.AND P2, PT, R46, UR48, PT ;  /* 0x000000302e007c0c */ /* 0x000fe2000bf43070 */
[----:B-1----:R-:W-:Y:S01]  /*3c00*/  @!P0 FADD.FTZ R242, -R242, -RZ ;  /* 0x800000fff2f28221 */ /* 0x002fe20000010100 */
[----:B------:R-:W-:Y:S01]  /*3c10*/  SHF.R.U32.HI R45, RZ, 0x10, R27 ;  /* 0x00000010ff2d7819 */ /* 0x000fe2000001161b */
[----:B------:R-:W-:Y:S01]  /*3c20*/  FFMA.FTZ R52, R52, UR47, -R117 ;  /* 0x0000002f34347c23 */ /* 0x000fe20008010875 */
[----:B------:R-:W-:Y:S04]  /*3c30*/  LOP3.LUT R43, R7, 0xffff, RZ, 0xc0, !PT ;  /* 0x0000ffff072b7812 */ /* 0x000fe800078ec0ff */
[----:B------:R-:W1:Y:S01]  /*3c40*/  MUFU.EX2 R245, R35 ;  /* 0x0000002300f57308 */ /* 0x000e620000000800 */
[----:B------:R-:W-:Y:S01]  /*3c50*/  SHF.R.U32.HI R44, RZ, 0x8, R44 ;  /* 0x00000008ff2c7819 */ /* 0x000fe2000001162c */
[----:B--2---:R-:W-:Y:S01]  /*3c60*/  @!P5 FADD.FTZ R244, -R244, -RZ ;  /* 0x800000fff4f4d221 */ /* 0x004fe20000010100 */
[----:B------:R-:W-:Y:S01]  /*3c70*/  F2FP.RELU.BF16.F32.PACK_AB R46, R218, R217 ;  /* 0x000000d9da2e723e */ /* 0x000fe200000018ff */
[----:B------:R-:W-:Y:S01]  /*3c80*/  FFMA.FTZ R55, R55, UR47, -R176 ;  /* 0x0000002f37377c23 */ /* 0x000fe200080108b0 */
[----:B------:R-:W-:Y:S01]  /*3c90*/  LOP3.LUT R45, R45, 0xff, RZ, 0xc0, !PT ;  /* 0x000000ff2d2d7812 */ /* 0x000fe200078ec0ff */
[--C-:B------:R-:W-:Y:S01]  /*3ca0*/  FFMA.FTZ R56, R56, UR47, -R5.reuse ;  /* 0x0000002f38387c23 */ /* 0x100fe20008010805 */
[----:B------:R-:W-:Y:S01]  /*3cb0*/  LOP3.LUT R44, R44, 0xffff, RZ, 0xc0, !PT ;  /* 0x0000ffff2c2c7812 */ /* 0x000fe200078ec0ff */
[----:B------:R-:W-:Y:S01]  /*3cc0*/  FFMA.FTZ R60, R60, UR47, -R5 ;  /* 0x0000002f3c3c7c23 */ /* 0x000fe20008010805 */
[----:B---3--:R-:W-:Y:S01]  /*3cd0*/  F2FP.RELU.BF16.F32.PACK_AB R47, R213, R212 ;  /* 0x000000d4d52f723e */ /* 0x008fe200000018ff */
[----:B------:R-:W-:Y:S01]  /*3ce0*/  FFMA.FTZ R62, R62, UR47, -R6 ;  /* 0x0000002f3e3e7c23 */ /* 0x000fe20008010806 */
[----:B------:R-:W-:Y:S01]  /*3cf0*/  ISETP.LE.U32.AND P3, PT, R45, UR48, PT ;  /* 0x000000302d007c0c */ /* 0x000fe2000bf63070 */
[----:B------:R-:W-:Y:S01]  /*3d00*/  MUFU.EX2 R120, R60 ;  /* 0x0000003c00787308 */ /* 0x000fe20000000800 */
[----:B------:R-:W-:Y:S01]  /*3d10*/  ISETP.LE.U32.AND P0, PT, R44, UR48, PT ;  /* 0x000000302c007c0c */ /* 0x000fe2000bf03070 */
[----:B------:R-:W-:Y:S01]  /*3d20*/  FFMA.FTZ R64, R64, UR47, -R117 ;  /* 0x0000002f40407c23 */ /* 0x000fe20008010875 */
[----:B------:R-:W-:Y:S01]  /*3d30*/  SHF.R.U32.HI R45, RZ, 0x18, R27 ;  /* 0x00000018ff2d7819 */ /* 0x000fe2000001161b */
[--C-:B------:R-:W-:Y:S01]  /*3d40*/  FFMA.FTZ R66, R66, UR47, -R176.reuse ;  /* 0x0000002f42427c23 */ /* 0x100fe200080108b0 */
[----:B------:R-:W-:Y:S01]  /*3d50*/  SHF.R.U32.HI R44, RZ, 0x8, R29 ;  /* 0x00000008ff2c7819 */ /* 0x000fe2000001161d */
[----:B-1----:R-:W-:Y:S01]  /*3d60*/  @!P2 FADD.FTZ R245, -R245, -RZ ;  /* 0x800000fff5f5a221 */ /* 0x002fe20000010100 */
[----:B------:R-:W-:Y:S03]  /*3d70*/  ISETP.LE.U32.AND P5, PT, R45, UR48, PT ;  /* 0x000000302d007c0c */ /* 0x000fe6000bfa3070 */
[----:B------:R-:W1:Y:S01]  /*3d80*/  MUFU.EX2 R248, R31 ;  /* 0x0000001f00f87308 */ /* 0x000e620000000800 */
[----:B------:R-:W-:Y:S01]  /*3d90*/  ISETP.LE.U32.AND P2, PT, R26, UR48, PT ;  /* 0x000000301a007c0c */ /* 0x000fe2000bf43070 */
[--C-:B------:R-:W-:Y:S01]  /*3da0*/  FFMA.FTZ R53, R53, UR47, -R117.reuse ;  /* 0x0000002f35357c23 */ /* 0x100fe20008010875 */
[----:B------:R-:W-:Y:S01]  /*3db0*/  LOP3.LUT R44, R44, 0xffff, RZ, 0xc0, !PT ;  /* 0x0000ffff2c2c7812 */ /* 0x000fe200078ec0ff */
[----:B------:R-:W-:Y:S01]  /*3dc0*/  FFMA.FTZ R117, R65, UR47, -R117 ;  /* 0x0000002f41757c23 */ /* 0x000fe20008010875 */
[----:B------:R-:W-:Y:S01]  /*3dd0*/  LOP3.LUT R40, R25, 0xff, RZ, 0xc0, !PT ;  /* 0x000000ff19287812 */ /* 0x000fe200078ec0ff */
[----:B------:R-:W-:Y:S01]  /*3de0*/  @!P0 FADD.FTZ R246, -R246, -RZ ;  /* 0x800000fff6f68221 */ /* 0x000fe20000010100 */
[----:B------:R-:W-:Y:S03]  /*3df0*/  ISETP.LE.U32.AND P0, PT, R44, UR48, PT ;  /* 0x000000302c007c0c */ /* 0x000fe6000bf03070 */
[----:B------:R-:W2:Y:S01]  /*3e00*/  MUFU.EX2 R251, R30 ;  /* 0x0000001e00fb7308 */ /* 0x000ea20000000800 */
[----:B------:R-:W-:Y:S01]  /*3e10*/  SHF.R.U32.HI R41, RZ, 0x8, R21 ;  /* 0x00000008ff297819 */ /* 0x000fe20000011615 */
[----:B------:R-:W-:Y:S01]  /*3e20*/  @!P3 FADD.FTZ R247, -R247, -RZ ;  /* 0x800000fff7f7b221 */ /* 0x000fe20000010100 */
[----:B------:R-:W-:Y:S01]  /*3e30*/  F2FP.RELU.BF16.F32.PACK_AB R45, R216, R215 ;  /* 0x000000d7d82d723e */ /* 0x000fe200000018ff */
[--C-:B------:R-:W-:Y:S01]  /*3e40*/  FFMA.FTZ R54, R54, UR47, -R176.reuse ;  /* 0x0000002f36367c23 */ /* 0x100fe200080108b0 */
[----:B------:R-:W-:Y:S01]  /*3e50*/  ISETP.LE.U32.AND P3, PT, R22, UR48, PT ;  /* 0x0000003016007c0c */ /* 0x000fe2000bf63070 */
[----:B------:R-:W-:Y:S01]  /*3e60*/  @!P2 FADD.FTZ R249, -R249, -RZ ;  /* 0x800000fff9f9a221 */ /* 0x000fe20000010100 */
[----:B------:R-:W-:Y:S03]  /*3e70*/  F2FP.RELU.BF16.F32.PACK_AB R44, R220, R219 ;  /* 0x000000dbdc2c723e */ /* 0x000fe600000018ff */
[----:B------:R-:W3:Y:S01]  /*3e80*/  MUFU.EX2 R129, R64 ;  /* 0x0000004000817308 */ /* 0x000ee20000000800 */
[----:B------:R-:W-:Y:S01]  /*3e90*/  ISETP.LE.U32.AND P2, PT, R23, UR48, PT ;  /* 0x0000003017007c0c */ /* 0x000fe2000bf43070 */
[----:B-1----:R-:W-:Y:S01]  /*3ea0*/  @!P5 FADD.FTZ R248, -R248, -RZ ;  /* 0x800000fff8f8d221 */ /* 0x002fe20000010100 */
[----:B------:R-:W-:Y:S01]  /*3eb0*/  ISETP.LE.U32.AND P5, PT, R40, UR48, PT ;  /* 0x0000003028007c0c */ /* 0x000fe2000bfa3070 */
[----:B------:R-:W-:Y:S01]  /*3ec0*/  FFMA.FTZ R176, R67, UR47, -R176 ;  /* 0x0000002f43b07c23 */ /* 0x000fe200080108b0 */
[----:B------:R-:W-:Y:S01]  /*3ed0*/  LOP3.LUT R40, R19, 0xff, RZ, 0xc0, !PT ;  /* 0x000000ff13287812 */ /* 0x000fe200078ec0ff */
[----:B------:R-:W-:Y:S01]  /*3ee0*/  @!P0 FADD.FTZ R250, -R250, -RZ ;  /* 0x800000fffafa8221 */ /* 0x000fe20000010100 */
[----:B------:R-:W-:Y:S03]  /*3ef0*/  LOP3.LUT R41, R41, 0xffff, RZ, 0xc0, !PT ;  /* 0x0000ffff29297812 */ /* 0x000fe600078ec0ff */
[----:B------:R1:W4:Y:S01]  /*3f00*/  MUFU.EX2 R118, R48 ;  /* 0x0000003000767308 */ /* 0x0003220000000800 */
[----:B------:R-:W-:Y:S01]  /*3f10*/  ISETP.LE.U32.AND P0, PT, R40, UR48, PT ;  /* 0x0000003028007c0c */ /* 0x000fe2000bf03070 */
[--C-:B------:R-:W-:Y:S01]  /*3f20*/  FFMA.FTZ R57, R57, UR47, -R5.reuse ;  /* 0x0000002f39397c23 */ /* 0x100fe20008010805 */
[----:B------:R-:W-:Y:S01]  /*3f30*/  LOP3.LUT R40, R11, 0xffff, RZ, 0xc0, !PT ;  /* 0x0000ffff0b287812 */ /* 0x000fe200078ec0ff */
[----:B------:R-:W-:Y:S01]  /*3f40*/  FFMA.FTZ R5, R61, UR47, -R5 ;  /* 0x0000002f3d057c23 */ /* 0x000fe20008010805 */
[----:B------:R-:W-:Y:S01]  /*3f50*/  SHF.R.U32.HI R42, RZ, 0x10, R7 ;  /* 0x00000010ff2a7819 */ /* 0x000fe20000011607 */
[----:B------:R-:W-:Y:S01]  /*3f60*/  @!P2 FADD.FTZ R252, -R252, -RZ ;  /* 0x800000fffcfca221 */ /* 0x000fe20000010100 */
[----:B------:R-:W-:Y:S03]  /*3f70*/  ISETP.LE.U32.AND P2, PT, R18, UR48, PT ;  /* 0x0000003012007c0c */ /* 0x000fe6000bf43070 */
[----:B------:R-:W4:Y:S01]  /*3f80*/  MUFU.EX2 R123, R52 ;  /* 0x00000034007b7308 */ /* 0x000f220000000800 */
[----:B------:R-:W-:Y:S01]  /*3f90*/  SHF.R.U32.HI R40, RZ, 0x8, R40 ;  /* 0x00000008ff287819 */ /* 0x000fe20000011628 */
[----:B--2---:R-:W-:Y:S01]  /*3fa0*/  @!P5 FADD.FTZ R251, -R251, -RZ ;  /* 0x800000fffbfbd221 */ /* 0x004fe20000010100 */
[----:B------:R-:W-:Y:S01]  /*3fb0*/  LOP3.LUT R42, R42, 0xff, RZ, 0xc0, !PT ;  /* 0x000000ff2a2a7812 */ /* 0x000fe200078ec0ff */
[----:B---3--:R-:W-:Y:S01]  /*3fc0*/  @!P1 FADD.FTZ R129, -R129, -RZ ;  /* 0x800000ff81819221 */ /* 0x008fe20000010100 */
[----:B------:R-:W-:Y:S01]  /*3fd0*/  ISETP.LE.U32.AND P5, PT, R41, UR48, PT ;  /* 0x0000003029007c0c */ /* 0x000fe2000bfa3070 */
[----:B------:R-:W-:Y:S01]  /*3fe0*/  @!P0 FADD.FTZ R121, -R121, -RZ ;  /* 0x800000ff79798221 */ /* 0x000fe20000010100 */
[--C-:B------:R-:W-:Y:S03]  /*3ff0*/  SHF.R.U32.HI R41, RZ, 0x10, R11.reuse ;  /* 0x00000010ff297819 */ /* 0x100fe6000001160b */
[----:B------:R-:W2:Y:S01]  /*4000*/  MUFU.EX2 R122, R51 ;  /* 0x00000033007a7308 */ /* 0x000ea20000000800 */
[----:B-1----:R-:W-:Y:S01]  /*4010*/  F2FP.RELU.BF16.F32.PACK_AB R48, R244, R243 ;  /* 0x000000f3f430723e */ /* 0x002fe200000018ff */
[----:B----4-:R-:W-:Y:S01]  /*4020*/  @!P3 FADD.FTZ R118, -R118, -RZ ;  /* 0x800000ff7676b221 */ /* 0x010fe20000010100 */
[----:B------:R-:W-:Y:S01]  /*4030*/  LOP3.LUT R40, R40, 0xffff, RZ, 0xc0, !PT ;  /* 0x0000ffff28287812 */ /* 0x000fe200078ec0ff */
[--C-:B------:R-:W-:Y:S01]  /*4040*/  FFMA.FTZ R58, R58, UR47, -R6.reuse ;  /* 0x0000002f3a3a7c23 */ /* 0x100fe20008010806 */
[----:B------:R-:W-:Y:S01]  /*4050*/  LOP3.LUT R41, R41, 0xff, RZ, 0xc0, !PT ;  /* 0x000000ff29297812 */ /* 0x000fe200078ec0ff */
[--C-:B------:R-:W-:Y:S01]  /*4060*/  FFMA.FTZ R59, R59, UR47, -R6.reuse ;  /* 0x0000002f3b3b7c23 */ /* 0x100fe20008010806 */
[----:B------:R-:W-:Y:S03]  /*4070*/  ISETP.LE.U32.AND P3, PT, R40, UR48, PT ;  /* 0x0000003028007c0c */ /* 0x000fe6000bf63070 */
[----:B------:R-:W1:Y:S01]  /*4080*/  MUFU.EX2 R126, R55 ;  /* 0x00000037007e7308 */ /* 0x000e620000000800 */
[----:B------:R-:W-:Y:S01]  /*4090*/  SHF.R.U32.HI R40, RZ, 0x18, R11 ;  /* 0x00000018ff287819 */ /* 0x000fe2000001160b */
[----:B------:R-:W-:Y:S01]  /*40a0*/  @!P5 FADD.FTZ R119, -R119, -RZ ;  /* 0x800000ff7777d221 */ /* 0x000fe20000010100 */
[----:B------:R-:W-:Y:S01]  /*40b0*/  ISETP.LE.U32.AND P0, PT, R41, UR48, PT ;  /* 0x0000003029007c0c */ /* 0x000fe2000bf03070 */
[----:B------:R-:W-:Y:S01]  /*40c0*/  @!P4 FADD.FTZ R123, -R123, -RZ ;  /* 0x800000ff7b7bc221 */ /* 0x000fe20000010100 */
[----:B------:R-:W-:Y:S01]  /*40d0*/  LOP3.LUT R41, R7, 0xff, RZ, 0xc0, !PT ;  /* 0x000000ff07297812 */ /* 0x000fe200078ec0ff */
[----:B------:R-:W-:Y:S01]  /*40e0*/  FFMA.FTZ R6, R63, UR47, -R6 ;  /* 0x0000002f3f067c23 */ /* 0x000fe20008010806 */
[----:B------:R-:W-:Y:S03]  /*40f0*/  ISETP.LE.U32.AND P5, PT, R40, UR48, PT ;  /* 0x0000003028007c0c */ /* 0x000fe6000bfa3070 */
[----:B------:R-:W3:Y:S01]  /*4100*/  MUFU.EX2 R127, R56 ;  /* 0x00000038007f7308 */ /* 0x000ee20000000800 */
[----:B------:R-:W-:Y:S01]  /*4110*/  ISETP.LE.U32.AND P4, PT, R41, UR48, PT ;  /* 0x0000003029007c0c */ /* 0x000fe2000bf83070 */
[----:B--2---:R-:W-:Y:S01]  /*4120*/  @!P2 FADD.FTZ R122, -R122, -RZ ;  /* 0x800000ff7a7aa221 */ /* 0x004fe20000010100 */
[----:B------:R-:W-:Y:S02]  /*4130*/  LOP3.LUT R40, R10, 0xff, RZ, 0xc0, !PT ;  /* 0x000000ff0a287812 */ /* 0x000fe400078ec0ff */
[----:B------:R-:W-:Y:S02]  /*4140*/  SHF.R.U32.HI R41, RZ, 0x18, R7 ;  /* 0x00000018ff297819 */ /* 0x000fe40000011607 */
[----:B------:R-:W-:Y:S03]  /*4150*/  ISETP.LE.U32.AND P2, PT, R40, UR48, PT ;  /* 0x0000003028007c0c */ /* 0x000fe6000bf43070 */
[----:B------:R-:W2:Y:S01]  /*4160*/  MUFU.EX2 R131, R117 ;  /* 0x0000007500837308 */ /* 0x000ea20000000800 */
[----:B------:R-:W-:Y:S02]  /*4170*/  SHF.R.U32.HI R40, RZ, 0x8, R9 ;  /* 0x00000008ff287819 */ /* 0x000fe40000011609 */
[----:B------:R-:W-:Y:S01]  /*4180*/  F2FP.RELU.BF16.F32.PACK_AB R49, R119, R118 ;  /* 0x000000767731723e */ /* 0x000fe200000018ff */
[----:B-1----:R-:W-:Y:S01]  /*4190*/  @!P5 FADD.FTZ R126, -R126, -RZ ;  /* 0x800000ff7e7ed221 */ /* 0x002fe20000010100 */
[----:B------:R-:W-:Y:S05]  /*41a0*/  LOP3.LUT R40, R40, 0xffff, RZ, 0xc0, !PT ;  /* 0x0000ffff28287812 */ /* 0x000fea00078ec0ff */
[----:B------:R-:W1:Y:S01]  /*41b0*/  MUFU.EX2 R117, R66 ;  /* 0x0000004200757308 */ /* 0x000e620000000800 */
[----:B---3--:R-:W-:Y:S01]  /*41c0*/  @!P4 FADD.FTZ R127, -R127, -RZ ;  /* 0x800000ff7f7fc221 */ /* 0x008fe20000010100 */
[----:B------:R-:W-:Y:S02]  /*41d0*/  ISETP.LE.U32.AND P5, PT, R40, UR48, PT ;  /* 0x0000003028007c0c */ /* 0x000fe4000bfa3070 */
[----:B------:R-:W-:Y:S02]  /*41e0*/  ISETP.LE.U32.AND P4, PT, R41, UR48, PT ;  /* 0x0000003029007c0c */ /* 0x000fe4000bf83070 */
[----:B------:R-:W-:Y:S02]  /*41f0*/  SHF.R.U32.HI R41, RZ, 0x8, R13 ;  /* 0x00000008ff297819 */ /* 0x000fe4000001160d */
[----:B------:R-:W-:Y:S02]  /*4200*/  LOP3.LUT R40, R14, 0xff, RZ, 0xc0, !PT ;  /* 0x000000ff0e287812 */ /* 0x000fe400078ec0ff */
[----:B------:R-:W3:Y:S01]  /*4210*/  MUFU.EX2 R176, R176 ;  /* 0x000000b000b07308 */ /* 0x000ee20000000800 */
[----:B------:R-:W-:Y:S02]  /*4220*/  LOP3.LUT R41, R41, 0xffff, RZ, 0xc0, !PT ;  /* 0x0000ffff29297812 */ /* 0x000fe400078ec0ff */
[----:B------:R-:W-:Y:S02]  /*4230*/  ISETP.LE.U32.AND P1, PT, R40, UR48, PT ;  /* 0x0000003028007c0c */ /* 0x000fe4000bf23070 */
[----:B------:R-:W-:Y:S01]  /*4240*/  SHF.R.U32.HI R40, RZ, 0x8, R43 ;  /* 0x00000008ff287819 */ /* 0x000fe2000001162b */
[----:B--2---:R-:W-:Y:S01]  /*4250*/  @!P5 FADD.FTZ R131, -R131, -RZ ;  /* 0x800000ff8383d221 */ /* 0x004fe20000010100 */
[----:B------:R-:W-:Y:S01]  /*4260*/  F2FP.RELU.BF16.F32.PACK_AB R43, R214, R199 ;  /* 0x000000c7d62b723e */ /* 0x000fe200000018ff */
[----:B-1----:R-:W-:Y:S01]  /*4270*/  @!P2 FADD.FTZ R117, -R117, -RZ ;  /* 0x800000ff7575a221 */ /* 0x002fe20000010100 */
[----:B------:R-:W-:Y:S01]  /*4280*/  ISETP.LE.U32.AND P2, PT, R41, UR48, PT ;  /* 0x0000003029007c0c */ /* 0x000fe2000bf43070 */
[----:B------:R-:W1:Y:S01]  /*4290*/  MUFU.EX2 R130, R53 ;  /* 0x0000003500827308 */ /* 0x000e620000000800 */
[----:B------:R-:W-:Y:S01]  /*42a0*/  F2FP.RELU.BF16.F32.PACK_AB R41, R210, R211 ;  /* 0x000000d3d229723e */ /* 0x000fe200000018ff */
[----:B------:R2:W-:Y:S01]  /*42b0*/  STS [R180+0x10000], R43 ;  /* 0x0100002bb4007388 */ /* 0x0005e20000000800 */
[----:B------:R-:W-:Y:S02]  /*42c0*/  ISETP.LE.U32.AND P5, PT, R42, UR48, PT ;  /* 0x000000302a007c0c */ /* 0x000fe4000bfa3070 */
[----:B------:R-:W-:Y:S01]  /*42d0*/  F2FP.RELU.BF16.F32.PACK_AB R42, R226, R221 ;  /* 0x000000dde22a723e */ /* 0x000fe200000018ff */
[----:B------:R4:W-:Y:S01]  /*42e0*/  STS [R180+0x10400], R41 ;  /* 0x01040029b4007388 */ /* 0x0009e20000000800 */
[----:B------:R-:W-:Y:S01]  /*42f0*/  LOP3.LUT R40, R40, 0xffff, RZ, 0xc0, !PT ;  /* 0x0000ffff28287812 */ /* 0x000fe200078ec0ff */
[----:B---3--:R-:W-:Y:S02]  /*4300*/  @!P6 FADD.FTZ R176, -R176, -RZ ;  /* 0x800000ffb0b0e221 */ /* 0x008fe40000010100 */
[----:B------:R-:W3:Y:S01]  /*4310*/  MUFU.EX2 R125, R54 ;  /* 0x00000036007d7308 */ /* 0x000ee20000000800 */
[----:B------:R4:W-:Y:S01]  /*4320*/  STS [R183+0x10000], R42 ;  /* 0x0100002ab7007388 */ /* 0x0009e20000000800 */
[----:B------:R-:W-:Y:S02]  /*4330*/  ISETP.LE.U32.AND P6, PT, R40, UR48, PT ;  /* 0x0000003028007c0c */ /* 0x000fe4000bfc3070 */
[----:B------:R-:W-:Y:S01]  /*4340*/  F2FP.RELU.BF16.F32.PACK_AB R40, R222, R223 ;  /* 0x000000dfde28723e */ /* 0x000fe200000018ff */
[----:B-1----:R-:W-:Y:S04]  /*4350*/  @!P3 FADD.FTZ R130, -R130, -RZ ;  /* 0x800000ff8282b221 */ /* 0x002fe80000010100 */
[----:B------:R1:W-:Y:S01]  /*4360*/  STS [R183+0x10400], R40 ;  /* 0x01040028b7007388 */ /* 0x0003e20000000800 */
[----:B------:R-:W4:Y:S01]  /*4370*/  MUFU.EX2 R114, R57 ;  /* 0x0000003900727308 */ /* 0x000f220000000800 */
[----:B------:R-:W-:Y:S02]  /*4380*/  ISETP.LE.U32.AND P3, PT, R17, UR48, PT ;  /* 0x0000003011007c0c */ /* 0x000fe4000bf63070 */
[----:B------:R1:W-:Y:S04]  /*4390*/  STS [R180+0x12000], R47 ;  /* 0x0120002fb4007388 */ /* 0x0003e80000000800 */
[----:B------:R1:W-:Y:S01]  /*43a0*/  STS [R180+0x12400], R45 ;  /* 0x0124002db4007388 */ /* 0x0003e20000000800 */
[----:B--2---:R-:W-:Y:S01]  /*43b0*/  F2FP.RELU.BF16.F32.PACK_AB R43, R225, R224 ;  /* 0x000000e0e12b723e */ /* 0x004fe200000018ff */
[----:B---3--:R-:W-:Y:S01]  /*43c0*/  @!P0 FADD.FTZ R125, -R125, -RZ ;  /* 0x800000ff7d7d8221 */ /* 0x008fe20000010100 */
[----:B------:R-:W2:Y:S01]  /*43d0*/  MUFU.EX2 R113, R58 ;  /* 0x0000003a00717308 */ /* 0x000ea20000000800 */
[----:B------:R3:W-:Y:S01]  /*43e0*/  STS [R183+0x12000], R46 ;  /* 0x0120002eb7007388 */ /* 0x0007e20000000800 */
[----:B----4-:R-:W-:Y:S02]  /*43f0*/  F2FP.RELU.BF16.F32.PACK_AB R41, R227, R228 ;  /* 0x000000e4e329723e */ /* 0x010fe400000018ff */
[----:B------:R-:W-:Y:S01]  /*4400*/  ISETP.LE.U32.AND P0, PT, R15, UR48, PT ;  /* 0x000000300f007c0c */ /* 0x000fe2000bf03070 */
[----:B------:R4:W-:Y:S01]  /*4410*/  STS [R183+0x12400], R44 ;  /* 0x0124002cb7007388 */ /* 0x0009e20000000800 */
[----:B------:R-:W-:Y:S01]  /*4420*/  F2FP.RELU.BF16.F32.PACK_AB R42, R238, R237 ;  /* 0x000000edee2a723e */ /* 0x000fe200000018ff */
[----:B------:R-:W-:Y:S03]  /*4430*/  @!P6 FADD.FTZ R114, -R114, -RZ ;  /* 0x800000ff7272e221 */ /* 0x000fe60000010100 */
[----:B------:R-:W3:Y:S01]  /*4440*/  MUFU.EX2 R115, R59 ;  /* 0x0000003b00737308 */ /* 0x000ee20000000800 */
[----:B------:R4:W-:Y:S01]  /*4450*/  STS [R182+0x10000], R43 ;  /* 0x0100002bb6007388 */ /* 0x0009e20000000800 */
[----:B------:R-:W-:Y:S01]  /*4460*/  @!P3 FADD.FTZ R120, -R120, -RZ ;  /* 0x800000ff7878b221 */ /* 0x000fe20000010100 */
[----:B------:R-:W-:Y:S02]  /*4470*/  FSETP.GE.FTZ.AND P3, PT, R221, RZ, PT ;  /* 0x000000ffdd00720b */ /* 0x000fe40003f76000 */
[----:B------:R4:W-:Y:S01]  /*4480*/  STS [R182+0x10400], R41 ;  /* 0x01040029b6007388 */ /* 0x0009e20000000800 */
[----:B-1----:R-:W-:Y:S04]  /*4490*/  F2FP.RELU.BF16.F32.PACK_AB R40, R240, R239 ;  /* 0x000000eff028723e */ /* 0x002fe800000018ff */
[----:B------:R-:W1:Y:S01]  /*44a0*/  MUFU.EX2 R109, R62 ;  /* 0x0000003e006d7308 */ /* 0x000e620000000800 */
[----:B------:R1:W-:Y:S01]  /*44b0*/  STS [R189+0x10000], R42 ;  /* 0x0100002abd007388 */ /* 0x0003e20000000800 */
[----:B------:R-:W-:Y:S01]  /*44c0*/  F2FP.RELU.BF16.F32.PACK_AB R47, R232, R231 ;  /* 0x000000e7e82f723e */ /* 0x000fe200000018ff */
[----:B--2---:R-:W-:Y:S02]  /*44d0*/  @!P5 FADD.FTZ R113, -R113, -RZ ;  /* 0x800000ff7171d221 */ /* 0x004fe40000010100 */
[----:B------:R2:W-:Y:S01]  /*44e0*/  STS [R189+0x10400], R40 ;  /* 0x01040028bd007388 */ /* 0x0005e20000000800 */
[----:B------:R-:W-:Y:S04]  /*44f0*/  F2FP.RELU.BF16.F32.PACK_AB R45, R230, R229 ;  /* 0x000000e5e62d723e */ /* 0x000fe800000018ff */
[----:B------:R-:W2:Y:S01]  /*4500*/  MUFU.EX2 R124, R5 ;  /* 0x00000005007c7308 */ /* 0x000ea20000000800 */
[----:B------:R2:W-:Y:S01]  /*4510*/  STS [R182+0x12400], R47 ;  /* 0x0124002fb6007388 */ /* 0x0005e20000000800 */
[----:B---3--:R-:W-:Y:S01]  /*4520*/  F2FP.RELU.BF16.F32.PACK_AB R46, R246, R245 ;  /* 0x000000f5f62e723e */ /* 0x008fe200000018ff */
[----:B------:R-:W-:Y:S01]  /*4530*/  @!P4 FADD.FTZ R115, -R115, -RZ ;  /* 0x800000ff7373c221 */ /* 0x000fe20000010100 */
[----:B------:R-:W-:Y:S01]  /*4540*/  FSETP.GE.FTZ.AND P4, PT, R214, RZ, PT ;  /* 0x000000ffd600720b */ /* 0x000fe20003f96000 */
[----:B------:R3:W-:Y:S01]  /*4550*/  STS [R182+0x12000], R45 ;  /* 0x0120002db6007388 */ /* 0x0007e20000000800 */
[----:B----4-:R-:W-:Y:S04]  /*4560*/  F2FP.RELU.BF16.F32.PACK_AB R44, R234, R233 ;  /* 0x000000e9ea2c723e */ /* 0x010fe800000018ff */
[----:B------:R-:W4:Y:S01]  /*4570*/  MUFU.EX2 R128, R6 ;  /* 0x0000000600807308 */ /* 0x000f220000000800 */
[----:B------:R-:W-:Y:S01]  /*4580*/  STS [R189+0x12400], R50 ;  /* 0x01240032bd007388 */ /* 0x000fe20000000800 */
[----:B------:R-:W-:Y:S01]  /*4590*/  F2FP.RELU.BF16.F32.PACK_AB R43, R252, R251 ;  /* 0x000000fbfc2b723e */ /* 0x000fe200000018ff */
[----:B-1----:R-:W-:Y:S01]  /*45a0*/  @!P1 FADD.FTZ R109, -R109, -RZ ;  /* 0x800000ff6d6d9221 */ /* 0x002fe20000010100 */
[----:B------:R-:W-:Y:S01]  /*45b0*/  FSETP.GE.FTZ.AND P1, PT, R224, RZ, PT ;  /* 0x000000ffe000720b */ /* 0x000fe20003f36000 */
[----:B------:R1:W-:Y:S01]  /*45c0*/  STS [R189+0x12000], R44 ;  /* 0x0120002cbd007388 */ /* 0x0003e20000000800 */
[----:B------:R-:W-:Y:S03]  /*45d0*/  F2FP.RELU.BF16.F32.PACK_AB R41, R131, R129 ;  /* 0x000000818329723e */ /* 0x000fe600000018ff */
[----:B------:R-:W-:Y:S01]  /*45e0*/  STS [R181+0x10400], R48 ;  /* 0x01040030b5007388 */ /* 0x000fe20000000800 */
[----:B------:R-:W-:Y:S01]  /*45f0*/  F2FP.RELU.BF16.F32.PACK_AB R42, R242, R241 ;  /* 0x000000f1f22a723e */ /* 0x000fe200000018ff */
[----:B--2---:R-:W-:Y:S01]  /*4600*/  @!P2 FADD.FTZ R124, -R124, -RZ ;  /* 0x800000ff7c7ca221 */ /* 0x004fe20000010100 */
[----:B------:R-:W-:Y:S02]  /*4610*/  FSETP.GE.FTZ.AND P2, PT, R226, RZ, PT ;  /* 0x000000ffe200720b */ /* 0x000fe40003f56000 */
[----:B------:R-:W-:Y:S01]  /*4620*/  F2FP.RELU.BF16.F32.PACK_AB R40, R126, R125 ;  /* 0x0000007d7e28723e */ /* 0x000fe200000018ff */
[----:B------:R2:W-:Y:S01]  /*4630*/  STS [R181+0x10000], R42 ;  /* 0x0100002ab5007388 */ /* 0x0005e20000000800 */
[----:B----4-:R-:W-:Y:S01]  /*4640*/  @!P0 FADD.FTZ R128, -R128, -RZ ;  /* 0x800000ff80808221 */ /* 0x010fe20000010100 */
[----:B------:R-:W-:Y:S02]  /*4650*/  F2FP.RELU.BF16.F32.PACK_AB R47, R122, R121 ;  /* 0x000000797a2f723e */ /* 0x000fe400000018ff */
[----:B------:R-:W-:Y:S01]  /*4660*/  STS [R186+0x10000], R49 ;  /* 0x01000031ba007388 */ /* 0x000fe20000000800 */
[----:B---3--:R-:W-:Y:S03]  /*4670*/  F2FP.RELU.BF16.F32.PACK_AB R45, R250, R249 ;  /* 0x000000f9fa2d723e */ /* 0x008fe600000018ff */
[----:B------:R3:W-:Y:S04]  /*4680*/  STS [R186+0x10400], R47 ;  /* 0x0104002fba007388 */ /* 0x0007e80000000800 */
[----:B------:R-:W-:Y:S01]  /*4690*/  STS [R181+0x12000], R46 ;  /* 0x0120002eb5007388 */ /* 0x000fe20000000800 */
[----:B-1----:R-:W-:Y:S05]  /*46a0*/  F2FP.RELU.BF16.F32.PACK_AB R44, R248, R247 ;  /* 0x000000f7f82c723e */ /* 0x002fea00000018ff */
[----:B------:R-:W-:Y:S04]  /*46b0*/  STS [R181+0x12400], R44 ;  /* 0x0124002cb5007388 */ /* 0x000fe80000000800 */
[----:B------:R1:W-:Y:S01]  /*46c0*/  STS [R186+0x12000], R45 ;  /* 0x0120002dba007388 */ /* 0x0003e20000000800 */
[----:B--2---:R-:W-:Y:S03]  /*46d0*/  F2FP.RELU.BF16.F32.PACK_AB R42, R130, R123 ;  /* 0x0000007b822a723e */ /* 0x004fe600000018ff */
[----:B------:R2:W-:Y:S04]  /*46e0*/  STS [R186+0x12400], R43 ;  /* 0x0124002bba007388 */ /* 0x0005e80000000800 */
[----:B------:R4:W-:Y:S01]  /*46f0*/  STS [R185+0x10000], R42 ;  /* 0x0100002ab9007388 */ /* 0x0009e20000000800 */
[----:B---3--:R-:W-:Y:S03]  /*4700*/  F2FP.RELU.BF16.F32.PACK_AB R47, R176, R117 ;  /* 0x00000075b02f723e */ /* 0x008fe600000018ff */
[----:B------:R3:W-:Y:S04]  /*4710*/  STS [R185+0x10400], R40 ;  /* 0x01040028b9007388 */ /* 0x0007e80000000800 */
[----:B------:R3:W-:Y:S04]  /*4720*/  STS [R184+0x10000], R41 ;  /* 0x01000029b8007388 */ /* 0x0007e80000000800 */
[----:B------:R-:W-:Y:S01]  /*4730*/  STS [R184+0x10400], R47 ;  /* 0x0104002fb8007388 */ /* 0x000fe20000000800 */
[----:B-1----:R-:W-:Y:S02]  /*4740*/  F2FP.RELU.BF16.F32.PACK_AB R45, R124, R120 ;  /* 0x000000787c2d723e */ /* 0x002fe400000018ff */
[----:B--2---:R-:W-:Y:S02]  /*4750*/  F2FP.RELU.BF16.F32.PACK_AB R43, R128, R109 ;  /* 0x0000006d802b723e */ /* 0x004fe400000018ff */
[----:B----4-:R-:W-:Y:S02]  /*4760*/  F2FP.RELU.BF16.F32.PACK_AB R42, R114, R127 ;  /* 0x0000007f722a723e */ /* 0x010fe400000018ff */
[----:B---3--:R-:W-:Y:S03]  /*4770*/  F2FP.RELU.BF16.F32.PACK_AB R40, R115, R113 ;  /* 0x000000717328723e */ /* 0x008fe600000018ff */
[----:B------:R-:W-:Y:S01]  /*4780*/  STS [R185+0x12000], R42 ;  /* 0x0120002ab9007388 */ /* 0x000fe20000000800 */
[----:B------:R-:W-:Y:S03]  /*4790*/  LEA R41, R175, UR5, 0x1 ;  /* 0x00000005af297c11 */ /* 0x000fe6000f8e08ff */
[----:B------:R-:W-:Y:S04]  /*47a0*/  STS [R185+0x12400], R40 ;  /* 0x01240028b9007388 */ /* 0x000fe80000000800 */
[----:B------:R-:W-:Y:S01]  /*47b0*/  STS [R184+0x12000], R45 ;  /* 0x0120002db8007388 */ /* 0x000fe20000000800 */
[----:B------:R-:W-:Y:S03]  /*47c0*/  IMAD.IADD R44, R41, 0x1, R174 ;  /* 0x00000001292c7824 */ /* 0x000fe600078e02ae */
[----:B------:R-:W-:Y:S04]  /*47d0*/  STS [R184+0x12400], R43 ;  /* 0x0124002bb8007388 */ /* 0x000fe80000000800 */
[----:B------:R-:W1:Y:S08]  /*47e0*/  LDSM.16.M88.4 R64, [R41+0x4000] ;  /* 0x004000002940783b */ /* 0x000e700000000200 */
[----:B------:R-:W2:Y:S08]  /*47f0*/  LDSM.16.M88.4 R60, [R41+0x5000] ;  /* 0x00500000293c783b */ /* 0x000eb00000000200 */
[----:B------:R-:W3:Y:S08]  /*4800*/  LDSM.16.M88.4 R100, [R44+0x4000] ;  /* 0x004000002c64783b */ /* 0x000ef00000000200 */
[----:B------:R4:W3:Y:S01]  /*4810*/  LDSM.16.M88.4 R104, [R44+0x5000] ;  /* 0x005000002c68783b */ /* 0x0008e20000000200 */
        /* <DEDUP_REMOVED lines=15> */
[----:B------:R-:W-:Y:S06]  /*4910*/  HMMA.16816.F32.BF16 R64, R64, R146, RZ ;  /* 0x000000924040723c */ /* 0x000fec00000418ff */
[-C--:B---3--:R-:W-:Y:S06]  /*4920*/  HMMA.16816.F32.BF16 R4, R100, R148.reuse, R4 ;  /* 0x000000946404723c */ /* 0x088fec0000041804 */
        /* <DEDUP_REMOVED lines=15> */
[C---:B------:R-:W-:Y:S06]  /*4a20*/  LEA R104, P0, R177.reuse, R110, 0x2 ;  /* 0x0000006eb1687211 */ /* 0x040fec00078010ff */
[----:B------:R-:W-:Y:S02]  /*4a30*/  LEA.HI.X.SX32 R105, R177, R111, 0x2, P0 ;  /* 0x0000006fb1697211 */ /* 0x000fe400000f16ff */
[----:B------:R-:W-:Y:S03]  /*4a40*/  FSETP.GE.FTZ.AND P0, PT, R199, RZ, PT ;  /* 0x000000ffc700720b */ /* 0x000fe60003f16000 */
[----:B------:R-:W2:Y:S04]  /*4a50*/  LDG.E R110, desc[UR18][R104.64] ;  /* 0x00000012686e7981 */ /* 0x000ea8000c1e1900 */
[----:B------:R-:W3:Y:S04]  /*4a60*/  LDG.E R106, desc[UR18][R104.64+0x20] ;  /* 0x00002012686a7981 */ /* 0x000ee8000c1e1900 */
[----:B------:R1:W5:Y:S04]  /*4a70*/  LDG.E R107, desc[UR18][R104.64+0x100] ;  /* 0x00010012686b7981 */ /* 0x000368000c1e1900 */
[----:B------:R1:W5:Y:S01]  /*4a80*/  LDG.E R105, desc[UR18][R104.64+0x120] ;  /* 0x0001201268697981 */ /* 0x000362000c1e1900 */
[C---:B--2---:R-:W-:Y:S01]  /*4a90*/  FADD.FTZ R4, -R110.reuse, R4 ;  /* 0x000000046e047221 */ /* 0x044fe20000010100 */
[C---:B------:R-:W-:Y:S01]  /*4aa0*/  FADD.FTZ R111, -R110.reuse, R17 ;  /* 0x000000116e6f7221 */ /* 0x040fe20000010100 */
[C---:B------:R-:W-:Y:S01]  /*4ab0*/  FADD.FTZ R17, -R110.reuse, R20 ;  /* 0x000000146e117221 */ /* 0x040fe20000010100 */
[C---:B------:R-:W-:Y:S01]  /*4ac0*/  FADD.FTZ R37, -R110.reuse, R37 ;  /* 0x000000256e257221 */ /* 0x040fe20000010100 */
[----:B------:R-:W-:Y:S01]  /*4ad0*/  FADD.FTZ R49, -R110, R49 ;  /* 0x000000316e317221 */ /* 0x000fe20000010100 */
[-C--:B------:R-:W-:Y:S01]  /*4ae0*/  FSEL R4, R4, R110.reuse, P0 ;  /* 0x0000006e04047208 */ /* 0x080fe20000000000 */
[C---:B------:R-:W-:Y:S01]  /*4af0*/  FADD.FTZ R52, -R110.reuse, R52 ;  /* 0x000000346e347221 */ /* 0x040fe20000010100 */
[----:B------:R-:W-:Y:S01]  /*4b00*/  FSETP.GE.FTZ.AND P0, PT, R225, RZ, PT ;  /* 0x000000ffe100720b */ /* 0x000fe20003f16000 */
[C---:B------:R-:W-:Y:S01]  /*4b10*/  FADD.FTZ R53, -R110.reuse, R53 ;  /* 0x000000356e357221 */ /* 0x040fe20000010100 */
[----:B------:R-:W-:Y:S01]  /*4b20*/  FSEL R17, R17, R110, P1 ;  /* 0x0000006e11117208 */ /* 0x000fe20000800000 */
[----:B------:R-:W-:Y:S01]  /*4b30*/  FMUL.FTZ R199, R199, R4 ;  /* 0x00000004c7c77220 */ /* 0x000fe20000410000 */
[----:B------:R-:W-:Y:S01]  /*4b40*/  FSETP.GE.FTZ.AND P1, PT, R241, RZ, PT ;  /* 0x000000fff100720b */ /* 0x000fe20003f36000 */
[C---:B------:R-:W-:Y:S01]  /*4b50*/  FADD.FTZ R4, -R110.reuse, R5 ;  /* 0x000000056e047221 */ /* 0x040fe20000010100 */
[----:B------:R-:W-:Y:S01]  /*4b60*/  FADD.FTZ R5, -R110, R16 ;  /* 0x000000106e057221 */ /* 0x000fe20000010100 */
[----:B------:R-:W-:Y:S03]  /*4b70*/  FMUL.FTZ R224, R224, R17 ;  /* 0x00000011e0e07220 */ /* 0x000fe60000410000 */
[-C--:B------:R-:W-:Y:S02]  /*4b80*/  FSEL R16, R4, R110.reuse, P4 ;  /* 0x0000006e04107208 */ /* 0x080fe40002000000 */
        /* <DEDUP_REMOVED lines=8> */
[----:B------:R-:W-:Y:S01]  /*4c10*/  F2FP.BF16.F32.PACK_AB R199, R214, R199 ;  /* 0x000000c7d6c7723e */ /* 0x000fe200000010ff */
[----:B------:R-:W-:Y:S01]  /*4c20*/  FADD.FTZ R214, -R110, R33 ;  /* 0x000000216ed67221 */ /* 0x000fe20000010100 */
[----:B------:R-:W-:Y:S01]  /*4c30*/  FSETP.GE.FTZ.AND P2, PT, R238, RZ, PT ;  /* 0x000000ffee00720b */ /* 0x000fe20003f56000 */
[----:B------:R-:W-:Y:S01]  /*4c40*/  FMUL.FTZ R225, R225, R5 ;  /* 0x00000005e1e17220 */ /* 0x000fe20000410000 */
[----:B------:R-:W-:Y:S01]  /*4c50*/  F2FP.BF16.F32.PACK_AB R226, R226, R221 ;  /* 0x000000dde2e2723e */ /* 0x000fe200000010ff */
[----:B------:R-:W-:Y:S01]  /*4c60*/  FADD.FTZ R221, -R110, R32 ;  /* 0x000000206edd7221 */ /* 0x000fe20000010100 */
[----:B------:R-:W-:Y:S01]  /*4c70*/  FSETP.GE.FTZ.AND P0, PT, R242, RZ, PT ;  /* 0x000000fff200720b */ /* 0x000fe20003f16000 */
[----:B------:R-:W-:Y:S01]  /*4c80*/  FADD.FTZ R5, -R110, R36 ;  /* 0x000000246e057221 */ /* 0x000fe20000010100 */
[-C--:B------:R-:W-:Y:S02]  /*4c90*/  FSEL R214, R214, R110.reuse, P2 ;  /* 0x0000006ed6d67208 */ /* 0x080fe40001000000 */
[-C--:B------:R-:W-:Y:S02]  /*4ca0*/  FSEL R221, R221, R110.reuse, P3 ;  /* 0x0000006edddd7208 */ /* 0x080fe40001800000 */
        /* <DEDUP_REMOVED lines=8> */
[----:B------:R-:W-:Y:S02]  /*4d30*/  FSETP.GE.FTZ.AND P1, PT, R130, RZ, PT ;  /* 0x000000ff8200720b */ /* 0x000fe40003f36000 */
[-C--:B------:R-:W-:Y:S02]  /*4d40*/  FSEL R37, R37, R110.reuse, P0 ;  /* 0x0000006e25257208 */ /* 0x080fe40000000000 */
[----:B------:R-:W-:Y:S02]  /*4d50*/  FSETP.GE.FTZ.AND P0, PT, R131, RZ, PT ;  /* 0x000000ff8300720b */ /* 0x000fe40003f16000 */
[-C--:B------:R-:W-:Y:S01]  /*4d60*/  FSEL R237, R237, R110.reuse, P4 ;  /* 0x0000006eeded7208 */ /* 0x080fe20002000000 */
[----:B------:R-:W-:Y:S01]  /*4d70*/  FMUL.FTZ R242, R242, R37 ;  /* 0x00000025f2f27220 */ /* 0x000fe20000410000 */
[-C--:B------:R-:W-:Y:S01]  /*4d80*/  FSEL R48, R49, R110.reuse, P3 ;  /* 0x0000006e31307208 */ /* 0x080fe20001800000 */
[----:B------:R-:W-:Y:S01]  /*4d90*/  FADD.FTZ R49, -R110, R64 ;  /* 0x000000406e317221 */ /* 0x000fe20000010100 */
        /* <DEDUP_REMOVED lines=8> */
[----:B------:R-:W-:Y:S02]  /*4e20*/  F2FP.BF16.F32.PACK_AB R237, R48, R237 ;  /* 0x000000ed30ed723e */ /* 0x000fe400000010ff */
[----:B------:R-:W-:Y:S02]  /*4e30*/  F2FP.BF16.F32.PACK_AB R225, R225, R224 ;  /* 0x000000e0e1e1723e */ /* 0x000fe400000010ff */
[----:B------:R-:W-:Y:S01]  /*4e40*/  F2FP.BF16.F32.PACK_AB R48, R53, R52 ;  /* 0x000000343530723e */ /* 0x000fe200000010ff */
[----:B---3--:R-:W-:Y:S01]  /*4e50*/  FADD.FTZ R53, -R106, R7 ;  /* 0x000000076a357221 */ /* 0x008fe20000010100 */
[----:B------:R-:W-:Y:S01]  /*4e60*/  FSEL R52, R49, R110, P1 ;  /* 0x0000006e31347208 */ /* 0x000fe20000800000 */
[----:B------:R-:W-:Y:S01]  /*4e70*/  @P0 FADD.FTZ R110, -R110, R65 ;  /* 0x000000416e6e0221 */ /* 0x000fe20000010100 */
[----:B------:R-:W-:Y:S01]  /*4e80*/  PLOP3.LUT P0, PT, PT, PT, UP2, 0x80, 0x0 ;  /* 0x000000000000781c */ /* 0x000fe20003f0f028 */
[----:B------:R-:W-:Y:S01]  /*4e90*/  FADD.FTZ R49, -R106, R6 ;  /* 0x000000066a317221 */ /* 0x000fe20000010100 */
[----:B------:R-:W-:Y:S01]  /*4ea0*/  FSETP.GE.FTZ.AND P1, PT, R210, RZ, PT ;  /* 0x000000ffd200720b */ /* 0x000fe20003f36000 */
[----:B------:R-:W-:Y:S01]  /*4eb0*/  FMUL.FTZ R52, R129, R52 ;  /* 0x0000003481347220 */ /* 0x000fe20000410000 */
[----:B------:R-:W-:Y:S01]  /*4ec0*/  F2FP.BF16.F32.PACK_AB R214, R214, R221 ;  /* 0x000000ddd6d6723e */ /* 0x000fe200000010ff */
[----:B------:R-:W-:Y:S01]  /*4ed0*/  FMUL.FTZ R65, R131, R110 ;  /* 0x0000006e83417220 */ /* 0x000fe20000410000 */
[----:B------:R-:W-:Y:S02]  /*4ee0*/  F2FP.BF16.F32.PACK_AB R242, R242, R241 ;  /* 0x000000f1f2f2723e */ /* 0x000fe400000010ff */
[-C--:B------:R-:W-:Y:S02]  /*4ef0*/  FSEL R64, R49, R106.reuse, P2 ;  /* 0x0000006a31407208 */ /* 0x080fe40001000000 */
[----:B------:R-:W-:Y:S03]  /*4f00*/  FSEL R53, R53, R106, P1 ;  /* 0x0000006a35357208 */ /* 0x000fe60000800000 */
[----:B-1----:R-:W-:Y:S05]  /*4f10*/  @!P0 BRA `(.L_x_519) ;  /* 0x0000000000488947 */ /* 0x002fea0003800000 */
        /* <DEDUP_REMOVED lines=18> */
.L_x_519:
[----:B------:R-:W-:Y:S01]  /*5040*/  STS [R180+0x8000], R199 ;  /* 0x008000c7b4007388 */ /* 0x000fe20000000800 */
[C---:B-1----:R-:W-:Y:S01]  /*5050*/  FADD.FTZ R5, -R106.reuse, R18 ;  /* 0x000000126a057221 */ /* 0x042fe20000010100 */
[C---:B------:R-:W-:Y:S01]  /*5060*/  FADD.FTZ R7, -R106.reuse, R22 ;  /* 0x000000166a077221 */ /* 0x040fe20000010100 */
[----:B------:R-:W-:Y:S01]  /*5070*/  FSETP.GE.FTZ.AND P3, PT, R223, RZ, PT ;  /* 0x000000ffdf00720b */ /* 0x000fe20003f76000 */
[----:B------:R-:W-:Y:S01]  /*5080*/  FADD.FTZ R19, -R106, R19 ;  /* 0x000000136a137221 */ /* 0x000fe20000010100 */
[----:B------:R-:W-:Y:S01]  /*5090*/  FSETP.GE.FTZ.AND P1, PT, R228, RZ, PT ;  /* 0x000000ffe400720b */ /* 0x000fe20003f36000 */
[----:B------:R-:W-:Y:S01]  /*50a0*/  FADD.FTZ R23, -R106, R23 ;  /* 0x000000176a177221 */ /* 0x000fe20000010100 */
[----:B------:R-:W-:Y:S01]  /*50b0*/  FSETP.GE.FTZ.AND P2, PT, R222, RZ, PT ;  /* 0x000000ffde00720b */ /* 0x000fe20003f56000 */
[C---:B------:R-:W-:Y:S01]  /*50c0*/  FADD.FTZ R39, -R106.reuse, R39 ;  /* 0x000000276a277221 */ /* 0x040fe20000010100 */
[-C--:B------:R-:W-:Y:S01]  /*50d0*/  FSEL R4, R5, R106.reuse, P3 ;  /* 0x0000006a05047208 */ /* 0x080fe20001800000 */
[C---:B------:R-:W-:Y:S01]  /*50e0*/  FADD.FTZ R5, -R106.reuse, R34 ;  /* 0x000000226a057221 */ /* 0x040fe20000010100 */
[-C--:B------:R-:W-:Y:S01]  /*50f0*/  FSEL R7, R7, R106.reuse, P1 ;  /* 0x0000006a07077208 */ /* 0x080fe20000800000 */
[C---:B------:R-:W-:Y:S01]  /*5100*/  FADD.FTZ R17, -R106.reuse, R38 ;  /* 0x000000266a117221 */ /* 0x040fe20000010100 */
[-C--:B------:R-:W-:Y:S01]  /*5110*/  FSEL R19, R19, R106.reuse, P2 ;  /* 0x0000006a13137208 */ /* 0x080fe20001000000 */
[----:B------:R-:W-:Y:S01]  /*5120*/  FADD.FTZ R35, -R106, R35 ;  /* 0x000000236a237221 */ /* 0x000fe20000010100 */
[----:B------:R-:W-:Y:S01]  /*5130*/  FSETP.GE.FTZ.AND P1, PT, R239, RZ, PT ;  /* 0x000000ffef00720b */ /* 0x000fe20003f36000 */
[----:B------:R-:W-:Y:S01]  /*5140*/  FMUL.FTZ R7, R228, R7 ;  /* 0x00000007e4077220 */ /* 0x000fe20000410000 */
[----:B------:R-:W-:Y:S01]  /*5150*/  FSETP.GE.FTZ.AND P2, PT, R227, RZ, PT ;  /* 0x000000ffe300720b */ /* 0x000fe20003f56000 */
[C---:B------:R-:W-:Y:S01]  /*5160*/  FADD.FTZ R51, -R106.reuse, R51 ;  /* 0x000000336a337221 */ /* 0x040fe20000010100 */
[-C--:B------:R-:W-:Y:S01]  /*5170*/  FSEL R16, R5, R106.reuse, P1 ;  /* 0x0000006a05107208 */ /* 0x080fe20000800000 */
[----:B------:R-:W-:Y:S01]  /*5180*/  FADD.FTZ R5, -R106, R50 ;  /* 0x000000326a057221 */ /* 0x000fe20000010100 */
[----:B------:R-:W-:Y:S01]  /*5190*/  FSEL R6, R23, R106, P2 ;  /* 0x0000006a17067208 */ /* 0x000fe20001000000 */
[----:B------:R-:W-:Y:S01]  /*51a0*/  FMUL.FTZ R64, R211, R64 ;  /* 0x00000040d3407220 */ /* 0x000fe20000410000 */
        /* <DEDUP_REMOVED lines=11> */
[C---:B-----5:R-:W-:Y:S01]  /*5260*/  FADD.FTZ R8, -R107.reuse, R8 ;  /* 0x000000086b087221 */ /* 0x060fe20000010100 */
[----:B------:R-:W-:Y:S01]  /*5270*/  FSETP.GE.FTZ.AND P5, PT, R122, RZ, PT ;  /* 0x000000ff7a00720b */ /* 0x000fe20003fb6000 */
[C---:B------:R-:W-:Y:S01]  /*5280*/  FADD.FTZ R12, -R107.reuse, R12 ;  /* 0x0000000c6b0c7221 */ /* 0x040fe20000010100 */
[----:B------:R-:W-:Y:S01]  /*5290*/  F2FP.BF16.F32.PACK_AB R7, R6, R7 ;  /* 0x000000070607723e */ /* 0x000fe200000010ff */
[----:B------:R-:W-:Y:S01]  /*52a0*/  FADD.FTZ R24, -R107, R24 ;  /* 0x000000186b187221 */ /* 0x000fe20000010100 */
[-C--:B------:R-:W-:Y:S01]  /*52b0*/  FSEL R18, R17, R106.reuse, P2 ;  /* 0x0000006a11127208 */ /* 0x080fe20001000000 */
[C---:B------:R-:W-:Y:S01]  /*52c0*/  FADD.FTZ R17, -R106.reuse, R54 ;  /* 0x000000366a117221 */ /* 0x040fe20000010100 */
[-C--:B------:R-:W-:Y:S01]  /*52d0*/  FSEL R6, R5, R106.reuse, P6 ;  /* 0x0000006a05067208 */ /* 0x080fe20003000000 */
[----:B------:R-:W-:Y:S01]  /*52e0*/  FADD.FTZ R5, -R106, R66 ;  /* 0x000000426a057221 */ /* 0x000fe20000010100 */
[----:B------:R-:W-:Y:S01]  /*52f0*/  FSEL R35, R35, R106, P3 ;  /* 0x0000006a23237208 */ /* 0x000fe20001800000 */
[----:B------:R-:W-:Y:S01]  /*5300*/  FADD.FTZ R28, -R107, R28 ;  /* 0x0000001c6b1c7221 */ /* 0x000fe20000010100 */
[----:B------:R-:W-:Y:S01]  /*5310*/  FSETP.GE.FTZ.AND P2, PT, R117, RZ, PT ;  /* 0x000000ff7500720b */ /* 0x000fe20003f56000 */
        /* <DEDUP_REMOVED lines=9> */
[-C--:B------:R-:W-:Y:S01]  /*53b0*/  FSEL R22, R5, R106.reuse, P2 ;  /* 0x0000006a05167208 */ /* 0x080fe20001000000 */
[----:B------:R-:W-:Y:S01]  /*53c0*/  FMUL.FTZ R35, R240, R35 ;  /* 0x00000023f0237220 */ /* 0x000fe20000410000 */
[-C--:B------:R-:W-:Y:S01]  /*53d0*/  FSEL R20, R17, R106.reuse, P4 ;  /* 0x0000006a11147208 */ /* 0x080fe20002000000 */
[----:B------:R-:W-:Y:S01]  /*53e0*/  STS [R180+0x8400], R53 ;  /* 0x00840035b4007388 */ /* 0x000fe20000000800 */
[----:B------:R-:W-:Y:S01]  /*53f0*/  FSEL R55, R55, R106, P3 ;  /* 0x0000006a37377208 */ /* 0x000fe20001800000 */
[----:B------:R-:W-:Y:S01]  /*5400*/  @P1 FADD.FTZ R106, -R106, R67 ;  /* 0x000000436a6a1221 */ /* 0x000fe20000010100 */
[----:B------:R-:W-:Y:S01]  /*5410*/  F2FP.BF16.F32.PACK_AB R4, R19, R4 ;  /* 0x000000041304723e */ /* 0x000fe200000010ff */
[----:B------:R-:W-:Y:S01]  /*5420*/  STS [R183+0x8000], R226 ;  /* 0x008000e2b7007388 */ /* 0x000fe20000000800 */
[----:B------:R-:W-:Y:S01]  /*5430*/  FMUL.FTZ R22, R117, R22 ;  /* 0x0000001675167220 */ /* 0x000fe20000410000 */
[----:B------:R-:W-:Y:S01]  /*5440*/  FMUL.FTZ R5, R176, R106 ;  /* 0x0000006ab0057220 */ /* 0x000fe20000410000 */
[----:B------:R-:W-:Y:S01]  /*5450*/  F2FP.BF16.F32.PACK_AB R51, R51, R6 ;  /* 0x000000063333723e */ /* 0x000fe200000010ff */
[----:B------:R1:W-:Y:S01]  /*5460*/  STS [R183+0x8400], R4 ;  /* 0x00840004b7007388 */ /* 0x0003e20000000800 */
[C---:B------:R-:W-:Y:S01]  /*5470*/  FADD.FTZ R6, -R107.reuse, R9 ;  /* 0x000000096b067221 */ /* 0x040fe20000010100 */
[----:B------:R-:W-:Y:S01]  /*5480*/  FSETP.GE.FTZ.AND P1, PT, R212, RZ, PT ;  /* 0x000000ffd400720b */ /* 0x000fe20003f36000 */
[----:B------:R-:W-:Y:S01]  /*5490*/  FADD.FTZ R60, -R107, R60 ;  /* 0x0000003c6b3c7221 */ /* 0x000fe20000010100 */
[----:B------:R-:W-:Y:S01]  /*54a0*/  FSETP.GE.FTZ.AND P3, PT, R213, RZ, PT ;  /* 0x000000ffd500720b */ /* 0x000fe20003f76000 */
[----:B------:R-:W-:Y:S01]  /*54b0*/  FADD.FTZ R44, -R107, R44 ;  /* 0x0000002c6b2c7221 */ /* 0x000fe20000010100 */
[----:B------:R-:W-:Y:S01]  /*54c0*/  F2FP.BF16.F32.PACK_AB R21, R5, R22 ;  /* 0x000000160515723e */ /* 0x000fe200000010ff */
[----:B------:R-:W-:Y:S01]  /*54d0*/  FADD.FTZ R10, -R105, R10 ;  /* 0x0000000a690a7221 */ /* 0x000fe20000010100 */
[-C--:B------:R-:W-:Y:S01]  /*54e0*/  FSEL R5, R8, R107.reuse, P1 ;  /* 0x0000006b08057208 */ /* 0x080fe20000800000 */
[----:B------:R-:W-:Y:S01]  /*54f0*/  FADD.FTZ R8, -R107, R13 ;  /* 0x0000000d6b087221 */ /* 0x000fe20000010100 */
[----:B------:R-:W-:Y:S01]  /*5500*/  FSEL R6, R6, R107, P3 ;  /* 0x0000006b06067208 */ /* 0x000fe20001800000 */
[----:B------:R-:W-:Y:S01]  /*5510*/  FADD.FTZ R14, -R105, R14 ;  /* 0x0000000e690e7221 */ /* 0x000fe20000010100 */
[----:B------:R-:W-:Y:S01]  /*5520*/  FSETP.GE.FTZ.AND P1, PT, R218, RZ, PT ;  /* 0x000000ffda00720b */ /* 0x000fe20003f36000 */
[----:B------:R-:W-:Y:S01]  /*5530*/  FMUL.FTZ R5, R212, R5 ;  /* 0x00000005d4057220 */ /* 0x000fe20000410000 */
[----:B------:R-:W-:Y:S01]  /*5540*/  FSETP.GE.FTZ.AND P2, PT, R217, RZ, PT ;  /* 0x000000ffd900720b */ /* 0x000fe20003f56000 */
[----:B------:R-:W-:Y:S01]  /*5550*/  FMUL.FTZ R6, R213, R6 ;  /* 0x00000006d5067220 */ /* 0x000fe20000410000 */
[-C--:B------:R-:W-:Y:S01]  /*5560*/  FSEL R9, R8, R107.reuse, P1 ;  /* 0x0000006b08097208 */ /* 0x080fe20000800000 */
[C---:B------:R-:W-:Y:S01]  /*5570*/  FADD.FTZ R26, -R105.reuse, R26 ;  /* 0x0000001a691a7221 */ /* 0x040fe20000010100 */
[----:B------:R-:W-:Y:S01]  /*5580*/  FSEL R12, R12, R107, P2 ;  /* 0x0000006b0c0c7208 */ /* 0x000fe20001000000 */
[----:B------:R-:W-:Y:S01]  /*5590*/  FADD.FTZ R30, -R105, R30 ;  /* 0x0000001e691e7221 */ /* 0x000fe20000010100 */
[----:B------:R-:W-:Y:S01]  /*55a0*/  F2FP.BF16.F32.PACK_AB R5, R6, R5 ;  /* 0x000000050605723e */ /* 0x000fe200000010ff */
[----:B------:R-:W-:Y:S01]  /*55b0*/  FMUL.FTZ R9, R218, R9 ;  /* 0x00000009da097220 */ /* 0x000fe20000410000 */
[----:B------:R-:W-:Y:S01]  /*55c0*/  FADD.FTZ R6, -R107, R25 ;  /* 0x000000196b067221 */ /* 0x000fe20000010100 */
[----:B------:R-:W-:Y:S01]  /*55d0*/  FMUL.FTZ R12, R217, R12 ;  /* 0x0000000cd90c7220 */ /* 0x000fe20000410000 */
[----:B------:R-:W-:Y:S01]  /*55e0*/  FSETP.GE.FTZ.AND P5, PT, R230, RZ, PT ;  /* 0x000000ffe600720b */ /* 0x000fe20003fb6000 */
[----:B------:R2:W-:Y:S01]  /*55f0*/  STS [R180+0xa000], R5 ;  /* 0x00a00005b4007388 */ /* 0x0005e20000000800 */
[----:B------:R-:W-:Y:S01]  /*5600*/  FSETP.GE.FTZ.AND P1, PT, R229, RZ, PT ;  /* 0x000000ffe500720b */ /* 0x000fe20003f36000 */
[----:B-1----:R-:W-:Y:S01]  /*5610*/  FADD.FTZ R4, -R107, R29 ;  /* 0x0000001d6b047221 */ /* 0x002fe20000010100 */
[----:B------:R-:W-:Y:S01]  /*5620*/  F2FP.BF16.F32.PACK_AB R12, R9, R12 ;  /* 0x0000000c090c723e */ /* 0x000fe200000010ff */
[----:B------:R-:W-:Y:S01]  /*5630*/  FADD.FTZ R42, -R105, R42 ;  /* 0x0000002a692a7221 */ /* 0x000fe20000010100 */
        /* <DEDUP_REMOVED lines=14> */
[-C--:B------:R-:W-:Y:S01]  /*5720*/  FSEL R13, R4, R107.reuse, P3 ;  /* 0x0000006b040d7208 */ /* 0x080fe20001800000 */
[----:B------:R-:W-:Y:S01]  /*5730*/  FADD.FTZ R4, -R107, R45 ;  /* 0x0000002d6b047221 */ /* 0x000fe20000010100 */
[----:B------:R-:W-:Y:S01]  /*5740*/  FSETP.GE.FTZ.AND P2, PT, R245, RZ, PT ;  /* 0x000000fff500720b */ /* 0x000fe20003f56000 */
[C---:B------:R-:W-:Y:S01]  /*5750*/  FADD.FTZ R46, -R105.reuse, R46 ;  /* 0x0000002e692e7221 */ /* 0x040fe20000010100 */
[----:B------:R-:W-:Y:S01]  /*5760*/  FSEL R28, R28, R107, P4 ;  /* 0x0000006b1c1c7208 */ /* 0x000fe20002000000 */
[----:B------:R-:W-:Y:S01]  /*5770*/  FMUL.FTZ R13, R234, R13 ;  /* 0x0000000dea0d7220 */ /* 0x000fe20000410000 */
[----:B------:R-:W-:Y:S01]  /*5780*/  FSETP.GE.FTZ.AND P5, PT, R250, RZ, PT ;  /* 0x000000fffa00720b */ /* 0x000fe20003fb6000 */
[----:B------:R-:W-:Y:S01]  /*5790*/  FADD.FTZ R58, -R105, R58 ;  /* 0x0000003a693a7221 */ /* 0x000fe20000010100 */
[----:B------:R-:W-:Y:S01]  /*57a0*/  FSETP.GE.FTZ.AND P3, PT, R114, RZ, PT ;  /* 0x000000ff7200720b */ /* 0x000fe20003f76000 */
[----:B------:R-:W-:Y:S01]  /*57b0*/  FMUL.FTZ R28, R233, R28 ;  /* 0x0000001ce91c7220 */ /* 0x000fe20000410000 */
[----:B------:R-:W-:Y:S01]  /*57c0*/  FSETP.GE.FTZ.AND P4, PT, R127, RZ, PT ;  /* 0x000000ff7f00720b */ /* 0x000fe20003f96000 */
[----:B------:R-:W-:Y:S01]  /*57d0*/  FMUL.FTZ R20, R125, R20 ;  /* 0x000000147d147220 */ /* 0x000fe20000410000 */
[----:B------:R-:W-:Y:S01]  /*57e0*/  FSEL R40, R40, R107, P2 ;  /* 0x0000006b28287208 */ /* 0x000fe20001000000 */
[----:B------:R-:W-:Y:S01]  /*57f0*/  FMUL.FTZ R55, R126, R55 ;  /* 0x000000377e377220 */ /* 0x000fe20000410000 */
[----:B------:R-:W-:Y:S01]  /*5800*/  FSETP.GE.FTZ.AND P2, PT, R120, RZ, PT ;  /* 0x000000ff7800720b */ /* 0x000fe20003f56000 */
[C---:B------:R-:W-:Y:S01]  /*5810*/  FADD.FTZ R62, -R105.reuse, R62 ;  /* 0x0000003e693e7221 */ /* 0x040fe20000010100 */
[-C--:B------:R-:W-:Y:S01]  /*5820*/  FSEL R19, R4, R107.reuse, P5 ;  /* 0x0000006b04137208 */ /* 0x080fe20002800000 */
[----:B------:R-:W-:Y:S01]  /*5830*/  FADD.FTZ R4, -R105, R11 ;  /* 0x0000000b69047221 */ /* 0x000fe20000010100 */
[----:B------:R-:W-:Y:S01]  /*5840*/  FSETP.GE.FTZ.AND P6, PT, R249, RZ, PT ;  /* 0x000000fff900720b */ /* 0x000fe20003fd6000 */
[----:B------:R-:W-:Y:S01]  /*5850*/  FMUL.FTZ R40, R245, R40 ;  /* 0x00000028f5287220 */ /* 0x000fe20000410000 */
        /* <DEDUP_REMOVED lines=8> */
[-C--:B------:R-:W-:Y:S02]  /*58e0*/  FSEL R25, R60, R107.reuse, P2 ;  /* 0x0000006b3c197208 */ /* 0x080fe40001000000 */
[----:B------:R-:W-:Y:S01]  /*58f0*/  FSEL R44, R44, R107, P6 ;  /* 0x0000006b2c2c7208 */ /* 0x000fe20003000000 */
[----:B------:R-:W-:Y:S01]  /*5900*/  @P1 FADD.FTZ R107, -R107, R61 ;  /* 0x0000003d6b6b1221 */ /* 0x000fe20000010100 */
[----:B------:R-:W-:Y:S01]  /*5910*/  FSEL R10, R10, R105, P4 ;  /* 0x000000690a0a7208 */ /* 0x000fe20002000000 */
[----:B------:R-:W-:Y:S01]  /*5920*/  FMUL.FTZ R25, R120, R25 ;  /* 0x0000001978197220 */ /* 0x000fe20000410000 */
[----:B------:R-:W-:Y:S01]  /*5930*/  FSEL R11, R4, R105, P3 ;  /* 0x00000069040b7208 */ /* 0x000fe20001800000 */
        /* <DEDUP_REMOVED lines=10> */
[----:B------:R-:W-:Y:S01]  /*59e0*/  FADD.FTZ R6, -R105, R59 ;  /* 0x0000003b69067221 */ /* 0x000fe20000010100 */
[----:B------:R-:W-:Y:S01]  /*59f0*/  F2FP.BF16.F32.PACK_AB R11, R11, R10 ;  /* 0x0000000a0b0b723e */ /* 0x000fe200000010ff */
[----:B------:R-:W-:Y:S01]  /*5a00*/  FMUL.FTZ R14, R219, R14 ;  /* 0x0000000edb0e7220 */ /* 0x000fe20000410000 */
[----:B------:R-:W-:Y:S01]  /*5a10*/  FSETP.GE.FTZ.AND P1, PT, R232, RZ, PT ;  /* 0x000000ffe800720b */ /* 0x000fe20003f36000 */
[----:B------:R-:W-:Y:S01]  /*5a20*/  FMUL.FTZ R13, R220, R13 ;  /* 0x0000000ddc0d7220 */ /* 0x000fe20000410000 */
[----:B------:R-:W-:Y:S01]  /*5a30*/  FSETP.GE.FTZ.AND P2, PT, R231, RZ, PT ;  /* 0x000000ffe700720b */ /* 0x000fe20003f56000 */
[----:B------:R-:W-:Y:S01]  /*5a40*/  STS [R180+0xa400], R11 ;  /* 0x00a4000bb4007388 */ /* 0x000fe20000000800 */
[-C--:B--2---:R-:W-:Y:S01]  /*5a50*/  FSEL R5, R4, R105.reuse, P1 ;  /* 0x0000006904057208 */ /* 0x084fe20000800000 */
[----:B------:R-:W-:Y:S01]  /*5a60*/  FADD.FTZ R4, -R105, R31 ;  /* 0x0000001f69047221 */ /* 0x000fe20000010100 */
[----:B------:R-:W-:Y:S01]  /*5a70*/  F2FP.BF16.F32.PACK_AB R14, R13, R14 ;  /* 0x0000000e0d0e723e */ /* 0x000fe200000010ff */
[----:B------:R-:W-:Y:S01]  /*5a80*/  STS [R183+0xa000], R12 ;  /* 0x00a0000cb7007388 */ /* 0x000fe20000000800 */
[----:B------:R-:W-:Y:S01]  /*5a90*/  FSEL R26, R26, R105, P2 ;  /* 0x000000691a1a7208 */ /* 0x000fe20001000000 */
[----:B------:R-:W-:Y:S01]  /*5aa0*/  FMUL.FTZ R5, R232, R5 ;  /* 0x00000005e8057220 */ /* 0x000fe20000410000 */
[----:B------:R-:W-:Y:S01]  /*5ab0*/  FSETP.GE.FTZ.AND P1, PT, R236, RZ, PT ;  /* 0x000000ffec00720b */ /* 0x000fe20003f36000 */
[----:B------:R-:W-:Y:S01]  /*5ac0*/  STS [R183+0xa400], R14 ;  /* 0x00a4000eb7007388 */ /* 0x000fe20000000800 */
[----:B------:R-:W-:Y:S01]  /*5ad0*/  FSETP.GE.FTZ.AND P2, PT, R235, RZ, PT ;  /* 0x000000ffeb00720b */ /* 0x000fe20003f56000 */
[----:B------:R-:W-:Y:S01]  /*5ae0*/  FMUL.FTZ R26, R231, R26 ;  /* 0x0000001ae71a7220 */ /* 0x000fe20000410000 */
[-C--:B------:R-:W-:Y:S01]  /*5af0*/  FSEL R13, R4, R105.reuse, P1 ;  /* 0x00000069040d7208 */ /* 0x080fe20000800000 */
[----:B------:R-:W-:Y:S01]  /*5b00*/  STS [R182+0x8000], R225 ;  /* 0x008000e1b6007388 */ /* 0x000fe20000000800 */
[----:B------:R-:W-:Y:S01]  /*5b10*/  FSEL R30, R30, R105, P2 ;  /* 0x000000691e1e7208 */ /* 0x000fe20001000000 */
[----:B------:R-:W-:Y:S01]  /*5b20*/  FADD.FTZ R4, -R105, R43 ;  /* 0x0000002b69047221 */ /* 0x000fe20000010100 */
[----:B------:R-:W-:Y:S01]  /*5b30*/  F2FP.BF16.F32.PACK_AB R16, R35, R16 ;  /* 0x000000102310723e */ /* 0x000fe200000010ff */
[----:B------:R-:W-:Y:S01]  /*5b40*/  STS [R182+0x8400], R7 ;  /* 0x00840007b6007388 */ /* 0x000fe20000000800 */
[----:B------:R-:W-:Y:S01]  /*5b50*/  FMUL.FTZ R13, R236, R13 ;  /* 0x0000000dec0d7220 */ /* 0x000fe20000410000 */
[----:B------:R-:W-:Y:S01]  /*5b60*/  FMUL.FTZ R30, R235, R30 ;  /* 0x0000001eeb1e7220 */ /* 0x000fe20000410000 */
[----:B------:R-:W-:Y:S01]  /*5b70*/  F2FP.BF16.F32.PACK_AB R9, R9, R24 ;  /* 0x000000180909723e */ /* 0x000fe200000010ff */
[----:B------:R-:W-:Y:S01]  /*5b80*/  STS [R189+0x8000], R214 ;  /* 0x008000d6bd007388 */ /* 0x000fe20000000800 */
[----:B------:R-:W-:Y:S02]  /*5b90*/  F2FP.BF16.F32.PACK_AB R5, R5, R26 ;  /* 0x0000001a0505723e */ /* 0x000fe400000010ff */
[----:B------:R-:W-:Y:S01]  /*5ba0*/  FSETP.GE.FTZ.AND P1, PT, R248, RZ, PT ;  /* 0x000000fff800720b */ /* 0x000fe20003f36000 */
[----:B------:R-:W-:Y:S01]  /*5bb0*/  STS [R189+0x8400], R16 ;  /* 0x00840010bd007388 */ /* 0x000fe20000000800 */
[----:B------:R-:W-:Y:S02]  /*5bc0*/  FSETP.GE.FTZ.AND P2, PT, R247, RZ, PT ;  /* 0x000000fff700720b */ /* 0x000fe40003f56000 */
[----:B------:R-:W-:Y:S01]  /*5bd0*/  F2FP.BF16.F32.PACK_AB R30, R13, R30 ;  /* 0x0000001e0d1e723e */ /* 0x000fe200000010ff */
[----:B------:R-:W-:Y:S01]  /*5be0*/  STS [R182+0xa000], R9 ;  /* 0x00a00009b6007388 */ /* 0x000fe20000000800 */
[-C--:B------:R-:W-:Y:S01]  /*5bf0*/  FSEL R15, R4, R105.reuse, P1 ;  /* 0x00000069040f7208 */ /* 0x080fe20000800000 */
[----:B------:R-:W-:Y:S01]  /*5c00*/  FADD.FTZ R4, -R105, R47 ;  /* 0x0000002f69047221 */ /* 0x000fe20000010100 */
[----:B------:R-:W-:Y:S01]  /*5c10*/  FSEL R42, R42, R105, P2 ;  /* 0x000000692a2a7208 */ /* 0x000fe20001000000 */
[----:B------:R-:W-:Y:S01]  /*5c20*/  STS [R182+0xa400], R5 ;  /* 0x00a40005b6007388 */ /* 0x000fe20000000800 */
[----:B------:R-:W-:Y:S01]  /*5c30*/  FSETP.GE.FTZ.AND P5, PT, R252, RZ, PT ;  /* 0x000000fffc00720b */ /* 0x000fe20003fb6000 */
[----:B------:R-:W-:Y:S01]  /*5c40*/  FMUL.FTZ R15, R248, R15 ;  /* 0x0000000ff80f7220 */ /* 0x000fe20000410000 */
[----:B------:R-:W-:Y:S01]  /*5c50*/  FSETP.GE.FTZ.AND P2, PT, R251, RZ, PT ;  /* 0x000000fffb00720b */ /* 0x000fe20003f56000 */
[----:B------:R-:W-:Y:S01]  /*5c60*/  STS [R189+0xa000], R28 ;  /* 0x00a0001cbd007388 */ /* 0x000fe20000000800 */
[----:B------:R-:W-:Y:S01]  /*5c70*/  F2FP.BF16.F32.PACK_AB R18, R39, R18 ;  /* 0x000000122712723e */ /* 0x000fe200000010ff */
[----:B------:R-:W-:Y:S01]  /*5c80*/  FMUL.FTZ R42, R247, R42 ;  /* 0x0000002af72a7220 */ /* 0x000fe20000410000 */
[----:B------:R-:W-:Y:S01]  /*5c90*/  F2FP.BF16.F32.PACK_AB R40, R17, R40 ;  /* 0x000000281128723e */ /* 0x000fe200000010ff */
[----:B------:R-:W-:Y:S01]  /*5ca0*/  STS [R189+0xa400], R30 ;  /* 0x00a4001ebd007388 */ /* 0x000fe20000000800 */
[-C--:B------:R-:W-:Y:S02]  /*5cb0*/  FSEL R17, R4, R105.reuse, P5 ;  /* 0x0000006904117208 */ /* 0x080fe40002800000 */
[----:B------:R-:W-:Y:S01]  /*5cc0*/  FSEL R46, R46, R105, P2 ;  /* 0x000000692e2e7208 */ /* 0x000fe20001000000 */
[----:B------:R-:W-:Y:S01]  /*5cd0*/  STS [R181+0x8000], R242 ;  /* 0x008000f2b5007388 */ /* 0x000fe20000000800 */
[----:B------:R-:W-:Y:S01]  /*5ce0*/  FSETP.GE.FTZ.AND P1, PT, R128, RZ, PT ;  /* 0x000000ff8000720b */ /* 0x000fe20003f36000 */
[----:B------:R-:W-:Y:S01]  /*5cf0*/  FMUL.FTZ R17, R252, R17 ;  /* 0x00000011fc117220 */ /* 0x000fe20000410000 */
[----:B------:R-:W-:Y:S01]  /*5d00*/  F2FP.BF16.F32.PACK_AB R42, R15, R42 ;  /* 0x0000002a0f2a723e */ /* 0x000fe200000010ff */
[----:B------:R-:W-:Y:S01]  /*5d10*/  STS [R181+0x8400], R18 ;  /* 0x00840012b5007388 */ /* 0x000fe20000000800 */
[----:B------:R-:W-:Y:S01]  /*5d20*/  FMUL.FTZ R46, R251, R46 ;  /* 0x0000002efb2e7220 */ /* 0x000fe20000410000 */
[----:B------:R-:W-:Y:S02]  /*5d30*/  FSETP.GE.FTZ.AND P3, PT, R115, RZ, PT ;  /* 0x000000ff7300720b */ /* 0x000fe40003f76000 */
[----:B------:R-:W-:Y:S01]  /*5d40*/  STS [R186+0x8000], R237 ;  /* 0x008000edba007388 */ /* 0x000fe20000000800 */
[----:B------:R-:W-:Y:S02]  /*5d50*/  FSETP.GE.FTZ.AND P4, PT, R113, RZ, PT ;  /* 0x000000ff7100720b */ /* 0x000fe40003f96000 */
[----:B------:R-:W-:Y:S01]  /*5d60*/  F2FP.BF16.F32.PACK_AB R19, R19, R44 ;  /* 0x0000002c1313723e */ /* 0x000fe200000010ff */
[----:B------:R-:W-:Y:S01]  /*5d70*/  STS [R186+0x8400], R51 ;  /* 0x00840033ba007388 */ /* 0x000fe20000000800 */
[----:B------:R-:W-:Y:S02]  /*5d80*/  F2FP.BF16.F32.PACK_AB R17, R17, R46 ;  /* 0x0000002e1111723e */ /* 0x000fe400000010ff */
[-C--:B------:R-:W-:Y:S01]  /*5d90*/  FSEL R6, R6, R105.reuse, P3 ;  /* 0x0000006906067208 */ /* 0x080fe20001800000 */
[----:B------:R-:W-:Y:S01]  /*5da0*/  STS [R181+0xa000], R40 ;  /* 0x00a00028b5007388 */ /* 0x000fe20000000800 */
[-C--:B------:R-:W-:Y:S02]  /*5db0*/  FSEL R58, R58, R105.reuse, P4 ;  /* 0x000000693a3a7208 */ /* 0x080fe40002000000 */
[----:B------:R-:W-:Y:S01]  /*5dc0*/  FSETP.GE.FTZ.AND P2, PT, R109, RZ, PT ;  /* 0x000000ff6d00720b */ /* 0x000fe20003f56000 */
[----:B------:R-:W-:Y:S01]  /*5dd0*/  STS [R181+0xa400], R42 ;  /* 0x00a4002ab5007388 */ /* 0x000fe20000000800 */
[----:B------:R-:W-:Y:S01]  /*5de0*/  F2FP.BF16.F32.PACK_AB R20, R55, R20 ;  /* 0x000000143714723e */ /* 0x000fe200000010ff */
[----:B------:R-:W-:Y:S01]  /*5df0*/  FMUL.FTZ R115, R115, R6 ;  /* 0x0000000673737220 */ /* 0x000fe20000410000 */
[----:B------:R-:W-:Y:S01]  /*5e00*/  FSEL R62, R62, R105, P2 ;  /* 0x000000693e3e7208 */ /* 0x000fe20001000000 */
[----:B------:R-:W-:Y:S01]  /*5e10*/  STS [R186+0xa000], R19 ;  /* 0x00a00013ba007388 */ /* 0x000fe20000000800 */
[----:B------:R-:W-:Y:S01]  /*5e20*/  FMUL.FTZ R58, R113, R58 ;  /* 0x0000003a713a7220 */ /* 0x000fe20000410000 */
[----:B------:R-:W-:Y:S01]  /*5e30*/  @P1 FADD.FTZ R105, -R105, R63 ;  /* 0x0000003f69691221 */ /* 0x000fe20000010100 */
[----:B------:R-:W-:Y:S01]  /*5e40*/  F2FP.BF16.F32.PACK_AB R65, R65, R52 ;  /* 0x000000344141723e */ /* 0x000fe200000010ff */
[----:B------:R-:W-:Y:S01]  /*5e50*/  STS [R186+0xa400], R17 ;  /* 0x00a40011ba007388 */ /* 0x000fe20000000800 */
[----:B------:R-:W-:Y:S01]  /*5e60*/  FMUL.FTZ R62, R109, R62 ;  /* 0x0000003e6d3e7220 */ /* 0x000fe20000410000 */
[----:B------:R-:W-:Y:S01]  /*5e70*/  FMUL.FTZ R105, R128, R105 ;  /* 0x0000006980697220 */ /* 0x000fe20000410000 */
[----:B------:R-:W-:Y:S01]  /*5e80*/  F2FP.BF16.F32.PACK_AB R56, R23, R56 ;  /* 0x000000381738723e */ /* 0x000fe200000010ff */
[----:B------:R-:W-:Y:S01]  /*5e90*/  STS [R185+0x8000], R48 ;  /* 0x00800030b9007388 */ /* 0x000fe20000000800 */
[----:B------:R-:W-:Y:S02]  /*5ea0*/  F2FP.BF16.F32.PACK_AB R58, R115, R58 ;  /* 0x0000003a733a723e */ /* 0x000fe400000010ff */
[----:B------:R-:W-:Y:S01]  /*5eb0*/  F2FP.BF16.F32.PACK_AB R29, R124, R25 ;  /* 0x000000197c1d723e */ /* 0x000fe200000010ff */
[----:B------:R-:W-:Y:S01]  /*5ec0*/  STS [R185+0x8400], R20 ;  /* 0x00840014b9007388 */ /* 0x000fe20000000800 */
[----:B------:R-:W-:Y:S02]  /*5ed0*/  F2FP.BF16.F32.PACK_AB R105, R105, R62 ;  /* 0x0000003e6969723e */ /* 0x000fe400000010ff */
[----:B------:R-:W-:Y:S01]  /*5ee0*/  LEA R52, R173, UR5, 0x1 ;  /* 0x00000005ad347c11 */ /* 0x000fe2000f8e08ff */
        /* <DEDUP_REMOVED lines=63> */
[----:B------:R-:W-:Y:S01]  /*62e0*/  IMAD.U32 R5, R5, -0x80, RZ ;  /* 0xffffff8005057824 */ /* 0x000fe200078e00ff */
[-C--:B------:R-:W-:Y:S05]  /*62f0*/  HMMA.16816.F32.BF16 R76, R24, R22.reuse, R76 ;  /* 0x00000016184c723c */ /* 0x080fea000004184c */
[C---:B------:R-:W-:Y:S01]  /*6300*/  LEA R204, P1, R5.reuse, R204, 0x2 ;  /* 0x000000cc05cc7211 */ /* 0x040fe200078210ff */
[----:B------:R-:W-:Y:S05]  /*6310*/  HMMA.16816.F32.BF16 R80, R16, R22, R80 ;  /* 0x000000161050723c */ /* 0x000fea0000041850 */
[----:B------:R-:W-:Y:S01]  /*6320*/  LEA.HI.X.SX32 R205, R5, R205, 0x2, P1 ;  /* 0x000000cd05cd7211 */ /* 0x000fe200008f16ff */
[----:B------:R-:W-:Y:S07]  /*6330*/  @!UPT UIADD3 URZ, URZ, URZ, URZ ;  /* 0x0000003f3f3ff290 */ /* 0x000fee000fffe03f */
[----:B------:R-:W-:Y:S11]  /*6340*/  @!P0 BRA `(.L_x_520) ;  /* 0x0000000000388947 */ /* 0x000ff60003800000 */
[----:B------:R-:W1:Y:S01]  /*6350*/  LDC R7, c[0x0][0x420] ;  /* 0x00010800ff077b82 */ /* 0x000e620000000800 */
[----:B------:R-:W-:Y:S07]  /*6360*/  LEA R11, R178, UR5, 0x1 ;  /* 0x00000005b20b7c11 */ /* 0x000fee000f8e08ff */
[----:B------:R-:W2:Y:S01]  /*6370*/  LDC R5, c[0x0][0x424] ;  /* 0x00010900ff057b82 */ /* 0x000ea20000000800 */
[----:B-1----:R-:W-:Y:S05]  /*6380*/  IMAD.U32 R9, R7, -0x80, RZ ;  /* 0xffffff8007097824 */ /* 0x002fea00078e00ff */
        /* <DEDUP_REMOVED lines=10> */
.L_x_520:
[----:B------:R-:W-:Y:S01]  /*6430*/  LDSM.16.M88.4 R20, [R171] ;  /* 0x00000000ab14783b */ /* 0x000fe20000000200 */
[----:B------:R-:W-:Y:S02]  /*6440*/  ULOP3.LUT UR50, UR40, 0x1, URZ, 0xc0, !UPT ;  /* 0x0000000128327892 */ /* 0x000fe4000f8ec03f */
[----:B------:R-:W-:Y:S01]  /*6450*/  @UP2 UIADD3 UR51, UP1, UR42, -0x200, URZ ;  /* 0xfffffe002a332890 */ /* 0x000fe2000ff3e03f */
[----:B------:R-:W2:Y:S01]  /*6460*/  LDSM.16.MT88.4 R16, [R52+0x6000] ;  /* 0x006000003410783b */ /* 0x000ea20000004200 */
[----:B------:R-:W-:Y:S02]  /*6470*/  UISETP.NE.U32.AND UP0, UPT, UR50, 0x1, UPT ;  /* 0x000000013200788c */ /* 0x000fe4000bf05070 */
[----:B------:R-:W-:Y:S01]  /*6480*/  UIADD3 UR52, UR40, -0x1, URZ ;  /* 0xffffffff28347890 */ /* 0x000fe2000fffe03f */
[----:B-1----:R-:W1:Y:S01]  /*6490*/  LDSM.16.M88.4 R12, [R171+0x2000] ;  /* 0x00200000ab0c783b */ /* 0x002e620000000200 */
[----:B------:R-:W-:Y:S03]  /*64a0*/  @UP2 UIADD3.X UR50, UR43, -0x1, URZ, UP1, !UPT ;  /* 0xffffffff2b322890 */ /* 0x000fe60008ffe43f */
[----:B------:R-:W-:Y:S04]  /*64b0*/  LDSM.16.M88.4 R24, [R170] ;  /* 0x00000000aa18783b */ /* 0x000fe80000000200 */
[----:B------:R-:W3:Y:S04]  /*64c0*/  LDSM.16.MT88.4 R28, [R52+0x6400] ;  /* 0x00640000341c783b */ /* 0x000ee80000004200 */
[----:B------:R-:W4:Y:S04]  /*64d0*/  LDSM.16.M88.4 R32, [R164] ;  /* 0x00000000a420783b */ /* 0x000f280000000200 */
[----:B------:R-:W-:Y:S04]  /*64e0*/  LDSM.16.M88.4 R36, [R169] ;  /* 0x00000000a924783b */ /* 0x000fe80000000200 */
[----:B------:R-:W4:Y:S04]  /*64f0*/  LDSM.16.MT88.4 R40, [R52+0x6800] ;  /* 0x006800003428783b */ /* 0x000f280000004200 */
[----:B------:R-:W-:Y:S04]  /*6500*/  LDSM.16.M88.4 R44, [R3] ;  /* 0x00000000032c783b */ /* 0x000fe80000000200 */
[----:B------:R-:W-:Y:S01]  /*6510*/  LDSM.16.MT88.4 R48, [R52+0x6c00] ;  /* 0x006c00003430783b */ /* 0x000fe20000004200 */
[-C--:B--2---:R-:W-:Y:S06]  /*6520*/  HMMA.16816.F32.BF16 R4, R20, R16.reuse, RZ ;  /* 0x000000101404723c */ /* 0x084fec00000418ff */
[C---:B-1----:R-:W-:Y:S06]  /*6530*/  HMMA.16816.F32.BF16 R8, R12.reuse, R16, RZ ;  /* 0x000000100c08723c */ /* 0x042fec00000418ff */
[-C--:B------:R-:W-:Y:S06]  /*6540*/  HMMA.16816.F32.BF16 R12, R12, R18.reuse, RZ ;  /* 0x000000120c0c723c */ /* 0x080fec00000418ff */
[----:B------:R-:W-:Y:S01]  /*6550*/  HMMA.16816.F32.BF16 R16, R20, R18, RZ ;  /* 0x000000121410723c */ /* 0x000fe200000418ff */
[----:B------:R-:W1:Y:S05]  /*6560*/  LDSM.16.M88.4 R20, [R169+0x2000] ;  /* 0x00200000a914783b */ /* 0x000e6a0000000200 */
[-C--:B---3--:R-:W-:Y:S06]  /*6570*/  HMMA.16816.F32.BF16 R4, R24, R28.reuse, R4 ;  /* 0x0000001c1804723c */ /* 0x088fec0000041804 */
[C---:B----4-:R-:W-:Y:S06]  /*6580*/  HMMA.16816.F32.BF16 R8, R32.reuse, R28, R8 ;  /* 0x0000001c2008723c */ /* 0x050fec0000041808 */
[-C--:B------:R-:W-:Y:S01]  /*6590*/  HMMA.16816.F32.BF16 R12, R32, R30.reuse, R12 ;  /* 0x0000001e200c723c */ /* 0x080fe2000004180c */
[----:B------:R-:W-:Y:S05]  /*65a0*/  LDSM.16.MT88.4 R32, [R52+0x7000] ;  /* 0x007000003420783b */ /* 0x000fea0000004200 */
[----:B------:R-:W-:Y:S01]  /*65b0*/  HMMA.16816.F32.BF16 R16, R24, R30, R16 ;  /* 0x0000001e1810723c */ /* 0x000fe20000041810 */
[----:B------:R-:W2:Y:S04]  /*65c0*/  LDSM.16.M88.4 R24, [R3+0x2000] ;  /* 0x002000000318783b */ /* 0x000ea80000000200 */
[----:B------:R-:W3:Y:S01]  /*65d0*/  LDSM.16.M88.4 R28, [R171+0x4000] ;  /* 0x00400000ab1c783b */ /* 0x000ee20000000200 */
[-C--:B------:R-:W-:Y:S06]  /*65e0*/  HMMA.16816.F32.BF16 R4, R36, R40.reuse, R4 ;  /* 0x000000282404723c */ /* 0x080fec0000041804 */
[C---:B-1----:R-:W-:Y:S06]  /*65f0*/  HMMA.16816.F32.BF16 R8, R20.reuse, R40, R8 ;  /* 0x000000281408723c */ /* 0x042fec0000041808 */
[-C--:B------:R-:W-:Y:S01]  /*6600*/  HMMA.16816.F32.BF16 R12, R20, R42.reuse, R12 ;  /* 0x0000002a140c723c */ /* 0x080fe2000004180c */
[----:B------:R-:W1:Y:S05]  /*6610*/  LDSM.16.M88.4 R20, [R171+0x6000] ;  /* 0x00600000ab14783b */ /* 0x000e6a0000000200 */
[----:B------:R-:W-:Y:S01]  /*6620*/  HMMA.16816.F32.BF16 R16, R36, R42, R16 ;  /* 0x0000002a2410723c */ /* 0x000fe20000041810 */
[----:B------:R-:W-:Y:S04]  /*6630*/  LDSM.16.M88.4 R36, [R2] ;  /* 0x000000000224783b */ /* 0x000fe80000000200 */
[----:B------:R-:W4:Y:S01]  /*6640*/  LDSM.16.MT88.4 R40, [R52+0x7400] ;  /* 0x007400003428783b */ /* 0x000f220000004200 */
[-C--:B------:R-:W-:Y:S06]  /*6650*/  HMMA.16816.F32.BF16 R4, R44, R48.reuse, R4 ;  /* 0x000000302c04723c */ /* 0x080fec0000041804 */
[C---:B--2---:R-:W-:Y:S06]  /*6660*/  HMMA.16816.F32.BF16 R8, R24.reuse, R48, R8 ;  /* 0x000000301808723c */ /* 0x044fec0000041808 */
[-C--:B------:R-:W-:Y:S01]  /*6670*/  HMMA.16816.F32.BF16 R12, R24, R50.reuse, R12 ;  /* 0x00000032180c723c */ /* 0x080fe2000004180c */
[----:B------:R-:W2:Y:S05]  /*6680*/  LDSM.16.M88.4 R24, [R0] ;  /* 0x000000000018783b */ /* 0x000eaa0000000200 */
[----:B------:R-:W-:Y:S01]  /*6690*/  HMMA.16816.F32.BF16 R16, R44, R50, R16 ;  /* 0x000000322c10723c */ /* 0x000fe20000041810 */
[----:B------:R-:W-:Y:S04]  /*66a0*/  LDSM.16.M88.4 R44, [R169+0x4000] ;  /* 0x00400000a92c783b */ /* 0x000fe80000000200 */
[----:B------:R-:W2:Y:S01]  /*66b0*/  LDSM.16.MT88.4 R48, [R52+0x7800] ;  /* 0x007800003430783b */ /* 0x000ea20000004200 */
[-C--:B---3--:R-:W-:Y:S06]  /*66c0*/  HMMA.16816.F32.BF16 R4, R28, R32.reuse, R4 ;  /* 0x000000201c04723c */ /* 0x088fec0000041804 */
[C---:B-1----:R-:W-:Y:S06]  /*66d0*/  HMMA.16816.F32.BF16 R8, R20.reuse, R32, R8 ;  /* 0x000000201408723c */ /* 0x042fec0000041808 */
[-C--:B------:R-:W-:Y:S01]  /*66e0*/  HMMA.16816.F32.BF16 R12, R20, R34.reuse, R12 ;  /* 0x00000022140c723c */ /* 0x080fe2000004180c */
[----:B------:R-:W1:Y:S05]  /*66f0*/  LDSM.16.M88.4 R20, [R169+0x6000] ;  /* 0x00600000a914783b */ /* 0x000e6a0000000200 */
[----:B------:R-:W-:Y:S01]  /*6700*/  HMMA.16816.F32.BF16 R16, R28, R34, R16 ;  /* 0x000000221c10723c */ /* 0x000fe20000041810 */
[----:B------:R-:W-:Y:S04]  /*6710*/  LDSM.16.MT88.4 R32, [R52+0x7c00] ;  /* 0x007c00003420783b */ /* 0x000fe80000004200 */
[----:B------:R-:W3:Y:S01]  /*6720*/  LDSM.16.M88.4 R28, [R3+0x4000] ;  /* 0x00400000031c783b */ /* 0x000ee20000000200 */
[-C--:B----4-:R-:W-:Y:S06]  /*6730*/  HMMA.16816.F32.BF16 R4, R36, R40.reuse, R4 ;  /* 0x000000282404723c */ /* 0x090fec0000041804 */
[C---:B--2---:R-:W-:Y:S06]  /*6740*/  HMMA.16816.F32.BF16 R8, R24.reuse, R40, R8 ;  /* 0x000000281808723c */ /* 0x044fec0000041808 */
[-C--:B------:R-:W-:Y:S01]  /*6750*/  HMMA.16816.F32.BF16 R12, R24, R42.reuse, R12 ;  /* 0x0000002a180c723c */ /* 0x080fe2000004180c */
[----:B------:R-:W2:Y:S01]  /*6760*/  LDSM.16.M88.4 R24, [R3+0x6000] ;  /* 0x006000000318783b */ /* 0x000ea20000000200 */
[----:B------:R-:W-:Y:S04]  /*6770*/  IMAD.U32 R41, RZ, RZ, UR44 ;  /* 0x0000002cff297e24 */ /* 0x000fe8000f8e00ff */
[----:B------:R-:W-:Y:S06]  /*6780*/  HMMA.16816.F32.BF16 R16, R36, R42, R16 ;  /* 0x0000002a2410723c */ /* 0x000fec0000041810 */
[-C--:B------:R-:W-:Y:S01]  /*6790*/  HMMA.16816.F32.BF16 R4, R44, R48.reuse, R4 ;  /* 0x000000302c04723c */ /* 0x080fe20000041804 */
[----:B------:R-:W-:Y:S04]  /*67a0*/  IMAD.U32 R37, RZ, RZ, UR44 ;  /* 0x0000002cff257e24 */ /* 0x000fe8000f8e00ff */
[----:B------:R-:W-:Y:S01]  /*67b0*/  @P0 VIADD R39, R177, 0xffffff80 ;  /* 0xffffff80b1270836 */ /* 0x000fe20000000000 */
[C---:B-1----:R-:W-:Y:S06]  /*67c0*/  HMMA.16816.F32.BF16 R8, R20.reuse, R48, R8 ;  /* 0x000000301408723c */ /* 0x042fec0000041808 */
[-C--:B------:R-:W-:Y:S01]  /*67d0*/  HMMA.16816.F32.BF16 R12, R20, R50.reuse, R12 ;  /* 0x00000032140c723c */ /* 0x080fe2000004180c */
[----:B------:R-:W-:Y:S05]  /*67e0*/  LDSM.16.MT88.4 R20, [R172+0xc000] ;  /* 0x00c00000ac14783b */ /* 0x000fea0000004200 */
[----:B------:R-:W-:Y:S06]  /*67f0*/  HMMA.16816.F32.BF16 R16, R44, R50, R16 ;  /* 0x000000322c10723c */ /* 0x000fec0000041810 */
[-C--:B---3--:R-:W-:Y:S06]  /*6800*/  HMMA.16816.F32.BF16 R4, R28, R32.reuse, R4 ;  /* 0x000000201c04723c */ /* 0x088fec0000041804 */
[C---:B--2---:R-:W-:Y:S06]  /*6810*/  HMMA.16816.F32.BF16 R8, R24.reuse, R32, R8 ;  /* 0x000000201808723c */ /* 0x044fec0000041808 */
[-C--:B------:R-:W-:Y:S01]  /*6820*/  HMMA.16816.F32.BF16 R12, R24, R34.reuse, R12 ;  /* 0x00000022180c723c */ /* 0x080fe2000004180c */
[----:B------:R-:W-:Y:S04]  /*6830*/  IMAD.U32 R33, RZ, RZ, UR41 ;  /* 0x00000029ff217e24 */ /* 0x000fe8000f8e00ff */
[----:B------:R-:W-:Y:S01]  /*6840*/  LEA R32, P2, R37, R204, 0x2 ;  /* 0x000000cc25207211 */ /* 0x000fe200078410ff */
[----:B------:R-:W-:Y:S01]  /*6850*/  HMMA.16816.F32.BF16 R16, R28, R34, R16 ;  /* 0x000000221c10723c */ /* 0x000fe20000041810 */
[----:B------:R-:W-:Y:S04]  /*6860*/  IMAD.U32 R25, RZ, RZ, UR41 ;  /* 0x00000029ff197e24 */ /* 0x000fe8000f8e00ff */
[----:B------:R-:W-:Y:S01]  /*6870*/  @P0 IMAD.WIDE R36, R39, R190, UR42 ;  /* 0x0000002a27240e25 */ /* 0x000fe2000f8e02be */
[-C--:B------:R-:W-:Y:S01]  /*6880*/  LEA R24, P1, R33, R204.reuse, 0x2 ;  /* 0x000000cc21187211 */ /* 0x080fe200078210ff */
[----:B------:R-:W-:Y:S01]  /*6890*/  @UP2 UMOV UR42, UR51 ;  /* 0x00000033002a2c82 */ /* 0x000fe20008000000 */
[-C--:B------:R-:W-:Y:S01]  /*68a0*/  LEA.HI.X.SX32 R33, R41, R205.reuse, 0x2, P2 ;  /* 0x000000cd29217211 */ /* 0x080fe200010f16ff */
[----:B------:R-:W-:Y:S01]  /*68b0*/  @UP2 UMOV UR43, UR50 ;  /* 0x00000032002b2c82 */ /* 0x000fe20008000000 */
[----:B------:R-:W5:Y:S01]  /*68c0*/  @P0 LDG.E R197, desc[UR18][R36.64] ;  /* 0x0000001224c50981 */ /* 0x000f62000c1e1900 */
[-C--:B------:R-:W-:Y:S01]  /*68d0*/  LEA.HI.X.SX32 R25, R25, R205.reuse, 0x2, P1 ;  /* 0x000000cd19197211 */ /* 0x080fe200008f16ff */
[----:B------:R-:W-:Y:S02]  /*68e0*/  IMAD.U32 R27, RZ, RZ, UR39 ;  /* 0x00000027ff1b7e24 */ /* 0x000fe4000f8e00ff */
[----:B------:R-:W5:Y:S01]  /*68f0*/  @P0 LDG.E R196, desc[UR18][R36.64+0x20] ;  /* 0x0000201224c40981 */ /* 0x000f62000c1e1900 */
[----:B------:R-:W-:Y:S02]  /*6900*/  IMAD.U32 R31, RZ, RZ, UR37 ;  /* 0x00000025ff1f7e24 */ /* 0x000fe4000f8e00ff */
[----:B------:R-:W-:Y:S01]  /*6910*/  IMAD.U32 R39, RZ, RZ, UR38 ;  /* 0x00000026ff277e24 */ /* 0x000fe2000f8e00ff */
[----:B------:R-:W5:Y:S01]  /*6920*/  @P0 LDG.E R195, desc[UR18][R36.64+0x100] ;  /* 0x0001001224c30981 */ /* 0x000f62000c1e1900 */
[----:B------:R-:W-:Y:S01]  /*6930*/  IMAD.U32 R41, RZ, RZ, UR39 ;  /* 0x00000027ff297e24 */ /* 0x000fe2000f8e00ff */
[-C--:B------:R-:W-:Y:S01]  /*6940*/  LEA R26, P1, R31, R204.reuse, 0x2 ;  /* 0x000000cc1f1a7211 */ /* 0x080fe200078210ff */
[----:B------:R-:W-:Y:S01]  /*6950*/  IMAD.U32 R29, RZ, RZ, UR35 ;  /* 0x00000023ff1d7e24 */ /* 0x000fe2000f8e00ff */
[----:B------:R1:W5:Y:S01]  /*6960*/  @P0 LDG.E R194, desc[UR18][R36.64+0x120] ;  /* 0x0001201224c20981 */ /* 0x000362000c1e1900 */
[-C--:B------:R-:W-:Y:S01]  /*6970*/  LEA R30, P0, R27, R204.reuse, 0x2 ;  /* 0x000000cc1b1e7211 */ /* 0x080fe200078010ff */
[----:B------:R-:W-:Y:S01]  /*6980*/  IMAD.U32 R35, RZ, RZ, UR38 ;  /* 0x00000026ff237e24 */ /* 0x000fe2000f8e00ff */
[-C--:B------:R-:W-:Y:S01]  /*6990*/  LEA R28, P2, R39, R204.reuse, 0x2 ;  /* 0x000000cc271c7211 */ /* 0x080fe200078410ff */
[----:B------:R-:W-:Y:S01]  /*69a0*/  REDG.E.ADD.F32.FTZ.RN.STRONG.GPU desc[UR18][R204.64], R4 ;  /* 0x00000004cc0079a6 */ /* 0x000fe2000c10f392 */
[-C--:B------:R-:W-:Y:S01]  /*69b0*/  LEA.HI.X.SX32 R31, R41, R205.reuse, 0x2, P0 ;  /* 0x000000cd291f7211 */ /* 0x080fe200000f16ff */
[----:B------:R-:W-:Y:S01]  /*69c0*/  IMAD.U32 R39, RZ, RZ, UR34 ;  /* 0x00000022ff277e24 */ /* 0x000fe2000f8e00ff */
[----:B------:R-:W-:Y:S01]  /*69d0*/  MOV R27, UR37 ;  /* 0x00000025001b7c02 */ /* 0x000fe20008000f00 */
[----:B------:R2:W-:Y:S03]  /*69e0*/  REDG.E.ADD.F32.FTZ.RN.STRONG.GPU desc[UR18][R32.64], R5 ;  /* 0x00000005200079a6 */ /* 0x0005e6000c10f392 */
[-C--:B------:R-:W-:Y:S01]  /*69f0*/  LEA.HI.X.SX32 R27, R27, R205.reuse, 0x2, P1 ;  /* 0x000000cd1b1b7211 */ /* 0x080fe200008f16ff */
[----:B------:R3:W-:Y:S04]  /*6a00*/  REDG.E.ADD.F32.FTZ.RN.STRONG.GPU desc[UR18][R24.64], R6 ;  /* 0x00000006180079a6 */ /* 0x0007e8000c10f392 */
[----:B------:R4:W-:Y:S01]  /*6a10*/  REDG.E.ADD.F32.FTZ.RN.STRONG.GPU desc[UR18][R30.64], R7 ;  /* 0x000000071e0079a6 */ /* 0x0009e2000c10f392 */
[----:B-1----:R-:W-:Y:S02]  /*6a20*/  IMAD.U32 R37, RZ, RZ, UR33 ;  /* 0x00000021ff257e24 */ /* 0x002fe4000f8e00ff */
        /* <DEDUP_REMOVED lines=9> */
[----:B----4-:R-:W-:Y:S01]  /*6ac0*/  IMAD.U32 R7, RZ, RZ, UR33 ;  /* 0x00000021ff077e24 */ /* 0x010fe2000f8e00ff */
[-C--:B------:R-:W-:Y:S01]  /*6ad0*/  LEA R38, P1, R35, R204.reuse, 0x2 ;  /* 0x000000cc23267211 */ /* 0x080fe200078210ff */
[----:B------:R-:W-:Y:S01]  /*6ae0*/  IMAD.U32 R31, RZ, RZ, UR30 ;  /* 0x0000001eff1f7e24 */ /* 0x000fe2000f8e00ff */
[----:B------:R2:W-:Y:S01]  /*6af0*/  REDG.E.ADD.F32.FTZ.RN.STRONG.GPU desc[UR18][R26.64], R9 ;  /* 0x000000091a0079a6 */ /* 0x0005e2000c10f392 */
[-C--:B------:R-:W-:Y:S02]  /*6b00*/  LEA R36, P0, R5, R204.reuse, 0x2 ;  /* 0x000000cc05247211 */ /* 0x080fe400078010ff */
[----:B------:R-:W-:Y:S01]  /*6b10*/  MOV R5, UR32 ;  /* 0x0000002000057c02 */ /* 0x000fe20008000f00 */
        /* <DEDUP_REMOVED lines=10> */
[----:B-1----:R-:W-:Y:S01]  /*6bc0*/  MOV R29, UR27 ;  /* 0x0000001b001d7c02 */ /* 0x002fe20008000f00 */
[----:B--2---:R-:W-:Y:S02]  /*6bd0*/  IMAD.U32 R9, RZ, RZ, UR31 ;  /* 0x0000001fff097e24 */ /* 0x004fe4000f8e00ff */
        /* <DEDUP_REMOVED lines=89> */
.L_x_518:
[----:B------:R-:W2:Y:S01]  /*7170*/  S2R R4, SR_TID.X ;  /* 0x0000000000047919 */ /* 0x000ea20000002100 */
[----:B------:R-:W-:Y:S01]  /*7180*/  ULDC UR6, c[0x0][0x38c] ;  /* 0x0000e30000067ab9 */ /* 0x000fe20000000800 */
[----:B------:R-:W3:Y:S01]  /*7190*/  LDC.64 R6, c[0x0][0x438] ;  /* 0x00010e00ff067b82 */ /* 0x000ee20000000a00 */
        /* <DEDUP_REMOVED lines=29> */
[----:B--2---:R-:W-:Y:S01]  /*7370*/  SHF.R.S32.HI R5, RZ, 0x1f, R4 ;  /* 0x0000001fff057819 */ /* 0x004fe20000011404 */
[----:B------:R-:W-:Y:S01]  /*7380*/  FMUL.FTZ R91, R91, UR6 ;  /* 0x000000065b5b7c20 */ /* 0x000fe20008410000 */
[----:B------:R-:W-:Y:S01]  /*7390*/  FMUL.FTZ R92, R92, UR6 ;  /* 0x000000065c5c7c20 */ /* 0x000fe20008410000 */
[----:B------:R-:W-:Y:S01]  /*73a0*/  FMUL.FTZ R93, R93, UR6 ;  /* 0x000000065d5d7c20 */ /* 0x000fe20008410000 */
[----:B----4-:R-:W-:Y:S01]  /*73b0*/  LEA.HI R14, R5, R4, RZ, 0x2 ;  /* 0x00000004050e7211 */ /* 0x010fe200078f10ff */
[----:B------:R-:W-:Y:S01]  /*73c0*/  FMUL.FTZ R94, R94, UR6 ;  /* 0x000000065e5e7c20 */ /* 0x000fe20008410000 */
[----:B------:R-:W-:Y:S01]  /*73d0*/  FMUL.FTZ R95, R95, UR6 ;  /* 0x000000065f5f7c20 */ /* 0x000fe20008410000 */
[----:B------:R-:W-:Y:S01]  /*73e0*/  F2FP.BF16.F32.PACK_AB R85, R85, R84 ;  /* 0x000000545555723e */ /* 0x000fe200000010ff */
[----:B------:R-:W-:Y:S01]  /*73f0*/  BAR.SYNC.DEFER_BLOCKING 0x0 ;  /* 0x0000000000007b1d */ /* 0x000fe20000010000 */
[----:B------:R-:W-:Y:S01]  /*7400*/  F2FP.BF16.F32.PACK_AB R87, R87, R86 ;  /* 0x000000565757723e */ /* 0x000fe200000010ff */
[----:B---3--:R-:W-:Y:S01]  /*7410*/  IMAD R18, R6, UR20, RZ ;  /* 0x0000001406127c24 */ /* 0x008fe2000f8e02ff */
[----:B------:R-:W-:-:S02]  /*7420*/  LOP3.LUT R5, R14, 0xfffffffc, RZ, 0xc0, !PT ;  /* 0xfffffffc0e057812 */ /* 0x000fc400078ec0ff */
[----:B------:R-:W-:-:S03]  /*7430*/  F2FP.BF16.F32.PACK_AB R96, R97, R96 ;  /* 0x000000606160723e */ /* 0x000fc600000010ff */
[----:B------:R-:W2:Y:S01]  /*7440*/  LDC.64 R8, c[0x0][0x450] ;  /* 0x00011400ff087b82 */ /* 0x000ea20000000a00 */
[----:B------:R-:W-:Y:S01]  /*7450*/  F2FP.BF16.F32.PACK_AB R98, R99, R98 ;  /* 0x000000626362723e */ /* 0x000fe200000010ff */
[----:B------:R-:W-:Y:S01]  /*7460*/  IMAD R7, R7, UR12, R18 ;  /* 0x0000000c07077c24 */ /* 0x000fe2000f8e0212 */
[----:B------:R-:W-:Y:S01]  /*7470*/  F2FP.BF16.F32.PACK_AB R89, R89, R88 ;  /* 0x000000585959723e */ /* 0x000fe200000010ff */
[----:B------:R-:W-:Y:S01]  /*7480*/  ULDC.64 UR6, c[0x0][0x3f8] ;  /* 0x0000fe0000067ab9 */ /* 0x000fe20000000a00 */
[----:B------:R-:W-:Y:S02]  /*7490*/  F2FP.BF16.F32.PACK_AB R91, R91, R90 ;  /* 0x0000005a5b5b723e */ /* 0x000fe400000010ff */
[----:B------:R-:W-:Y:S01]  /*74a0*/  F2FP.BF16.F32.PACK_AB R92, R93, R92 ;  /* 0x0000005c5d5c723e */ /* 0x000fe200000010ff */
[----:B------:R-:W3:Y:S01]  /*74b0*/  LDC.64 R12, c[0x0][0x468] ;  /* 0x00011a00ff0c7b82 */ /* 0x000ee20000000a00 */
[----:B------:R-:W-:Y:S02]  /*74c0*/  F2FP.BF16.F32.PACK_AB R94, R95, R94 ;  /* 0x0000005e5f5e723e */ /* 0x000fe400000010ff */
[----:B------:R-:W-:-:S02]  /*74d0*/  F2FP.BF16.F32.PACK_AB R71, R71, R70 ;  /* 0x000000464747723e */ /* 0x000fc400000010ff */
[----:B------:R-:W-:Y:S02]  /*74e0*/  IADD3 R4, -R5, R4, RZ ;  /* 0x0000000405047210 */ /* 0x000fe40007ffe1ff */
[----:B------:R-:W-:Y:S01]  /*74f0*/  F2FP.BF16.F32.PACK_AB R80, R81, R80 ;  /* 0x000000505150723e */ /* 0x000fe200000010ff */
[----:B------:R-:W4:Y:S01]  /*7500*/  LDC.64 R10, c[0x0][0x440] ;  /* 0x00011000ff0a7b82 */ /* 0x000f220000000a00 */
[----:B------:R-:W-:Y:S01]  /*7510*/  F2FP.BF16.F32.PACK_AB R82, R83, R82 ;  /* 0x000000525352723e */ /* 0x000fe200000010ff */
[----:B------:R-:W-:Y:S01]  /*7520*/  STS [R188], R85 ;  /* 0x00000055bc007388 */ /* 0x000fe20000000800 */
[----:B------:R-:W-:Y:S02]  /*7530*/  F2FP.BF16.F32.PACK_AB R73, R73, R72 ;  /* 0x000000484949723e */ /* 0x000fe400000010ff */
[----:B------:R-:W-:Y:S01]  /*7540*/  F2FP.BF16.F32.PACK_AB R75, R75, R74 ;  /* 0x0000004a4b4b723e */ /* 0x000fe200000010ff */
[----:B------:R-:W-:Y:S01]  /*7550*/  STS [R188+0x200], R87 ;  /* 0x00020057bc007388 */ /* 0x000fe20000000800 */
[----:B------:R-:W-:-:S02]  /*7560*/  F2FP.BF16.F32.PACK_AB R76, R77, R76 ;  /* 0x0000004c4d4c723e */ /* 0x000fc400000010ff */
[----:B------:R-:W-:Y:S01]  /*7570*/  F2FP.BF16.F32.PACK_AB R78, R79, R78 ;  /* 0x0000004e4f4e723e */ /* 0x000fe200000010ff */
[----:B------:R-:W-:Y:S01]  /*7580*/  STS [R187], R96 ;  /* 0x00000060bb007388 */ /* 0x000fe20000000800 */
[----:B------:R-:W-:Y:S02]  /*7590*/  SHF.L.U32 R16, R4, 0x3, RZ ;  /* 0x0000000304107819 */ /* 0x000fe400000006ff */
[----:B------:R-:W1:Y:S01]  /*75a0*/  LDC.64 R4, c[0x0][0x458] ;  /* 0x00011600ff047b82 */ /* 0x000e620000000a00 */
[----:B------:R-:W-:Y:S01]  /*75b0*/  STS [R187+0x200], R98 ;  /* 0x00020062bb007388 */ /* 0x000fe20000000800 */
[----:B------:R-:W-:Y:S01]  /*75c0*/  SHF.R.S32.HI R17, RZ, 0x1f, R16 ;  /* 0x0000001fff117819 */ /* 0x000fe20000011410 */
[----:B---3--:R-:W-:Y:S01]  /*75d0*/  IMAD R28, R12, UR21, RZ ;  /* 0x000000150c1c7c24 */ /* 0x008fe2000f8e02ff */
[----:B------:R-:W-:Y:S01]  /*75e0*/  SHF.R.S32.HI R14, RZ, 0x2, R14 ;  /* 0x00000002ff0e7819 */ /* 0x000fe2000001140e */
[----:B------:R-:W-:Y:S01]  /*75f0*/  STS [R188+0x1000], R89 ;  /* 0x00100059bc007388 */ /* 0x000fe20000000800 */
[----:B------:R-:W-:Y:S01]  /*7600*/  LEA R30, R178, UR5, 0x1 ;  /* 0x00000005b21e7c11 */ /* 0x000fe2000f8e08ff */
[----:B------:R-:W-:Y:S01]  /*7610*/  IMAD.WIDE.U32 R36, R6, UR12, R16 ;  /* 0x0000000c06247c25 */ /* 0x000fe2000f8e0010 */
[----:B------:R-:W-:Y:S01]  /*7620*/  SHF.R.S32.HI R15, RZ, 0x1f, R14 ;  /* 0x0000001fff0f7819 */ /* 0x000fe2000001140e */
[----:B------:R-:W-:Y:S02]  /*7630*/  STS [R188+0x1200], R91 ;  /* 0x0012005bbc007388 */ /* 0x000fe40000000800 */
[-C--:B--2---:R-:W-:Y:S01]  /*7640*/  IMAD.WIDE.U32 R32, R14, R8.reuse, RZ ;  /* 0x000000080e207225 */ /* 0x084fe200078e00ff */
[----:B------:R-:W-:Y:S01]  /*7650*/  IADD3 R37, R37, R7, RZ ;  /* 0x0000000725257210 */ /* 0x000fe20007ffe0ff */
[----:B------:R-:W-:Y:S01]  /*7660*/  STS [R187+0x1000], R92 ;  /* 0x0010005cbb007388 */ /* 0x000fe20000000800 */
[----:B------:R-:W2:Y:S01]  /*7670*/  LDC.64 R6, c[0x0][0x470] ;  /* 0x00011c00ff067b82 */ /* 0x000ea20000000a00 */
[----:B------:R-:W-:-:S02]  /*7680*/  IMAD R19, R15, R8, RZ ;  /* 0x000000080f137224 */ /* 0x000fc400078e02ff */
[----:B------:R-:W-:Y:S01]  /*7690*/  STS [R187+0x1200], R94 ;  /* 0x0012005ebb007388 */ /* 0x000fe20000000800 */
[----:B------:R-:W-:-:S03]  /*76a0*/  IMAD.WIDE.U32 R36, R12, UR13, R36 ;  /* 0x0000000d0c247c25 */ /* 0x000fc6000f8e0024 */
[----:B------:R-:W-:Y:S01]  /*76b0*/  STS [R188+0x2000], R69 ;  /* 0x00200045bc007388 */ /* 0x000fe20000000800 */
[----:B------:R-:W-:Y:S02]  /*76c0*/  IMAD R19, R14, R9, R19 ;  /* 0x000000090e137224 */ /* 0x000fe400078e0213 */
[C---:B----4-:R-:W-:Y:S01]  /*76d0*/  IMAD R12, R10.reuse, UR20, RZ ;  /* 0x000000140a0c7c24 */ /* 0x050fe2000f8e02ff */
[----:B------:R-:W-:Y:S01]  /*76e0*/  STS [R188+0x2200], R71 ;  /* 0x00220047bc007388 */ /* 0x000fe20000000800 */
[----:B-1----:R-:W-:Y:S01]  /*76f0*/  IMAD R15, R15, R4, RZ ;  /* 0x000000040f0f7224 */ /* 0x002fe200078e02ff */
[----:B------:R-:W-:Y:S01]  /*7700*/  IADD3 R33, R33, R19, RZ ;  /* 0x0000001321217210 */ /* 0x000fe20007ffe0ff */
[----:B------:R-:W-:Y:S01]  /*7710*/  IMAD R29, R11, UR12, R12 ;  /* 0x0000000c0b1d7c24 */ /* 0x000fe2000f8e020c */
[----:B------:R-:W-:Y:S01]  /*7720*/  STS [R187+0x2000], R80 ;  /* 0x00200050bb007388 */ /* 0x000fe20000000800 */
[----:B------:R-:W-:-:S03]  /*7730*/  IMAD.WIDE.U32 R38, R10, UR12, R16 ;  /* 0x0000000c0a267c25 */ /* 0x000fc6000f8e0010 */
[----:B------:R-:W-:Y:S01]  /*7740*/  STS [R187+0x2200], R82 ;  /* 0x00220052bb007388 */ /* 0x000fe20000000800 */
[----:B------:R-:W-:Y:S01]  /*7750*/  IMAD R28, R13, UR13, R28 ;  /* 0x0000000d0d1c7c24 */ /* 0x000fe2000f8e021c */
[----:B------:R-:W-:Y:S01]  /*7760*/  IADD3 R39, R39, R29, RZ ;  /* 0x0000001d27277210 */ /* 0x000fe20007ffe0ff */
[C---:B------:R-:W-:Y:S01]  /*7770*/  IMAD R11, R14.reuse, R5, R15 ;  /* 0x000000050e0b7224 */ /* 0x040fe200078e020f */
[----:B------:R-:W-:Y:S01]  /*7780*/  STS [R188+0x3000], R73 ;  /* 0x00300049bc007388 */ /* 0x000fe20000000800 */
[----:B------:R-:W-:-:S03]  /*7790*/  IMAD.WIDE.U32 R34, R14, R4, RZ ;  /* 0x000000040e227225 */ /* 0x000fc600078e00ff */
[----:B------:R-:W-:Y:S01]  /*77a0*/  STS [R188+0x3200], R75 ;  /* 0x0032004bbc007388 */ /* 0x000fe20000000800 */
[C---:B------:R-:W-:Y:S01]  /*77b0*/  IMAD.WIDE.U32 R32, R8.reuse, UR24, R32 ;  /* 0x0000001808207c25 */ /* 0x040fe2000f8e0020 */
[----:B------:R-:W-:Y:S02]  /*77c0*/  IADD3 R35, R35, R11, RZ ;  /* 0x0000000b23237210 */ /* 0x000fe40007ffe0ff */
[----:B------:R-:W-:Y:S01]  /*77d0*/  STS [R187+0x3000], R76 ;  /* 0x0030004cbb007388 */ /* 0x000fe20000000800 */
[----:B------:R-:W-:Y:S01]  /*77e0*/  IADD3 R11, R37, R28, RZ ;  /* 0x0000001c250b7210 */ /* 0x000fe20007ffe0ff */
[----:B------:R-:W-:Y:S01]  /*77f0*/  IMAD R28, R8, UR4, RZ ;  /* 0x00000004081c7c24 */ /* 0x000fe2000f8e02ff */
[----:B------:R-:W-:Y:S01]  /*7800*/  IADD3 R29, P0, R36, R32, RZ ;  /* 0x00000020241d7210 */ /* 0x000fe20007f1e0ff */
[----:B------:R-:W-:Y:S01]  /*7810*/  STS [R187+0x3200], R78 ;  /* 0x0032004ebb007388 */ /* 0x000fe20000000800 */
[C---:B--2---:R-:W-:Y:S02]  /*7820*/  IMAD R10, R6.reuse, UR21, RZ ;  /* 0x00000015060a7c24 */ /* 0x044fe4000f8e02ff */
[----:B------:R-:W-:Y:S01]  /*7830*/  IMAD R28, R9, UR24, R28 ;  /* 0x00000018091c7c24 */ /* 0x000fe2000f8e021c */
[----:B------:R-:W-:Y:S01]  /*7840*/  BAR.SYNC.DEFER_BLOCKING 0x0 ;  /* 0x0000000000007b1d */ /* 0x000fe20000010000 */
[----:B------:R-:W-:-:S03]  /*7850*/  IMAD.WIDE.U32 R38, R6, UR13, R38 ;  /* 0x0000000d06267c25 */ /* 0x000fc6000f8e0026 */
[----:B------:R-:W-:Y:S01]  /*7860*/  IADD3.X R28, R11, R33, R28, P0, !PT ;  /* 0x000000210b1c7210 */ /* 0x000fe200007fe41c */
[----:B------:R-:W-:Y:S02]  /*7870*/  IMAD R7, R7, UR13, R10 ;  /* 0x0000000d07077c24 */ /* 0x000fe4000f8e020a */
[C---:B------:R-:W-:Y:S02]  /*7880*/  IMAD R6, R4.reuse, UR4, RZ ;  /* 0x0000000404067c24 */ /* 0x040fe4000f8e02ff */
[----:B------:R-:W-:Y:S01]  /*7890*/  IMAD.WIDE.U32 R34, R4, UR24, R34 ;  /* 0x0000001804227c25 */ /* 0x000fe2000f8e0022 */
[----:B------:R-:W-:-:S03]  /*78a0*/  IADD3 R7, R39, R7, RZ ;  /* 0x0000000727077210 */ /* 0x000fc60007ffe0ff */
[----:B------:R-:W-:Y:S01]  /*78b0*/  IMAD R6, R5, UR24, R6 ;  /* 0x0000001805067c24 */ /* 0x000fe2000f8e0206 */
[----:B------:R-:W-:Y:S01]  /*78c0*/  IADD3 R10, P0, R38, R34, RZ ;  /* 0x00000022260a7210 */ /* 0x000fe20007f1e0ff */
[----:B------:R-:W-:-:S03]  /*78d0*/  ULDC.64 UR24, c[0x0][0x3f0] ;  /* 0x0000fc0000187ab9 */ /* 0x000fc60000000a00 */
[----:B------:R-:W-:Y:S02]  /*78e0*/  IADD3.X R7, R7, R35, R6, P0, !PT ;  /* 0x0000002307077210 */ /* 0x000fe400007fe406 */
[C---:B------:R-:W-:Y:S01]  /*78f0*/  LEA R6, P0, R10.reuse, UR6, 0x1 ;  /* 0x000000060a067c11 */ /* 0x040fe2000f8008ff */
[----:B------:R-:W1:Y:S03]  /*7900*/  LDS.128 R24, [R30+0x6000] ;  /* 0x006000001e187984 */ /* 0x000e660000000c00 */
[----:B------:R-:W-:Y:S02]  /*7910*/  LEA.HI.X R7, R10, UR7, R7, 0x1, P0 ;  /* 0x000000070a077c11 */ /* 0x000fe400080f0c07 */
[C---:B------:R-:W-:Y:S01]  /*7920*/  LEA R10, P0, R4.reuse, R6, 0x7 ;  /* 0x00000006040a7211 */ /* 0x040fe200078038ff */
[----:B------:R-:W2:Y:S03]  /*7930*/  LDS.128 R20, [R30+0x7000] ;  /* 0x007000001e147984 */ /* 0x000ea60000000c00 */
[----:B------:R-:W-:Y:S01]  /*7940*/  LEA.HI.X R11, R4, R7, R5, 0x7, P0 ;  /* 0x00000007040b7211 */ /* 0x000fe200000f3c05 */
[----:B------:R-:W3:Y:S04]  /*7950*/  LDS.128 R16, [R30+0x8000] ;  /* 0x008000001e107984 */ /* 0x000ee80000000c00 */
[----:B------:R4:W3:Y:S02]  /*7960*/  LDS.128 R12, [R30+0x9000] ;  /* 0x009000001e0c7984 */ /* 0x0008e40000000c00 */
[----:B----4-:R-:W-:-:S04]  /*7970*/  LEA R30, P1, R29, UR24, 0x1 ;  /* 0x000000181d1e7c11 */ /* 0x010fc8000f8208ff */
[----:B------:R-:W-:Y:S02]  /*7980*/  LEA.HI.X R31, R29, UR25, R28, 0x1, P1 ;  /* 0x000000191d1f7c11 */ /* 0x000fe400088f0c1c */
[----:B------:R-:W-:-:S03]  /*7990*/  LEA R28, P1, R8, R30, 0x7 ;  /* 0x0000001e081c7211 */ /* 0x000fc600078238ff */
[----:B-1----:R1:W-:Y:S01]  /*79a0*/  STG.E.128 desc[UR18][R30.64], R24 ;  /* 0x000000181e007986 */ /* 0x0023e2000c101d12 */
[----:B------:R-:W-:-:S05]  /*79b0*/  LEA.HI.X R29, R8, R31, R9, 0x7, P1 ;  /* 0x0000001f081d7211 */ /* 0x000fca00008f3c09 */
[----:B--2---:R1:W-:Y:S04]  /*79c0*/  STG.E.128 desc[UR18][R28.64], R20 ;  /* 0x000000141c007986 */ /* 0x0043e8000c101d12 */
[----:B---3--:R1:W-:Y:S04]  /*79d0*/  STG.E.128 desc[UR18][R6.64], R16 ;  /* 0x0000001006007986 */ /* 0x0083e8000c101d12 */
[----:B------:R1:W-:Y:S02]  /*79e0*/  STG.E.128 desc[UR18][R10.64], R12 ;  /* 0x0000000c0a007986 */ /* 0x0003e4000c101d12 */
.L_x_515:
        /* <DEDUP_REMOVED lines=11> */
.L_x_522:
[----:B------:R-:W-:Y:S05]  /*7aa0*/  EXIT ;  /* 0x000000000000794d */ /* 0x000fea0003800000 */
.L_x_524:
        /* <DEDUP_REMOVED lines=13> */
.L_x_1342:


//--------------------- .text._ZN5flash44flash_bwd_dq_dk_dv_loop_seqk_parallel_kernelI23Flash_bwd_kernel_traitsILi32ELi128ELi128ELi8ELi4ELi4ELi4ELb1ELb0EN7cutlass10bfloat16_tE19Flash_kernel_traitsILi32ELi128ELi128ELi8ES3_EELb0ELb0ELb0ELb0ELb1ELb1ELb1EEEvNS_16Flash_bwd_paramsE --------------------------
	.section	.text._ZN5flash44flash_bwd_dq_dk_dv_loop_seqk_parallel_kernelI23Flash_bwd_kernel_traitsILi32ELi128ELi128ELi8ELi4ELi4ELi4ELb1ELb0EN7cutlass10bfloat16_tE19Flash_kernel_traitsILi32ELi128ELi128ELi8ES3_EELb0ELb0ELb0ELb0ELb1ELb1ELb1EEEvNS_16Flash_bwd_paramsE,"ax",@progbits
	.align	128
        .global         _ZN5flash44flash_bwd_dq_dk_dv_loop_seqk_parallel_kernelI23Flash_bwd_kernel_traitsILi32ELi128ELi128ELi8ELi4ELi4ELi4ELb1ELb0EN7cutlass10bfloat16_tE19Flash_kernel_traitsILi32ELi128ELi128ELi8ES3_EELb0ELb0ELb0ELb0ELb1ELb1ELb1EEEvNS_16Flash_bwd_paramsE
        .type           _ZN5flash44flash_bwd_dq_dk_dv_loop_seqk_parallel_kernelI23Flash_bwd_kernel_traitsILi32ELi128ELi128ELi8ELi4ELi4ELi4ELb1ELb0EN7cutlass10bfloat16_tE19Flash_kernel_traitsILi32ELi128ELi128ELi8ES3_EELb0ELb0ELb0ELb0ELb1ELb1ELb1EEEvNS_16Flash_bwd_paramsE,@function
        .size           _ZN5flash44flash_bwd_dq_dk_dv_loop_seqk_parallel_kernelI23Flash_bwd_kernel_traitsILi32ELi128ELi128ELi8ELi4ELi4ELi4ELb1ELb0EN7cutlass10bfloat16_tE19Flash_kernel_traitsILi32ELi128ELi128ELi8ES3_EELb0ELb0ELb0ELb0ELb1ELb1ELb1EEEvNS_16Flash_bwd_paramsE,(.L_x_1343 - _ZN5flash44flash_bwd_dq_dk_dv_loop_seqk_parallel_kernelI23Flash_bwd_kernel_traitsILi32ELi128ELi128ELi8ELi4ELi4ELi4ELb1ELb0EN7cutlass10bfloat16_tE19Flash_kernel_traitsILi32ELi128ELi128ELi8ES3_EELb0ELb0ELb0ELb0ELb1ELb1ELb1EEEvNS_16Flash_bwd_paramsE)
        .other          _ZN5flash44flash_bwd_dq_dk_dv_loop_seqk_parallel_kernelI23Flash_bwd_kernel_traitsILi32ELi128ELi128ELi8ELi4ELi4ELi4ELb1ELb0EN7cutlass10bfloat16_tE19Flash_kernel_traitsILi32ELi128ELi128ELi8ES3_EELb0ELb0ELb0ELb0ELb1ELb1ELb1EEEvNS_16Flash_bwd_paramsE,@"STO_CUDA_ENTRY STV_DEFAULT"
_ZN5flash44flash_bwd_dq_dk_dv_loop_seqk_parallel_kernelI23Flash_bwd_kernel_traitsILi32ELi128ELi128ELi8ELi4ELi4ELi4ELb1ELb0EN7cutlass10bfloat16_tE19Flash_kernel_traitsILi32ELi128ELi128ELi8ES3_EELb0ELb0ELb0ELb0ELb1ELb1ELb1EEEvNS_16Flash_bwd_paramsE:
.text._ZN5flash44flash_bwd_dq_dk_dv_loop_seqk_parallel_kernelI23Flash_bwd_kernel_traitsILi32ELi128ELi128ELi8ELi4ELi4ELi4ELb1ELb0EN7cutlass10bfloat16_tE19Flash_kernel_traitsILi32ELi128ELi128ELi8ES3_EELb0ELb0ELb0ELb0ELb1ELb1ELb1EEEvNS_16Flash_bwd_paramsE:
        /* <DEDUP_REMOVED lines=18> */
[----:B------:R-:W-:Y:S01]  /*0120*/  IMAD.MOV.U32 R152, RZ, RZ, 0x40 ;  /* 0x00000040ff987424 */ /* 0x000fe200078e00ff */
[----:B------:R-:W-:Y:S01]  /*0130*/  ULDC.64 UR12, c[0x0][0x300] ;  /* 0x0000c000000c7ab9 */ /* 0x000fe20000000a00 */
[----:B------:R-:W3:Y:S01]  /*0140*/  S2UR UR16, SR_CTAID.Y ;  /* 0x00000000001079c3 */ /* 0x000ee20000002600 */
[----:B------:R-:W-:-:S07]  /*0150*/  ULDC.64 UR10, c[0x0][0x308] ;  /* 0x0000c200000a7ab9 */ /* 0x000fce0000000a00 */
[----:B------:R-:W4:Y:S01]  /*0160*/  S2UR UR18, SR_CTAID.Z ;  /* 0x00000000001279c3 */ /* 0x000f220000002700 */
[----:B--2---:R-:W-:-:S07]  /*0170*/  ULEA UR5, UR5, UR4, 0x18 ;  /* 0x0000000405057291 */ /* 0x004fce000f8ec03f */
[----:B------:R-:W2:Y:S01]  /*0180*/  S2UR UR15, SR_CTAID.Z ;  /* 0x00000000000f79c3 */ /* 0x000ea20000002700 */
[----:B------:R-:W-:Y:S02]  /*0190*/  UIADD3 UR6, UR5, 0x6000, URZ ;  /* 0x0000600005067890 */ /* 0x000fe4000fffe03f */
[----:B------:R-:W-:Y:S01]  /*01a0*/  UIADD3 UR4, UR5, 0x8000, URZ ;  /* 0x0000800005047890 */ /* 0x000fe2000fffe03f */
[----:B-1----:R-:W-:Y:S01]  /*01b0*/  SHF.R.S32.HI R3, RZ, 0x1f, R9 ;  /* 0x0000001fff037819 */ /* 0x002fe20000011409 */
[----:B---3--:R-:W-:-:S03]  /*01c0*/  USHF.R.S32.HI UR25, URZ, 0x1f, UR16 ;  /* 0x0000001f3f197899 */ /* 0x008fc60008011410 */
[----:B------:R-:W1:Y:S01]  /*01d0*/  S2UR UR14, SR_CTAID.Y ;  /* 0x00000000000e79c3 */ /* 0x000e620000002600 */
[----:B------:R-:W-:Y:S01]  /*01e0*/  UIMAD.WIDE UR30, UR16, 0x80, URZ ;  /* 0x00000080101e78a5 */ /* 0x000fe2000f8e023f */
[CC--:B------:R-:W-:Y:S02]  /*01f0*/  LEA.HI R2, R3.reuse, R9.reuse, RZ, 0x2 ;  /* 0x0000000903027211 */ /* 0x0c0fe400078f10ff */
[CC--:B------:R-:W-:Y:S02]  /*0200*/  LEA.HI R15, R3.reuse, R9.reuse, RZ, 0x3 ;  /* 0x00000009030f7211 */ /* 0x0c0fe400078f18ff */
[CC--:B------:R-:W-:Y:S01]  /*0210*/  LEA.HI R0, R3.reuse, R9.reuse, RZ, 0x5 ;  /* 0x0000000903007211 */ /* 0x0c0fe200078f28ff */
[----:B----4-:R-:W-:Y:S01]  /*0220*/  USHF.R.S32.HI UR24, URZ, 0x1f, UR18 ;  /* 0x0000001f3f187899 */ /* 0x010fe20008011412 */
[----:B------:R-:W-:Y:S02]  /*0230*/  LEA.HI R4, R3, R9, RZ, 0x4 ;  /* 0x0000000903047211 */ /* 0x000fe400078f20ff */
[----:B------:R-:W-:-:S02]  /*0240*/  LOP3.LUT R7, R2, 0xfffffffc, RZ, 0xc0, !PT ;  /* 0xfffffffc02077812 */ /* 0x000fc400078ec0ff */
[----:B------:R-:W-:Y:S02]  /*0250*/  LEA.HI R14, R3, R9, RZ, 0x7 ;  /* 0x00000009030e7211 */ /* 0x000fe400078f38ff */
[----:B------:R-:W-:Y:S01]  /*0260*/  LOP3.LUT R6, R0, 0xffffffe0, RZ, 0xc0, !PT ;  /* 0xffffffe000067812 */ /* 0x000fe200078ec0ff */
[----:B------:R-:W-:Y:S01]  /*0270*/  IMAD.IADD R18, R9, 0x1, -R7 ;  /* 0x0000000109127824 */ /* 0x000fe200078e0a07 */
[----:B------:R-:W-:Y:S01]  /*0280*/  LOP3.LUT R3, R15, 0xfffffff8, RZ, 0xc0, !PT ;  /* 0xfffffff80f037812 */ /* 0x000fe200078ec0ff */
[----:B--2---:R-:W-:Y:S01]  /*0290*/  USHF.R.S32.HI UR23, URZ, 0x1f, UR15 ;  /* 0x0000001f3f177899 */ /* 0x004fe2000801140f */
[----:B------:R-:W-:Y:S01]  /*02a0*/  LOP3.LUT R5, R4, 0xfffffff0, RZ, 0xc0, !PT ;  /* 0xfffffff004057812 */ /* 0x000fe200078ec0ff */
[C---:B------:R-:W-:Y:S01]  /*02b0*/  IMAD.IADD R11, R9.reuse, 0x1, -R6 ;  /* 0x00000001090b7824 */ /* 0x040fe200078e0a06 */
[----:B------:R-:W-:Y:S01]  /*02c0*/  SHF.R.S32.HI R7, RZ, 0x3, R15 ;  /* 0x00000003ff077819 */ /* 0x000fe2000001140f */
[C---:B------:R-:W-:Y:S01]  /*02d0*/  IMAD.IADD R13, R9.reuse, 0x1, -R3 ;  /* 0x00000001090d7824 */ /* 0x040fe200078e0a03 */
[--C-:B------:R-:W-:Y:S01]  /*02e0*/  SHF.R.S32.HI R8, RZ, 0x5, R0.reuse ;  /* 0x00000005ff087819 */ /* 0x100fe20000011400 */
[----:B------:R-:W-:Y:S01]  /*02f0*/  IMAD.IADD R9, R9, 0x1, -R5 ;  /* 0x0000000109097824 */ /* 0x000fe200078e0a05 */
[----:B------:R-:W-:Y:S01]  /*0300*/  SHF.R.S32.HI R5, RZ, 0x1f, R0 ;  /* 0x0000001fff057819 */ /* 0x000fe20000011400 */
[----:B------:R-:W-:Y:S01]  /*0310*/  IMAD.SHL.U32 R7, R7, 0x40, RZ ;  /* 0x0000004007077824 */ /* 0x000fe200078e00ff */
[--C-:B------:R-:W-:Y:S01]  /*0320*/  SHF.R.S32.HI R0, RZ, 0x2, R2.reuse ;  /* 0x00000002ff007819 */ /* 0x100fe20000011402 */
[----:B-1----:R-:W-:Y:S01]  /*0330*/  USHF.R.S32.HI UR22, URZ, 0x1f, UR14 ;  /* 0x0000001f3f167899 */ /* 0x002fe2000801140e */
[----:B------:R-:W-:-:S02]  /*0340*/  SHF.R.S32.HI R3, RZ, 0x1f, R2 ;  /* 0x0000001fff037819 */ /* 0x000fc40000011402 */
[----:B------:R-:W-:Y:S02]  /*0350*/  SHF.R.S32.HI R10, RZ, 0x4, R4 ;  /* 0x00000004ff0a7819 */ /* 0x000fe40000011404 */
[-C--:B------:R-:W-:Y:S02]  /*0360*/  LEA.HI R6, R2, R0.reuse, RZ, 0x1 ;  /* 0x0000000002067211 */ /* 0x080fe400078f08ff */
[----:B------:R-:W-:Y:S02]  /*0370*/  LEA.HI R3, R3, R0, RZ, 0x3 ;  /* 0x0000000003037211 */ /* 0x000fe400078f18ff */
[----:B------:R-:W-:Y:S02]  /*0380*/  LOP3.LUT R2, R7, 0xc0, RZ, 0xc0, !PT ;  /* 0x000000c007027812 */ /* 0x000fe400078ec0ff */
[----:B------:R-:W-:Y:S02]  /*0390*/  LEA.HI R7, R4, R10, RZ, 0x1 ;  /* 0x0000000a04077211 */ /* 0x000fe400078f08ff */
[----:B------:R-:W-:Y:S01]  /*03a0*/  LEA.HI R12, R5, R8, RZ, 0x2 ;  /* 0x00000008050c7211 */ /* 0x000fe200078f10ff */
[----:B------:R-:W-:Y:S01]  /*03b0*/  IMAD.SHL.U32 R5, R18, 0x8, RZ ;  /* 0x0000000812057824 */ /* 0x000fe200078e00ff */
[----:B------:R-:W-:-:S02]  /*03c0*/  LOP3.LUT R4, R6, 0x7fffffe, RZ, 0xc0, !PT ;  /* 0x07fffffe06047812 */ /* 0x000fc400078ec0ff */
[----:B------:R-:W-:Y:S02]  /*03d0*/  LOP3.LUT R3, R3, 0xfffffff8, RZ, 0xc0, !PT ;  /* 0xfffffff803037812 */ /* 0x000fe400078ec0ff */
[----:B------:R-:W-:Y:S01]  /*03e0*/  LOP3.LUT R5, R2, 0x18, R5, 0xf8, !PT ;  /* 0x0000001802057812 */ /* 0x000fe200078ef805 */
[C---:B------:R-:W-:Y:S01]  /*03f0*/  IMAD.IADD R4, R0.reuse, 0x1, -R4 ;  /* 0x0000000100047824 */ /* 0x040fe200078e0a04 */
[----:B------:R-:W-:Y:S01]  /*0400*/  SHF.R.U32.HI R2, RZ, 0x3, R2 ;  /* 0x00000003ff027819 */ /* 0x000fe20000011602 */
[----:B------:R-:W-:Y:S01]  /*0410*/  IMAD.IADD R6, R0, 0x1, -R3 ;  /* 0x0000000100067824 */ /* 0x000fe200078e0a03 */
[----:B------:R-:W-:Y:S02]  /*0420*/  LOP3.LUT R0, R12, 0xfffffffc, RZ, 0xc0, !PT ;  /* 0xfffffffc0c007812 */ /* 0x000fe400078ec0ff */
[----:B------:R-:W-:Y:S02]  /*0430*/  LOP3.LUT R3, R5, R2, RZ, 0x3c, !PT ;  /* 0x0000000205037212 */ /* 0x000fe400078e3cff */
[----:B------:R-:W-:Y:S01]  /*0440*/  LOP3.LUT R2, R7, 0xfffffffe, RZ, 0xc0, !PT ;  /* 0xfffffffe07027812 */ /* 0x000fe200078ec0ff */
[C---:B------:R-:W-:Y:S01]  /*0450*/  IMAD.IADD R17, R8.reuse, 0x1, -R0 ;  /* 0x0000000108117824 */ /* 0x040fe200078e0a00 */
[----:B------:R-:W-:Y:S01]  /*0460*/  LEA.HI R7, R13, R13, RZ, 0x1 ;  /* 0x0000000d0d077211 */ /* 0x000fe200078f08ff */
[----:B------:R-:W-:Y:S01]  /*0470*/  IMAD R0, R8, 0x8, R4 ;  /* 0x0000000808007824 */ /* 0x000fe200078e0204 */
[----:B------:R-:W-:Y:S01]  /*0480*/  SHF.R.S32.HI R5, RZ, 0x1f, R11 ;  /* 0x0000001fff057819 */ /* 0x000fe2000001140b */
[----:B------:R-:W-:Y:S01]  /*0490*/  IMAD.IADD R12, R10, 0x1, -R2 ;  /* 0x000000010a0c7824 */ /* 0x000fe200078e0a02 */
[----:B------:R-:W-:Y:S01]  /*04a0*/  LOP3.LUT R2, R7, 0x3fffffe, RZ, 0xc0, !PT ;  /* 0x03fffffe07027812 */ /* 0x000fe200078ec0ff */
[----:B------:R-:W-:Y:S01]  /*04b0*/  IMAD.U32 R0, R0, 0x20, R3 ;  /* 0x0000002000007824 */ /* 0x000fe200078e0003 */
[----:B------:R-:W-:-:S02]  /*04c0*/  SHF.R.S32.HI R10, RZ, 0x7, R14 ;  /* 0x00000007ff0a7819 */ /* 0x000fc4000001140e */
[----:B------:R-:W-:Y:S01]  /*04d0*/  SHF.R.S32.HI R14, RZ, 0x1f, R9 ;  /* 0x0000001fff0e7819 */ /* 0x000fe20000011409 */
[----:B------:R-:W-:Y:S01]  /*04e0*/  IMAD.IADD R3, R13, 0x1, -R2 ;  /* 0x000000010d037824 */ /* 0x000fe200078e0a02 */
[----:B------:R1:W-:Y:S01]  /*04f0*/  STL [R1+0x94], R0 ;  /* 0x0000940001007387 */ /* 0x0003e20000100800 */
[----:B------:R-:W-:Y:S01]  /*0500*/  IMAD R2, R10, 0x8, R12 ;  /* 0x000000080a027824 */ /* 0x000fe200078e020c */
[----:B------:R-:W-:Y:S02]  /*0510*/  LEA.HI R11, R5, R11, RZ, 0x2 ;  /* 0x0000000b050b7211 */ /* 0x000fe400078f10ff */
[----:B------:R-:W-:Y:S01]  /*0520*/  LEA.HI R14, R14, R9, RZ, 0x3 ;  /* 0x000000090e0e7211 */ /* 0x000fe200078f18ff */
[----:B------:R-:W-:Y:S01]  /*0530*/  IMAD R20, R2, 0x8, R3 ;  /* 0x0000000802147824 */ /* 0x000fe200078e0203 */
[----:B------:R-:W-:Y:S02]  /*0540*/  LOP3.LUT P5, RZ, R6, 0x2, RZ, 0xc0, !PT ;  /* 0x0000000206ff7812 */ /* 0x000fe400078ac0ff */
[----:B------:R-:W-:-:S02]  /*0550*/  LOP3.LUT R3, R14, 0xfffffff8, RZ, 0xc0, !PT ;  /* 0xfffffff80e037812 */ /* 0x000fc400078ec0ff */
[----:B------:R-:W-:Y:S02]  /*0560*/  LOP3.LUT P4, RZ, R6, 0x4, RZ, 0xc0, !PT ;  /* 0x0000000406ff7812 */ /* 0x000fe4000788c0ff */
[----:B------:R-:W-:Y:S01]  /*0570*/  SEL R231, R154, 0xffffffe0, !P5 ;  /* 0xffffffe09ae77807 */ /* 0x000fe20006800000 */
[----:B------:R-:W-:Y:S02]  /*0580*/  IMAD.IADD R16, R9, 0x1, -R3 ;  /* 0x0000000109107824 */ /* 0x000fe400078e0a03 */
[----:B------:R-:W-:Y:S01]  /*0590*/  IMAD.SHL.U32 R3, R13, 0x40, RZ ;  /* 0x000000400d037824 */ /* 0x000fe200078e00ff */
[----:B-1----:R-:W-:-:S04]  /*05a0*/  LEA.HI R0, R9, R9, RZ, 0x1 ;  /* 0x0000000909007211 */ /* 0x002fc800078f08ff */
[--C-:B------:R-:W-:Y:S02]  /*05b0*/  SHF.R.S32.HI R5, RZ, 0x1, R0.reuse ;  /* 0x00000001ff057819 */ /* 0x100fe40000011400 */
[----:B------:R-:W-:Y:S02]  /*05c0*/  SHF.R.S32.HI R4, RZ, 0x1f, R0 ;  /* 0x0000001fff047819 */ /* 0x000fe40000011400 */
[----:B------:R-:W-:Y:S02]  /*05d0*/  LOP3.LUT R0, R0, 0x7fffffe, RZ, 0xc0, !PT ;  /* 0x07fffffe00007812 */ /* 0x000fe400078ec0ff */
[----:B------:R-:W-:Y:S02]  /*05e0*/  LEA.HI R2, R4, R5, RZ, 0x2 ;  /* 0x0000000504027211 */ /* 0x000fe400078f10ff */
[----:B------:R-:W-:Y:S01]  /*05f0*/  LOP3.LUT R4, R6, 0x1, RZ, 0xc0, !PT ;  /* 0x0000000106047812 */ /* 0x000fe200078ec0ff */
[----:B------:R-:W-:Y:S01]  /*0600*/  IMAD.IADD R19, R9, 0x1, -R0 ;  /* 0x0000000109137824 */ /* 0x000fe200078e0a00 */
[----:B------:R-:W-:-:S02]  /*0610*/  LOP3.LUT R0, R2, 0xfffffffc, RZ, 0xc0, !PT ;  /* 0xfffffffc02007812 */ /* 0x000fc400078ec0ff */
[----:B------:R-:W-:Y:S01]  /*0620*/  SHF.R.S32.HI R2, RZ, 0x1, R7 ;  /* 0x00000001ff027819 */ /* 0x000fe20000011407 */
[----:B------:R-:W-:Y:S01]  /*0630*/  IMAD.SHL.U32 R7, R18, 0x2, RZ ;  /* 0x0000000212077824 */ /* 0x000fe200078e00ff */
[----:B------:R-:W-:Y:S01]  /*0640*/  ISETP.NE.U32.AND P6, PT, R4, 0x1, PT ;  /* 0x000000010400780c */ /* 0x000fe20003fc5070 */
[----:B------:R-:W-:Y:S01]  /*0650*/  IMAD.IADD R13, R5, 0x1, -R0 ;  /* 0x00000001050d7824 */ /* 0x000fe200078e0a00 */
[----:B------:R-:W-:Y:S01]  /*0660*/  LOP3.LUT R5, R3, 0x1c0, RZ, 0xc0, !PT ;  /* 0x000001c003057812 */ /* 0x000fe200078ec0ff */
[----:B------:R-:W-:Y:S01]  /*0670*/  IMAD.SHL.U32 R0, R17, 0x10, RZ ;  /* 0x0000001011007824 */ /* 0x000fe200078e00ff */
[C---:B------:R-:W-:Y:S01]  /*0680*/  LOP3.LUT P0, RZ, R2.reuse, 0x2, RZ, 0xc0, !PT ;  /* 0x0000000202ff7812 */ /* 0x040fe2000780c0ff */
[----:B------:R-:W-:Y:S01]  /*0690*/  IMAD.SHL.U32 R3, R2, 0x40, RZ ;  /* 0x0000004002037824 */ /* 0x000fe200078e00ff */
[----:B------:R-:W-:Y:S02]  /*06a0*/  LEA.HI R9, R6, R6, RZ, 0x1 ;  /* 0x0000000606097211 */ /* 0x000fe400078f08ff */
[----:B------:R-:W-:-:S02]  /*06b0*/  LEA.HI.SX32 R4, R11, R0, 0x1e ;  /* 0x000000000b047211 */ /* 0x000fc400078ff2ff */
[----:B------:R-:W-:Y:S02]  /*06c0*/  LOP3.LUT R2, R5, 0x30, R0, 0xf8, !PT ;  /* 0x0000003005027812 */ /* 0x000fe400078ef800 */
[----:B------:R-:W-:Y:S01]  /*06d0*/  LOP3.LUT R0, R3, 0xc0, RZ, 0xc0, !PT ;  /* 0x000000c003007812 */ /* 0x000fe200078ec0ff */
[----:B------:R1:W-:Y:S01]  /*06e0*/  STL [R1+0xa0], R4 ;  /* 0x0000a00401007387 */ /* 0x0003e20000100800 */
[--C-:B------:R-:W-:Y:S02]  /*06f0*/  LOP3.LUT R11, R2, 0x8, R15.reuse, 0xf8, !PT ;  /* 0x00000008020b7812 */ /* 0x100fe400078ef80f */
[----:B------:R-:W-:Y:S02]  /*0700*/  LOP3.LUT R3, R0, 0x8, R15, 0xf8, !PT ;  /* 0x0000000800037812 */ /* 0x000fe400078ef80f */
[----:B------:R-:W-:Y:S01]  /*0710*/  SHF.R.U32.HI R2, RZ, 0x3, R0 ;  /* 0x00000003ff027819 */ /* 0x000fe20000011600 */
[----:B------:R-:W-:Y:S01]  /*0720*/  IMAD.SHL.U32 R0, R6, 0x40, RZ ;  /* 0x0000004006007824 */ /* 0x000fe200078e00ff */
[----:B------:R-:W-:-:S02]  /*0730*/  R2P PR, R16, 0x6 ;  /* 0x0000000610007804 */ /* 0x000fc40000000000 */
[----:B------:R-:W-:Y:S02]  /*0740*/  LOP3.LUT R149, R3, R2, RZ, 0x3c, !PT ;  /* 0x0000000203957212 */ /* 0x000fe400078e3cff */
[----:B------:R-:W-:Y:S01]  /*0750*/  LOP3.LUT R3, R0, 0x1c0, RZ, 0xc0, !PT ;  /* 0x000001c000037812 */ /* 0x000fe200078ec0ff */
[----:B------:R-:W-:Y:S01]  /*0760*/  IMAD.SHL.U32 R0, R17, 0x400, RZ ;  /* 0x0000040011007824 */ /* 0x000fe200078e00ff */
[----:B------:R-:W-:Y:S01]  /*0770*/  SHF.R.S32.HI R2, RZ, 0x3, R14 ;  /* 0x00000003ff027819 */ /* 0x000fe2000001140e */
[----:B------:R-:W-:Y:S01]  /*0780*/  IMAD.U32 R149, R20, 0x20, R149 ;  /* 0x0000002014957824 */ /* 0x000fe200078e0095 */
[----:B------:R-:W-:Y:S02]  /*0790*/  SHF.R.U32.HI R5, RZ, 0x3, R5 ;  /* 0x00000003ff057819 */ /* 0x000fe40000011605 */
[----:B------:R-:W-:Y:S01]  /*07a0*/  SEL R229, R229, 0x10, !P6 ;  /* 0x00000010e5e57807 */ /* 0x000fe20007000000 */
[C---:B------:R-:W-:Y:S01]  /*07b0*/  IMAD R15, R2.reuse, 0x200, R0 ;  /* 0x00000200020f7824 */ /* 0x040fe200078e0200 */
[----:B------:R-:W-:Y:S01]  /*07c0*/  LOP3.LUT R5, R11, R5, RZ, 0x3c, !PT ;  /* 0x000000050b057212 */ /* 0x000fe200078e3cff */
[----:B------:R-:W-:Y:S01]  /*07d0*/  IMAD R14, R2, 0x8, R19 ;  /* 0x00000008020e7824 */ /* 0x000fe200078e0213 */
[----:B------:R-:W-:Y:S01]  /*07e0*/  SEL R152, R152, 0xffffffc0, !P2 ;  /* 0xffffffc098987807 */ /* 0x000fe20005000000 */
[----:B------:R-:W-:Y:S01]  /*07f0*/  IMAD.SHL.U32 R2, R13, 0x40, RZ ;  /* 0x000000400d027824 */ /* 0x000fe200078e00ff */
[----:B------:R-:W-:Y:S01]  /*0800*/  SEL R150, R154, 0xffffffe0, !P0 ;  /* 0xffffffe09a967807 */ /* 0x000fe20004000000 */
[----:B------:R-:W-:Y:S01]  /*0810*/  IMAD R5, R12, 0x200, R5 ;  /* 0x000002000c057824 */ /* 0x000fe200078e0205 */
[----:B-1----:R-:W-:-:S02]  /*0820*/  LOP3.LUT R4, R9, 0x3fffffe, RZ, 0xc0, !PT ;  /* 0x03fffffe09047812 */ /* 0x002fc400078ec0ff */
[----:B------:R-:W-:Y:S02]  /*0830*/  LOP3.LUT R2, R2, 0xc0, RZ, 0xc0, !PT ;  /* 0x000000c002027812 */ /* 0x000fe400078ec0ff */
[----:B------:R-:W-:Y:S01]  /*0840*/  LEA R149, R149, UR5, 0x1 ;  /* 0x0000000595957c11 */ /* 0x000fe2000f8e08ff */
[----:B------:R-:W-:Y:S01]  /*0850*/  IMAD.IADD R8, R6, 0x1, -R4 ;  /* 0x0000000106087824 */ /* 0x000fe200078e0a04 */
[----:B------:R-:W-:Y:S01]  /*0860*/  LEA.HI R4, R3, R3, RZ, 0x1d ;  /* 0x0000000303047211 */ /* 0x000fe200078fe8ff */
[--C-:B------:R-:W-:Y:S01]  /*0870*/  IMAD R6, R10, 0x2000, R7.reuse ;  /* 0x000020000a067824 */ /* 0x100fe200078e0207 */
[----:B------:R-:W-:Y:S01]  /*0880*/  LOP3.LUT P0, RZ, R13, 0x2, RZ, 0xc0, !PT ;  /* 0x000000020dff7812 */ /* 0x000fe2000780c0ff */
[----:B------:R-:W-:Y:S02]  /*0890*/  IMAD R3, R17, 0x200, R7 ;  /* 0x0000020011037824 */ /* 0x000fe400078e0207 */
[----:B------:R-:W-:Y:S01]  /*08a0*/  IMAD.IADD R150, R150, 0x1, R149 ;  /* 0x0000000196967824 */ /* 0x000fe200078e0295 */
[----:B------:R-:W-:Y:S01]  /*08b0*/  IADD3 R235, R4, R6, R0 ;  /* 0x0000000604eb7210 */ /* 0x000fe20007ffe000 */
[----:B------:R-:W-:Y:S01]  /*08c0*/  IMAD.SHL.U32 R0, R10, 0x8, RZ ;  /* 0x000000080a007824 */ /* 0x000fe200078e00ff */
[----:B------:R-:W-:Y:S01]  /*08d0*/  SHF.R.U32.HI R6, RZ, 0x3, R2 ;  /* 0x00000003ff067819 */ /* 0x000fe20000011602 */
[----:B------:R-:W-:Y:S01]  /*08e0*/  IMAD R11, R8, 0x20, R3 ;  /* 0x00000020080b7824 */ /* 0x000fe200078e0203 */
[----:B------:R-:W-:Y:S01]  /*08f0*/  LEA R235, R235, UR5, 0x1 ;  /* 0x00000005ebeb7c11 */ /* 0x000fe2000f8e08ff */
[----:B------:R-:W-:Y:S01]  /*0900*/  IMAD.SHL.U32 R3, R16, 0x40, RZ ;  /* 0x0000004010037824 */ /* 0x000fe200078e00ff */
[----:B------:R-:W-:Y:S01]  /*0910*/  LOP3.LUT R7, R0, 0x8, RZ, 0xc0, !PT ;  /* 0x0000000800077812 */ /* 0x000fe200078ec0ff */
[C---:B------:R-:W-:Y:S01]  /*0920*/  IMAD.SHL.U32 R4, R12.reuse, 0x8, RZ ;  /* 0x000000080c047824 */ /* 0x040fe200078e00ff */
[----:B------:R-:W-:Y:S01]  /*0930*/  SHF.R.S32.HI R0, RZ, 0x1, R9 ;  /* 0x00000001ff007819 */ /* 0x000fe20000011409 */
[----:B------:R-:W-:Y:S01]  /*0940*/  IMAD.SHL.U32 R9, R12, 0x10, RZ ;  /* 0x000000100c097824 */ /* 0x000fe200078e00ff */
[----:B------:R-:W-:Y:S01]  /*0950*/  LOP3.LUT R3, R3, 0x1c0, RZ, 0xc0, !PT ;  /* 0x000001c003037812 */ /* 0x000fe200078ec0ff */
[C---:B------:R-:W-:Y:S01]  /*0960*/  VIADD R230, R235.reuse, 0x40 ;  /* 0x00000040ebe67836 */ /* 0x040fe20000000000 */
[C---:B------:R-:W-:Y:S01]  /*0970*/  LOP3.LUT P3, RZ, R0.reuse, 0x2, RZ, 0xc0, !PT ;  /* 0x0000000200ff7812 */ /* 0x040fe2000786c0ff */
[----:B------:R-:W-:Y:S01]  /*0980*/  IMAD.SHL.U32 R0, R0, 0x40, RZ ;  /* 0x0000004000007824 */ /* 0x000fe200078e00ff */
[----:B------:R-:W-:Y:S01]  /*0990*/  LOP3.LUT R4, R4, 0x8, RZ, 0xc0, !PT ;  /* 0x0000000804047812 */ /* 0x000fe200078ec0ff */
[C---:B------:R-:W-:Y:S01]  /*09a0*/  @P4 VIADD R230, R235.reuse, 0xffffffc0 ;  /* 0xffffffc0ebe64836 */ /* 0x040fe20000000000 */
[----:B------:R-:W-:Y:S01]  /*09b0*/  SHF.R.U32.HI R151, RZ, 0x3, R3 ;  /* 0x00000003ff977819 */ /* 0x000fe20000011603 */
[----:B------:R-:W-:Y:S01]  /*09c0*/  IMAD.IADD R234, R235, 0x1, R229 ;  /* 0x00000001ebea7824 */ /* 0x000fe200078e02e5 */
[----:B------:R-:W-:Y:S01]  /*09d0*/  LOP3.LUT R0, R0, 0xc0, RZ, 0xc0, !PT ;  /* 0x000000c000007812 */ /* 0x000fe200078ec0ff */
[----:B------:R-:W-:Y:S01]  /*09e0*/  IMAD.IADD R229, R229, 0x1, R230 ;  /* 0x00000001e5e57824 */ /* 0x000fe200078e02e6 */
[----:B------:R-:W-:Y:S01]  /*09f0*/  LOP3.LUT R9, R7, 0x10, R9, 0xf8, !PT ;  /* 0x0000001007097812 */ /* 0x000fe200078ef809 */
[--C-:B------:R-:W-:Y:S01]  /*0a00*/  IMAD.IADD R236, R235, 0x1, R231.reuse ;  /* 0x00000001ebec7824 */ /* 0x100fe200078e02e7 */
[----:B------:R-:W-:Y:S01]  /*0a10*/  SHF.R.U32.HI R8, RZ, 0x3, R0 ;  /* 0x00000003ff087819 */ /* 0x000fe20000011600 */
[----:B------:R-:W-:Y:S01]  /*0a20*/  IMAD.IADD R233, R234, 0x1, R231 ;  /* 0x00000001eae97824 */ /* 0x000fe200078e02e7 */
[----:B------:R-:W-:Y:S01]  /*0a30*/  LOP3.LUT R151, R151, R3, R4, 0x1e, !PT ;  /* 0x0000000397977212 */ /* 0x000fe200078e1e04 */
[----:B------:R-:W-:Y:S01]  /*0a40*/  IMAD.IADD R232, R231, 0x1, R230 ;  /* 0x00000001e7e87824 */ /* 0x000fe200078e02e6 */
[----:B------:R-:W-:Y:S01]  /*0a50*/  LOP3.LUT R8, R8, R0, R7, 0x1e, !PT ;  /* 0x0000000008087212 */ /* 0x000fe200078e1e07 */
[----:B------:R-:W-:Y:S01]  /*0a60*/  IMAD.SHL.U32 R0, R14, 0x20, RZ ;  /* 0x000000200e007824 */ /* 0x000fe200078e00ff */
[C---:B------:R-:W-:Y:S01]  /*0a70*/  LOP3.LUT R3, R6.reuse, R2, R4, 0x1e, !PT ;  /* 0x0000000206037212 */ /* 0x040fe200078e1e04 */
[----:B------:R-:W-:Y:S01]  /*0a80*/  IMAD.IADD R151, R15, 0x1, R151 ;  /* 0x000000010f977824 */ /* 0x000fe200078e0297 */
[----:B------:R-:W-:Y:S01]  /*0a90*/  LOP3.LUT R2, R6, R9, R2, 0x1e, !PT ;  /* 0x0000000906027212 */ /* 0x000fe200078e1e02 */
[----:B------:R-:W-:Y:S01]  /*0aa0*/  IMAD.IADD R8, R8, 0x1, R11 ;  /* 0x0000000108087824 */ /* 0x000fe200078e020b */
[----:B------:R-:W-:Y:S01]  /*0ab0*/  SEL R154, R154, 0xffffffe0, !P0 ;  /* 0xffffffe09a9a7807 */ /* 0x000fe20004000000 */
[----:B------:R-:W-:Y:S01]  /*0ac0*/  IMAD R4, R17, 0x200, R0 ;  /* 0x0000020011047824 */ /* 0x000fe200078e0200 */
[----:B------:R-:W-:Y:S01]  /*0ad0*/  LEA R151, R151, UR4, 0x1 ;  /* 0x0000000497977c11 */ /* 0x000fe2000f8e08ff */
[----:B------:R-:W-:Y:S01]  /*0ae0*/  IMAD.IADD R155, R0, 0x1, R2 ;  /* 0x00000001009b7824 */ /* 0x000fe200078e0202 */
[----:B------:R-:W-:Y:S01]  /*0af0*/  LEA R18, R8, UR6, 0x1 ;  /* 0x0000000608127c11 */ /* 0x000fe2000f8e08ff */
[----:B------:R-:W-:Y:S01]  /*0b00*/  IMAD.IADD R156, R4, 0x1, R3 ;  /* 0x00000001049c7824 */ /* 0x000fe200078e0203 */
[----:B------:R-:W-:Y:S01]  /*0b10*/  LEA R2, R5, UR5, 0x1 ;  /* 0x0000000505027c11 */ /* 0x000fe2000f8e08ff */
[----:B------:R-:W-:-:S02]  /*0b20*/  VIADD R157, R151, 0x20 ;  /* 0x00000020979d7836 */ /* 0x000fc40000000000 */
[C---:B------:R-:W-:Y:S01]  /*0b30*/  VIADD R0, R18.reuse, 0x20 ;  /* 0x0000002012007836 */ /* 0x040fe20000000000 */
[----:B------:R1:W-:Y:S01]  /*0b40*/  STL [R1+0x98], R18 ;  /* 0x0000981201007387 */ /* 0x0003e20000100800 */
[----:B------:R-:W-:Y:S02]  /*0b50*/  @P3 VIADD R0, R18, 0xffffffe0 ;  /* 0xffffffe012003836 */ /* 0x000fe40000000000 */
[C---:B------:R-:W-:Y:S02]  /*0b60*/  @P1 VIADD R157, R151.reuse, 0xffffffe0 ;  /* 0xffffffe0979d1836 */ /* 0x040fe40000000000 */
[----:B------:R-:W-:Y:S01]  /*0b70*/  IMAD.IADD R153, R151, 0x1, R152 ;  /* 0x0000000197997824 */ /* 0x000fe200078e0298 */
[----:B------:R1:W-:Y:S01]  /*0b80*/  STL [R1+0x9c], R0 ;  /* 0x00009c0001007387 */ /* 0x0003e20000100800 */
[----:B------:R-:W-:Y:S02]  /*0b90*/  IMAD.IADD R231, R231, 0x1, R229 ;  /* 0x00000001e7e77824 */ /* 0x000fe400078e02e5 */
[----:B------:R-:W-:-:S02]  /*0ba0*/  IMAD.IADD R152, R152, 0x1, R157 ;  /* 0x0000000198987824 */ /* 0x000fc400078e029d */
[C---:B------:R-:W-:Y:S02]  /*0bb0*/  VIADD R160, R157.reuse, 0x2000 ;  /* 0x000020009da07836 */ /* 0x040fe40000000000 */
[C---:B------:R-:W-:Y:S02]  /*0bc0*/  VIADD R159, R157.reuse, 0x4000 ;  /* 0x000040009d9f7836 */ /* 0x040fe40000000000 */
[----:B------:R-:W-:-:S07]  /*0bd0*/  VIADD R158, R157, 0x6000 ;  /* 0x000060009d9e7836 */ /* 0x000fce0000000000 */
.L_x_533:
        /* <DEDUP_REMOVED lines=9> */
[----:B------:R2:W3:Y:S02]  /*0c70*/  @P0 LDG.E R3, desc[UR20][R4.64] ;  /* 0x0000001404030981 */ /* 0x0004e4000c1e1900 */
[----:B--2---:R-:W-:Y:S02]  /*0c80*/  @P1 IMAD.WIDE R4, R8, 0x4, R6 ;  /* 0x0000000408041825 */ /* 0x004fe400078e0206 */
[----:B------:R-:W1:Y:S03]  /*0c90*/  @!P1 LDC.64 R6, c[0x0][0x2c8] ;  /* 0x0000b200ff069b82 */ /* 0x000e660000000a00 */
[----:B------:R-:W2:Y:S01]  /*0ca0*/  @P1 LDG.E R0, desc[UR20][R4.64] ;  /* 0x0000001404001981 */ /* 0x000ea2000c1e1900 */
[----:B------:R-:W-:Y:S01]  /*0cb0*/  UMOV UR4, URZ ;  /* 0x0000003f00047c82 */ /* 0x000fe20008000000 */
[----:B------:R-:W-:-:S03]  /*0cc0*/  USHF.L.U32 UR26, UR19, 0x7, URZ ;  /* 0x00000007131a7899 */ /* 0x000fc6000800063f */
[----:B------:R-:W4:Y:S01]  /*0cd0*/  @!P1 LDC.64 R4, c[0x0][0x318] ;  /* 0x0000c600ff049b82 */ /* 0x000f220000000a00 */
[----:B---3--:R-:W-:Y:S02]  /*0ce0*/  @P0 R2UR UR4, R3 ;  /* 0x00000000030402ca */ /* 0x008fe400000e0000 */
[----:B----4-:R-:W-:-:S04]  /*0cf0*/  @!P1 ISETP.NE.U32.AND P0, PT, R4, RZ, PT ;  /* 0x000000ff0400920c */ /* 0x010fc80003f05070 */
[----:B------:R-:W-:-:S04]  /*0d00*/  @!P1 ISETP.NE.AND.EX P0, PT, R5, RZ, PT, P0 ;  /* 0x000000ff0500920c */ /* 0x000fc80003f05300 */
[----:B-1----:R-:W-:-:S03]  /*0d10*/  @!P1 SEL R3, R7, RZ, P0 ;  /* 0x000000ff07039207 */ /* 0x002fc60000000000 */
[----:B--2---:R-:W-:Y:S01]  /*0d20*/  @P1 VIADD R0, R0, -UR4 ;  /* 0x8000000400001c36 */ /* 0x004fe20008000000 */
[----:B------:R-:W-:-:S04]  /*0d30*/  @!P1 IADD3 R0, R3, -UR4, R6 ;  /* 0x8000000403009c10 */ /* 0x000fc8000fffe006 */
[----:B------:R-:W-:-:S13]  /*0d40*/  ISETP.LE.AND P0, PT, R0, UR26, PT ;  /* 0x0000001a00007c0c */ /* 0x000fda000bf03270 */
[----:B------:R-:W-:Y:S05]  /*0d50*/  @P0 BRA `(.L_x_525) ;  /* 0x0000006800500947 */ /* 0x000fea0003800000 */
[----:B------:R-:W1:Y:S01]  /*0d60*/  LDC R9, c[0x0][0x278] ;  /* 0x00009e00ff097b82 */ /* 0x000e620000000800 */
[----:B------:R-:W2:Y:S01]  /*0d70*/  S2R R3, SR_CTAID.Z ;  /* 0x0000000000037919 */ /* 0x000ea20000002700 */
[----:B------:R-:W-:Y:S01]  /*0d80*/  ULDC.64 UR6, c[0x0][0x2f0] ;  /* 0x0000bc0000067ab9 */ /* 0x000fe20000000a00 */
[----:B------:R-:W-:Y:S01]  /*0d90*/  ULDC UR27, c[0x0][0x2c4] ;  /* 0x0000b100001b7ab9 */ /* 0x000fe20000000800 */
[----:B------:R-:W-:Y:S01]  /*0da0*/  UISETP.NE.U32.AND UP1, UPT, UR6, URZ, UPT ;  /* 0x0000003f0600728c */ /* 0x000fe2000bf25070 */
[----:B------:R-:W3:Y:S01]  /*0db0*/  S2R R10, SR_CTAID.X ;  /* 0x00000000000a7919 */ /* 0x000ee20000002500 */
[----:B------:R-:W-:Y:S02]  /*0dc0*/  UIADD3 UR29, UR27, 0x7f, URZ ;  /* 0x0000007f1b1d7890 */ /* 0x000fe4000fffe03f */
[----:B------:R-:W3:Y:S01]  /*0dd0*/  LDC.64 R6, c[0x0][0x488] ;  /* 0x00012200ff067b82 */ /* 0x000ee20000000a00 */
[----:B------:R-:W-:Y:S01]  /*0de0*/  ULDC.U8 UR6, c[0x0][0x3d8] ;  /* 0x0000f60000067ab9 */ /* 0x000fe20000000000 */
[----:B------:R-:W-:-:S02]  /*0df0*/  USHF.R.S32.HI UR42, URZ, 0x1f, UR29 ;  /* 0x0000001f3f2a7899 */ /* 0x000fc4000801141d */
[----:B------:R-:W-:Y:S02]  /*0e00*/  UISETP.NE.AND UP0, UPT, UR6, URZ, UPT ;  /* 0x0000003f0600728c */ /* 0x000fe4000bf05270 */
[----:B------:R-:W-:Y:S01]  /*0e10*/  ULEA.HI UR42, UR42, UR29, URZ, 0x7 ;  /* 0x0000001d2a2a7291 */ /* 0x000fe2000f8f383f */
[----:B------:R-:W-:Y:S01]  /*0e20*/  ULDC UR33, c[0x0][0x270] ;  /* 0x00009c0000217ab9 */ /* 0x000fe20000000800 */
[----:B------:R-:W-:Y:S02]  /*0e30*/  ULDC UR32, c[0x0][0x2dc] ;  /* 0x0000b70000207ab9 */ /* 0x000fe40000000800 */
[----:B------:R-:W-:Y:S02]  /*0e40*/  ULOP3.LUT UR40, UR42, 0xffffff80, URZ, 0xc0, !UPT ;  /* 0xffffff802a287892 */ /* 0x000fe4000f8ec03f */
[----:B------:R-:W-:Y:S02]  /*0e50*/  UISETP.NE.AND.EX UP1, UPT, UR7, URZ, UPT, UP1 ;  /* 0x0000003f0700728c */ /* 0x000fe4000bf25310 */
[----:B------:R-:W-:Y:S01]  /*0e60*/  UIMAD UR38, UR18, UR32, URZ ;  /* 0x00000020122672a4 */ /* 0x000fe2000f8e023f */
[----:B-1----:R-:W-:Y:S01]  /*0e70*/  IABS R8, R9 ;  /* 0x0000000900087213 */ /* 0x002fe20000000000 */
[----:B------:R-:W-:Y:S01]  /*0e80*/  @UP0 UIMAD UR28, UR16, UR27, URZ ;  /* 0x0000001b101c02a4 */ /* 0x000fe2000f8e023f */
[----:B------:R-:W-:Y:S01]  /*0e90*/  ISETP.NE.AND P2, PT, R9, RZ, PT ;  /* 0x000000ff0900720c */ /* 0x000fe20003f45270 */
[----:B------:R-:W-:Y:S01]  /*0ea0*/  @!UP0 UIMAD UR6, UR16, UR33, UR18 ;  /* 0x00000021100682a4 */ /* 0x000fe2000f8e0212 */
[----:B------:R-:W1:Y:S01]  /*0eb0*/  I2F.RP R4, R8 ;  /* 0x0000000800047306 */ /* 0x000e620000209400 */
[----:B------:R-:W-:Y:S01]  /*0ec0*/  UIADD3 UR40, UR40, -0x80, URZ ;  /* 0xffffff8028287890 */ /* 0x000fe2000fffe03f */
[----:B------:R-:W-:Y:S01]  /*0ed0*/  ULDC.U8 UR7, c[0x0][0x480] ;  /* 0x0001200000077ab9 */ /* 0x000fe20000000000 */
[----:B------:R-:W-:Y:S01]  /*0ee0*/  @UP0 ULDC UR39, c[0x0][0x2e4] ;  /* 0x0000b90000270ab9 */ /* 0x000fe20000000800 */
[----:B--2---:R-:W-:Y:S01]  /*0ef0*/  IABS R3, R3 ;  /* 0x0000000300037213 */ /* 0x004fe20000000000 */
[----:B------:R-:W-:-:S02]  /*0f00*/  @UP0 UIMAD UR39, UR18, UR39, UR28 ;  /* 0x00000027122702a4 */ /* 0x000fc4000f8e021c */
[----:B------:R-:W-:Y:S02]  /*0f10*/  USHF.R.S32.HI UR9, URZ, 0x1f, UR4 ;  /* 0x0000001f3f097899 */ /* 0x000fe40008011404 */
[----:B------:R-:W-:Y:S02]  /*0f20*/  USHF.R.S32.HI UR8, URZ, 0x1f, UR26 ;  /* 0x0000001f3f087899 */ /* 0x000fe4000801141a */
[----:B------:R-:W-:Y:S02]  /*0f30*/  USHF.R.S32.HI UR37, URZ, 0x1f, UR33 ;  /* 0x0000001f3f257899 */ /* 0x000fe40008011421 */
[----:B------:R-:W-:Y:S01]  /*0f40*/  USHF.R.S32.HI UR36, URZ, 0x1f, UR38 ;  /* 0x0000001f3f247899 */ /* 0x000fe20008011426 */
[----:B-1----:R-:W1:Y:S01]  /*0f50*/  MUFU.RCP R4, R4 ;  /* 0x0000000400047308 */ /* 0x002e620000001000 */
[----:B------:R-:W-:Y:S02]  /*0f60*/  USEL UR35, UR30, URZ, UP1 ;  /* 0x0000003f1e237287 */ /* 0x000fe40008800000 */
[----:B------:R-:W-:-:S02]  /*0f70*/  USEL UR34, UR31, URZ, UP1 ;  /* 0x0000003f1f227287 */ /* 0x000fc40008800000 */
[----:B------:R-:W-:Y:S02]  /*0f80*/  @!UP0 UIMAD UR39, UR6, UR27, URZ ;  /* 0x0000001b062782a4 */ /* 0x000fe4000f8e023f */
[----:B------:R-:W-:Y:S01]  /*0f90*/  USHF.R.S32.HI UR41, URZ, 0x1f, UR40 ;  /* 0x0000001f3f297899 */ /* 0x000fe20008011428 */
[----:B-1----:R-:W-:-:S04]  /*0fa0*/  VIADD R4, R4, 0xffffffe ;  /* 0x0ffffffe04047836 */ /* 0x002fc80000000000 */
[----:B------:R-:W1:Y:S02]  /*0fb0*/  F2I.FTZ.U32.TRUNC.NTZ R5, R4 ;  /* 0x0000000400057305 */ /* 0x000e64000021f000 */
[----:B-1----:R-:W-:Y:S02]  /*0fc0*/  IMAD.MOV R0, RZ, RZ, -R5 ;  /* 0x000000ffff007224 */ /* 0x002fe400078e0a05 */
[----:B------:R-:W-:Y:S02]  /*0fd0*/  IMAD.MOV.U32 R4, RZ, RZ, RZ ;  /* 0x000000ffff047224 */ /* 0x000fe400078e00ff */
[----:B------:R-:W-:-:S04]  /*0fe0*/  IMAD R0, R0, R8, RZ ;  /* 0x0000000800007224 */ /* 0x000fc800078e02ff */
[----:B------:R-:W-:-:S04]  /*0ff0*/  IMAD.HI.U32 R0, R5, R0, R4 ;  /* 0x0000000005007227 */ /* 0x000fc800078e0004 */
[----:B------:R-:W-:-:S04]  /*1000*/  IMAD.MOV.U32 R4, RZ, RZ, R3 ;  /* 0x000000ffff047224 */ /* 0x000fc800078e0003 */
[----:B------:R-:W-:-:S05]  /*1010*/  IMAD.HI.U32 R0, R0, R4, RZ ;  /* 0x0000000400007227 */ /* 0x000fca00078e00ff */
[----:B------:R-:W-:-:S05]  /*1020*/  IADD3 R3, -R0, RZ, RZ ;  /* 0x000000ff00037210 */ /* 0x000fca0007ffe1ff */
[----:B------:R-:W-:Y:S02]  /*1030*/  IMAD R3, R8, R3, R4 ;  /* 0x0000000308037224 */ /* 0x000fe400078e0204 */
[----:B---3--:R-:W-:-:S03]  /*1040*/  IMAD.WIDE.U32 R4, R10, R6, RZ ;  /* 0x000000060a047225 */ /* 0x008fc600078e00ff */
[----:B------:R-:W-:Y:S01]  /*1050*/  ISETP.GT.U32.AND P1, PT, R8, R3, PT ;  /* 0x000000030800720c */ /* 0x000fe20003f24070 */
[----:B------:R-:W-:-:S12]  /*1060*/  IMAD R7, R10, R7, R5 ;  /* 0x000000070a077224 */ /* 0x000fd800078e0205 */
[----:B------:R-:W-:Y:S02]  /*1070*/  @!P1 IMAD.IADD R3, R3, 0x1, -R8 ;  /* 0x0000000103039824 */ /* 0x000fe400078e0a08 */
[----:B------:R-:W-:Y:S01]  /*1080*/  @!P1 VIADD R0, R0, 0x1 ;  /* 0x0000000100009836 */ /* 0x000fe20000000000 */
[----:B------:R-:W-:Y:S02]  /*1090*/  ISETP.NE.AND P1, PT, RZ, UR7, PT ;  /* 0x00000007ff007c0c */ /* 0x000fe4000bf25270 */
[----:B------:R-:W-:Y:S02]  /*10a0*/  ISETP.GE.U32.AND P3, PT, R3, R8, PT ;  /* 0x000000080300720c */ /* 0x000fe40003f66070 */
[----:B------:R-:W-:Y:S02]  /*10b0*/  LOP3.LUT R3, R9, UR18, RZ, 0x3c, !PT ;  /* 0x0000001209037c12 */ /* 0x000fe4000f8e3cff */
[----:B------:R-:W-:Y:S02]  /*10c0*/  SEL R30, R4, RZ, P1 ;  /* 0x000000ff041e7207 */ /* 0x000fe40000800000 */
[----:B------:R-:W-:-:S02]  /*10d0*/  ISETP.GE.AND P0, PT, R3, RZ, PT ;  /* 0x000000ff0300720c */ /* 0x000fc40003f06270 */
[----:B------:R-:W-:-:S05]  /*10e0*/  SEL R31, R7, RZ, P1 ;  /* 0x000000ff071f7207 */ /* 0x000fca0000800000 */
[----:B------:R-:W-:-:S06]  /*10f0*/  @P3 IADD3 R0, R0, 0x1, RZ ;  /* 0x0000000100003810 */ /* 0x000fcc0007ffe0ff */
[----:B------:R-:W-:Y:S01]  /*1100*/  @!P0 IMAD.MOV R0, RZ, RZ, -R0 ;  /* 0x000000ffff008224 */ /* 0x000fe200078e0a00 */
        /* <DEDUP_REMOVED lines=12> */
.L_x_526:
[----:B------:R-:W-:Y:S01]  /*11d0*/  UIMAD UR28, UR16, UR33, UR18 ;  /* 0x00000021101c72a4 */ /* 0x000fe2000f8e0212 */
[----:B------:R-:W-:-:S03]  /*11e0*/  ULDC UR29, c[0x0][0x2d4] ;  /* 0x0000b500001d7ab9 */ /* 0x000fc60000000800 */
[----:B------:R-:W-:-:S12]  /*11f0*/  UIMAD UR28, UR28, UR29, URZ ;  /* 0x0000001d1c1c72a4 */ /* 0x000fd8000f8e023f */
.L_x_527:
[----:B------:R-:W2:Y:S01]  /*1200*/  LDL R35, [R1+0x94] ;  /* 0x0000940001237983 */ /* 0x000ea20000100800 */
[----:B------:R-:W1:Y:S01]  /*1210*/  LDC.64 R10, c[0x0][0x238] ;  /* 0x00008e00ff0a7b82 */ /* 0x000e620000000a00 */
[----:B------:R-:W-:Y:S02]  /*1220*/  ULDC.64 UR6, c[0x0][0x268] ;  /* 0x00009a0000067ab9 */ /* 0x000fe40000000a00 */
[----:B------:R-:W3:Y:S01]  /*1230*/  LDL R34, [R1+0xa0] ;  /* 0x0000a00001227983 */ /* 0x000ee20000100800 */
[----:B------:R-:W-:Y:S01]  /*1240*/  UIADD3 UR26, UP0, UR26, UR4, URZ ;  /* 0x000000041a1a7290 */ /* 0x000fe2000ff1e03f */
[----:B------:R-:W-:Y:S01]  /*1250*/  IMAD R14, R28, UR6, RZ ;  /* 0x000000061c0e7c24 */ /* 0x000fe2000f8e02ff */
[----:B------:R-:W-:Y:S01]  /*1260*/  ULEA.HI.SX32 UR42, UR42, 0xffffffff, 0x19 ;  /* 0xffffffff2a2a7891 */ /* 0x000fe2000f8fca3f */
[----:B------:R-:W4:Y:S01]  /*1270*/  S2R R32, SR_TID.X ;  /* 0x0000000000207919 */ /* 0x000f220000002100 */
[----:B------:R-:W4:Y:S01]  /*1280*/  LDC.64 R6, c[0x0][0x250] ;  /* 0x00009400ff067b82 */ /* 0x000f220000000a00 */
[----:B------:R-:W-:Y:S01]  /*1290*/  UIADD3.X UR4, UR9, UR8, URZ, UP0, !UPT ;  /* 0x0000000809047290 */ /* 0x000fe200087fe43f */
[----:B------:R-:W-:Y:S01]  /*12a0*/  IMAD R15, R0, UR7, R14 ;  /* 0x00000007000f7c24 */ /* 0x000fe2000f8e020e */
[----:B------:R-:W-:Y:S01]  /*12b0*/  UIADD3 UR39, UR40, UR39, URZ ;  /* 0x0000002728277290 */ /* 0x000fe2000fffe03f */
[----:B------:R-:W-:Y:S01]  /*12c0*/  ULDC.64 UR8, c[0x0][0x428] ;  /* 0x00010a0000087ab9 */ /* 0x000fe20000000a00 */
[----:B------:R-:W-:-:S03]  /*12d0*/  ULDC.64 UR44, c[0x0][0x2b0] ;  /* 0x0000ac00002c7ab9 */ /* 0x000fc60000000a00 */
[----:B------:R-:W4:Y:S01]  /*12e0*/  LDC.64 R12, c[0x0][0x418] ;  /* 0x00010600ff0c7b82 */ /* 0x000f220000000a00 */
[----:B------:R-:W-:Y:S01]  /*12f0*/  UIMAD.WIDE UR44, UR39, 0x4, UR44 ;  /* 0x00000004272c78a5 */ /* 0x000fe2000f8e022c */
[----:B-1----:R-:W-:-:S06]  /*1300*/  IMAD R8, R10, UR25, RZ ;  /* 0x000000190a087c24 */ /* 0x002fcc000f8e02ff */
[----:B------:R-:W1:Y:S01]  /*1310*/  LDC.64 R24, c[0x0][0x420] ;  /* 0x00010800ff187b82 */ /* 0x000e620000000a00 */
[----:B------:R-:W-:Y:S02]  /*1320*/  IMAD R8, R11, UR16, R8 ;  /* 0x000000100b087c24 */ /* 0x000fe4000f8e0208 */
[----:B----4-:R-:W-:-:S05]  /*1330*/  IMAD R14, R6, UR4, RZ ;  /* 0x00000004060e7c24 */ /* 0x010fca000f8e02ff */
[----:B------:R-:W4:Y:S01]  /*1340*/  LDC.64 R22, c[0x0][0x230] ;  /* 0x00008c00ff167b82 */ /* 0x000f220000000a00 */
[----:B------:R-:W-:Y:S01]  /*1350*/  IMAD R14, R7, UR26, R14 ;  /* 0x0000001a070e7c24 */ /* 0x000fe2000f8e020e */
[----:B------:R-:W-:-:S06]  /*1360*/  SHF.R.S32.HI R33, RZ, 0x1f, R32 ;  /* 0x0000001fff217819 */ /* 0x000fcc0000011420 */
[----:B------:R-:W4:Y:S01]  /*1370*/  LDC.64 R26, c[0x0][0x240] ;  /* 0x00009000ff1a7b82 */ /* 0x000f220000000a00 */
[----:B------:R-:W-:-:S04]  /*1380*/  LEA.HI R3, R33, R32, RZ, 0x2 ;  /* 0x0000002021037211 */ /* 0x000fc800078f10ff */
[----:B------:R-:W-:Y:S02]  /*1390*/  LOP3.LUT R4, R3, 0xfffffffc, RZ, 0xc0, !PT ;  /* 0xfffffffc03047812 */ /* 0x000fe400078ec0ff */
[----:B------:R-:W-:Y:S01]  /*13a0*/  SHF.R.S32.HI R3, RZ, 0x2, R3 ;  /* 0x00000002ff037819 */ /* 0x000fe20000011403 */
[----:B------:R-:W2:Y:S02]  /*13b0*/  LDC.64 R20, c[0x0][0x248] ;  /* 0x00009200ff147b82 */ /* 0x000ea40000000a00 */
[----:B------:R-:W-:Y:S01]  /*13c0*/  IMAD.IADD R4, R32, 0x1, -R4 ;  /* 0x0000000120047824 */ /* 0x000fe200078e0a04 */
[----:B------:R-:W-:Y:S01]  /*13d0*/  SHF.R.S32.HI R29, RZ, 0x1f, R3 ;  /* 0x0000001fff1d7819 */ /* 0x000fe20000011403 */
[----:B------:R-:W-:-:S04]  /*13e0*/  IMAD.WIDE.U32 R16, R3, R6, RZ ;  /* 0x0000000603107225 */ /* 0x000fc800078e00ff */
[----:B------:R-:W-:Y:S02]  /*13f0*/  IMAD.SHL.U32 R4, R4, 0x8, RZ ;  /* 0x0000000804047824 */ /* 0x000fe400078e00ff */
[----:B------:R-:W-:-:S03]  /*1400*/  IMAD R9, R29, R6, RZ ;  /* 0x000000061d097224 */ /* 0x000fc600078e02ff */
[--C-:B------:R-:W-:Y:S01]  /*1410*/  SHF.R.S32.HI R5, RZ, 0x1f, R4.reuse ;  /* 0x0000001fff057819 */ /* 0x100fe20000011404 */
[----:B------:R-:W-:Y:S02]  /*1420*/  IMAD R9, R3, R7, R9 ;  /* 0x0000000703097224 */ /* 0x000fe400078e0209 */
[----:B------:R-:W-:-:S04]  /*1430*/  IMAD.WIDE.U32 R10, R10, UR16, R4 ;  /* 0x000000100a0a7c25 */ /* 0x000fc8000f8e0004 */
[----:B------:R-:W-:Y:S02]  /*1440*/  IMAD.IADD R11, R11, 0x1, R8 ;  /* 0x000000010b0b7824 */ /* 0x000fe400078e0208 */
[----:B------:R-:W-:Y:S02]  /*1450*/  IMAD.IADD R9, R17, 0x1, R9 ;  /* 0x0000000111097824 */ /* 0x000fe400078e0209 */
[----:B------:R-:W-:Y:S02]  /*1460*/  IMAD.MOV.U32 R8, RZ, RZ, R16 ;  /* 0x000000ffff087224 */ /* 0x000fe400078e0010 */
[----:B------:R-:W-:Y:S01]  /*1470*/  IMAD.WIDE.U32 R10, R0, UR6, R10 ;  /* 0x00000006000a7c25 */ /* 0x000fe2000f8e000a */
[----:B------:R-:W-:-:S03]  /*1480*/  ULDC.64 UR6, c[0x0][0x220] ;  /* 0x0000880000067ab9 */ /* 0x000fc60000000a00 */
[----:B------:R-:W-:Y:S01]  /*1490*/  IMAD.WIDE.U32 R8, R6, UR26, R8 ;  /* 0x0000001a06087c25 */ /* 0x000fe2000f8e0008 */
[----:B------:R-:W-:Y:S02]  /*14a0*/  IADD3 R15, R11, R15, RZ ;  /* 0x0000000f0b0f7210 */ /* 0x000fe40007ffe0ff */
[----:B------:R-:W-:Y:S01]  /*14b0*/  IADD3 R11, P0, R10, R8, RZ ;  /* 0x000000080a0b7210 */ /* 0x000fe20007f1e0ff */
[C---:B------:R-:W-:Y:S01]  /*14c0*/  IMAD R8, R12.reuse, UR25, RZ ;  /* 0x000000190c087c24 */ /* 0x040fe2000f8e02ff */
[----:B------:R-:W-:Y:S02]  /*14d0*/  IADD3 R10, P2, R3, UR40, RZ ;  /* 0x00000028030a7c10 */ /* 0x000fe4000ff5e0ff */
[----:B------:R-:W-:Y:S01]  /*14e0*/  IADD3.X R14, R15, R9, R14, P0, !PT ;  /* 0x000000090f0e7210 */ /* 0x000fe200007fe40e */
[----:B------:R-:W-:Y:S01]  /*14f0*/  IMAD R8, R13, UR16, R8 ;  /* 0x000000100d087c24 */ /* 0x000fe2000f8e0208 */
[----:B------:R-:W-:Y:S01]  /*1500*/  IADD3.X R15, R29, UR41, RZ, P2, !PT ;  /* 0x000000291d0f7c10 */ /* 0x000fe200097fe4ff */
[----:B------:R-:W-:-:S04]  /*1510*/  IMAD.WIDE.U32 R12, R12, UR16, R4 ;  /* 0x000000100c0c7c25 */ /* 0x000fc8000f8e0004 */
[----:B------:R-:W-:Y:S01]  /*1520*/  IMAD.IADD R13, R13, 0x1, R8 ;  /* 0x000000010d0d7824 */ /* 0x000fe200078e0208 */
[----:B------:R-:W-:Y:S01]  /*1530*/  LEA R8, P0, R11, UR6, 0x1 ;  /* 0x000000060b087c11 */ /* 0x000fe2000f8008ff */
[-C--:B-1----:R-:W-:Y:S02]  /*1540*/  IMAD R16, R15, R24.reuse, RZ ;  /* 0x000000180f107224 */ /* 0x082fe400078e02ff */
[----:B------:R-:W-:Y:S01]  /*1550*/  IMAD.WIDE.U32 R12, R10, R24, R12 ;  /* 0x000000180a0c7225 */ /* 0x000fe200078e000c */
[----:B------:R-:W-:Y:S01]  /*1560*/  LEA.HI.X R9, R11, UR7, R14, 0x1, P0 ;  /* 0x000000070b097c11 */ /* 0x000fe200080f0c0e */
[----:B------:R-:W-:Y:S01]  /*1570*/  ULDC.64 UR6, c[0x0][0x260] ;  /* 0x0000980000067ab9 */ /* 0x000fe20000000a00 */
[----:B------:R-:W-:Y:S01]  /*1580*/  LEA R18, P0, R6, R8, 0x7 ;  /* 0x0000000806127211 */ /* 0x000fe200078038ff */
[C---:B------:R-:W-:Y:S02]  /*1590*/  IMAD R11, R10.reuse, R25, R16 ;  /* 0x000000190a0b7224 */ /* 0x040fe400078e0210 */
[----:B----4-:R-:W-:Y:S01]  /*15a0*/  IMAD.WIDE.U32 R16, R10, R26, R4 ;  /* 0x0000001a0a107225 */ /* 0x010fe200078e0004 */
[----:B------:R-:W-:-:S03]  /*15b0*/  LEA.HI.X R19, R6, R9, R7, 0x7, P0 ;  /* 0x0000000906137211 */ /* 0x000fc600000f3c07 */
[----:B------:R-:W-:Y:S02]  /*15c0*/  IMAD.IADD R7, R13, 0x1, R11 ;  /* 0x000000010d077824 */ /* 0x000fe400078e020b */
[C---:B------:R-:W-:Y:S02]  /*15d0*/  IMAD R11, R22.reuse, UR25, RZ ;  /* 0x00000019160b7c24 */ /* 0x040fe4000f8e02ff */
[----:B------:R-:W-:-:S04]  /*15e0*/  IMAD.WIDE.U32 R4, R22, UR16, R4 ;  /* 0x0000001016047c25 */ /* 0x000fc8000f8e0004 */
[----:B------:R-:W-:Y:S02]  /*15f0*/  IMAD R15, R15, R26, RZ ;  /* 0x0000001a0f0f7224 */ /* 0x000fe400078e02ff */
[----:B------:R-:W-:Y:S02]  /*1600*/  IMAD.MOV.U32 R6, RZ, RZ, R12 ;  /* 0x000000ffff067224 */ /* 0x000fe400078e000c */
[----:B------:R-:W-:Y:S01]  /*1610*/  IMAD.U32 R12, RZ, RZ, UR8 ;  /* 0x00000008ff0c7e24 */ /* 0x000fe2000f8e00ff */
[----:B------:R-:W-:Y:S01]  /*1620*/  UIMAD UR8, UR24, UR8, URZ ;  /* 0x00000008180872a4 */ /* 0x000fe2000f8e023f */
[----:B------:R-:W-:Y:S02]  /*1630*/  IMAD R15, R10, R27, R15 ;  /* 0x0000001b0a0f7224 */ /* 0x000fe400078e020f */
[----:B------:R-:W-:Y:S01]  /*1640*/  IMAD.WIDE.U32 R12, R12, UR18, R6 ;  /* 0x000000120c0c7c25 */ /* 0x000fe2000f8e0006 */
[----:B------:R-:W-:Y:S02]  /*1650*/  UIMAD UR9, UR18, UR9, UR8 ;  /* 0x00000009120972a4 */ /* 0x000fe4000f8e0208 */
[----:B------:R-:W-:-:S02]  /*1660*/  ULEA.HI UR8, UR42, UR42, URZ, 0x1 ;  /* 0x0000002a2a087291 */ /* 0x000fc4000f8f083f */
[----:B------:R-:W-:Y:S02]  /*1670*/  UIMAD UR39, UR33, UR32, URZ ;  /* 0x00000020212772a4 */ /* 0x000fe4000f8e023f */
[----:B------:R-:W-:Y:S02]  /*1680*/  UIMAD.WIDE.U32 UR46, UR32, UR33, URZ ;  /* 0x00000021202e72a5 */ /* 0x000fe4000f8e003f */
[----:B------:R-:W-:Y:S01]  /*1690*/  UIADD3 UR28, UR40, UR28, URZ ;  /* 0x0000001c281c7290 */ /* 0x000fe2000fffe03f */
        /* <DEDUP_REMOVED lines=16> */
[----:B--2---:R-:W-:Y:S01]  /*17a0*/  LEA R14, R35, UR5, 0x1 ;  /* 0x00000005230e7c11 */ /* 0x004fe2000f8e08ff */
[----:B------:R-:W-:Y:S06]  /*17b0*/  @P1 BAR.SYNC.DEFER_BLOCKING 0x0 ;  /* 0x0000000000001b1d */ /* 0x000fec0000010000 */
[----:B------:R-:W-:Y:S01]  /*17c0*/  @!PT LDS RZ, [RZ] ;  /* 0x00000000fffff984 */ /* 0x000fe20000000800 */
[----:B------:R-:W-:Y:S01]  /*17d0*/  @!PT LDS RZ, [RZ] ;  /* 0x00000000fffff984 */ /* 0x000fe20000000800 */
[----:B------:R-:W-:Y:S01]  /*17e0*/  @!PT LDS RZ, [RZ] ;  /* 0x00000000fffff984 */ /* 0x000fe20000000800 */
[----:B------:R1:W-:Y:S04]  /*17f0*/  LDGSTS.E.BYPASS.LTC128B.128 [R14+0x8000], desc[UR20][R8.64] ;  /* 0x08000000080e7fae */ /* 0x0003e8000b901d54 */
[----:B------:R-:W-:Y:S04]  /*1800*/  LDGSTS.E.BYPASS.LTC128B.128 [R14+0x9000], desc[UR20][R18.64] ;  /* 0x09000000120e7fae */ /* 0x000fe8000b901d54 */
[----:B------:R-:W0:Y:S01]  /*1810*/  LDGDEPBAR ;  /* 0x00000000000079af */ /* 0x000e220000000000 */
[----:B-1----:R-:W-:-:S02]  /*1820*/  IMAD R9, R23, UR16, R11 ;  /* 0x0000001017097c24 */ /* 0x002fc4000f8e020b */
[----:B------:R-:W1:Y:S01]  /*1830*/  LDC.64 R22, c[0x0][0x228] ;  /* 0x00008a00ff167b82 */ /* 0x000e620000000a00 */
[-C--:B------:R-:W-:Y:S02]  /*1840*/  IMAD R8, R29, R20.reuse, RZ ;  /* 0x000000141d087224 */ /* 0x080fe400078e02ff */
[----:B------:R-:W-:Y:S01]  /*1850*/  IMAD.WIDE.U32 R10, R3, R20, RZ ;  /* 0x00000014030a7225 */ /* 0x000fe200078e00ff */
[----:B------:R-:W-:-:S03]  /*1860*/  IADD3 R5, R5, R9, RZ ;  /* 0x0000000905057210 */ /* 0x000fc60007ffe0ff */
[----:B------:R-:W-:Y:S02]  /*1870*/  IMAD R8, R3, R21, R8 ;  /* 0x0000001503087224 */ /* 0x000fe400078e0208 */
[----:B------:R-:W-:Y:S02]  /*1880*/  IMAD R3, R28, UR6, RZ ;  /* 0x000000061c037c24 */ /* 0x000fe4000f8e02ff */
[----:B------:R-:W-:Y:S02]  /*1890*/  IMAD.IADD R7, R11, 0x1, R8 ;  /* 0x000000010b077824 */ /* 0x000fe400078e0208 */
[C---:B------:R-:W-:Y:S02]  /*18a0*/  IMAD R3, R0.reuse, UR7, R3 ;  /* 0x0000000700037c24 */ /* 0x040fe4000f8e0203 */
[----:B------:R-:W-:Y:S01]  /*18b0*/  IMAD.WIDE.U32 R8, R0, UR6, R4 ;  /* 0x0000000600087c25 */ /* 0x000fe2000f8e0004 */
[----:B------:R-:W-:Y:S01]  /*18c0*/  ULDC.64 UR6, c[0x0][0x3e0] ;  /* 0x0000f80000067ab9 */ /* 0x000fe20000000a00 */
[----:B------:R-:W-:-:S02]  /*18d0*/  MOV R4, R16 ;  /* 0x0000001000047202 */ /* 0x000fc40000000f00 */
[----:B------:R-:W-:Y:S01]  /*18e0*/  VIADD R0, R13, UR9 ;  /* 0x000000090d007c36 */ /* 0x000fe20008000000 */
[C---:B------:R-:W-:Y:S01]  /*18f0*/  LEA R38, P0, R12.reuse, UR6, 0x1 ;  /* 0x000000060c267c11 */ /* 0x040fe2000f8008ff */
[----:B------:R-:W-:Y:S01]  /*1900*/  IMAD.MOV.U32 R6, RZ, RZ, R10 ;  /* 0x000000ffff067224 */ /* 0x000fe200078e000a */
[----:B---3--:R-:W-:Y:S01]  /*1910*/  SHF.R.S32.HI R16, RZ, 0x1f, R34 ;  /* 0x0000001fff107819 */ /* 0x008fe20000011422 */
[----:B------:R-:W-:Y:S01]  /*1920*/  IMAD.IADD R9, R9, 0x1, R3 ;  /* 0x0000000109097824 */ /* 0x000fe200078e0203 */
[----:B------:R-:W-:Y:S01]  /*1930*/  LEA.HI.X R39, R12, UR7, R0, 0x1, P0 ;  /* 0x000000070c277c11 */ /* 0x000fe200080f0c00 */
[----:B------:R-:W-:Y:S01]  /*1940*/  IMAD.WIDE.U32 R6, R20, UR26, R6 ;  /* 0x0000001a14067c25 */ /* 0x000fe2000f8e0006 */
[----:B------:R-:W-:Y:S01]  /*1950*/  ULDC.64 UR6, c[0x0][0x258] ;  /* 0x0000960000067ab9 */ /* 0x000fe20000000a00 */
[----:B------:R-:W-:Y:S01]  /*1960*/  LEA R12, P1, R24, R38, 0x7 ;  /* 0x00000026180c7211 */ /* 0x000fe200078238ff */
[----:B------:R-:W-:Y:S01]  /*1970*/  UIMAD UR43, UR24, UR6, URZ ;  /* 0x00000006182b72a4 */ /* 0x000fe2000f8e023f */
[----:B------:R-:W-:Y:S01]  /*1980*/  IMAD R0, R20, UR4, RZ ;  /* 0x0000000414007c24 */ /* 0x000fe2000f8e02ff */
[----:B------:R-:W-:Y:S01]  /*1990*/  IADD3 R8, P0, R8, R6, RZ ;  /* 0x0000000608087210 */ /* 0x000fe20007f1e0ff */
[----:B------:R-:W-:Y:S01]  /*19a0*/  IMAD.IADD R5, R17, 0x1, R15 ;  /* 0x0000000111057824 */ /* 0x000fe200078e020f */
[----:B------:R-:W-:Y:S01]  /*19b0*/  UIMAD UR43, UR18, UR7, UR43 ;  /* 0x00000007122b72a4 */ /* 0x000fe2000f8e022b */
[----:B-1----:R-:W-:Y:S01]  /*19c0*/  IMAD R3, R22, UR25, RZ ;  /* 0x0000001916037c24 */ /* 0x002fe2000f8e02ff */
[----:B------:R-:W-:Y:S01]  /*19d0*/  LEA.HI.X R13, R24, R39, R25, 0x7, P1 ;  /* 0x00000027180d7211 */ /* 0x000fe200008f3c19 */
[----:B------:R-:W-:Y:S01]  /*19e0*/  IMAD R0, R21, UR26, R0 ;  /* 0x0000001a15007c24 */ /* 0x000fe2000f8e0200 */
[----:B------:R-:W-:Y:S01]  /*19f0*/  LDGSTS.E.BYPASS.LTC128B.128 [R14+0x4000], desc[UR20][R38.64] ;  /* 0x04000000260e7fae */ /* 0x000fe2000b901d54 */
[----:B------:R-:W-:-:S02]  /*1a00*/  IMAD R3, R23, UR16, R3 ;  /* 0x0000001017037c24 */ /* 0x000fc4000f8e0203 */
[----:B------:R-:W-:Y:S01]  /*1a10*/  IMAD.WIDE.U32 R4, R22, UR16, R4 ;  /* 0x0000001016047c25 */ /* 0x000fe2000f8e0004 */
[----:B------:R-:W-:Y:S01]  /*1a20*/  IADD3.X R7, R9, R7, R0, P0, !PT ;  /* 0x0000000709077210 */ /* 0x000fe200007fe400 */
[----:B------:R-:W-:Y:S02]  /*1a30*/  LDGSTS.E.BYPASS.LTC128B.128 [R14+0x5000], desc[UR20][R12.64] ;  /* 0x050000000c0e7fae */ /* 0x000fe4000b901d54 */
[----:B------:R-:W-:Y:S01]  /*1a40*/  IMAD.U32 R0, RZ, RZ, UR6 ;  /* 0x00000006ff007e24 */ /* 0x000fe2000f8e00ff */
[----:B------:R-:W-:Y:S01]  /*1a50*/  ULDC.64 UR6, c[0x0][0x218] ;  /* 0x0000860000067ab9 */ /* 0x000fe20000000a00 */
[----:B------:R-:W-:Y:S01]  /*1a60*/  IMAD.IADD R5, R5, 0x1, R3 ;  /* 0x0000000105057824 */ /* 0x000fe200078e0203 */
[----:B------:R-:W-:Y:S01]  /*1a70*/  LEA R6, P0, R8, UR6, 0x1 ;  /* 0x0000000608067c11 */ /* 0x000fe2000f8008ff */
[----:B------:R-:W-:Y:S01]  /*1a80*/  ULOP3.LUT UR6, UR8, 0xfffffffe, URZ, 0xc0, !UPT ;  /* 0xfffffffe08067892 */ /* 0x000fe2000f8ec03f */
[----:B------:R-:W-:Y:S01]  /*1a90*/  SHF.L.U64.HI R3, R34, 0x2, R16 ;  /* 0x0000000222037819 */ /* 0x000fe20000010210 */
[----:B------:R-:W-:Y:S01]  /*1aa0*/  IMAD.WIDE.U32 R4, R0, UR18, R4 ;  /* 0x0000001200047c25 */ /* 0x000fe2000f8e0004 */
[----:B------:R-:W-:Y:S01]  /*1ab0*/  ULDC.64 UR8, c[0x0][0x210] ;  /* 0x0000840000087ab9 */ /* 0x000fe20000000a00 */
[----:B------:R-:W-:Y:S01]  /*1ac0*/  UIADD3 UR6, UR42, -UR6, URZ ;  /* 0x800000062a067290 */ /* 0x000fe2000fffe03f */
[----:B------:R-:W-:Y:S01]  /*1ad0*/  LEA.HI.X R7, R8, UR7, R7, 0x1, P0 ;  /* 0x0000000708077c11 */ /* 0x000fe200080f0c07 */
[----:B------:R-:W-:Y:S01]  /*1ae0*/  VIADD R0, R5, UR43 ;  /* 0x0000002b05007c36 */ /* 0x000fe20008000000 */
[C---:B------:R-:W-:Y:S01]  /*1af0*/  LEA R36, P0, R4.reuse, UR8, 0x1 ;  /* 0x0000000804247c11 */ /* 0x040fe2000f8008ff */
[----:B------:R-:W-:Y:S01]  /*1b00*/  UISETP.NE.AND UP0, UPT, UR6, 0x1, UPT ;  /* 0x000000010600788c */ /* 0x000fe2000bf05270 */
[----:B------:R1:W-:Y:S01]  /*1b10*/  STL.64 [R1+0x40], R38 ;  /* 0x0000402601007387 */ /* 0x0003e20000100a00 */
[----:B------:R-:W-:Y:S01]  /*1b20*/  UMOV UR8, UR44 ;  /* 0x0000002c00087c82 */ /* 0x000fe20008000000 */
[----:B------:R-:W-:Y:S01]  /*1b30*/  LEA.HI.X R37, R4, UR9, R0, 0x1, P0 ;  /* 0x0000000904257c11 */ /* 0x000fe200080f0c00 */
[----:B------:R-:W-:Y:S01]  /*1b40*/  IMAD.SHL.U32 R4, R34, 0x4, RZ ;  /* 0x0000000422047824 */ /* 0x000fe200078e00ff */
[----:B------:R-:W-:Y:S01]  /*1b50*/  IADD3 R0, R35, 0x1000, RZ ;  /* 0x0000100023007810 */ /* 0x000fe20007ffe0ff */
[----:B------:R-:W-:Y:S01]  /*1b60*/  UMOV UR9, UR45 ;  /* 0x0000002d00097c82 */ /* 0x000fe20008000000 */
[----:B------:R-:W-:-:S02]  /*1b70*/  PLOP3.LUT P0, PT, PT, PT, UP0, 0x80, 0x0 ;  /* 0x000000000000781c */ /* 0x000fc40003f0f008 */
[----:B------:R-:W-:Y:S01]  /*1b80*/  LEA R10, P2, R26, R36, 0x7 ;  /* 0x000000241a0a7211 */ /* 0x000fe200078438ff */
[----:B------:R-:W-:Y:S01]  /*1b90*/  USHF.R.S32.HI UR6, URZ, 0x1f, UR32 ;  /* 0x0000001f3f067899 */ /* 0x000fe20008011420 */
[----:B------:R-:W-:Y:S01]  /*1ba0*/  IADD3 R4, P1, R4, UR8, RZ ;  /* 0x0000000804047c10 */ /* 0x000fe2000ff3e0ff */
[----:B------:R-:W-:Y:S01]  /*1bb0*/  USHF.L.U32 UR7, UR39, 0x7, URZ ;  /* 0x0000000727077899 */ /* 0x000fe2000800063f */
[----:B------:R-:W-:Y:S01]  /*1bc0*/  SEL R0, R0, R35, !P0 ;  /* 0x0000002300007207 */ /* 0x000fe20004000000 */
[----:B------:R1:W-:Y:S01]  /*1bd0*/  STL.64 [R1+0x38], R36 ;  /* 0x0000382401007387 */ /* 0x0003e20000100a00 */
[----:B------:R-:W-:Y:S02]  /*1be0*/  IADD3.X R5, R3, UR9, RZ, P1, !PT ;  /* 0x0000000903057c10 */ /* 0x000fe40008ffe4ff */
[----:B------:R-:W-:Y:S02]  /*1bf0*/  LEA R8, P1, R20, R6, 0x7 ;  /* 0x0000000614087211 */ /* 0x000fe400078238ff */
[----:B------:R-:W-:-:S02]  /*1c00*/  LEA R15, R0, UR5, 0x1 ;  /* 0x00000005000f7c11 */ /* 0x000fc4000f8e08ff */
[----:B------:R-:W-:Y:S02]  /*1c10*/  LEA.HI.X R11, R26, R37, R27, 0x7, P2 ;  /* 0x000000251a0b7211 */ /* 0x000fe400010f3c1b */
[----:B------:R-:W-:Y:S01]  /*1c20*/  LEA.HI.X R9, R20, R7, R21, 0x7, P1 ;  /* 0x0000000714097211 */ /* 0x000fe200008f3c15 */
[----:B------:R-:W-:Y:S01]  /*1c30*/  LDGSTS.E.BYPASS.LTC128B.128 [R15], desc[UR20][R36.64] ;  /* 0x00000000240f7fae */ /* 0x000fe2000b901d54 */
[----:B------:R-:W-:-:S03]  /*1c40*/  LEA.HI R0, R33, R32, RZ, 0x5 ;  /* 0x0000002021007211 */ /* 0x000fc600078f28ff */
[----:B------:R-:W-:Y:S04]  /*1c50*/  LDGSTS.E.BYPASS.LTC128B.128 [R15+0x1000], desc[UR20][R10.64] ;  /* 0x010000000a0f7fae */ /* 0x000fe8000b901d54 */
[----:B------:R2:W-:Y:S04]  /*1c60*/  LDGSTS.E.BYPASS.LTC128B.128 [R14+0x6000], desc[UR20][R6.64] ;  /* 0x06000000060e7fae */ /* 0x0005e8000b901d54 */
[----:B------:R-:W-:Y:S04]  /*1c70*/  LDGSTS.E.BYPASS.LTC128B.128 [R14+0x7000], desc[UR20][R8.64] ;  /* 0x07000000080e7fae */ /* 0x000fe8000b901d54 */
[----:B------:R-:W0:Y:S01]  /*1c80*/  LDGDEPBAR ;  /* 0x00000000000079af */ /* 0x000e220000000000 */
[----:B------:R-:W-:-:S02]  /*1c90*/  LOP3.LUT R3, R0, 0xffffffe0, RZ, 0xc0, !PT ;  /* 0xffffffe000037812 */ /* 0x000fc400078ec0ff */
[----:B------:R-:W-:-:S03]  /*1ca0*/  SHF.R.S32.HI R0, RZ, 0x5, R0 ;  /* 0x00000005ff007819 */ /* 0x000fc60000011400 */
[----:B------:R-:W-:Y:S01]  /*1cb0*/  IMAD.IADD R3, R32, 0x1, -R3 ;  /* 0x0000000120037824 */ /* 0x000fe200078e0a03 */
[----:B------:R-:W-:-:S03]  /*1cc0*/  UIMAD UR6, UR6, UR33, URZ ;  /* 0x00000021060672a4 */ /* 0x000fc6000f8e023f */
[----:B------:R-:W-:Y:S01]  /*1cd0*/  IMAD R0, R0, UR39, R3 ;  /* 0x0000002700007c24 */ /* 0x000fe2000f8e0203 */
[----:B------:R-:W-:Y:S01]  /*1ce0*/  UIMAD.WIDE UR44, UR16, UR29, UR40 ;  /* 0x0000001d102c72a5 */ /* 0x000fe2000f8e0228 */
[----:B------:R-:W5:Y:S04]  /*1cf0*/  LDG.E R10, desc[UR20][R4.64+0x20] ;  /* 0x00002014040a7981 */ /* 0x000f68000c1e1900 */
[----:B------:R-:W5:Y:S04]  /*1d00*/  LDG.E R11, desc[UR20][R4.64+0x100] ;  /* 0x00010014040b7981 */ /* 0x000f68000c1e1900 */
[----:B------:R-:W5:Y:S04]  /*1d10*/  LDG.E R8, desc[UR20][R4.64] ;  /* 0x0000001404087981 */ /* 0x000f68000c1e1900 */
[----:B------:R3:W5:Y:S01]  /*1d20*/  LDG.E R9, desc[UR20][R4.64+0x120] ;  /* 0x0001201404097981 */ /* 0x000762000c1e1900 */
[----:B------:R-:W-:Y:S01]  /*1d30*/  USHF.R.S32.HI UR29, URZ, 0x1f, UR7 ;  /* 0x0000001f3f1d7899 */ /* 0x000fe20008011407 */
[----:B------:R-:W-:Y:S01]  /*1d40*/  IMAD.U32 R3, RZ, RZ, UR36 ;  /* 0x00000024ff037e24 */ /* 0x000fe2000f8e00ff */
[----:B------:R-:W-:Y:S01]  /*1d50*/  UIMAD UR6, UR37, UR32, UR6 ;  /* 0x00000020250672a4 */ /* 0x000fe2000f8e0206 */
[----:B--2---:R-:W-:Y:S01]  /*1d60*/  IMAD.U32 R6, RZ, RZ, UR46 ;  /* 0x0000002eff067e24 */ /* 0x004fe2000f8e00ff */
[----:B------:R-:W-:Y:S01]  /*1d70*/  UIADD3 UR35, UP0, UR44, UR35, URZ ;  /* 0x000000232c237290 */ /* 0x000fe2000ff1e03f */
[----:B------:R-:W-:-:S04]  /*1d80*/  DEPBAR.LE SB0, 0x1 ;  /* 0x000080400000791a */ /* 0x000fc80000000000 */
[----:B------:R-:W-:Y:S01]  /*1d90*/  UIADD3 UR6, UR47, UR6, URZ ;  /* 0x000000062f067290 */ /* 0x000fe2000fffe03f */
[----:B------:R-:W-:Y:S01]  /*1da0*/  BAR.SYNC.DEFER_BLOCKING 0x0 ;  /* 0x0000000000007b1d */ /* 0x000fe20000010000 */
[----:B---3--:R-:W-:-:S05]  /*1db0*/  IMAD.U32 R4, RZ, RZ, UR38 ;  /* 0x00000026ff047e24 */ /* 0x008fca000f8e00ff */
[----:B------:R-:W-:Y:S01]  /*1dc0*/  ULDC.64 UR32, c[0x0][0x478] ;  /* 0x00011e0000207ab9 */ /* 0x000fe20000000a00 */
[----:B------:R-:W-:Y:S02]  /*1dd0*/  IADD3 R4, P2, P1, R0, UR7, R4 ;  /* 0x0000000700047c10 */ /* 0x000fe4000f95e004 */
[----:B------:R-:W-:Y:S01]  /*1de0*/  SHF.R.S32.HI R0, RZ, 0x1f, R0 ;  /* 0x0000001fff007819 */ /* 0x000fe20000011400 */
[----:B------:R-:W-:Y:S02]  /*1df0*/  UIADD3.X UR34, UR45, UR34, URZ, UP0, !UPT ;  /* 0x000000222d227290 */ /* 0x000fe400087fe43f */
[----:B------:R-:W-:Y:S01]  /*1e00*/  UIMAD UR6, UR6, UR35, URZ ;  /* 0x00000023060672a4 */ /* 0x000fe2000f8e023f */
[----:B------:R-:W-:Y:S01]  /*1e10*/  IADD3.X R0, R0, UR29, R3, P2, P1 ;  /* 0x0000001d00007c10 */ /* 0x000fe200097e2403 */
[----:B------:R-:W-:Y:S01]  /*1e20*/  IMAD.U32 R7, RZ, RZ, UR47 ;  /* 0x0000002fff077e24 */ /* 0x000fe2000f8e00ff */
[----:B------:R-:W-:Y:S01]  /*1e30*/  IADD3 R4, P1, R4, R30, RZ ;  /* 0x0000001e04047210 */ /* 0x000fe20007f3e0ff */
[----:B------:R-:W-:Y:S01]  /*1e40*/  UIMAD UR34, UR34, UR46, UR6 ;  /* 0x0000002e222272a4 */ /* 0x000fe2000f8e0206 */
[----:B------:R1:W2:Y:S02]  /*1e50*/  LDSM.16.M88.4 R116, [R149+0x8000] ;  /* 0x008000009574783b */ /* 0x0002a40000000200 */
[----:B------:R-:W-:Y:S01]  /*1e60*/  IADD3.X R5, R0, R31, RZ, P1, !PT ;  /* 0x0000001f00057210 */ /* 0x000fe20000ffe4ff */
[----:B------:R-:W-:Y:S01]  /*1e70*/  ULDC.64 UR6, c[0x0][0x400] ;  /* 0x0001000000067ab9 */ /* 0x000fe20000000a00 */
[----:B------:R1:W3:Y:S01]  /*1e80*/  LDSM.16.M88.4 R120, [R149+0x8400] ;  /* 0x008400009578783b */ /* 0x0002e20000000200 */
[----:B------:R-:W-:Y:S01]  /*1e90*/  IMAD.WIDE.U32 R4, R6, UR35, R4 ;  /* 0x0000002306047c25 */ /* 0x000fe2000f8e0004 */
[----:B------:R-:W-:-:S02]  /*1ea0*/  UISETP.GE.AND UP0, UPT, UR27, 0x1, UPT ;  /* 0x000000011b00788c */ /* 0x000fc4000bf06270 */
[----:B------:R1:W4:Y:S01]  /*1eb0*/  LDSM.16.M88.4 R124, [R149+0x8800] ;  /* 0x00880000957c783b */ /* 0x0003220000000200 */
[----:B------:R-:W-:Y:S01]  /*1ec0*/  VIADD R0, R5, UR34 ;  /* 0x0000002205007c36 */ /* 0x000fe20008000000 */
[C---:B------:R-:W-:Y:S02]  /*1ed0*/  LEA R162, P1, R4.reuse, UR6, 0x2 ;  /* 0x0000000604a27c11 */ /* 0x040fe4000f8210ff */
[----:B------:R1:W1:Y:S02]  /*1ee0*/  LDSM.16.M88.4 R128, [R149+0x8c00] ;  /* 0x008c00009580783b */ /* 0x0002640000000200 */
[----:B------:R-:W-:Y:S02]  /*1ef0*/  LEA.HI.X R163, R4, UR7, R0, 0x2, P1 ;  /* 0x0000000704a37c11 */ /* 0x000fe400088f1400 */
[----:B------:R1:W1:Y:S01]  /*1f00*/  LDSM.16.M88.4 R132, [R150+0x8000] ;  /* 0x008000009684783b */ /* 0x0002620000000200 */
[----:B------:R-:W-:Y:S01]  /*1f10*/  PLOP3.LUT P1, PT, PT, PT, UP0, 0x80, 0x0 ;  /* 0x000000000000781c */ /* 0x000fe20003f2f008 */
[----:B------:R-:W-:-:S02]  /*1f20*/  UIMAD.WIDE UR6, UR28, 0x4, UR32 ;  /* 0x000000041c0678a5 */ /* 0x000fc4000f8e0220 */
[----:B------:R1:W1:Y:S04]  /*1f30*/  LDSM.16.M88.4 R136, [R150+0x8400] ;  /* 0x008400009688783b */ /* 0x0002680000000200 */
[----:B------:R1:W1:Y:S04]  /*1f40*/  LDSM.16.M88.4 R140, [R150+0x8800] ;  /* 0x00880000968c783b */ /* 0x0002680000000200 */
[----:B------:R1:W1:Y:S02]  /*1f50*/  LDSM.16.M88.4 R144, [R150+0x8c00] ;  /* 0x008c00009690783b */ /* 0x0002640000000200 */
[----:B------:R-:W-:Y:S05]  /*1f60*/  @!P1 BRA `(.L_x_528) ;  /* 0x0000004c00d89947 */ /* 0x000fea0003800000 */
[----:B------:R-:W-:Y:S01]  /*1f70*/  STL [R1+0x70], R15 ;  /* 0x0000700f01007387 */ /* 0x000fe20000100800 */
[C---:B------:R-:W-:Y:S01]  /*1f80*/  SHF.L.U64.HI R3, R34.reuse, 0x2, R16 ;  /* 0x0000000222037819 */ /* 0x040fe20000010210 */
[C---:B------:R-:W-:Y:S01]  /*1f90*/  IMAD.SHL.U32 R6, R34.reuse, 0x4, RZ ;  /* 0x0000000422067824 */ /* 0x040fe200078e00ff */
[----:B------:R-:W-:Y:S01]  /*1fa0*/  MOV R95, RZ ;  /* 0x000000ff005f7202 */ /* 0x000fe20000000f00 */
[----:B-----5:R-:W-:Y:S01]  /*1fb0*/  STL [R1+0x80], R8 ;  /* 0x0000800801007387 */ /* 0x020fe20000100800 */
[----:B------:R-:W-:Y:S01]  /*1fc0*/  VIADD R4, R155, 0x1000 ;  /* 0x000010009b047836 */ /* 0x000fe20000000000 */
[----:B------:R-:W-:Y:S01]  /*1fd0*/  USHF.L.U32 UR44, UR39, 0x3, URZ ;  /* 0x00000003272c7899 */ /* 0x000fe2000800063f */
[----:B------:R-:W-:Y:S01]  /*1fe0*/  VIADD R0, R34, 0xffffff80 ;  /* 0xffffff8022007836 */ /* 0x000fe20000000000 */
[----:B------:R-:W-:Y:S01]  /*1ff0*/  STL [R1+0x7c], R10 ;  /* 0x00007c0a01007387 */ /* 0x000fe20000100800 */
[----:B------:R-:W-:Y:S01]  /*2000*/  USHF.L.U32 UR43, UR39, 0x4, URZ ;  /* 0x00000004272b7899 */ /* 0x000fe2000800063f */
[----:B------:R-:W-:Y:S01]  /*2010*/  SEL R4, R4, R155, !P0 ;  /* 0x0000009b04047207 */ /* 0x000fe20004000000 */
[----:B------:R-:W-:Y:S01]  /*2020*/  UIMAD UR41, UR39, 0x18, URZ ;  /* 0x00000018272978a4 */ /* 0x000fe2000f8e023f */
[----:B------:R-:W-:Y:S01]  /*2030*/  STL [R1+0x78], R11 ;  /* 0x0000780b01007387 */ /* 0x000fe20000100800 */
[----:B------:R-:W-:Y:S01]  /*2040*/  SHF.R.S32.HI R5, RZ, 0x1f, R0 ;  /* 0x0000001fff057819 */ /* 0x000fe20000011400 */
[----:B------:R-:W-:-:S02]  /*2050*/  USHF.L.U32 UR40, UR39, 0x5, URZ ;  /* 0x0000000527287899 */ /* 0x000fc4000800063f */
[----:B------:R-:W-:Y:S01]  /*2060*/  STL [R1+0x74], R9 ;  /* 0x0000740901007387 */ /* 0x000fe20000100800 */
[----:B------:R-:W-:Y:S02]  /*2070*/  UIMAD UR38, UR39, 0x28, URZ ;  /* 0x00000028272678a4 */ /* 0x000fe4000f8e023f */
[----:B------:R-:W-:Y:S01]  /*2080*/  UIMAD UR37, UR39, 0x30, URZ ;  /* 0x00000030272578a4 */ /* 0x000fe2000f8e023f */
[----:B------:R2:W-:Y:S01]  /*2090*/  STL [R1+0x8c], R3 ;  /* 0x00008c0301007387 */ /* 0x0005e20000100800 */
[----:B------:R-:W-:Y:S02]  /*20a0*/  UIMAD UR36, UR39, 0x38, URZ ;  /* 0x00000038272478a4 */ /* 0x000fe4000f8e023f */
[----:B------:R-:W-:Y:S01]  /*20b0*/  USHF.L.U32 UR35, UR39, 0x6, URZ ;  /* 0x0000000627237899 */ /* 0x000fe2000800063f */
[----:B------:R1:W-:Y:S01]  /*20c0*/  STL [R1+0x90], R6 ;  /* 0x0000900601007387 */ /* 0x0003e20000100800 */
[----:B------:R-:W-:Y:S02]  /*20d0*/  UIMAD UR34, UR39, 0x48, URZ ;  /* 0x00000048272278a4 */ /* 0x000fe4000f8e023f */
[----:B------:R-:W-:-:S02]  /*20e0*/  UIMAD UR33, UR39, 0x50, URZ ;  /* 0x00000050272178a4 */ /* 0x000fc4000f8e023f */
[----:B------:R-:W-:Y:S02]  /*20f0*/  UIMAD UR32, UR39, 0x58, URZ ;  /* 0x00000058272078a4 */ /* 0x000fe4000f8e023f */
[----:B------:R-:W-:Y:S02]  /*2100*/  UIMAD UR29, UR39, 0x60, URZ ;  /* 0x00000060271d78a4 */ /* 0x000fe4000f8e023f */
[----:B------:R-:W-:Y:S02]  /*2110*/  UIMAD UR28, UR39, 0x68, URZ ;  /* 0x00000068271c78a4 */ /* 0x000fe4000f8e023f */
[----:B------:R-:W-:Y:S02]  /*2120*/  UIMAD UR27, UR39, 0x70, URZ ;  /* 0x00000070271b78a4 */ /* 0x000fe4000f8e023f */
[----:B------:R-:W-:Y:S01]  /*2130*/  UIMAD UR48, UR39, 0x78, URZ ;  /* 0x00000078273078a4 */ /* 0x000fe2000f8e023f */
[----:B------:R-:W-:Y:S01]  /*2140*/  ULDC UR45, c[0x0][0x270] ;  /* 0x00009c00002d7ab9 */ /* 0x000fe20000000800 */
[----:B--2---:R-:W-:-:S04]  /*2150*/  IADD3 R3, R156, 0x1000, RZ ;  /* 0x000010009c037810 */ /* 0x004fc80007ffe0ff */
[----:B------:R-:W-:Y:S02]  /*2160*/  SEL R148, R3, R156, !P0 ;  /* 0x0000009c03947207 */ /* 0x000fe40004000000 */
[C---:B------:R-:W-:Y:S01]  /*2170*/  SHF.L.U64.HI R5, R0.reuse, 0x2, R5 ;  /* 0x0000000200057819 */ /* 0x040fe20000010205 */
[----:B------:R-:W-:Y:S01]  /*2180*/  IMAD.SHL.U32 R0, R0, 0x4, RZ ;  /* 0x0000000400007824 */ /* 0x000fe200078e00ff */
[----:B------:R-:W-:Y:S01]  /*2190*/  LEA R3, R4, UR5, 0x1 ;  /* 0x0000000504037c11 */ /* 0x000fe2000f8e08ff */
[----:B------:R-:W-:Y:S01]  /*21a0*/  ULDC UR47, c[0x0][0x39c] ;  /* 0x0000e700002f7ab9 */ /* 0x000fe20000000800 */
[----:B------:R-:W-:Y:S01]  /*21b0*/  LEA R148, R148, UR5, 0x1 ;  /* 0x0000000594947c11 */ /* 0x000fe2000f8e08ff */
[----:B------:R2:W-:Y:S01]  /*21c0*/  STL [R1+0x88], R5 ;  /* 0x0000880501007387 */ /* 0x0005e20000100800 */
[----:B------:R-:W-:-:S03]  /*21d0*/  ULDC UR46, c[0x0][0x2ec] ;  /* 0x0000bb00002e7ab9 */ /* 0x000fc60000000800 */
[----:B-1----:R2:W-:Y:S02]  /*21e0*/  STL [R1+0x84], R0 ;  /* 0x0000840001007387 */ /* 0x0025e40000100800 */
.L_x_531:
[----:B------:R-:W0:Y:S01]  /*21f0*/  LDGDEPBAR ;  /* 0x00000000000079af */ /* 0x000e220000000000 */
[----:B------:R-:W-:Y:S01]  /*2200*/  IADD3 R112, R154, R148, RZ ;  /* 0x000000949a707210 */ /* 0x000fe20007ffe0ff */
[----:B------:R-:W-:Y:S06]  /*2210*/  UISETP.GE.AND UP2, UPT, UR42, 0x1, UPT ;  /* 0x000000012a00788c */ /* 0x000fec000bf46270 */
[----:B--2---:R-:W2:Y:S04]  /*2220*/  LDL R0, [R1+0x80] ;  /* 0x0000800001007983 */ /* 0x004ea80000100800 */
[----:B------:R-:W3:Y:S01]  /*2230*/  LDL R171, [R1+0x7c] ;  /* 0x00007c0001ab7983 */ /* 0x000ee20000100800 */
[----:B------:R-:W-:Y:S03]  /*2240*/  PLOP3.LUT P2, PT, PT, PT, UP2, 0x80, 0x0 ;  /* 0x000000000000781c */ /* 0x000fe60003f4f028 */
        /* <DEDUP_REMOVED lines=26> */
[----:B------:R-:W1:Y:S02]  /*23f0*/  LDSM.16.M88.4 R100, [R149+0x6c00] ;  /* 0x006c00009564783b */ /* 0x000e640000000200 */
[-C--:B-1----:R-:W-:Y:S06]  /*2400*/  HMMA.16816.F32.BF16 R4, R64, R16.reuse, RZ ;  /* 0x000000104004723c */ /* 0x082fec00000418ff */
        /* <DEDUP_REMOVED lines=30> */
[----:B------:R-:W-:Y:S05]  /*25f0*/  FMUL.FTZ R11, R11, UR47 ;  /* 0x0000002f0b0b7c20 */ /* 0x000fea0008410000 */
[----:B------:R-:W1:Y:S01]  /*2600*/  MUFU.TANH R169, R8 ;  /* 0x0000000800a97308 */ /* 0x000e620000002400 */
[----:B------:R-:W-:Y:S01]  /*2610*/  FMUL.FTZ R13, R13, UR47 ;  /* 0x0000002f0d0d7c20 */ /* 0x000fe20008410000 */
[----:B------:R-:W-:Y:S01]  /*2620*/  FMUL.FTZ R12, R12, UR47 ;  /* 0x0000002f0c0c7c20 */ /* 0x000fe20008410000 */
[----:B------:R-:W-:Y:S01]  /*2630*/  FMUL.FTZ R14, R14, UR47 ;  /* 0x0000002f0e0e7c20 */ /* 0x000fe20008410000 */
[----:B------:R-:W-:Y:S01]  /*2640*/  FMUL.FTZ R15, R15, UR47 ;  /* 0x0000002f0f0f7c20 */ /* 0x000fe20008410000 */
[----:B------:R-:W-:Y:S01]  /*2650*/  FMUL.FTZ R18, R18, UR47 ;  /* 0x0000002f12127c20 */ /* 0x000fe20008410000 */
[----:B------:R-:W-:Y:S04]  /*2660*/  FMUL.FTZ R19, R19, UR47 ;  /* 0x0000002f13137c20 */ /* 0x000fe80008410000 */
[----:B------:R-:W-:Y:S01]  /*2670*/  MUFU.TANH R164, R13 ;  /* 0x0000000d00a47308 */ /* 0x000fe20000002400 */
[----:B--2---:R-:W-:Y:S01]  /*2680*/  FSETP.NEU.FTZ.AND P0, PT, R0, -INF , PT ;  /* 0xff8000000000780b */ /* 0x004fe20003f1d000 */
[----:B------:R-:W-:Y:S01]  /*2690*/  FMUL.FTZ R16, R16, UR47 ;  /* 0x0000002f10107c20 */ /* 0x000fe20008410000 */
[----:B------:R-:W-:Y:S07]  /*26a0*/  FMUL.FTZ R17, R17, UR47 ;  /* 0x0000002f11117c20 */ /* 0x000fee0008410000 */
[----:B------:R-:W2:Y:S01]  /*26b0*/  MUFU.TANH R168, R9 ;  /* 0x0000000900a87308 */ /* 0x000ea20000002400 */
[----:B-1----:R-:W-:Y:S01]  /*26c0*/  STL [R1+0x24], R169 ;  /* 0x000024a901007387 */ /* 0x002fe20000100800 */
[----:B----4-:R-:W-:Y:S08]  /*26d0*/  FMUL.FTZ R8, R170, 1.4426950216293334961 ;  /* 0x3fb8aa3baa087820 */ /* 0x010ff00000410000 */
[----:B------:R-:W1:Y:S10]  /*26e0*/  MUFU.TANH R167, R10 ;  /* 0x0000000a00a77308 */ /* 0x000e740000002400 */
[----:B------:R-:W4:Y:S01]  /*26f0*/  MUFU.TANH R166, R11 ;  /* 0x0000000b00a67308 */ /* 0x000f220000002400 */
[----:B--2---:R-:W-:Y:S01]  /*2700*/  STL [R1+0x20], R168 ;  /* 0x000020a801007387 */ /* 0x004fe20000100800 */
[C---:B---3--:R-:W-:Y:S08]  /*2710*/  FMUL.FTZ R9, R171.reuse, 1.4426950216293334961 ;  /* 0x3fb8aa3bab097820 */ /* 0x048ff00000410000 */
[----:B------:R-:W2:Y:S01]  /*2720*/  MUFU.TANH R165, R12 ;  /* 0x0000000c00a57308 */ /* 0x000ea20000002400 */
[----:B-1----:R-:W-:Y:S01]  /*2730*/  STL [R1+0x6c], R167 ;  /* 0x00006ca701007387 */ /* 0x002fe20000100800 */
[----:B------:R-:W-:Y:S05]  /*2740*/  FMUL.FTZ R10, R0, 1.4426950216293334961 ;  /* 0x3fb8aa3b000a7820 */ /* 0x000fea0000410000 */
[----:B------:R-:W-:Y:S03]  /*2750*/  FSEL R10, R10, RZ, P0 ;  /* 0x000000ff0a0a7208 */ /* 0x000fe60000000000 */
[----:B------:R-:W1:Y:S01]  /*2760*/  MUFU.TANH R82, R5 ;  /* 0x0000000500527308 */ /* 0x000e620000002400 */
[----:B----4-:R-:W-:Y:S01]  /*2770*/  STL [R1+0x68], R166 ;  /* 0x000068a601007387 */ /* 0x010fe20000100800 */
[----:B------:R-:W-:Y:S01]  /*2780*/  FSETP.NEU.FTZ.AND P0, PT, R171, -INF , PT ;  /* 0xff800000ab00780b */ /* 0x000fe20003f1d000 */
[----:B------:R-:W-:Y:S03]  /*2790*/  FFMA.FTZ R0, R83, UR46, -R10 ;  /* 0x0000002e53007c23 */ /* 0x000fe6000801080a */
[----:B------:R-:W-:Y:S04]  /*27a0*/  FSEL R9, R9, RZ, P0 ;  /* 0x000000ff09097208 */ /* 0x000fe80000000000 */
[----:B------:R1:W-:Y:S01]  /*27b0*/  MUFU.EX2 R188, R0 ;  /* 0x0000000000bc7308 */ /* 0x0003e20000000800 */
[----:B--2---:R-:W-:Y:S01]  /*27c0*/  STL [R1+0x10], R165 ;  /* 0x000010a501007387 */ /* 0x004fe20000100800 */
[----:B------:R-:W-:Y:S03]  /*27d0*/  FSETP.NEU.FTZ.AND P0, PT, R170, -INF , PT ;  /* 0xff800000aa00780b */ /* 0x000fe60003f1d000 */
[----:B------:R-:W-:Y:S01]  /*27e0*/  STL [R1+0xc], R164 ;  /* 0x00000ca401007387 */ /* 0x000fe20000100800 */
[----:B------:R-:W-:Y:S04]  /*27f0*/  FSEL R8, R8, RZ, P0 ;  /* 0x000000ff08087208 */ /* 0x000fe80000000000 */
[----:B------:R-:W2:Y:S01]  /*2800*/  MUFU.TANH R3, R6 ;  /* 0x0000000600037308 */ /* 0x000ea20000002400 */
[----:B------:R-:W3:Y:S01]  /*2810*/  LDL R13, [R1+0x74] ;  /* 0x00007400010d7983 */ /* 0x000ee20000100800 */
[----:B------:R-:W-:Y:S08]  /*2820*/  FFMA.FTZ R11, R169, UR46, -R8 ;  /* 0x0000002ea90b7c23 */ /* 0x000ff00008010808 */
[----:B------:R4:W2:Y:S01]  /*2830*/  MUFU.TANH R2, R7 ;  /* 0x0000000700027308 */ /* 0x0008a20000002400 */
[----:B-1----:R-:W-:Y:S09]  /*2840*/  FFMA.FTZ R0, R82, UR46, -R10 ;  /* 0x0000002e52007c23 */ /* 0x002ff2000801080a */
[----:B------:R2:W-:Y:S10]  /*2850*/  MUFU.EX2 R187, R0 ;  /* 0x0000000000bb7308 */ /* 0x0005f40000000800 */
[----:B------:R1:W-:Y:S01]  /*2860*/  MUFU.EX2 R252, R11 ;  /* 0x0000000b00fc7308 */ /* 0x0003e20000000800 */
[----:B----4-:R-:W4:Y:S09]  /*2870*/  LDSM.16.M88.4 R4, [R150+0x6400] ;  /* 0x006400009604783b */ /* 0x010f320000000200 */
[----:B------:R-:W-:Y:S01]  /*2880*/  MUFU.TANH R216, R18 ;  /* 0x0000001200d87308 */ /* 0x000fe20000002400 */
[--C-:B--2---:R-:W-:Y:S09]  /*2890*/  FFMA.FTZ R0, R3, UR46, -R9.reuse ;  /* 0x0000002e03007c23 */ /* 0x104ff20008010809 */
[----:B------:R2:W-:Y:S01]  /*28a0*/  MUFU.EX2 R218, R0 ;  /* 0x0000000000da7308 */ /* 0x0005e20000000800 */
[--C-:B-1----:R-:W-:Y:S09]  /*28b0*/  FFMA.FTZ R11, R168, UR46, -R8.reuse ;  /* 0x0000002ea80b7c23 */ /* 0x102ff20008010808 */
[----:B------:R-:W-:Y:S10]  /*28c0*/  MUFU.EX2 R251, R11 ;  /* 0x0000000b00fb7308 */ /* 0x000ff40000000800 */
[----:B------:R-:W-:Y:S01]  /*28d0*/  MUFU.TANH R215, R19 ;  /* 0x0000001300d77308 */ /* 0x000fe20000002400 */
[--C-:B--2---:R-:W-:Y:S09]  /*28e0*/  FFMA.FTZ R0, R2, UR46, -R9.reuse ;  /* 0x0000002e02007c23 */ /* 0x104ff20008010809 */
[----:B------:R-:W-:Y:S01]  /*28f0*/  MUFU.EX2 R217, R0 ;  /* 0x0000000000d97308 */ /* 0x000fe20000000800 */
[-C--:B----4-:R-:W-:Y:S06]  /*2900*/  HMMA.16816.F32.BF16 R20, R104, R4.reuse, R20 ;  /* 0x000000046814723c */ /* 0x090fec0000041814 */
[C---:B------:R-:W-:Y:S03]  /*2910*/  HMMA.16816.F32.BF16 R24, R112.reuse, R4, R24 ;  /* 0x000000047018723c */ /* 0x040fe60000041818 */
[----:B------:R-:W1:Y:S03]  /*2920*/  MUFU.TANH R161, R14 ;  /* 0x0000000e00a17308 */ /* 0x000e660000002400 */
[-C--:B------:R-:W-:Y:S07]  /*2930*/  HMMA.16816.F32.BF16 R28, R112, R6.reuse, R28 ;  /* 0x00000006701c723c */ /* 0x080fee000004181c */
[----:B------:R-:W-:Y:S01]  /*2940*/  MUFU.TANH R81, R16 ;  /* 0x0000001000517308 */ /* 0x000fe20000002400 */
[--C-:B------:R-:W-:Y:S01]  /*2950*/  FFMA.FTZ R4, R165, UR46, -R8.reuse ;  /* 0x0000002ea5047c23 */ /* 0x100fe20008010808 */
[C---:B------:R-:W-:Y:S08]  /*2960*/  HMMA.16816.F32.BF16 R32, R104.reuse, R6, R32 ;  /* 0x000000066820723c */ /* 0x040ff00000041820 */
[----:B------:R2:W-:Y:S03]  /*2970*/  MUFU.EX2 R247, R4 ;  /* 0x0000000400f77308 */ /* 0x0005e60000000800 */
[----:B------:R-:W-:Y:S01]  /*2980*/  FMUL.FTZ R20, R20, UR47 ;  /* 0x0000002f14147c20 */ /* 0x000fe20008410000 */
[----:B-1----:R-:W-:Y:S01]  /*2990*/  STL [R1+0x64], R161 ;  /* 0x000064a101007387 */ /* 0x002fe20000100800 */
[----:B------:R-:W-:Y:S01]  /*29a0*/  FMUL.FTZ R22, R22, UR47 ;  /* 0x0000002f16167c20 */ /* 0x000fe20008410000 */
[----:B------:R-:W-:Y:S01]  /*29b0*/  FMUL.FTZ R23, R23, UR47 ;  /* 0x0000002f17177c20 */ /* 0x000fe20008410000 */
[----:B------:R-:W-:Y:S03]  /*29c0*/  FMUL.FTZ R21, R21, UR47 ;  /* 0x0000002f15157c20 */ /* 0x000fe60008410000 */
[----:B------:R-:W-:Y:S01]  /*29d0*/  MUFU.TANH R210, R22 ;  /* 0x0000001600d27308 */ /* 0x000fe20000002400 */
[----:B------:R-:W-:Y:S01]  /*29e0*/  FMUL.FTZ R24, R24, UR47 ;  /* 0x0000002f18187c20 */ /* 0x000fe20008410000 */
[----:B------:R-:W-:Y:S01]  /*29f0*/  FMUL.FTZ R25, R25, UR47 ;  /* 0x0000002f19197c20 */ /* 0x000fe20008410000 */
[----:B------:R-:W-:Y:S01]  /*2a00*/  FMUL.FTZ R26, R26, UR47 ;  /* 0x0000002f1a1a7c20 */ /* 0x000fe20008410000 */
[----:B------:R-:W-:Y:S01]  /*2a10*/  FMUL.FTZ R27, R27, UR47 ;  /* 0x0000002f1b1b7c20 */ /* 0x000fe20008410000 */
[----:B------:R-:W-:Y:S01]  /*2a20*/  FMUL.FTZ R30, R30, UR47 ;  /* 0x0000002f1e1e7c20 */ /* 0x000fe20008410000 */
[----:B------:R-:W-:Y:S01]  /*2a30*/  FMUL.FTZ R31, R31, UR47 ;  /* 0x0000002f1f1f7c20 */ /* 0x000fe20008410000 */
[----:B------:R-:W-:Y:S03]  /*2a40*/  FMUL.FTZ R28, R28, UR47 ;  /* 0x0000002f1c1c7c20 */ /* 0x000fe60008410000 */
[----:B------:R-:W-:Y:S01]  /*2a50*/  MUFU.TANH R79, R20 ;  /* 0x00000014004f7308 */ /* 0x000fe20000002400 */
[----:B--2---:R-:W-:Y:S01]  /*2a60*/  FFMA.FTZ R4, R164, UR46, -R8 ;  /* 0x0000002ea4047c23 */ /* 0x004fe20008010808 */
[----:B------:R-:W-:Y:S01]  /*2a70*/  FMUL.FTZ R29, R29, UR47 ;  /* 0x0000002f1d1d7c20 */ /* 0x000fe20008410000 */
[----:B------:R-:W-:Y:S01]  /*2a80*/  FMUL.FTZ R32, R32, UR47 ;  /* 0x0000002f20207c20 */ /* 0x000fe20008410000 */
[----:B------:R-:W-:Y:S01]  /*2a90*/  FMUL.FTZ R33, R33, UR47 ;  /* 0x0000002f21217c20 */ /* 0x000fe20008410000 */
[----:B------:R-:W-:Y:S01]  /*2aa0*/  FMUL.FTZ R35, R35, UR47 ;  /* 0x0000002f23237c20 */ /* 0x000fe20008410000 */
[----:B------:R-:W-:Y:S04]  /*2ab0*/  FMUL.FTZ R34, R34, UR47 ;  /* 0x0000002f22227c20 */ /* 0x000fe80008410000 */
[----:B------:R-:W-:Y:S10]  /*2ac0*/  MUFU.TANH R209, R23 ;  /* 0x0000001700d17308 */ /* 0x000ff40000002400 */
[----:B------:R-:W-:Y:S10]  /*2ad0*/  MUFU.TANH R78, R21 ;  /* 0x00000015004e7308 */ /* 0x000ff40000002400 */
[----:B------:R-:W-:Y:S10]  /*2ae0*/  MUFU.EX2 R246, R4 ;  /* 0x0000000400f67308 */ /* 0x000ff40000000800 */
[----:B------:R-:W1:Y:S10]  /*2af0*/  MUFU.TANH R12, R15 ;  /* 0x0000000f000c7308 */ /* 0x000e740000002400 */
[----:B------:R-:W-:Y:S10]  /*2b00*/  MUFU.TANH R248, R24 ;  /* 0x0000001800f87308 */ /* 0x000ff40000002400 */
[----:B------:R-:W-:Y:S01]  /*2b10*/  MUFU.TANH R80, R17 ;  /* 0x0000001100507308 */ /* 0x000fe20000002400 */
[----:B-1----:R1:W-:Y:S09]  /*2b20*/  STL [R1+0x60], R12 ;  /* 0x0000600c01007387 */ /* 0x0023f20000100800 */
[----:B------:R-:W-:Y:S10]  /*2b30*/  MUFU.TANH R245, R25 ;  /* 0x0000001900f57308 */ /* 0x000ff40000002400 */
[----:B------:R-:W-:Y:S10]  /*2b40*/  MUFU.TANH R14, R26 ;  /* 0x0000001a000e7308 */ /* 0x000ff40000002400 */
        /* <DEDUP_REMOVED lines=8> */
[----:B------:R-:W-:Y:S08]  /*2bd0*/  FSETP.NEU.FTZ.AND P0, PT, R13, -INF , PT ;  /* 0xff8000000d00780b */ /* 0x000ff00003f1d000 */
[----:B------:R-:W-:Y:S01]  /*2be0*/  MUFU.TANH R13, R31 ;  /* 0x0000001f000d7308 */ /* 0x000fe20000002400 */
[----:B------:R-:W-:Y:S05]  /*2bf0*/  FSEL R0, R0, RZ, P0 ;  /* 0x000000ff00007208 */ /* 0x000fea0000000000 */
[--C-:B------:R-:W-:Y:S01]  /*2c00*/  FFMA.FTZ R11, R167, UR46, -R0.reuse ;  /* 0x0000002ea70b7c23 */ /* 0x100fe20008010800 */
[--C-:B------:R-:W-:Y:S03]  /*2c10*/  FFMA.FTZ R4, R161, UR46, -R0.reuse ;  /* 0x0000002ea1047c23 */ /* 0x100fe60008010800 */
[----:B------:R2:W3:Y:S10]  /*2c20*/  MUFU.EX2 R18, R11 ;  /* 0x0000000b00127308 */ /* 0x0004f40000000800 */
[----:B------:R4:W-:Y:S01]  /*2c30*/  MUFU.EX2 R16, R4 ;  /* 0x0000000400107308 */ /* 0x0009e20000000800 */
[--C-:B--2---:R-:W-:Y:S01]  /*2c40*/  FFMA.FTZ R11, R166, UR46, -R0.reuse ;  /* 0x0000002ea60b7c23 */ /* 0x104fe20008010800 */
[----:B---3--:R-:W-:Y:S08]  /*2c50*/  STL [R1+0x5c], R18 ;  /* 0x00005c1201007387 */ /* 0x008ff00000100800 */
[----:B------:R2:W3:Y:S01]  /*2c60*/  MUFU.EX2 R19, R11 ;  /* 0x0000000b00137308 */ /* 0x0004e20000000800 */
[----:B----4-:R-:W-:Y:S09]  /*2c70*/  FFMA.FTZ R4, R12, UR46, -R0 ;  /* 0x0000002e0c047c23 */ /* 0x010ff20008010800 */
[----:B------:R4:W4:Y:S10]  /*2c80*/  MUFU.EX2 R17, R4 ;  /* 0x0000000400117308 */ /* 0x0009340000000800 */
[----:B-1----:R-:W1:Y:S01]  /*2c90*/  MUFU.TANH R12, R30 ;  /* 0x0000001e000c7308 */ /* 0x002e620000002400 */
[--C-:B--2---:R-:W-:Y:S01]  /*2ca0*/  FFMA.FTZ R11, R79, UR46, -R10.reuse ;  /* 0x0000002e4f0b7c23 */ /* 0x104fe2000801080a */
[----:B---3--:R-:W-:Y:S04]  /*2cb0*/  STL [R1+0x58], R19 ;  /* 0x0000581301007387 */ /* 0x008fe80000100800 */
[----:B------:R-:W-:Y:S04]  /*2cc0*/  STL [R1+0x54], R16 ;  /* 0x0000541001007387 */ /* 0x000fe80000100800 */
[----:B------:R2:W-:Y:S01]  /*2cd0*/  MUFU.EX2 R176, R11 ;  /* 0x0000000b00b07308 */ /* 0x0005e20000000800 */
[--C-:B----4-:R-:W-:Y:S01]  /*2ce0*/  FFMA.FTZ R4, R81, UR46, -R10.reuse ;  /* 0x0000002e51047c23 */ /* 0x110fe2000801080a */
[----:B------:R-:W-:Y:S04]  /*2cf0*/  STL [R1+0x50], R17 ;  /* 0x0000501101007387 */ /* 0x000fe80000100800 */
[----:B------:R3:W-:Y:S04]  /*2d00*/  STL [R1+0x4c], R14 ;  /* 0x00004c0e01007387 */ /* 0x0007e80000100800 */
[----:B------:R4:W-:Y:S01]  /*2d10*/  MUFU.EX2 R180, R4 ;  /* 0x0000000400b47308 */ /* 0x0009e20000000800 */
[----:B------:R-:W-:Y:S04]  /*2d20*/  STL [R1+0x48], R15 ;  /* 0x0000480f01007387 */ /* 0x000fe80000100800 */
[----:B-1----:R-:W-:Y:S01]  /*2d30*/  STL [R1+0x34], R12 ;  /* 0x0000340c01007387 */ /* 0x002fe20000100800 */
[--C-:B--2---:R-:W-:Y:S03]  /*2d40*/  FFMA.FTZ R11, R78, UR46, -R10.reuse ;  /* 0x0000002e4e0b7c23 */ /* 0x104fe6000801080a */
[----:B------:R-:W-:Y:S01]  /*2d50*/  STL [R1+0x30], R13 ;  /* 0x0000300d01007387 */ /* 0x000fe20000100800 */
[----:B------:R1:W-:Y:S01]  /*2d60*/  MUFU.EX2 R175, R11 ;  /* 0x0000000b00af7308 */ /* 0x0003e20000000800 */
[----:B----4-:R-:W-:Y:S09]  /*2d70*/  FFMA.FTZ R4, R80, UR46, -R10 ;  /* 0x0000002e50047c23 */ /* 0x010ff2000801080a */
[----:B------:R2:W-:Y:S01]  /*2d80*/  MUFU.EX2 R179, R4 ;  /* 0x0000000400b37308 */ /* 0x0005e20000000800 */
[--C-:B-1----:R-:W-:Y:S09]  /*2d90*/  FFMA.FTZ R11, R210, UR46, -R9.reuse ;  /* 0x0000002ed20b7c23 */ /* 0x102ff20008010809 */
        /* <DEDUP_REMOVED lines=9> */
[----:B--2---:R-:W2:Y:S01]  /*2e30*/  LDSM.16.M88.4 R4, [R150+0x6800] ;  /* 0x006800009604783b */ /* 0x004ea20000000200 */
[----:B-1----:R-:W-:Y:S08]  /*2e40*/  FFMA.FTZ R11, R245, UR46, -R8 ;  /* 0x0000002ef50b7c23 */ /* 0x002ff00008010808 */
[----:B------:R1:W-:Y:S02]  /*2e50*/  MUFU.EX2 R227, R11 ;  /* 0x0000000b00e37308 */ /* 0x0003e40000000800 */
[--C-:B-1----:R-:W-:Y:S08]  /*2e60*/  FFMA.FTZ R11, R14, UR46, -R0.reuse ;  /* 0x0000002e0e0b7c23 */ /* 0x102ff00008010800 */
[----:B---3--:R-:W1:Y:S01]  /*2e70*/  MUFU.EX2 R14, R11 ;  /* 0x0000000b000e7308 */ /* 0x008e620000000800 */
[-C--:B--2---:R-:W-:Y:S06]  /*2e80*/  HMMA.16816.F32.BF16 R36, R104, R4.reuse, R36 ;  /* 0x000000046824723c */ /* 0x084fec0000041824 */
[C---:B------:R-:W-:Y:S06]  /*2e90*/  HMMA.16816.F32.BF16 R40, R112.reuse, R4, R40 ;  /* 0x000000047028723c */ /* 0x040fec0000041828 */
[-C--:B------:R-:W-:Y:S01]  /*2ea0*/  HMMA.16816.F32.BF16 R44, R112, R6.reuse, R44 ;  /* 0x00000006702c723c */ /* 0x080fe2000004182c */
[----:B-1----:R-:W-:Y:S04]  /*2eb0*/  STL [R1+0x2c], R14 ;  /* 0x00002c0e01007387 */ /* 0x002fe80000100800 */
[----:B------:R-:W-:Y:S01]  /*2ec0*/  FFMA.FTZ R11, R15, UR46, -R0 ;  /* 0x0000002e0f0b7c23 */ /* 0x000fe20008010800 */
[C---:B------:R-:W-:Y:S03]  /*2ed0*/  HMMA.16816.F32.BF16 R48, R104.reuse, R6, R48 ;  /* 0x000000066830723c */ /* 0x040fe60000041830 */
[----:B------:R-:W1:Y:S02]  /*2ee0*/  MUFU.EX2 R15, R11 ;  /* 0x0000000b000f7308 */ /* 0x000e640000000800 */
[--C-:B------:R-:W-:Y:S01]  /*2ef0*/  FFMA.FTZ R4, R241, UR46, -R8.reuse ;  /* 0x0000002ef1047c23 */ /* 0x100fe20008010808 */
[----:B------:R-:W-:Y:S01]  /*2f00*/  FMUL.FTZ R36, R36, UR47 ;  /* 0x0000002f24247c20 */ /* 0x000fe20008410000 */
[----:B------:R-:W-:Y:S01]  /*2f10*/  FMUL.FTZ R37, R37, UR47 ;  /* 0x0000002f25257c20 */ /* 0x000fe20008410000 */
[----:B------:R-:W-:Y:S05]  /*2f20*/  FMUL.FTZ R38, R38, UR47 ;  /* 0x0000002f26267c20 */ /* 0x000fea0008410000 */
[----:B------:R2:W-:Y:S01]  /*2f30*/  MUFU.EX2 R222, R4 ;  /* 0x0000000400de7308 */ /* 0x0005e20000000800 */
[----:B------:R-:W-:Y:S01]  /*2f40*/  FMUL.FTZ R42, R42, UR47 ;  /* 0x0000002f2a2a7c20 */ /* 0x000fe20008410000 */
[----:B------:R-:W-:Y:S01]  /*2f50*/  FMUL.FTZ R43, R43, UR47 ;  /* 0x0000002f2b2b7c20 */ /* 0x000fe20008410000 */
[----:B------:R-:W-:Y:S01]  /*2f60*/  FMUL.FTZ R39, R39, UR47 ;  /* 0x0000002f27277c20 */ /* 0x000fe20008410000 */
[----:B------:R-:W-:Y:S01]  /*2f70*/  FMUL.FTZ R40, R40, UR47 ;  /* 0x0000002f28287c20 */ /* 0x000fe20008410000 */
[----:B------:R-:W-:Y:S01]  /*2f80*/  FMUL.FTZ R41, R41, UR47 ;  /* 0x0000002f29297c20 */ /* 0x000fe20008410000 */
[----:B------:R-:W-:Y:S04]  /*2f90*/  FMUL.FTZ R46, R46, UR47 ;  /* 0x0000002f2e2e7c20 */ /* 0x000fe80008410000 */
[----:B------:R-:W3:Y:S01]  /*2fa0*/  MUFU.TANH R75, R36 ;  /* 0x00000024004b7308 */ /* 0x000ee20000002400 */
[----:B-1----:R-:W-:Y:S01]  /*2fb0*/  STL [R1+0x28], R15 ;  /* 0x0000280f01007387 */ /* 0x002fe20000100800 */
[----:B------:R-:W-:Y:S01]  /*2fc0*/  FMUL.FTZ R44, R44, UR47 ;  /* 0x0000002f2c2c7c20 */ /* 0x000fe20008410000 */
[----:B------:R-:W-:Y:S01]  /*2fd0*/  FMUL.FTZ R47, R47, UR47 ;  /* 0x0000002f2f2f7c20 */ /* 0x000fe20008410000 */
[----:B------:R-:W-:Y:S01]  /*2fe0*/  FMUL.FTZ R45, R45, UR47 ;  /* 0x0000002f2d2d7c20 */ /* 0x000fe20008410000 */
[----:B------:R-:W4:Y:S01]  /*2ff0*/  LDL R23, [R1+0x90] ;  /* 0x0000900001177983 */ /* 0x000f220000100800 */
[----:B------:R-:W-:Y:S01]  /*3000*/  FMUL.FTZ R48, R48, UR47 ;  /* 0x0000002f30307c20 */ /* 0x000fe20008410000 */
[----:B------:R-:W-:Y:S03]  /*3010*/  FMUL.FTZ R49, R49, UR47 ;  /* 0x0000002f31317c20 */ /* 0x000fe60008410000 */
[----:B------:R-:W-:Y:S01]  /*3020*/  MUFU.TANH R220, R44 ;  /* 0x0000002c00dc7308 */ /* 0x000fe20000002400 */
[----:B------:R-:W4:Y:S01]  /*3030*/  LDL R22, [R1+0x8c] ;  /* 0x00008c0001167983 */ /* 0x000f220000100800 */
[----:B--2---:R-:W-:Y:S01]  /*3040*/  FFMA.FTZ R4, R240, UR46, -R8 ;  /* 0x0000002ef0047c23 */ /* 0x004fe20008010808 */
[----:B------:R-:W-:Y:S01]  /*3050*/  FMUL.FTZ R50, R50, UR47 ;  /* 0x0000002f32327c20 */ /* 0x000fe20008410000 */
[----:B------:R-:W-:Y:S06]  /*3060*/  FMUL.FTZ R51, R51, UR47 ;  /* 0x0000002f33337c20 */ /* 0x000fec0008410000 */
[----:B------:R1:W-:Y:S01]  /*3070*/  MUFU.EX2 R221, R4 ;  /* 0x0000000400dd7308 */ /* 0x0003e20000000800 */
[----:B---3--:R-:W-:Y:S09]  /*3080*/  FFMA.FTZ R11, R75, UR46, -R10 ;  /* 0x0000002e4b0b7c23 */ /* 0x008ff2000801080a */
[----:B------:R-:W-:Y:S10]  /*3090*/  MUFU.TANH R219, R45 ;  /* 0x0000002d00db7308 */ /* 0x000ff40000002400 */
[----:B------:R-:W-:Y:S01]  /*30a0*/  MUFU.TANH R74, R37 ;  /* 0x00000025004a7308 */ /* 0x000fe20000002400 */
[--C-:B-1----:R-:W-:Y:S09]  /*30b0*/  FFMA.FTZ R4, R12, UR46, -R0.reuse ;  /* 0x0000002e0c047c23 */ /* 0x102ff20008010800 */
[----:B------:R1:W2:Y:S10]  /*30c0*/  MUFU.EX2 R12, R4 ;  /* 0x00000004000c7308 */ /* 0x0002b40000000800 */
[----:B------:R3:W-:Y:S10]  /*30d0*/  MUFU.EX2 R166, R11 ;  /* 0x0000000b00a67308 */ /* 0x0007f40000000800 */
[----:B------:R-:W-:Y:S01]  /*30e0*/  MUFU.TANH R196, R38 ;  /* 0x0000002600c47308 */ /* 0x000fe20000002400 */
[----:B-1----:R-:W-:Y:S01]  /*30f0*/  FFMA.FTZ R4, R13, UR46, -R0 ;  /* 0x0000002e0d047c23 */ /* 0x002fe20008010800 */
[----:B--2---:R-:W-:Y:S08]  /*3100*/  STL [R1+0x1c], R12 ;  /* 0x00001c0c01007387 */ /* 0x004ff00000100800 */
[----:B------:R1:W2:Y:S01]  /*3110*/  MUFU.EX2 R13, R4 ;  /* 0x00000004000d7308 */ /* 0x0002a20000000800 */
[--C-:B---3--:R-:W-:Y:S09]  /*3120*/  FFMA.FTZ R11, R74, UR46, -R10.reuse ;  /* 0x0000002e4a0b7c23 */ /* 0x108ff2000801080a */
[----:B------:R3:W-:Y:S10]  /*3130*/  MUFU.EX2 R165, R11 ;  /* 0x0000000b00a57308 */ /* 0x0007f40000000800 */
[----:B------:R-:W3:Y:S01]  /*3140*/  MUFU.TANH R195, R39 ;  /* 0x0000002700c37308 */ /* 0x000ee20000002400 */
[--C-:B-1----:R-:W-:Y:S01]  /*3150*/  FFMA.FTZ R4, R77, UR46, -R10.reuse ;  /* 0x0000002e4d047c23 */ /* 0x102fe2000801080a */
[----:B--2---:R-:W-:Y:S08]  /*3160*/  STL [R1+0x18], R13 ;  /* 0x0000180d01007387 */ /* 0x004ff00000100800 */
[----:B------:R1:W-:Y:S01]  /*3170*/  MUFU.EX2 R170, R4 ;  /* 0x0000000400aa7308 */ /* 0x0003e20000000800 */
[--C-:B---3--:R-:W-:Y:S09]  /*3180*/  FFMA.FTZ R11, R196, UR46, -R9.reuse ;  /* 0x0000002ec40b7c23 */ /* 0x108ff20008010809 */
[----:B------:R2:W-:Y:S10]  /*3190*/  MUFU.EX2 R186, R11 ;  /* 0x0000000b00ba7308 */ /* 0x0005f40000000800 */
[----:B------:R-:W3:Y:S01]  /*31a0*/  MUFU.TANH R226, R40 ;  /* 0x0000002800e27308 */ /* 0x000ee20000002400 */
[----:B-1----:R-:W-:Y:S09]  /*31b0*/  FFMA.FTZ R4, R76, UR46, -R10 ;  /* 0x0000002e4c047c23 */ /* 0x002ff2000801080a */
[----:B------:R1:W-:Y:S01]  /*31c0*/  MUFU.EX2 R169, R4 ;  /* 0x0000000400a97308 */ /* 0x0003e20000000800 */
[--C-:B--2---:R-:W-:Y:S09]  /*31d0*/  FFMA.FTZ R11, R195, UR46, -R9.reuse ;  /* 0x0000002ec30b7c23 */ /* 0x104ff20008010809 */
[----:B------:R3:W-:Y:S10]  /*31e0*/  MUFU.EX2 R185, R11 ;  /* 0x0000000b00b97308 */ /* 0x0007f40000000800 */
[----:B------:R-:W2:Y:S01]  /*31f0*/  MUFU.TANH R225, R41 ;  /* 0x0000002900e17308 */ /* 0x000ea20000002400 */
[--C-:B-1----:R-:W-:Y:S09]  /*3200*/  FFMA.FTZ R4, R200, UR46, -R9.reuse ;  /* 0x0000002ec8047c23 */ /* 0x102ff20008010809 */
[----:B------:R1:W-:Y:S01]  /*3210*/  MUFU.EX2 R190, R4 ;  /* 0x0000000400be7308 */ /* 0x0003e20000000800 */
[--C-:B---3--:R-:W-:Y:S09]  /*3220*/  FFMA.FTZ R11, R226, UR46, -R8.reuse ;  /* 0x0000002ee20b7c23 */ /* 0x108ff20008010808 */
[----:B------:R2:W-:Y:S10]  /*3230*/  MUFU.EX2 R212, R11 ;  /* 0x0000000b00d47308 */ /* 0x0005f40000000800 */
[----:B------:R-:W3:Y:S01]  /*3240*/  MUFU.TANH R25, R42 ;  /* 0x0000002a00197308 */ /* 0x000ee20000002400 */
[--C-:B-1----:R-:W-:Y:S09]  /*3250*/  FFMA.FTZ R4, R197, UR46, -R9.reuse ;  /* 0x0000002ec5047c23 */ /* 0x102ff20008010809 */
[----:B------:R1:W-:Y:S01]  /*3260*/  MUFU.EX2 R189, R4 ;  /* 0x0000000400bd7308 */ /* 0x0003e20000000800 */
[----:B--2---:R-:W-:Y:S09]  /*3270*/  FFMA.FTZ R11, R225, UR46, -R8 ;  /* 0x0000002ee10b7c23 */ /* 0x004ff20008010808 */
[----:B------:R2:W-:Y:S01]  /*3280*/  MUFU.EX2 R211, R11 ;  /* 0x0000000b00d37308 */ /* 0x0005e20000000800 */
[----:B---3--:R-:W-:Y:S09]  /*3290*/  STL [R1+0x14], R25 ;  /* 0x0000141901007387 */ /* 0x008ff20000100800 */
[----:B------:R-:W3:Y:S01]  /*32a0*/  MUFU.TANH R24, R43 ;  /* 0x0000002b00187308 */ /* 0x000ee20000002400 */
[----:B-1----:R-:W1:Y:S09]  /*32b0*/  LDSM.16.M88.4 R4, [R150+0x6c00] ;  /* 0x006c00009604783b */ /* 0x002e720000000200 */
[----:B------:R-:W3:Y:S01]  /*32c0*/  MUFU.TANH R21, R46 ;  /* 0x0000002e00157308 */ /* 0x000ee20000002400 */
[--C-:B--2---:R-:W-:Y:S09]  /*32d0*/  FFMA.FTZ R11, R25, UR46, -R0.reuse ;  /* 0x0000002e190b7c23 */ /* 0x104ff20008010800 */
[----:B------:R2:W-:Y:S01]  /*32e0*/  MUFU.EX2 R250, R11 ;  /* 0x0000000b00fa7308 */ /* 0x0005e20000000800 */
[----:B---3--:R-:W-:Y:S09]  /*32f0*/  STL [R1+0x8], R24 ;  /* 0x0000081801007387 */ /* 0x008ff20000100800 */
[----:B------:R-:W3:Y:S01]  /*3300*/  MUFU.TANH R20, R47 ;  /* 0x0000002f00147308 */ /* 0x000ee20000002400 */
[----:B------:R-:W-:Y:S09]  /*3310*/  STL [R1+0x4], R21 ;  /* 0x0000041501007387 */ /* 0x000ff20000100800 */
[----:B------:R-:W-:Y:S01]  /*3320*/  MUFU.TANH R73, R48 ;  /* 0x0000003000497308 */ /* 0x000fe20000002400 */
[----:B--2---:R-:W-:Y:S09]  /*3330*/  FFMA.FTZ R11, R24, UR46, -R0 ;  /* 0x0000002e180b7c23 */ /* 0x004ff20008010800 */
[----:B------:R2:W-:Y:S01]  /*3340*/  MUFU.EX2 R249, R11 ;  /* 0x0000000b00f97308 */ /* 0x0005e20000000800 */
[-C--:B-1----:R-:W-:Y:S01]  /*3350*/  HMMA.16816.F32.BF16 R52, R104, R4.reuse, R52 ;  /* 0x000000046834723c */ /* 0x082fe20000041834 */
[----:B---3--:R-:W-:Y:S05]  /*3360*/  STL [R1], R20 ;  /* 0x0000001401007387 */ /* 0x008fea0000100800 */
[C---:B------:R-:W-:Y:S03]  /*3370*/  HMMA.16816.F32.BF16 R56, R112.reuse, R4, R56 ;  /* 0x000000047038723c */ /* 0x040fe60000041838 */
[----:B------:R-:W-:Y:S03]  /*3380*/  MUFU.TANH R72, R49 ;  /* 0x0000003100487308 */ /* 0x000fe60000002400 */
[-C--:B------:R-:W-:Y:S07]  /*3390*/  HMMA.16816.F32.BF16 R60, R112, R6.reuse, R60 ;  /* 0x00000006703c723c */ /* 0x080fee000004183c */
[----:B------:R-:W-:Y:S01]  /*33a0*/  MUFU.TANH R184, R50 ;  /* 0x0000003200b87308 */ /* 0x000fe20000002400 */
[--C-:B------:R-:W-:Y:S01]  /*33b0*/  FFMA.FTZ R4, R220, UR46, -R8.reuse ;  /* 0x0000002edc047c23 */ /* 0x100fe20008010808 */
[----:B------:R-:W-:Y:S08]  /*33c0*/  HMMA.16816.F32.BF16 R64, R104, R6, R64 ;  /* 0x000000066840723c */ /* 0x000ff00000041840 */
[----:B------:R-:W-:Y:S03]  /*33d0*/  MUFU.EX2 R206, R4 ;  /* 0x0000000400ce7308 */ /* 0x000fe60000000800 */
[----:B------:R-:W-:Y:S01]  /*33e0*/  FFMA.FTZ R5, R219, UR46, -R8 ;  /* 0x0000002edb057c23 */ /* 0x000fe20008010808 */
[----:B------:R-:W-:Y:S01]  /*33f0*/  F2FP.BF16.F32.PACK_AB R7, R251, R252 ;  /* 0x000000fcfb07723e */ /* 0x000fe200000010ff */
[----:B------:R-:W-:Y:S01]  /*3400*/  FMUL.FTZ R52, R52, UR47 ;  /* 0x0000002f34347c20 */ /* 0x000fe20008410000 */
[----:B------:R-:W-:Y:S01]  /*3410*/  FMUL.FTZ R53, R53, UR47 ;  /* 0x0000002f35357c20 */ /* 0x000fe20008410000 */
[----:B--2---:R-:W-:Y:S03]  /*3420*/  FFMA.FTZ R11, R21, UR46, -R0 ;  /* 0x0000002e150b7c23 */ /* 0x004fe60008010800 */
[----:B------:R-:W1:Y:S01]  /*3430*/  MUFU.TANH R71, R52 ;  /* 0x0000003400477308 */ /* 0x000e620000002400 */
[----:B------:R-:W-:Y:S01]  /*3440*/  FMUL.FTZ R56, R56, UR47 ;  /* 0x0000002f38387c20 */ /* 0x000fe20008410000 */
[----:B------:R-:W-:Y:S01]  /*3450*/  FMUL.FTZ R57, R57, UR47 ;  /* 0x0000002f39397c20 */ /* 0x000fe20008410000 */
[----:B------:R-:W-:Y:S01]  /*3460*/  FMUL.FTZ R54, R54, UR47 ;  /* 0x0000002f36367c20 */ /* 0x000fe20008410000 */
[----:B------:R-:W-:Y:S01]  /*3470*/  FMUL.FTZ R58, R58, UR47 ;  /* 0x0000002f3a3a7c20 */ /* 0x000fe20008410000 */
[----:B------:R-:W-:Y:S01]  /*3480*/  FMUL.FTZ R60, R60, UR47 ;  /* 0x0000002f3c3c7c20 */ /* 0x000fe20008410000 */
[----:B------:R-:W-:Y:S01]  /*3490*/  FMUL.FTZ R61, R61, UR47 ;  /* 0x0000002f3d3d7c20 */ /* 0x000fe20008410000 */
[----:B------:R-:W-:Y:S03]  /*34a0*/  FMUL.FTZ R62, R62, UR47 ;  /* 0x0000002f3e3e7c20 */ /* 0x000fe60008410000 */
[----:B------:R-:W-:Y:S01]  /*34b0*/  MUFU.EX2 R205, R5 ;  /* 0x0000000500cd7308 */ /* 0x000fe20000000800 */
        /* <DEDUP_REMOVED lines=8> */
[--C-:B-1----:R-:W-:Y:S09]  /*3540*/  FFMA.FTZ R6, R71, UR46, -R10.reuse ;  /* 0x0000002e47067c23 */ /* 0x102ff2000801080a */
[----:B------:R-:W1:Y:S10]  /*3550*/  MUFU.TANH R70, R53 ;  /* 0x0000003500467308 */ /* 0x000e740000002400 */
[----:B------:R1:W-:Y:S10]  /*3560*/  MUFU.EX2 R115, R6 ;  /* 0x0000000600737308 */ /* 0x0003f40000000800 */
[----:B------:R-:W-:Y:S10]  /*3570*/  MUFU.TANH R208, R57 ;  /* 0x0000003900d07308 */ /* 0x000ff40000002400 */
[----:B------:R-:W2:Y:S01]  /*3580*/  MUFU.TANH R183, R54 ;  /* 0x0000003600b77308 */ /* 0x000ea20000002400 */
[----:B-1----:R-:W-:Y:S09]  /*3590*/  FFMA.FTZ R6, R70, UR46, -R10 ;  /* 0x0000002e46067c23 */ /* 0x002ff2000801080a */
[----:B------:R2:W-:Y:S01]  /*35a0*/  MUFU.EX2 R114, R6 ;  /* 0x0000000600727308 */ /* 0x0005e20000000800 */
[----:B----4-:R-:W-:Y:S04]  /*35b0*/  IADD3 R4, P0, R23, UR6, RZ ;  /* 0x0000000617047c10 */ /* 0x010fe8000ff1e0ff */
[----:B------:R-:W-:Y:S05]  /*35c0*/  IADD3.X R5, R22, UR7, RZ, P0, !PT ;  /* 0x0000000716057c10 */ /* 0x000fea00087fe4ff */
[----:B------:R-:W-:Y:S01]  /*35d0*/  MUFU.TANH R242, R58 ;  /* 0x0000003a00f27308 */ /* 0x000fe20000002400 */
[----:B------:R-:W3:Y:S04]  /*35e0*/  LDG.E R111, desc[UR20][R4.64] ;  /* 0x00000014046f7981 */ /* 0x000ee8000c1e1900 */
[----:B------:R-:W4:Y:S05]  /*35f0*/  LDG.E R110, desc[UR20][R4.64+0x20] ;  /* 0x00002014046e7981 */ /* 0x000f2a000c1e1900 */
[----:B------:R-:W1:Y:S01]  /*3600*/  MUFU.TANH R181, R55 ;  /* 0x0000003700b57308 */ /* 0x000e620000002400 */
[--C-:B--2---:R-:W-:Y:S01]  /*3610*/  FFMA.FTZ R6, R183, UR46, -R9.reuse ;  /* 0x0000002eb7067c23 */ /* 0x104fe20008010809 */
[----:B------:R-:W5:Y:S04]  /*3620*/  LDG.E R109, desc[UR20][R4.64+0x100] ;  /* 0x00010014046d7981 */ /* 0x000f68000c1e1900 */
[----:B------:R2:W5:Y:S04]  /*3630*/  LDG.E R108, desc[UR20][R4.64+0x120] ;  /* 0x00012014046c7981 */ /* 0x000568000c1e1900 */
[----:B------:R1:W-:Y:S10]  /*3640*/  MUFU.EX2 R173, R6 ;  /* 0x0000000600ad7308 */ /* 0x0003f40000000800 */
[----:B------:R-:W2:Y:S10]  /*3650*/  MUFU.TANH R239, R59 ;  /* 0x0000003b00ef7308 */ /* 0x000eb40000002400 */
[----:B------:R2:W-:Y:S01]  /*3660*/  MUFU.EX2 R244, R11 ;  /* 0x0000000b00f47308 */ /* 0x0005e20000000800 */
[--C-:B-1----:R-:W-:Y:S01]  /*3670*/  FFMA.FTZ R6, R181, UR46, -R9.reuse ;  /* 0x0000002eb5067c23 */ /* 0x102fe20008010809 */
[----:B--2---:R-:W-:Y:S08]  /*3680*/  FFMA.FTZ R4, R207, UR46, -R8 ;  /* 0x0000002ecf047c23 */ /* 0x004ff00008010808 */
[----:B------:R1:W-:Y:S01]  /*3690*/  MUFU.EX2 R172, R6 ;  /* 0x0000000600ac7308 */ /* 0x0003e20000000800 */
[----:B------:R-:W-:Y:S05]  /*36a0*/  F2FP.BF16.F32.PACK_AB R5, R217, R218 ;  /* 0x000000dad905723e */ /* 0x000fea00000010ff */
[----:B------:R2:W-:Y:S04]  /*36b0*/  STS [R235+0x10400], R5 ;  /* 0x01040005eb007388 */ /* 0x0005e80000000800 */
[----:B------:R2:W-:Y:S01]  /*36c0*/  MUFU.EX2 R194, R4 ;  /* 0x0000000400c27308 */ /* 0x0005e20000000800 */
[----:B------:R-:W-:Y:S09]  /*36d0*/  FFMA.FTZ R11, R20, UR46, -R0 ;  /* 0x0000002e140b7c23 */ /* 0x000ff20008010800 */
[----:B------:R2:W-:Y:S01]  /*36e0*/  MUFU.EX2 R243, R11 ;  /* 0x0000000b00f37308 */ /* 0x0005e20000000800 */
[----:B-1----:R-:W-:Y:S05]  /*36f0*/  F2FP.BF16.F32.PACK_AB R6, R187, R188 ;  /* 0x000000bcbb06723e */ /* 0x002fea00000010ff */
[----:B------:R1:W-:Y:S04]  /*3700*/  STS [R235+0x10000], R6 ;  /* 0x01000006eb007388 */ /* 0x0003e80000000800 */
[----:B------:R-:W-:Y:S01]  /*3710*/  MUFU.TANH R171, R66 ;  /* 0x0000004200ab7308 */ /* 0x000fe20000002400 */
[----:B--2---:R-:W-:Y:S01]  /*3720*/  FFMA.FTZ R4, R208, UR46, -R8 ;  /* 0x0000002ed0047c23 */ /* 0x004fe20008010808 */
[----:B------:R-:W-:Y:S08]  /*3730*/  F2FP.BF16.F32.PACK_AB R5, R202, R203 ;  /* 0x000000cbca05723e */ /* 0x000ff000000010ff */
[----:B------:R2:W-:Y:S01]  /*3740*/  MUFU.EX2 R193, R4 ;  /* 0x0000000400c17308 */ /* 0x0005e20000000800 */
[----:B------:R-:W-:Y:S01]  /*3750*/  FFMA.FTZ R11, R73, UR46, -R10 ;  /* 0x0000002e490b7c23 */ /* 0x000fe2000801080a */
[----:B------:R2:W-:Y:S08]  /*3760*/  STS [R234+0x10400], R5 ;  /* 0x01040005ea007388 */ /* 0x0005f00000000800 */
[----:B------:R2:W-:Y:S01]  /*3770*/  MUFU.EX2 R164, R11 ;  /* 0x0000000b00a47308 */ /* 0x0005e20000000800 */
[----:B-1----:R-:W-:Y:S09]  /*3780*/  F2FP.BF16.F32.PACK_AB R6, R19, R18 ;  /* 0x000000121306723e */ /* 0x002ff200000010ff */
[----:B------:R-:W1:Y:S01]  /*3790*/  MUFU.TANH R182, R51 ;  /* 0x0000003300b67308 */ /* 0x000e620000002400 */
[----:B--2---:R-:W-:Y:S09]  /*37a0*/  FFMA.FTZ R4, R242, UR46, -R0 ;  /* 0x0000002ef2047c23 */ /* 0x004ff20008010800 */
[----:B------:R2:W-:Y:S01]  /*37b0*/  MUFU.EX2 R224, R4 ;  /* 0x0000000400e07308 */ /* 0x0005e20000000800 */
[----:B------:R-:W-:Y:S01]  /*37c0*/  FFMA.FTZ R11, R72, UR46, -R10 ;  /* 0x0000002e480b7c23 */ /* 0x000fe2000801080a */
[----:B------:R-:W-:Y:S08]  /*37d0*/  F2FP.BF16.F32.PACK_AB R5, R198, R199 ;  /* 0x000000c7c605723e */ /* 0x000ff000000010ff */
[----:B------:R1:W-:Y:S10]  /*37e0*/  MUFU.EX2 R161, R11 ;  /* 0x0000000b00a17308 */ /* 0x0003f40000000800 */
[----:B------:R-:W1:Y:S01]  /*37f0*/  MUFU.TANH R201, R60 ;  /* 0x0000003c00c97308 */ /* 0x000e620000002400 */
[----:B--2---:R-:W-:Y:S09]  /*3800*/  FFMA.FTZ R4, R239, UR46, -R0 ;  /* 0x0000002eef047c23 */ /* 0x004ff20008010800 */
[----:B------:R2:W-:Y:S01]  /*3810*/  MUFU.EX2 R223, R4 ;  /* 0x0000000400df7308 */ /* 0x0005e20000000800 */
[--C-:B-1----:R-:W-:Y:S09]  /*3820*/  FFMA.FTZ R11, R184, UR46, -R9.reuse ;  /* 0x0000002eb80b7c23 */ /* 0x102ff20008010809 */
[----:B------:R1:W-:Y:S10]  /*3830*/  MUFU.EX2 R178, R11 ;  /* 0x0000000b00b27308 */ /* 0x0003f40000000800 */
[----:B------:R-:W1:Y:S01]  /*3840*/  MUFU.TANH R204, R61 ;  /* 0x0000003d00cc7308 */ /* 0x000e620000002400 */
[----:B--2---:R-:W-:Y:S05]  /*3850*/  F2FP.BF16.F32.PACK_AB R4, R179, R180 ;  /* 0x000000b4b304723e */ /* 0x004fea00000010ff */
[----:B------:R2:W-:Y:S04]  /*3860*/  STS [R234+0x10000], R4 ;  /* 0x01000004ea007388 */ /* 0x0005e80000000800 */
[----:B------:R-:W2:Y:S01]  /*3870*/  MUFU.TANH R69, R64 ;  /* 0x0000004000457308 */ /* 0x000ea20000002400 */
[--C-:B-1----:R-:W-:Y:S01]  /*3880*/  FFMA.FTZ R11, R182, UR46, -R9.reuse ;  /* 0x0000002eb60b7c23 */ /* 0x102fe20008010809 */
[----:B------:R1:W-:Y:S04]  /*3890*/  STS [R235+0x12000], R7 ;  /* 0x01200007eb007388 */ /* 0x0003e80000000800 */
[----:B------:R1:W-:Y:S04]  /*38a0*/  STS [R235+0x12400], R6 ;  /* 0x01240006eb007388 */ /* 0x0003e80000000800 */
[----:B------:R1:W-:Y:S10]  /*38b0*/  MUFU.EX2 R177, R11 ;  /* 0x0000000b00b17308 */ /* 0x0003f40000000800 */
[----:B------:R-:W1:Y:S01]  /*38c0*/  MUFU.TANH R68, R65 ;  /* 0x0000004100447308 */ /* 0x000e620000002400 */
[----:B--2---:R-:W-:Y:S09]  /*38d0*/  F2FP.BF16.F32.PACK_AB R4, R246, R247 ;  /* 0x000000f7f604723e */ /* 0x004ff200000010ff */
[----:B------:R-:W-:Y:S01]  /*38e0*/  MUFU.TANH R237, R62 ;  /* 0x0000003e00ed7308 */ /* 0x000fe20000002400 */
[--C-:B-1----:R-:W-:Y:S01]  /*38f0*/  FFMA.FTZ R11, R201, UR46, -R8.reuse ;  /* 0x0000002ec90b7c23 */ /* 0x102fe20008010808 */
[----:B------:R-:W-:Y:S01]  /*3900*/  FFMA.FTZ R8, R204, UR46, -R8 ;  /* 0x0000002ecc087c23 */ /* 0x000fe20008010808 */
[----:B------:R-:W-:Y:S01]  /*3910*/  F2FP.BF16.F32.PACK_AB R7, R17, R16 ;  /* 0x000000101107723e */ /* 0x000fe200000010ff */
[----:B------:R1:W-:Y:S01]  /*3920*/  STS [R234+0x12000], R4 ;  /* 0x01200004ea007388 */ /* 0x0003e20000000800 */
[----:B------:R-:W-:Y:S03]  /*3930*/  F2FP.BF16.F32.PACK_AB R6, R175, R176 ;  /* 0x000000b0af06723e */ /* 0x000fe600000010ff */
[----:B------:R2:W-:Y:S02]  /*3940*/  STS [R234+0x12400], R7 ;  /* 0x01240007ea007388 */ /* 0x0005e40000000800 */
[----:B------:R-:W-:Y:S02]  /*3950*/  MUFU.TANH R238, R63 ;  /* 0x0000003f00ee7308 */ /* 0x000fe40000002400 */
[----:B------:R2:W-:Y:S04]  /*3960*/  STS [R236+0x10000], R6 ;  /* 0x01000006ec007388 */ /* 0x0005e80000000800 */
[----:B------:R2:W-:Y:S04]  /*3970*/  STS [R236+0x10400], R5 ;  /* 0x01040005ec007388 */ /* 0x0005e80000000800 */
[----:B------:R2:W-:Y:S10]  /*3980*/  MUFU.EX2 R191, R8 ;  /* 0x0000000800bf7308 */ /* 0x0005f40000000800 */
[----:B------:R-:W2:Y:S01]  /*3990*/  MUFU.TANH R174, R67 ;  /* 0x0000004300ae7308 */ /* 0x000ea20000002400 */
[----:B-1----:R-:W-:Y:S02]  /*39a0*/  F2FP.BF16.F32.PACK_AB R4, R169, R170 ;  /* 0x000000aaa904723e */ /* 0x002fe400000010ff */
[----:B--2---:R-:W-:Y:S03]  /*39b0*/  F2FP.BF16.F32.PACK_AB R7, R227, R228 ;  /* 0x000000e4e307723e */ /* 0x004fe600000010ff */
[----:B------:R1:W-:Y:S01]  /*39c0*/  STS [R233+0x10000], R4 ;  /* 0x01000004e9007388 */ /* 0x0003e20000000800 */
[--C-:B------:R-:W-:Y:S01]  /*39d0*/  FFMA.FTZ R8, R69, UR46, -R10.reuse ;  /* 0x0000002e45087c23 */ /* 0x100fe2000801080a */
[----:B------:R-:W-:Y:S01]  /*39e0*/  FFMA.FTZ R10, R68, UR46, -R10 ;  /* 0x0000002e440a7c23 */ /* 0x000fe2000801080a */
[----:B------:R-:W-:Y:S01]  /*39f0*/  F2FP.BF16.F32.PACK_AB R6, R15, R14 ;  /* 0x0000000e0f06723e */ /* 0x000fe200000010ff */
[----:B------:R-:W-:Y:S01]  /*3a00*/  MUFU.EX2 R192, R11 ;  /* 0x0000000b00c07308 */ /* 0x000fe20000000800 */
[----:B------:R-:W-:Y:S05]  /*3a10*/  F2FP.BF16.F32.PACK_AB R5, R189, R190 ;  /* 0x000000bebd05723e */ /* 0x000fea00000010ff */
[----:B------:R2:W-:Y:S04]  /*3a20*/  STS [R233+0x10400], R5 ;  /* 0x01040005e9007388 */ /* 0x0005e80000000800 */
[----:B------:R2:W-:Y:S01]  /*3a30*/  MUFU.EX2 R113, R8 ;  /* 0x0000000800717308 */ /* 0x0005e20000000800 */
[----:B------:R2:W-:Y:S04]  /*3a40*/  STS [R236+0x12000], R7 ;  /* 0x01200007ec007388 */ /* 0x0005e80000000800 */
[----:B------:R3:W-:Y:S05]  /*3a50*/  STS [R236+0x12400], R6 ;  /* 0x01240006ec007388 */ /* 0x0007ea0000000800 */
[----:B------:R-:W-:Y:S01]  /*3a60*/  MUFU.EX2 R112, R10 ;  /* 0x0000000a00707308 */ /* 0x000fe20000000800 */
[--C-:B-1----:R-:W-:Y:S01]  /*3a70*/  FFMA.FTZ R4, R171, UR46, -R9.reuse ;  /* 0x0000002eab047c23 */ /* 0x102fe20008010809 */
[----:B------:R-:W-:Y:S08]  /*3a80*/  FFMA.FTZ R9, R174, UR46, -R9 ;  /* 0x0000002eae097c23 */ /* 0x000ff00008010809 */
[----:B------:R1:W-:Y:S01]  /*3a90*/  MUFU.EX2 R168, R4 ;  /* 0x0000000400a87308 */ /* 0x0003e20000000800 */
[--C-:B--2---:R-:W-:Y:S01]  /*3aa0*/  FFMA.FTZ R8, R237, UR46, -R0.reuse ;  /* 0x0000002eed087c23 */ /* 0x104fe20008010800 */
[----:B------:R-:W-:Y:S01]  /*3ab0*/  FFMA.FTZ R0, R238, UR46, -R0 ;  /* 0x0000002eee007c23 */ /* 0x000fe20008010800 */
[----:B------:R-:W-:Y:S07]  /*3ac0*/  F2FP.BF16.F32.PACK_AB R5, R185, R186 ;  /* 0x000000bab905723e */ /* 0x000fee00000010ff */
[----:B------:R-:W2:Y:S01]  /*3ad0*/  MUFU.EX2 R167, R9 ;  /* 0x0000000900a77308 */ /* 0x000ea20000000800 */
[----:B------:R-:W-:Y:S02]  /*3ae0*/  F2FP.BF16.F32.PACK_AB R7, R13, R12 ;  /* 0x0000000c0d07723e */ /* 0x000fe400000010ff */
[----:B---3--:R-:W-:Y:S03]  /*3af0*/  F2FP.BF16.F32.PACK_AB R6, R165, R166 ;  /* 0x000000a6a506723e */ /* 0x008fe600000010ff */
[----:B------:R3:W-:Y:S01]  /*3b00*/  STS [R233+0x12400], R7 ;  /* 0x01240007e9007388 */ /* 0x0007e20000000800 */
[----:B-1----:R-:W-:Y:S03]  /*3b10*/  F2FP.BF16.F32.PACK_AB R4, R221, R222 ;  /* 0x000000dedd04723e */ /* 0x002fe600000010ff */
[----:B------:R2:W-:Y:S02]  /*3b20*/  MUFU.EX2 R213, R0 ;  /* 0x0000000000d57308 */ /* 0x0005e40000000800 */
[----:B------:R1:W-:Y:S04]  /*3b30*/  STS [R233+0x12000], R4 ;  /* 0x01200004e9007388 */ /* 0x0003e80000000800 */
[----:B------:R4:W-:Y:S04]  /*3b40*/  STS [R230+0x10000], R6 ;  /* 0x01000006e6007388 */ /* 0x0009e80000000800 */
[----:B------:R-:W4:Y:S01]  /*3b50*/  MUFU.EX2 R214, R8 ;  /* 0x0000000800d67308 */ /* 0x000f220000000800 */
[----:B------:R4:W-:Y:S01]  /*3b60*/  STS [R230+0x10400], R5 ;  /* 0x01040005e6007388 */ /* 0x0009e20000000800 */
[----:B--2---:R-:W-:Y:S02]  /*3b70*/  F2FP.BF16.F32.PACK_AB R0, R167, R168 ;  /* 0x000000a8a700723e */ /* 0x004fe400000010ff */
[----:B---3--:R-:W-:Y:S02]  /*3b80*/  F2FP.BF16.F32.PACK_AB R7, R211, R212 ;  /* 0x000000d4d307723e */ /* 0x008fe400000010ff */
[----:B-1----:R-:W-:Y:S02]  /*3b90*/  F2FP.BF16.F32.PACK_AB R4, R161, R164 ;  /* 0x000000a4a104723e */ /* 0x002fe400000010ff */
[----:B----4-:R-:W-:Y:S03]  /*3ba0*/  F2FP.BF16.F32.PACK_AB R6, R177, R178 ;  /* 0x000000b2b106723e */ /* 0x010fe600000010ff */
[----:B------:R1:W-:Y:S01]  /*3bb0*/  STS [R229+0x10000], R4 ;  /* 0x01000004e5007388 */ /* 0x0003e20000000800 */
[----:B------:R-:W-:Y:S03]  /*3bc0*/  F2FP.BF16.F32.PACK_AB R5, R249, R250 ;  /* 0x000000faf905723e */ /* 0x000fe600000010ff */
[----:B------:R2:W-:Y:S04]  /*3bd0*/  STS [R229+0x10400], R6 ;  /* 0x01040006e5007388 */ /* 0x0005e80000000800 */
[----:B------:R3:W-:Y:S04]  /*3be0*/  STS [R230+0x12000], R7 ;  /* 0x01200007e6007388 */ /* 0x0007e80000000800 */
[----:B------:R4:W-:Y:S01]  /*3bf0*/  STS [R230+0x12400], R5 ;  /* 0x01240005e6007388 */ /* 0x0009e20000000800 */
[----:B-1----:R-:W-:Y:S02]  /*3c00*/  F2FP.BF16.F32.PACK_AB R4, R205, R206 ;  /* 0x000000cecd04723e */ /* 0x002fe400000010ff */
[----:B--2---:R-:W-:Y:S03]  /*3c10*/  F2FP.BF16.F32.PACK_AB R6, R114, R115 ;  /* 0x000000737206723e */ /* 0x004fe600000010ff */
[----:B------:R1:W-:Y:S01]  /*3c20*/  STS [R229+0x12000], R4 ;  /* 0x01200004e5007388 */ /* 0x0003e20000000800 */
[----:B---3--:R-:W-:Y:S02]  /*3c30*/  F2FP.BF16.F32.PACK_AB R7, R243, R244 ;  /* 0x000000f4f307723e */ /* 0x008fe400000010ff */
[----:B----4-:R-:W-:Y:S03]  /*3c40*/  F2FP.BF16.F32.PACK_AB R5, R172, R173 ;  /* 0x000000adac05723e */ /* 0x010fe600000010ff */
[----:B------:R2:W-:Y:S04]  /*3c50*/  STS [R229+0x12400], R7 ;  /* 0x01240007e5007388 */ /* 0x0005e80000000800 */
[----:B------:R3:W-:Y:S04]  /*3c60*/  STS [R232+0x10000], R6 ;  /* 0x01000006e8007388 */ /* 0x0007e80000000800 */
[----:B------:R4:W-:Y:S04]  /*3c70*/  STS [R232+0x10400], R5 ;  /* 0x01040005e8007388 */ /* 0x0009e80000000800 */
[----:B------:R4:W-:Y:S01]  /*3c80*/  STS [R231+0x10400], R0 ;  /* 0x01040000e7007388 */ /* 0x0009e20000000800 */
[----:B-1----:R-:W-:Y:S05]  /*3c90*/  F2FP.BF16.F32.PACK_AB R4, R112, R113 ;  /* 0x000000717004723e */ /* 0x002fea00000010ff */
[----:B------:R1:W-:Y:S01]  /*3ca0*/  STS [R231+0x10000], R4 ;  /* 0x01000004e7007388 */ /* 0x0003e20000000800 */
[----:B--2---:R-:W-:Y:S02]  /*3cb0*/  F2FP.BF16.F32.PACK_AB R7, R193, R194 ;  /* 0x000000c2c107723e */ /* 0x004fe400000010ff */
[----:B---3--:R-:W-:Y:S03]  /*3cc0*/  F2FP.BF16.F32.PACK_AB R6, R223, R224 ;  /* 0x000000e0df06723e */ /* 0x008fe600000010ff */
[----:B------:R-:W-:Y:S01]  /*3cd0*/  STS [R232+0x12000], R7 ;  /* 0x01200007e8007388 */ /* 0x000fe20000000800 */
[----:B----4-:R-:W-:Y:S03]  /*3ce0*/  F2FP.BF16.F32.PACK_AB R5, R191, R192 ;  /* 0x000000c0bf05723e */ /* 0x010fe600000010ff */
[----:B------:R-:W-:Y:S01]  /*3cf0*/  STS [R232+0x12400], R6 ;  /* 0x01240006e8007388 */ /* 0x000fe20000000800 */
[----:B------:R-:W-:Y:S03]  /*3d00*/  LEA R0, R156, UR5, 0x1 ;  /* 0x000000059c007c11 */ /* 0x000fe6000f8e08ff */
[----:B------:R-:W-:Y:S01]  /*3d10*/  STS [R231+0x12000], R5 ;  /* 0x01200005e7007388 */ /* 0x000fe20000000800 */
[----:B-1----:R-:W-:Y:S05]  /*3d20*/  F2FP.BF16.F32.PACK_AB R4, R213, R214 ;  /* 0x000000d6d504723e */ /* 0x002fea00000010ff */
[----:B------:R-:W-:Y:S04]  /*3d30*/  STS [R231+0x12400], R4 ;  /* 0x01240004e7007388 */ /* 0x000fe80000000800 */
[----:B------:R-:W1:Y:S08]  /*3d40*/  LDSM.16.M88.4 R64, [R0+0x4000] ;  /* 0x004000000040783b */ /* 0x000e700000000200 */
[----:B------:R2:W3:Y:S02]  /*3d50*/  LDSM.16.M88.4 R60, [R0+0x5000] ;  /* 0x00500000003c783b */ /* 0x0004e40000000200 */
[----:B--2---:R-:W-:Y:S06]  /*3d60*/  IADD3 R0, R0, R154, RZ ;  /* 0x0000009a00007210 */ /* 0x004fec0007ffe0ff */
[----:B------:R-:W2:Y:S01]  /*3d70*/  LDSM.16.M88.4 R100, [R0+0x4000] ;  /* 0x004000000064783b */ /* 0x000ea20000000200 */
[-C--:B-1----:R-:W-:Y:S07]  /*3d80*/  HMMA.16816.F32.BF16 R4, R64, R116.reuse, RZ ;  /* 0x000000744004723c */ /* 0x082fee00000418ff */
[----:B------:R-:W1:Y:S01]  /*3d90*/  LDSM.16.M88.4 R104, [R0+0x5000] ;  /* 0x005000000068783b */ /* 0x000e620000000200 */
        /* <DEDUP_REMOVED lines=15> */
[-C--:B--2---:R-:W-:Y:S06]  /*3e90*/  HMMA.16816.F32.BF16 R4, R100, R132.reuse, R4 ;  /* 0x000000846404723c */ /* 0x084fec0000041804 */
[C---:B-1----:R-:W-:Y:S06]  /*3ea0*/  HMMA.16816.F32.BF16 R8, R104.reuse, R132, R8 ;  /* 0x000000846808723c */ /* 0x042fec0000041808 */
[-C--:B------:R-:W-:Y:S06]  /*3eb0*/  HMMA.16816.F32.BF16 R12, R104, R134.reuse, R12 ;  /* 0x00000086680c723c */ /* 0x080fec000004180c */
[C---:B------:R-:W-:Y:S06]  /*3ec0*/  HMMA.16816.F32.BF16 R16, R100.reuse, R134, R16 ;  /* 0x000000866410723c */ /* 0x040fec0000041810 */
[-C--:B------:R-:W-:Y:S05]  /*3ed0*/  HMMA.16816.F32.BF16 R20, R100, R136.reuse, R20 ;  /* 0x000000886414723c */ /* 0x080fea0000041814 */
[C---:B------:R-:W-:Y:S01]  /*3ee0*/  FADD.FTZ R0, -R111.reuse, R4 ;  /* 0x000000046f007221 */ /* 0x040fe20000010100 */
[C---:B------:R-:W-:Y:S05]  /*3ef0*/  HMMA.16816.F32.BF16 R24, R104.reuse, R136, R24 ;  /* 0x000000886818723c */ /* 0x040fea0000041818 */
[----:B------:R-:W-:Y:S01]  /*3f00*/  FADD.FTZ R4, -R111, R5 ;  /* 0x000000056f047221 */ /* 0x000fe20000010100 */
[-C--:B------:R-:W-:Y:S05]  /*3f10*/  HMMA.16816.F32.BF16 R28, R104, R138.reuse, R28 ;  /* 0x0000008a681c723c */ /* 0x080fea000004181c */
[----:B------:R-:W-:Y:S01]  /*3f20*/  FFMA.FTZ R5, -R83, R83, 1 ;  /* 0x3f80000053057423 */ /* 0x000fe20000010153 */
[C---:B------:R-:W-:Y:S01]  /*3f30*/  HMMA.16816.F32.BF16 R32, R100.reuse, R138, R32 ;  /* 0x0000008a6420723c */ /* 0x040fe20000041820 */
[----:B------:R1:W5:Y:S04]  /*3f40*/  LDL.LU R83, [R1+0xe8] ;  /* 0x0000e80001537983 */ /* 0x0003680000300800 */
[----:B------:R-:W-:Y:S01]  /*3f50*/  FMUL.FTZ R0, R188, R0 ;  /* 0x00000000bc007220 */ /* 0x000fe20000410000 */
[-C--:B------:R-:W-:Y:S05]  /*3f60*/  HMMA.16816.F32.BF16 R36, R100, R140.reuse, R36 ;  /* 0x0000008c6424723c */ /* 0x080fea0000041824 */
[----:B------:R-:W-:Y:S01]  /*3f70*/  FMUL.FTZ R5, R5, UR47 ;  /* 0x0000002f05057c20 */ /* 0x000fe20008410000 */
[C---:B------:R-:W-:Y:S05]  /*3f80*/  HMMA.16816.F32.BF16 R40, R104.reuse, R140, R40 ;  /* 0x0000008c6828723c */ /* 0x040fea0000041828 */
[----:B------:R-:W-:Y:S01]  /*3f90*/  FMUL.FTZ R4, R187, R4 ;  /* 0x00000004bb047220 */ /* 0x000fe20000410000 */
[-C--:B------:R-:W-:Y:S05]  /*3fa0*/  HMMA.16816.F32.BF16 R44, R104, R142.reuse, R44 ;  /* 0x0000008e682c723c */ /* 0x080fea000004182c */
[C---:B------:R-:W-:Y:S01]  /*3fb0*/  FADD.FTZ R6, -R110.reuse, R6 ;  /* 0x000000066e067221 */ /* 0x040fe20000010100 */
[C---:B------:R-:W-:Y:S05]  /*3fc0*/  HMMA.16816.F32.BF16 R48, R100.reuse, R142, R48 ;  /* 0x0000008e6430723c */ /* 0x040fea0000041830 */
[----:B------:R-:W-:Y:S01]  /*3fd0*/  FADD.FTZ R32, -R111, R32 ;  /* 0x000000206f207221 */ /* 0x000fe20000010100 */
[-C--:B------:R-:W-:Y:S05]  /*3fe0*/  HMMA.16816.F32.BF16 R52, R100, R144.reuse, R52 ;  /* 0x000000906434723c */ /* 0x080fea0000041834 */
[----:B------:R-:W-:Y:S01]  /*3ff0*/  FADD.FTZ R7, -R110, R7 ;  /* 0x000000076e077221 */ /* 0x000fe20000010100 */
[C---:B------:R-:W-:Y:S05]  /*4000*/  HMMA.16816.F32.BF16 R56, R104.reuse, R144, R56 ;  /* 0x000000906838723c */ /* 0x040fea0000041838 */
[----:B------:R-:W-:Y:S01]  /*4010*/  FMUL.FTZ R7, R217, R7 ;  /* 0x00000007d9077220 */ /* 0x000fe20000410000 */
[-C--:B------:R-:W-:Y:S06]  /*4020*/  HMMA.16816.F32.BF16 R60, R104, R146.reuse, R60 ;  /* 0x00000092683c723c */ /* 0x080fec000004183c */
[----:B------:R-:W-:Y:S05]  /*4030*/  HMMA.16816.F32.BF16 R64, R100, R146, R64 ;  /* 0x000000926440723c */ /* 0x000fea0000041840 */
[----:B------:R-:W-:Y:S01]  /*4040*/  FFMA.FTZ R104, -R82, R82, 1 ;  /* 0x3f80000052687423 */ /* 0x000fe20000010152 */
[----:B------:R-:W-:Y:S01]  /*4050*/  FADD.FTZ R48, -R111, R48 ;  /* 0x000000306f307221 */ /* 0x000fe20000010100 */
[----:B------:R1:W5:Y:S01]  /*4060*/  LDL.LU R82, [R1+0xe4] ;  /* 0x0000e40001527983 */ /* 0x0003620000300800 */
[----:B------:R-:W-:Y:S03]  /*4070*/  FFMA.FTZ R102, -R78, R78, 1 ;  /* 0x3f8000004e667423 */ /* 0x000fe6000001014e */
[----:B------:R-:W-:Y:S01]  /*4080*/  FMUL.FTZ R101, R5, R0 ;  /* 0x0000000005657220 */ /* 0x000fe20000410000 */
[----:B------:R-:W-:Y:S01]  /*4090*/  FADD.FTZ R0, -R111, R20 ;  /* 0x000000146f007221 */ /* 0x000fe20000010100 */
[----:B------:R-:W-:Y:S01]  /*40a0*/  FFMA.FTZ R20, -R81, R81, 1 ;  /* 0x3f80000051147423 */ /* 0x000fe20000010151 */
[C---:B------:R-:W-:Y:S01]  /*40b0*/  FADD.FTZ R5, -R111.reuse, R16 ;  /* 0x000000106f057221 */ /* 0x040fe20000010100 */
[----:B------:R1:W5:Y:S01]  /*40c0*/  LDL.LU R81, [R1+0xe0] ;  /* 0x0000e00001517983 */ /* 0x0003620000300800 */
[----:B------:R-:W-:Y:S01]  /*40d0*/  FFMA.FTZ R16, -R80, R80, 1 ;  /* 0x3f80000050107423 */ /* 0x000fe20000010150 */
[C---:B------:R-:W-:Y:S01]  /*40e0*/  FADD.FTZ R49, -R111.reuse, R49 ;  /* 0x000000316f317221 */ /* 0x040fe20000010100 */
[----:B------:R-:W-:Y:S01]  /*40f0*/  FMUL.FTZ R104, R104, UR47 ;  /* 0x0000002f68687c20 */ /* 0x000fe20008410000 */
[----:B------:R1:W5:Y:S01]  /*4100*/  LDL.LU R80, [R1+0xdc] ;  /* 0x0000dc0001507983 */ /* 0x0003620000300800 */
[----:B------:R-:W-:Y:S01]  /*4110*/  FMUL.FTZ R0, R176, R0 ;  /* 0x00000000b0007220 */ /* 0x000fe20000410000 */
[----:B------:R-:W-:Y:S01]  /*4120*/  FMUL.FTZ R5, R180, R5 ;  /* 0x00000005b4057220 */ /* 0x000fe20000410000 */
[----:B------:R-:W-:Y:S01]  /*4130*/  FMUL.FTZ R100, R104, R4 ;  /* 0x0000000468647220 */ /* 0x000fe20000410000 */
[C---:B------:R-:W-:Y:S01]  /*4140*/  FADD.FTZ R4, -R111.reuse, R17 ;  /* 0x000000116f047221 */ /* 0x040fe20000010100 */
[----:B------:R-:W-:Y:S01]  /*4150*/  FADD.FTZ R17, -R111, R21 ;  /* 0x000000156f117221 */ /* 0x000fe20000010100 */
[----:B------:R-:W-:Y:S01]  /*4160*/  FFMA.FTZ R21, -R79, R79, 1 ;  /* 0x3f8000004f157423 */ /* 0x000fe2000001014f */
[----:B------:R-:W-:Y:S01]  /*4170*/  FMUL.FTZ R20, R20, UR47 ;  /* 0x0000002f14147c20 */ /* 0x000fe20008410000 */
[----:B------:R1:W5:Y:S01]  /*4180*/  LDL.LU R79, [R1+0xd8] ;  /* 0x0000d800014f7983 */ /* 0x0003620000300800 */
[----:B------:R-:W-:Y:S01]  /*4190*/  FMUL.FTZ R17, R175, R17 ;  /* 0x00000011af117220 */ /* 0x000fe20000410000 */
[----:B------:R-:W-:Y:S01]  /*41a0*/  FMUL.FTZ R21, R21, UR47 ;  /* 0x0000002f15157c20 */ /* 0x000fe20008410000 */
[----:B------:R-:W-:Y:S01]  /*41b0*/  FMUL.FTZ R20, R20, R5 ;  /* 0x0000000514147220 */ /* 0x000fe20000410000 */
[----:B------:R1:W5:Y:S01]  /*41c0*/  LDL.LU R78, [R1+0xd4] ;  /* 0x0000d400014e7983 */ /* 0x0003620000300800 */
[----:B------:R-:W-:Y:S01]  /*41d0*/  FMUL.FTZ R4, R179, R4 ;  /* 0x00000004b3047220 */ /* 0x000fe20000410000 */
[----:B------:R-:W-:Y:S01]  /*41e0*/  FMUL.FTZ R5, R21, R0 ;  /* 0x0000000015057220 */ /* 0x000fe20000410000 */
[----:B------:R-:W-:Y:S01]  /*41f0*/  F2FP.BF16.F32.PACK_AB R0, R100, R101 ;  /* 0x000000656400723e */ /* 0x000fe200000010ff */
[----:B------:R-:W-:Y:S01]  /*4200*/  FFMA.FTZ R101, -R77, R77, 1 ;  /* 0x3f8000004d657423 */ /* 0x000fe2000001014d */
[----:B------:R-:W-:Y:S01]  /*4210*/  FFMA.FTZ R100, -R76, R76, 1 ;  /* 0x3f8000004c647423 */ /* 0x000fe2000001014c */
[----:B------:R1:W5:Y:S01]  /*4220*/  LDL.LU R77, [R1+0xd0] ;  /* 0x0000d000014d7983 */ /* 0x0003620000300800 */
[C---:B------:R-:W-:Y:S01]  /*4230*/  FADD.FTZ R21, -R111.reuse, R52 ;  /* 0x000000346f157221 */ /* 0x040fe20000010100 */
[----:B------:R-:W-:Y:S01]  /*4240*/  FFMA.FTZ R52, -R68, R68, 1 ;  /* 0x3f80000044347423 */ /* 0x000fe20000010144 */
[----:B------:R-:W-:Y:S01]  /*4250*/  FMUL.FTZ R102, R102, UR47 ;  /* 0x0000002f66667c20 */ /* 0x000fe20008410000 */
[----:B------:R1:W5:Y:S01]  /*4260*/  LDL.LU R76, [R1+0xcc] ;  /* 0x0000cc00014c7983 */ /* 0x0003620000300800 */
[----:B------:R-:W-:Y:S01]  /*4270*/  FADD.FTZ R64, -R111, R64 ;  /* 0x000000406f407221 */ /* 0x000fe20000010100 */
[----:B------:R-:W-:Y:S01]  /*4280*/  FMUL.FTZ R52, R52, UR47 ;  /* 0x0000002f34347c20 */ /* 0x000fe20008410000 */
[----:B------:R-:W-:Y:S01]  /*4290*/  FMUL.FTZ R16, R16, UR47 ;  /* 0x0000002f10107c20 */ /* 0x000fe20008410000 */
[----:B------:R-:W-:Y:S01]  /*42a0*/  FMUL.FTZ R100, R100, UR47 ;  /* 0x0000002f64647c20 */ /* 0x000fe20008410000 */
[----:B------:R-:W-:Y:S01]  /*42b0*/  FMUL.FTZ R21, R115, R21 ;  /* 0x0000001573157220 */ /* 0x000fe20000410000 */
[----:B------:R-:W-:Y:S01]  /*42c0*/  FMUL.FTZ R101, R101, UR47 ;  /* 0x0000002f65657c20 */ /* 0x000fe20008410000 */
[----:B------:R-:W-:Y:S01]  /*42d0*/  FMUL.FTZ R16, R16, R4 ;  /* 0x0000000410107220 */ /* 0x000fe20000410000 */
[----:B------:R-:W-:Y:S01]  /*42e0*/  FMUL.FTZ R4, R102, R17 ;  /* 0x0000001166047220 */ /* 0x000fe20000410000 */
[----:B------:R-:W-:Y:S01]  /*42f0*/  FADD.FTZ R17, -R111, R33 ;  /* 0x000000216f117221 */ /* 0x000fe20000010100 */
[----:B------:R-:W-:Y:S02]  /*4300*/  FFMA.FTZ R33, -R73, R73, 1 ;  /* 0x3f80000049217423 */ /* 0x000fe40000010149 */
[----:B------:R-:W-:Y:S01]  /*4310*/  F2FP.BF16.F32.PACK_AB R16, R16, R20 ;  /* 0x000000141010723e */ /* 0x000fe200000010ff */
[----:B------:R-:W-:Y:S01]  /*4320*/  FMUL.FTZ R20, R170, R32 ;  /* 0x00000020aa147220 */ /* 0x000fe20000410000 */
[----:B------:R-:W-:Y:S01]  /*4330*/  F2FP.BF16.F32.PACK_AB R102, R4, R5 ;  /* 0x000000050466723e */ /* 0x000fe200000010ff */
[----:B------:R-:W-:Y:S01]  /*4340*/  FFMA.FTZ R32, -R72, R72, 1 ;  /* 0x3f80000048207423 */ /* 0x000fe20000010148 */
[----:B------:R-:W-:Y:S01]  /*4350*/  FADD.FTZ R4, -R111, R37 ;  /* 0x000000256f047221 */ /* 0x000fe20000010100 */
[----:B------:R-:W-:Y:S01]  /*4360*/  FFMA.FTZ R37, -R75, R75, 1 ;  /* 0x3f8000004b257423 */ /* 0x000fe2000001014b */
[----:B------:R-:W-:Y:S01]  /*4370*/  FADD.FTZ R5, -R111, R36 ;  /* 0x000000246f057221 */ /* 0x000fe20000010100 */
[----:B------:R1:W5:Y:S01]  /*4380*/  LDL.LU R75, [R1+0xc8] ;  /* 0x0000c800014b7983 */ /* 0x0003620000300800 */
[----:B------:R-:W-:Y:S01]  /*4390*/  FFMA.FTZ R36, -R74, R74, 1 ;  /* 0x3f8000004a247423 */ /* 0x000fe2000001014a */
[----:B------:R-:W-:Y:S01]  /*43a0*/  FMUL.FTZ R33, R33, UR47 ;  /* 0x0000002f21217c20 */ /* 0x000fe20008410000 */
[----:B------:R-:W-:Y:S01]  /*43b0*/  FMUL.FTZ R5, R166, R5 ;  /* 0x00000005a6057220 */ /* 0x000fe20000410000 */
[----:B------:R1:W5:Y:S01]  /*43c0*/  LDL.LU R74, [R1+0xc4] ;  /* 0x0000c400014a7983 */ /* 0x0003620000300800 */
[----:B------:R-:W-:Y:S01]  /*43d0*/  FMUL.FTZ R4, R165, R4 ;  /* 0x00000004a5047220 */ /* 0x000fe20000410000 */
[----:B------:R-:W-:Y:S01]  /*43e0*/  FMUL.FTZ R37, R37, UR47 ;  /* 0x0000002f25257c20 */ /* 0x000fe20008410000 */
[----:B------:R-:W-:Y:S01]  /*43f0*/  FMUL.FTZ R36, R36, UR47 ;  /* 0x0000002f24247c20 */ /* 0x000fe20008410000 */
[----:B------:R1:W5:Y:S01]  /*4400*/  LDL.LU R73, [R1+0xc0] ;  /* 0x0000c00001497983 */ /* 0x0003620000300800 */
[----:B------:R-:W-:Y:S01]  /*4410*/  FMUL.FTZ R17, R169, R17 ;  /* 0x00000011a9117220 */ /* 0x000fe20000410000 */
[----:B------:R-:W-:Y:S01]  /*4420*/  FMUL.FTZ R37, R37, R5 ;  /* 0x0000000525257220 */ /* 0x000fe20000410000 */
[----:B------:R-:W-:Y:S01]  /*4430*/  FMUL.FTZ R5, R164, R48 ;  /* 0x00000030a4057220 */ /* 0x000fe20000410000 */
[----:B------:R1:W5:Y:S01]  /*4440*/  LDL.LU R72, [R1+0xbc] ;  /* 0x0000bc0001487983 */ /* 0x0003620000300800 */
[----:B------:R-:W-:Y:S01]  /*4450*/  FFMA.FTZ R48, -R70, R70, 1 ;  /* 0x3f80000046307423 */ /* 0x000fe20000010146 */
[----:B------:R-:W-:Y:S01]  /*4460*/  FMUL.FTZ R36, R36, R4 ;  /* 0x0000000424247220 */ /* 0x000fe20000410000 */
[----:B------:R-:W-:Y:S01]  /*4470*/  FMUL.FTZ R33, R33, R5 ;  /* 0x0000000521217220 */ /* 0x000fe20000410000 */
[----:B------:R-:W-:Y:S01]  /*4480*/  FFMA.FTZ R5, -R71, R71, 1 ;  /* 0x3f80000047057423 */ /* 0x000fe20000010147 */
[----:B------:R-:W-:Y:S01]  /*4490*/  FMUL.FTZ R4, R161, R49 ;  /* 0x00000031a1047220 */ /* 0x000fe20000410000 */
[----:B------:R1:W5:Y:S01]  /*44a0*/  LDL.LU R71, [R1+0xb8] ;  /* 0x0000b80001477983 */ /* 0x0003620000300800 */
[----:B------:R-:W-:Y:S01]  /*44b0*/  FFMA.FTZ R49, -R69, R69, 1 ;  /* 0x3f80000045317423 */ /* 0x000fe20000010145 */
[----:B------:R-:W-:Y:S01]  /*44c0*/  FMUL.FTZ R100, R100, R17 ;  /* 0x0000001164647220 */ /* 0x000fe20000410000 */
[----:B------:R-:W-:Y:S01]  /*44d0*/  FADD.FTZ R17, -R111, R65 ;  /* 0x000000416f117221 */ /* 0x000fe20000010100 */
[----:B------:R1:W5:Y:S01]  /*44e0*/  LDL.LU R70, [R1+0xb4] ;  /* 0x0000b40001467983 */ /* 0x0003620000300800 */
[----:B------:R-:W-:Y:S01]  /*44f0*/  FMUL.FTZ R5, R5, UR47 ;  /* 0x0000002f05057c20 */ /* 0x000fe20008410000 */
[----:B------:R-:W-:Y:S01]  /*4500*/  FMUL.FTZ R49, R49, UR47 ;  /* 0x0000002f31317c20 */ /* 0x000fe20008410000 */
[----:B------:R-:W-:Y:S01]  /*4510*/  FMUL.FTZ R17, R112, R17 ;  /* 0x0000001170117220 */ /* 0x000fe20000410000 */
[----:B------:R1:W5:Y:S01]  /*4520*/  LDL.LU R69, [R1+0xb0] ;  /* 0x0000b00001457983 */ /* 0x0003620000300800 */
[----:B------:R-:W-:Y:S01]  /*4530*/  FMUL.FTZ R21, R5, R21 ;  /* 0x0000001505157220 */ /* 0x000fe20000410000 */
[----:B------:R-:W-:Y:S01]  /*4540*/  FMUL.FTZ R32, R32, UR47 ;  /* 0x0000002f20207c20 */ /* 0x000fe20008410000 */
[----:B------:R-:W-:Y:S01]  /*4550*/  FMUL.FTZ R101, R101, R20 ;  /* 0x0000001465657220 */ /* 0x000fe20000410000 */
[----:B------:R1:W5:Y:S01]  /*4560*/  LDL.LU R68, [R1+0xac] ;  /* 0x0000ac0001447983 */ /* 0x0003620000300800 */
[----:B------:R-:W-:Y:S01]  /*4570*/  FADD.FTZ R20, -R111, R53 ;  /* 0x000000356f147221 */ /* 0x000fe20000010100 */
[----:B------:R-:W-:Y:S01]  /*4580*/  FMUL.FTZ R32, R32, R4 ;  /* 0x0000000420207220 */ /* 0x000fe20000410000 */
[----:B------:R-:W-:Y:S01]  /*4590*/  FMUL.FTZ R4, R113, R64 ;  /* 0x0000004071047220 */ /* 0x000fe20000410000 */
[----:B------:R-:W-:Y:S01]  /*45a0*/  FMUL.FTZ R48, R48, UR47 ;  /* 0x0000002f30307c20 */ /* 0x000fe20008410000 */
[----:B------:R-:W-:Y:S01]  /*45b0*/  F2FP.BF16.F32.PACK_AB R100, R100, R101 ;  /* 0x000000656464723e */ /* 0x000fe200000010ff */
[----:B------:R-:W-:Y:S01]  /*45c0*/  FMUL.FTZ R20, R114, R20 ;  /* 0x0000001472147220 */ /* 0x000fe20000410000 */
[----:B------:R-:W-:Y:S01]  /*45d0*/  FMUL.FTZ R5, R49, R4 ;  /* 0x0000000431057220 */ /* 0x000fe20000410000 */
[----:B------:R-:W-:Y:S01]  /*45e0*/  FMUL.FTZ R4, R52, R17 ;  /* 0x0000001134047220 */ /* 0x000fe20000410000 */
[----:B------:R-:W-:Y:S01]  /*45f0*/  FFMA.FTZ R17, -R3, R3, 1 ;  /* 0x3f80000003117423 */ /* 0x000fe20000010103 */
[----:B------:R-:W-:Y:S01]  /*4600*/  F2FP.BF16.F32.PACK_AB R49, R36, R37 ;  /* 0x000000252431723e */ /* 0x000fe200000010ff */
[----:B------:R1:W5:Y:S01]  /*4610*/  LDL.LU R3, [R1+0xa8] ;  /* 0x0000a80001037983 */ /* 0x0003620000300800 */
[----:B------:R-:W-:Y:S01]  /*4620*/  FMUL.FTZ R20, R48, R20 ;  /* 0x0000001430147220 */ /* 0x000fe20000410000 */
[----:B------:R-:W-:Y:S01]  /*4630*/  F2FP.BF16.F32.PACK_AB R36, R4, R5 ;  /* 0x000000050424723e */ /* 0x000fe200000010ff */
[----:B------:R-:W-:Y:S01]  /*4640*/  FFMA.FTZ R4, -R2, R2, 1 ;  /* 0x3f80000002047423 */ /* 0x000fe20000010102 */
[----:B------:R-:W-:Y:S01]  /*4650*/  F2FP.BF16.F32.PACK_AB R48, R32, R33 ;  /* 0x000000212030723e */ /* 0x000fe200000010ff */
[----:B------:R1:W5:Y:S01]  /*4660*/  LDL.LU R2, [R1+0xa4] ;  /* 0x0000a40001027983 */ /* 0x0003620000300800 */
[----:B------:R-:W-:Y:S01]  /*4670*/  F2FP.BF16.F32.PACK_AB R37, R20, R21 ;  /* 0x000000151425723e */ /* 0x000fe200000010ff */
[----:B------:R-:W-:Y:S01]  /*4680*/  FMUL.FTZ R20, R218, R6 ;  /* 0x00000006da147220 */ /* 0x000fe20000410000 */
[----:B------:R-:W-:Y:S01]  /*4690*/  FMUL.FTZ R17, R17, UR47 ;  /* 0x0000002f11117c20 */ /* 0x000fe20008410000 */
[----:B------:R-:W-:Y:S01]  /*46a0*/  FMUL.FTZ R6, R4, UR47 ;  /* 0x0000002f04067c20 */ /* 0x000fe20008410000 */
[----:B------:R-:W-:Y:S06]  /*46b0*/  @!P2 BRA `(.L_x_529) ;  /* 0x000000000060a947 */ /* 0x000fec0003800000 */
        /* <DEDUP_REMOVED lines=9> */
[C---:B---3--:R-:W-:Y:S05]  /*4750*/  IMAD.U32 R4, R21.reuse, -0x80, RZ ;  /* 0xffffff8015047824 */ /* 0x048fea00078e00ff */
        /* <DEDUP_REMOVED lines=14> */
.L_x_529:
[----:B--2---:R-:W2:Y:S01]  /*4840*/  LDL.LU R65, [R1+0x24] ;  /* 0x0000240001417983 */ /* 0x004ea20000300800 */
[----:B------:R-:W-:Y:S01]  /*4850*/  FMUL.FTZ R20, R17, R20 ;  /* 0x0000001411147220 */ /* 0x000fe20000410000 */
[----:B------:R-:W-:Y:S01]  /*4860*/  FMUL.FTZ R17, R6, R7 ;  /* 0x0000000706117220 */ /* 0x000fe20000410000 */
[C---:B-----5:R-:W-:Y:S01]  /*4870*/  FADD.FTZ R8, -R109.reuse, R8 ;  /* 0x000000086d087221 */ /* 0x060fe20000010100 */
[----:B------:R-:W3:Y:S01]  /*4880*/  LDL.LU R64, [R1+0x20] ;  /* 0x0000200001407983 */ /* 0x000ee20000300800 */
[C---:B------:R-:W-:Y:S01]  /*4890*/  FADD.FTZ R28, -R109.reuse, R28 ;  /* 0x0000001c6d1c7221 */ /* 0x040fe20000010100 */
[----:B------:R-:W-:Y:S01]  /*48a0*/  FADD.FTZ R25, -R109, R25 ;  /* 0x000000196d197221 */ /* 0x000fe20000010100 */
[----:B------:R-:W-:Y:S01]  /*48b0*/  FADD.FTZ R10, -R108, R10 ;  /* 0x0000000a6c0a7221 */ /* 0x000fe20000010100 */
[----:B------:R-:W4:Y:S01]  /*48c0*/  LDL.LU R53, [R1+0x10] ;  /* 0x0000100001357983 */ /* 0x000f220000300800 */
[----:B------:R-:W-:Y:S01]  /*48d0*/  FMUL.FTZ R28, R222, R28 ;  /* 0x0000001cde1c7220 */ /* 0x000fe20000410000 */
[----:B------:R-:W-:Y:S01]  /*48e0*/  FMUL.FTZ R25, R227, R25 ;  /* 0x00000019e3197220 */ /* 0x000fe20000410000 */
[C---:B------:R-:W-:Y:S01]  /*48f0*/  FADD.FTZ R26, -R108.reuse, R26 ;  /* 0x0000001a6c1a7221 */ /* 0x040fe20000010100 */
[----:B------:R-:W4:Y:S01]  /*4900*/  LDL.LU R52, [R1+0xc] ;  /* 0x00000c0001347983 */ /* 0x000f220000300800 */
[C---:B------:R-:W-:Y:S01]  /*4910*/  FADD.FTZ R27, -R108.reuse, R27 ;  /* 0x0000001b6c1b7221 */ /* 0x040fe20000010100 */
[----:B------:R-:W-:Y:S01]  /*4920*/  FADD.FTZ R15, -R108, R15 ;  /* 0x0000000f6c0f7221 */ /* 0x000fe20000010100 */
[----:B------:R-:W-:Y:S01]  /*4930*/  FFMA.FTZ R4, -R209, R209, 1 ;  /* 0x3f800000d1047423 */ /* 0x000fe200000101d1 */
[----:B------:R-:W4:Y:S01]  /*4940*/  LDL.LU R104, [R1+0x5c] ;  /* 0x00005c0001687983 */ /* 0x000f220000300800 */
[----:B------:R-:W-:Y:S01]  /*4950*/  FADD.FTZ R24, -R109, R24 ;  /* 0x000000186d187221 */ /* 0x000fe20000010100 */
[----:B------:R-:W-:Y:S01]  /*4960*/  FADD.FTZ R22, -R110, R22 ;  /* 0x000000166e167221 */ /* 0x000fe20000010100 */
[----:B------:R-:W-:Y:S01]  /*4970*/  FMUL.FTZ R4, R4, UR47 ;  /* 0x0000002f04047c20 */ /* 0x000fe20008410000 */
[----:B------:R-:W4:Y:S01]  /*4980*/  LDL.LU R103, [R1+0x58] ;  /* 0x0000580001677983 */ /* 0x000f220000300800 */
[----:B------:R-:W-:Y:S01]  /*4990*/  FMUL.FTZ R24, R228, R24 ;  /* 0x00000018e4187220 */ /* 0x000fe20000410000 */
[----:B------:R-:W-:Y:S01]  /*49a0*/  FMUL.FTZ R22, R199, R22 ;  /* 0x00000016c7167220 */ /* 0x000fe20000410000 */
[----:B------:R-:W-:Y:S01]  /*49b0*/  FFMA.FTZ R5, -R210, R210, 1 ;  /* 0x3f800000d2057423 */ /* 0x000fe200000101d2 */
[----:B------:R-:W4:Y:S01]  /*49c0*/  LDL.LU R101, [R1+0x6c] ;  /* 0x00006c0001657983 */ /* 0x000f220000300800 */
[----:B------:R-:W-:Y:S01]  /*49d0*/  FADD.FTZ R19, -R110, R19 ;  /* 0x000000136e137221 */ /* 0x000fe20000010100 */
[----:B------:R-:W-:Y:S01]  /*49e0*/  FFMA.FTZ R6, -R215, R215, 1 ;  /* 0x3f800000d7067423 */ /* 0x000fe200000101d7 */
[----:B------:R-:W-:Y:S01]  /*49f0*/  FMUL.FTZ R5, R5, UR47 ;  /* 0x0000002f05057c20 */ /* 0x000fe20008410000 */
[----:B------:R-:W4:Y:S01]  /*4a00*/  LDL.LU R113, [R1+0x68] ;  /* 0x0000680001717983 */ /* 0x000f220000300800 */
[----:B------:R-:W-:Y:S01]  /*4a10*/  FMUL.FTZ R19, R202, R19 ;  /* 0x00000013ca137220 */ /* 0x000fe20000410000 */
[----:B------:R-:W-:Y:S01]  /*4a20*/  FMUL.FTZ R6, R6, UR47 ;  /* 0x0000002f06067c20 */ /* 0x000fe20008410000 */
[----:B------:R-:W-:Y:S01]  /*4a30*/  FMUL.FTZ R22, R5, R22 ;  /* 0x0000001605167220 */ /* 0x000fe20000410000 */
[----:B------:R-:W4:Y:S01]  /*4a40*/  LDL.LU R112, [R1+0x54] ;  /* 0x0000540001707983 */ /* 0x000f220000300800 */
[----:B------:R-:W-:Y:S01]  /*4a50*/  FADD.FTZ R18, -R110, R18 ;  /* 0x000000126e127221 */ /* 0x000fe20000010100 */
[----:B------:R-:W-:Y:S01]  /*4a60*/  FMUL.FTZ R19, R6, R19 ;  /* 0x0000001306137220 */ /* 0x000fe20000410000 */
[----:B------:R-:W-:Y:S01]  /*4a70*/  FFMA.FTZ R7, -R216, R216, 1 ;  /* 0x3f800000d8077423 */ /* 0x000fe200000101d8 */
[----:B------:R-:W2:Y:S01]  /*4a80*/  LDL.LU R111, [R1+0x50] ;  /* 0x00005000016f7983 */ /* 0x000ea20000300800 */
[----:B------:R-:W-:Y:S01]  /*4a90*/  FMUL.FTZ R18, R203, R18 ;  /* 0x00000012cb127220 */ /* 0x000fe20000410000 */
[----:B------:R-:W-:Y:S01]  /*4aa0*/  FFMA.FTZ R6, -R200, R200, 1 ;  /* 0x3f800000c8067423 */ /* 0x000fe200000101c8 */
[----:B------:R-:W-:Y:S01]  /*4ab0*/  FMUL.FTZ R7, R7, UR47 ;  /* 0x0000002f07077c20 */ /* 0x000fe20008410000 */
[----:B------:R1:W-:Y:S01]  /*4ac0*/  STS [R235+0x8000], R0 ;  /* 0x00800000eb007388 */ /* 0x0003e20000000800 */
[C---:B------:R-:W-:Y:S01]  /*4ad0*/  FADD.FTZ R35, -R110.reuse, R35 ;  /* 0x000000236e237221 */ /* 0x040fe20000010100 */
[C---:B------:R-:W-:Y:S01]  /*4ae0*/  FADD.FTZ R38, -R110.reuse, R38 ;  /* 0x000000266e267221 */ /* 0x040fe20000010100 */
[----:B------:R-:W-:Y:S01]  /*4af0*/  FMUL.FTZ R18, R7, R18 ;  /* 0x0000001207127220 */ /* 0x000fe20000410000 */
[----:B------:R-:W-:Y:S01]  /*4b00*/  FADD.FTZ R39, -R110, R39 ;  /* 0x000000276e277221 */ /* 0x000fe20000010100 */
        /* <DEDUP_REMOVED lines=20> */
[----:B-1----:R-:W-:Y:S01]  /*4c50*/  FADD.FTZ R0, -R110, R23 ;  /* 0x000000176e007221 */ /* 0x002fe20000010100 */
[----:B------:R-:W-:Y:S01]  /*4c60*/  FADD.FTZ R60, -R109, R60 ;  /* 0x0000003c6d3c7221 */ /* 0x000fe20000010100 */
[----:B------:R-:W-:Y:S01]  /*4c70*/  FMUL.FTZ R61, R191, R61 ;  /* 0x0000003dbf3d7220 */ /* 0x000fe20000410000 */
[C---:B------:R-:W-:Y:S01]  /*4c80*/  FADD.FTZ R44, -R109.reuse, R44 ;  /* 0x0000002c6d2c7221 */ /* 0x040fe20000010100 */
[----:B------:R-:W-:Y:S01]  /*4c90*/  FMUL.FTZ R0, R198, R0 ;  /* 0x00000000c6007220 */ /* 0x000fe20000410000 */
[----:B------:R-:W-:Y:S01]  /*4ca0*/  FMUL.FTZ R60, R192, R60 ;  /* 0x0000003cc03c7220 */ /* 0x000fe20000410000 */
[----:B------:R-:W-:Y:S01]  /*4cb0*/  FADD.FTZ R56, -R109, R56 ;  /* 0x000000386d387221 */ /* 0x000fe20000010100 */
[----:B------:R-:W-:Y:S01]  /*4cc0*/  FMUL.FTZ R44, R206, R44 ;  /* 0x0000002cce2c7220 */ /* 0x000fe20000410000 */
[----:B------:R-:W-:Y:S01]  /*4cd0*/  FMUL.FTZ R5, R4, R0 ;  /* 0x0000000004057220 */ /* 0x000fe20000410000 */
[----:B------:R-:W-:Y:S01]  /*4ce0*/  F2FP.BF16.F32.PACK_AB R4, R17, R20 ;  /* 0x000000141104723e */ /* 0x000fe200000010ff */
[----:B------:R-:W-:Y:S01]  /*4cf0*/  FMUL.FTZ R17, R6, UR47 ;  /* 0x0000002f06117c20 */ /* 0x000fe20008410000 */
[----:B------:R-:W-:Y:S01]  /*4d00*/  F2FP.BF16.F32.PACK_AB R0, R19, R18 ;  /* 0x000000121300723e */ /* 0x000fe200000010ff */
[----:B------:R-:W-:Y:S01]  /*4d10*/  FFMA.FTZ R18, -R183, R183, 1 ;  /* 0x3f800000b7127423 */ /* 0x000fe200000101b7 */
[----:B------:R-:W-:Y:S01]  /*4d20*/  F2FP.BF16.F32.PACK_AB R33, R5, R22 ;  /* 0x000000160521723e */ /* 0x000fe200000010ff */
[----:B------:R1:W-:Y:S01]  /*4d30*/  STS [R235+0x8400], R4 ;  /* 0x00840004eb007388 */ /* 0x0003e20000000800 */
[----:B------:R-:W-:Y:S01]  /*4d40*/  FFMA.FTZ R5, -R197, R197, 1 ;  /* 0x3f800000c5057423 */ /* 0x000fe200000101c5 */
[----:B------:R-:W-:Y:S01]  /*4d50*/  FFMA.FTZ R6, -R196, R196, 1 ;  /* 0x3f800000c4067423 */ /* 0x000fe200000101c4 */
[----:B------:R-:W-:Y:S01]  /*4d60*/  FMUL.FTZ R34, R17, R34 ;  /* 0x0000002211227220 */ /* 0x000fe20000410000 */
[----:B------:R4:W-:Y:S01]  /*4d70*/  STS [R234+0x8400], R0 ;  /* 0x00840000ea007388 */ /* 0x0009e20000000800 */
[----:B------:R-:W-:Y:S01]  /*4d80*/  FMUL.FTZ R7, R5, UR47 ;  /* 0x0000002f05077c20 */ /* 0x000fe20008410000 */
[----:B------:R-:W-:Y:S01]  /*4d90*/  FMUL.FTZ R6, R6, UR47 ;  /* 0x0000002f06067c20 */ /* 0x000fe20008410000 */
[----:B------:R-:W-:Y:S01]  /*4da0*/  FFMA.FTZ R5, -R195, R195, 1 ;  /* 0x3f800000c3057423 */ /* 0x000fe200000101c3 */
[----:B------:R4:W-:Y:S01]  /*4db0*/  STS [R234+0x8000], R16 ;  /* 0x00800010ea007388 */ /* 0x0009e20000000800 */
[----:B------:R-:W-:Y:S01]  /*4dc0*/  FMUL.FTZ R32, R7, R35 ;  /* 0x0000002307207220 */ /* 0x000fe20000410000 */
[----:B------:R-:W-:Y:S01]  /*4dd0*/  FFMA.FTZ R7, -R171, R171, 1 ;  /* 0x3f800000ab077423 */ /* 0x000fe200000101ab */
[----:B------:R-:W-:Y:S01]  /*4de0*/  FMUL.FTZ R38, R6, R38 ;  /* 0x0000002606267220 */ /* 0x000fe20000410000 */
[----:B------:R-:W-:Y:S01]  /*4df0*/  FMUL.FTZ R5, R5, UR47 ;  /* 0x0000002f05057c20 */ /* 0x000fe20008410000 */
[----:B------:R-:W-:Y:S01]  /*4e00*/  FFMA.FTZ R6, -R184, R184, 1 ;  /* 0x3f800000b8067423 */ /* 0x000fe200000101b8 */
[----:B------:R-:W-:Y:S01]  /*4e10*/  FMUL.FTZ R7, R7, UR47 ;  /* 0x0000002f07077c20 */ /* 0x000fe20008410000 */
[----:B------:R-:W-:Y:S01]  /*4e20*/  FFMA.FTZ R17, -R181, R181, 1 ;  /* 0x3f800000b5117423 */ /* 0x000fe200000101b5 */
[----:B------:R-:W-:Y:S01]  /*4e30*/  FMUL.FTZ R23, R5, R39 ;  /* 0x0000002705177220 */ /* 0x000fe20000410000 */
[----:B------:R-:W-:Y:S01]  /*4e40*/  FMUL.FTZ R6, R6, UR47 ;  /* 0x0000002f06067c20 */ /* 0x000fe20008410000 */
[----:B------:R-:W-:Y:S01]  /*4e50*/  FFMA.FTZ R5, -R182, R182, 1 ;  /* 0x3f800000b6057423 */ /* 0x000fe200000101b6 */
[----:B------:R-:W-:Y:S01]  /*4e60*/  FMUL.FTZ R20, R7, R66 ;  /* 0x0000004207147220 */ /* 0x000fe20000410000 */
[----:B------:R-:W-:Y:S01]  /*4e70*/  FMUL.FTZ R17, R17, UR47 ;  /* 0x0000002f11117c20 */ /* 0x000fe20008410000 */
[----:B------:R-:W-:Y:S01]  /*4e80*/  FMUL.FTZ R50, R6, R50 ;  /* 0x0000003206327220 */ /* 0x000fe20000410000 */
[----:B------:R-:W-:Y:S01]  /*4e90*/  FMUL.FTZ R22, R5, UR47 ;  /* 0x0000002f05167c20 */ /* 0x000fe20008410000 */
[----:B------:R-:W-:Y:S01]  /*4ea0*/  FFMA.FTZ R6, -R174, R174, 1 ;  /* 0x3f800000ae067423 */ /* 0x000fe200000101ae */
[----:B------:R-:W-:Y:S01]  /*4eb0*/  FADD.FTZ R5, -R110, R67 ;  /* 0x000000436e057221 */ /* 0x000fe20000010100 */
[----:B-1----:R-:W-:Y:S01]  /*4ec0*/  FADD.FTZ R4, -R109, R13 ;  /* 0x0000000d6d047221 */ /* 0x002fe20000010100 */
[----:B------:R-:W-:Y:S01]  /*4ed0*/  FMUL.FTZ R13, R252, R8 ;  /* 0x00000008fc0d7220 */ /* 0x000fe20000410000 */
[----:B------:R-:W-:Y:S01]  /*4ee0*/  FMUL.FTZ R6, R6, UR47 ;  /* 0x0000002f06067c20 */ /* 0x000fe20008410000 */
[----:B------:R-:W-:Y:S01]  /*4ef0*/  FMUL.FTZ R5, R167, R5 ;  /* 0x00000005a7057220 */ /* 0x000fe20000410000 */
[----:B------:R-:W-:Y:S01]  /*4f00*/  FMUL.FTZ R4, R246, R4 ;  /* 0x00000004f6047220 */ /* 0x000fe20000410000 */
[----:B------:R-:W-:Y:S01]  /*4f10*/  FMUL.FTZ R21, R17, R55 ;  /* 0x0000003711157220 */ /* 0x000fe20000410000 */
[----:B------:R-:W-:Y:S01]  /*4f20*/  FMUL.FTZ R18, R18, UR47 ;  /* 0x0000002f12127c20 */ /* 0x000fe20008410000 */
[----:B------:R-:W-:Y:S01]  /*4f30*/  FMUL.FTZ R5, R6, R5 ;  /* 0x0000000506057220 */ /* 0x000fe20000410000 */
[----:B------:R-:W-:Y:S01]  /*4f40*/  FMUL.FTZ R56, R194, R56 ;  /* 0x00000038c2387220 */ /* 0x000fe20000410000 */
[----:B------:R-:W-:Y:S01]  /*4f50*/  FADD.FTZ R57, -R109, R57 ;  /* 0x000000396d397221 */ /* 0x000fe20000010100 */
[----:B------:R-:W-:Y:S01]  /*4f60*/  FMUL.FTZ R54, R18, R54 ;  /* 0x0000003612367220 */ /* 0x000fe20000410000 */
[C---:B------:R-:W-:Y:S01]  /*4f70*/  FADD.FTZ R14, -R108.reuse, R14 ;  /* 0x0000000e6c0e7221 */ /* 0x040fe20000010100 */
[----:B------:R-:W-:Y:S01]  /*4f80*/  F2FP.BF16.F32.PACK_AB R20, R5, R20 ;  /* 0x000000140514723e */ /* 0x000fe200000010ff */
[----:B------:R-:W-:Y:S01]  /*4f90*/  FMUL.FTZ R57, R193, R57 ;  /* 0x00000039c1397220 */ /* 0x000fe20000410000 */
[----:B------:R-:W-:Y:S01]  /*4fa0*/  FADD.FTZ R40, -R109, R40 ;  /* 0x000000286d287221 */ /* 0x000fe20000010100 */
[C---:B------:R-:W-:Y:S01]  /*4fb0*/  FADD.FTZ R43, -R108.reuse, R43 ;  /* 0x0000002b6c2b7221 */ /* 0x040fe20000010100 */
[C---:B------:R-:W-:Y:S01]  /*4fc0*/  FADD.FTZ R30, -R108.reuse, R30 ;  /* 0x0000001e6c1e7221 */ /* 0x040fe20000010100 */
[----:B------:R-:W-:Y:S01]  /*4fd0*/  FADD.FTZ R31, -R108, R31 ;  /* 0x0000001f6c1f7221 */ /* 0x000fe20000010100 */
[----:B------:R-:W-:Y:S01]  /*4fe0*/  FMUL.FTZ R40, R212, R40 ;  /* 0x00000028d4287220 */ /* 0x000fe20000410000 */
[----:B------:R-:W-:Y:S01]  /*4ff0*/  FMUL.FTZ R43, R249, R43 ;  /* 0x0000002bf92b7220 */ /* 0x000fe20000410000 */
[----:B------:R-:W-:Y:S01]  /*5000*/  FADD.FTZ R59, -R108, R59 ;  /* 0x0000003b6c3b7221 */ /* 0x000fe20000010100 */
[----:B------:R-:W-:Y:S01]  /*5010*/  F2FP.BF16.F32.PACK_AB R32, R32, R34 ;  /* 0x000000222020723e */ /* 0x000fe200000010ff */
[----:B------:R-:W-:Y:S01]  /*5020*/  FADD.FTZ R46, -R108, R46 ;  /* 0x0000002e6c2e7221 */ /* 0x000fe20000010100 */
[----:B------:R-:W-:Y:S01]  /*5030*/  FADD.FTZ R51, -R110, R51 ;  /* 0x000000336e337221 */ /* 0x000fe20000010100 */
[----:B------:R-:W-:Y:S01]  /*5040*/  FMUL.FTZ R59, R223, R59 ;  /* 0x0000003bdf3b7220 */ /* 0x000fe20000410000 */
[----:B------:R-:W-:Y:S01]  /*5050*/  FADD.FTZ R42, -R108, R42 ;  /* 0x0000002a6c2a7221 */ /* 0x000fe20000010100 */
[----:B------:R-:W-:Y:S01]  /*5060*/  FMUL.FTZ R46, R244, R46 ;  /* 0x0000002ef42e7220 */ /* 0x000fe20000410000 */
[----:B------:R-:W-:Y:S01]  /*5070*/  FMUL.FTZ R51, R177, R51 ;  /* 0x00000033b1337220 */ /* 0x000fe20000410000 */
[----:B------:R-:W-:Y:S01]  /*5080*/  FADD.FTZ R62, -R108, R62 ;  /* 0x0000003e6c3e7221 */ /* 0x000fe20000010100 */
[----:B------:R-:W-:Y:S01]  /*5090*/  FMUL.FTZ R42, R250, R42 ;  /* 0x0000002afa2a7220 */ /* 0x000fe20000410000 */
[----:B------:R-:W-:Y:S01]  /*50a0*/  F2FP.BF16.F32.PACK_AB R23, R23, R38 ;  /* 0x000000261717723e */ /* 0x000fe200000010ff */
[----:B------:R-:W-:Y:S01]  /*50b0*/  FMUL.FTZ R22, R22, R51 ;  /* 0x0000003316167220 */ /* 0x000fe20000410000 */
[----:B------:R-:W-:Y:S01]  /*50c0*/  FADD.FTZ R58, -R108, R58 ;  /* 0x0000003a6c3a7221 */ /* 0x000fe20000010100 */
[----:B------:R-:W-:Y:S01]  /*50d0*/  FMUL.FTZ R62, R214, R62 ;  /* 0x0000003ed63e7220 */ /* 0x000fe20000410000 */
[----:B------:R-:W-:Y:S02]  /*50e0*/  F2FP.BF16.F32.PACK_AB R21, R21, R54 ;  /* 0x000000361515723e */ /* 0x000fe400000010ff */
[----:B------:R-:W-:Y:S01]  /*50f0*/  F2FP.BF16.F32.PACK_AB R22, R22, R50 ;  /* 0x000000321616723e */ /* 0x000fe200000010ff */
[----:B------:R-:W-:Y:S01]  /*5100*/  FMUL.FTZ R58, R224, R58 ;  /* 0x0000003ae03a7220 */ /* 0x000fe20000410000 */
[----:B--2---:R-:W-:Y:S01]  /*5110*/  FMUL.FTZ R15, R111, R15 ;  /* 0x0000000f6f0f7220 */ /* 0x004fe20000410000 */
[----:B------:R-:W-:Y:S01]  /*5120*/  FFMA.FTZ R8, -R65, R65, 1 ;  /* 0x3f80000041087423 */ /* 0x000fe20000010141 */
[----:B---3--:R-:W-:Y:S01]  /*5130*/  FFMA.FTZ R7, -R64, R64, 1 ;  /* 0x3f80000040077423 */ /* 0x008fe20000010140 */
[----:B------:R-:W2:Y:S01]  /*5140*/  LDL.LU R65, [R1+0x64] ;  /* 0x0000640001417983 */ /* 0x000ea20000300800 */
[----:B----4-:R-:W-:Y:S01]  /*5150*/  FFMA.FTZ R6, -R53, R53, 1 ;  /* 0x3f80000035067423 */ /* 0x010fe20000010135 */
[----:B------:R-:W-:Y:S01]  /*5160*/  FFMA.FTZ R5, -R52, R52, 1 ;  /* 0x3f80000034057423 */ /* 0x000fe20000010134 */
[----:B------:R-:W-:Y:S01]  /*5170*/  FMUL.FTZ R10, R104, R10 ;  /* 0x0000000a680a7220 */ /* 0x000fe20000410000 */
[----:B------:R-:W3:Y:S01]  /*5180*/  LDL.LU R64, [R1+0x60] ;  /* 0x0000600001407983 */ /* 0x000ee20000300800 */
[----:B------:R-:W-:Y:S01]  /*5190*/  FMUL.FTZ R6, R6, UR47 ;  /* 0x0000002f06067c20 */ /* 0x000fe20008410000 */
[----:B------:R-:W-:Y:S01]  /*51a0*/  FMUL.FTZ R5, R5, UR47 ;  /* 0x0000002f05057c20 */ /* 0x000fe20008410000 */
[----:B------:R-:W-:Y:S01]  /*51b0*/  FMUL.FTZ R7, R7, UR47 ;  /* 0x0000002f07077c20 */ /* 0x000fe20008410000 */
[----:B------:R-:W4:Y:S01]  /*51c0*/  LDL.LU R53, [R1+0x2c] ;  /* 0x00002c0001357983 */ /* 0x000f220000300800 */
[----:B------:R-:W-:Y:S01]  /*51d0*/  FMUL.FTZ R12, R6, R12 ;  /* 0x0000000c060c7220 */ /* 0x000fe20000410000 */
[----:B------:R-:W-:Y:S01]  /*51e0*/  FMUL.FTZ R19, R5, R4 ;  /* 0x0000000405137220 */ /* 0x000fe20000410000 */
[----:B------:R-:W-:Y:S01]  /*51f0*/  FMUL.FTZ R9, R7, R9 ;  /* 0x0000000907097220 */ /* 0x000fe20000410000 */
[----:B------:R-:W4:Y:S01]  /*5200*/  LDL.LU R52, [R1+0x28] ;  /* 0x0000280001347983 */ /* 0x000f220000300800 */
[----:B------:R-:W-:Y:S01]  /*5210*/  FFMA.FTZ R6, -R241, R241, 1 ;  /* 0x3f800000f1067423 */ /* 0x000fe200000101f1 */
[----:B------:R-:W-:Y:S01]  /*5220*/  FADD.FTZ R4, -R109, R29 ;  /* 0x0000001d6d047221 */ /* 0x000fe20000010100 */
[----:B------:R-:W-:Y:S01]  /*5230*/  FFMA.FTZ R5, -R240, R240, 1 ;  /* 0x3f800000f0057423 */ /* 0x000fe200000101f0 */
[----:B------:R-:W4:Y:S01]  /*5240*/  LDL.LU R107, [R1+0x4c] ;  /* 0x00004c00016b7983 */ /* 0x000f220000300800 */
[----:B------:R-:W-:Y:S01]  /*5250*/  FMUL.FTZ R6, R6, UR47 ;  /* 0x0000002f06067c20 */ /* 0x000fe20008410000 */
[----:B------:R-:W-:Y:S01]  /*5260*/  FMUL.FTZ R4, R221, R4 ;  /* 0x00000004dd047220 */ /* 0x000fe20000410000 */
[----:B------:R-:W-:Y:S01]  /*5270*/  FMUL.FTZ R5, R5, UR47 ;  /* 0x0000002f05057c20 */ /* 0x000fe20008410000 */
[----:B------:R-:W4:Y:S01]  /*5280*/  LDL.LU R106, [R1+0x48] ;  /* 0x00004800016a7983 */ /* 0x000f220000300800 */
[----:B------:R-:W-:Y:S01]  /*5290*/  FMUL.FTZ R17, R6, R28 ;  /* 0x0000001c06117220 */ /* 0x000fe20000410000 */
[----:B------:R-:W-:Y:S01]  /*52a0*/  FMUL.FTZ R8, R8, UR47 ;  /* 0x0000002f08087c20 */ /* 0x000fe20008410000 */
[----:B------:R-:W-:Y:S01]  /*52b0*/  FMUL.FTZ R4, R5, R4 ;  /* 0x0000000405047220 */ /* 0x000fe20000410000 */
[----:B------:R-:W4:Y:S01]  /*52c0*/  LDL.LU R105, [R1+0x1c] ;  /* 0x00001c0001697983 */ /* 0x000f220000300800 */
[----:B------:R-:W-:Y:S01]  /*52d0*/  FFMA.FTZ R7, -R245, R245, 1 ;  /* 0x3f800000f5077423 */ /* 0x000fe200000101f5 */
[----:B------:R-:W-:Y:S01]  /*52e0*/  FMUL.FTZ R13, R8, R13 ;  /* 0x0000000d080d7220 */ /* 0x000fe20000410000 */
[----:B------:R-:W-:Y:S01]  /*52f0*/  FFMA.FTZ R5, -R219, R219, 1 ;  /* 0x3f800000db057423 */ /* 0x000fe200000101db */
[----:B------:R-:W4:Y:S01]  /*5300*/  LDL.LU R104, [R1+0x18] ;  /* 0x0000180001687983 */ /* 0x000f220000300800 */
[----:B------:R-:W-:Y:S01]  /*5310*/  F2FP.BF16.F32.PACK_AB R17, R4, R17 ;  /* 0x000000110411723e */ /* 0x000fe200000010ff */
[----:B------:R-:W-:Y:S01]  /*5320*/  FMUL.FTZ R7, R7, UR47 ;  /* 0x0000002f07077c20 */ /* 0x000fe20008410000 */
[----:B------:R-:W-:Y:S01]  /*5330*/  FADD.FTZ R4, -R109, R45 ;  /* 0x0000002d6d047221 */ /* 0x000fe20000010100 */
[----:B------:R-:W-:Y:S01]  /*5340*/  F2FP.BF16.F32.PACK_AB R0, R9, R13 ;  /* 0x0000000d0900723e */ /* 0x000fe200000010ff */
[----:B------:R-:W-:Y:S01]  /*5350*/  FMUL.FTZ R5, R5, UR47 ;  /* 0x0000002f05057c20 */ /* 0x000fe20008410000 */
[----:B------:R-:W-:Y:S01]  /*5360*/  FMUL.FTZ R18, R7, R25 ;  /* 0x0000001907127220 */ /* 0x000fe20000410000 */
[----:B------:R-:W-:Y:S01]  /*5370*/  FMUL.FTZ R4, R205, R4 ;  /* 0x00000004cd047220 */ /* 0x000fe20000410000 */
[----:B------:R-:W-:Y:S01]  /*5380*/  FFMA.FTZ R7, -R225, R225, 1 ;  /* 0x3f800000e1077423 */ /* 0x000fe200000101e1 */
[----:B------:R1:W-:Y:S01]  /*5390*/  STS [R235+0xa000], R0 ;  /* 0x00a00000eb007388 */ /* 0x0003e20000000800 */
[----:B------:R-:W-:Y:S01]  /*53a0*/  FFMA.FTZ R6, -R220, R220, 1 ;  /* 0x3f800000dc067423 */ /* 0x000fe200000101dc */
[----:B------:R-:W-:Y:S01]  /*53b0*/  FMUL.FTZ R13, R5, R4 ;  /* 0x00000004050d7220 */ /* 0x000fe20000410000 */
[----:B------:R-:W-:Y:S01]  /*53c0*/  FMUL.FTZ R7, R7, UR47 ;  /* 0x0000002f07077c20 */ /* 0x000fe20008410000 */
[----:B------:R-:W-:Y:S01]  /*53d0*/  FFMA.FTZ R4, -R207, R207, 1 ;  /* 0x3f800000cf047423 */ /* 0x000fe200000101cf */
[----:B------:R-:W-:Y:S01]  /*53e0*/  FFMA.FTZ R5, -R201, R201, 1 ;  /* 0x3f800000c9057423 */ /* 0x000fe200000101c9 */
[----:B------:R-:W-:Y:S01]  /*53f0*/  FMUL.FTZ R6, R6, UR47 ;  /* 0x0000002f06067c20 */ /* 0x000fe20008410000 */
[----:B------:R-:W-:Y:S01]  /*5400*/  FMUL.FTZ R16, R7, R41 ;  /* 0x0000002907107220 */ /* 0x000fe20000410000 */
[----:B------:R-:W-:Y:S01]  /*5410*/  FMUL.FTZ R7, R4, UR47 ;  /* 0x0000002f04077c20 */ /* 0x000fe20008410000 */
[----:B------:R-:W-:Y:S01]  /*5420*/  FFMA.FTZ R4, -R204, R204, 1 ;  /* 0x3f800000cc047423 */ /* 0x000fe200000101cc */
[----:B------:R-:W-:Y:S01]  /*5430*/  FMUL.FTZ R5, R5, UR47 ;  /* 0x0000002f05057c20 */ /* 0x000fe20008410000 */
[----:B------:R-:W-:Y:S01]  /*5440*/  FMUL.FTZ R44, R6, R44 ;  /* 0x0000002c062c7220 */ /* 0x000fe20000410000 */
[----:B------:R-:W-:Y:S01]  /*5450*/  FFMA.FTZ R6, -R208, R208, 1 ;  /* 0x3f800000d0067423 */ /* 0x000fe200000101d0 */
[----:B------:R-:W-:Y:S01]  /*5460*/  FMUL.FTZ R4, R4, UR47 ;  /* 0x0000002f04047c20 */ /* 0x000fe20008410000 */
[----:B------:R-:W-:Y:S01]  /*5470*/  FMUL.FTZ R60, R5, R60 ;  /* 0x0000003c053c7220 */ /* 0x000fe20000410000 */
[----:B------:R-:W-:Y:S01]  /*5480*/  FMUL.FTZ R56, R7, R56 ;  /* 0x0000003807387220 */ /* 0x000fe20000410000 */
[----:B------:R-:W-:Y:S01]  /*5490*/  FMUL.FTZ R6, R6, UR47 ;  /* 0x0000002f06067c20 */ /* 0x000fe20008410000 */
[----:B------:R-:W-:Y:S01]  /*54a0*/  FMUL.FTZ R61, R4, R61 ;  /* 0x0000003d043d7220 */ /* 0x000fe20000410000 */
[----:B------:R-:W-:Y:S01]  /*54b0*/  FADD.FTZ R4, -R108, R11 ;  /* 0x0000000b6c047221 */ /* 0x000fe20000010100 */
[----:B------:R-:W-:Y:S01]  /*54c0*/  F2FP.BF16.F32.PACK_AB R19, R19, R12 ;  /* 0x0000000c1313723e */ /* 0x000fe200000010ff */
[----:B------:R-:W-:Y:S01]  /*54d0*/  FMUL.FTZ R12, R6, R57 ;  /* 0x00000039060c7220 */ /* 0x000fe20000410000 */
[----:B------:R-:W-:Y:S01]  /*54e0*/  FFMA.FTZ R8, -R248, R248, 1 ;  /* 0x3f800000f8087423 */ /* 0x000fe200000101f8 */
[----:B------:R-:W-:Y:S01]  /*54f0*/  FMUL.FTZ R5, R103, R4 ;  /* 0x0000000467057220 */ /* 0x000fe20000410000 */
[----:B------:R-:W4:Y:S01]  /*5500*/  LDC R28, c[0x0][0x2dc] ;  /* 0x0000b700ff1c7b82 */ /* 0x000f220000000800 */
[----:B------:R-:W4:Y:S01]  /*5510*/  LDL.LU R103, [R1+0x34] ;  /* 0x0000340001677983 */ /* 0x000f220000300800 */
[----:B------:R-:W-:Y:S01]  /*5520*/  FFMA.FTZ R4, -R101, R101, 1 ;  /* 0x3f80000065047423 */ /* 0x000fe20000010165 */
[----:B------:R-:W-:Y:S01]  /*5530*/  F2FP.BF16.F32.PACK_AB R13, R13, R44 ;  /* 0x0000002c0d0d723e */ /* 0x000fe200000010ff */
[----:B-1----:R-:W-:Y:S01]  /*5540*/  FFMA.FTZ R0, -R113, R113, 1 ;  /* 0x3f80000071007423 */ /* 0x002fe20000010171 */
[----:B------:R-:W4:Y:S01]  /*5550*/  LDL.LU R101, [R1+0x30] ;  /* 0x0000300001657983 */ /* 0x000f220000300800 */
[----:B------:R-:W-:Y:S01]  /*5560*/  FMUL.FTZ R7, R4, UR47 ;  /* 0x0000002f04077c20 */ /* 0x000fe20008410000 */
[----:B------:R-:W-:Y:S01]  /*5570*/  FMUL.FTZ R8, R8, UR47 ;  /* 0x0000002f08087c20 */ /* 0x000fe20008410000 */
[----:B------:R-:W-:Y:S01]  /*5580*/  FMUL.FTZ R6, R0, UR47 ;  /* 0x0000002f00067c20 */ /* 0x000fe20008410000 */
[----:B------:R-:W-:Y:S01]  /*5590*/  FMUL.FTZ R14, R112, R14 ;  /* 0x0000000e700e7220 */ /* 0x000fe20000410000 */
[----:B------:R-:W-:Y:S01]  /*55a0*/  FMUL.FTZ R10, R7, R10 ;  /* 0x0000000a070a7220 */ /* 0x000fe20000410000 */
[----:B------:R-:W-:Y:S01]  /*55b0*/  FMUL.FTZ R24, R8, R24 ;  /* 0x0000001808187220 */ /* 0x000fe20000410000 */
[----:B------:R-:W-:Y:S01]  /*55c0*/  FFMA.FTZ R8, -R226, R226, 1 ;  /* 0x3f800000e2087423 */ /* 0x000fe200000101e2 */
[----:B------:R-:W-:Y:S01]  /*55d0*/  FMUL.FTZ R6, R6, R5 ;  /* 0x0000000506067220 */ /* 0x000fe20000410000 */
[----:B------:R-:W-:Y:S02]  /*55e0*/  F2FP.BF16.F32.PACK_AB R12, R12, R56 ;  /* 0x000000380c0c723e */ /* 0x000fe400000010ff */
[----:B------:R-:W-:Y:S01]  /*55f0*/  FMUL.FTZ R8, R8, UR47 ;  /* 0x0000002f08087c20 */ /* 0x000fe20008410000 */
[----:B------:R-:W-:Y:S02]  /*5600*/  F2FP.BF16.F32.PACK_AB R18, R18, R24 ;  /* 0x000000181212723e */ /* 0x000fe400000010ff */
[----:B------:R-:W-:Y:S01]  /*5610*/  F2FP.BF16.F32.PACK_AB R10, R6, R10 ;  /* 0x0000000a060a723e */ /* 0x000fe200000010ff */
[----:B------:R-:W-:Y:S01]  /*5620*/  FMUL.FTZ R8, R8, R40 ;  /* 0x0000002808087220 */ /* 0x000fe20000410000 */
[----:B------:R-:W-:Y:S03]  /*5630*/  F2FP.BF16.F32.PACK_AB R11, R61, R60 ;  /* 0x0000003c3d0b723e */ /* 0x000fe600000010ff */
[----:B------:R-:W-:Y:S01]  /*5640*/  STS [R235+0xa400], R10 ;  /* 0x00a4000aeb007388 */ /* 0x000fe20000000800 */
[----:B------:R-:W-:Y:S03]  /*5650*/  F2FP.BF16.F32.PACK_AB R16, R16, R8 ;  /* 0x000000081010723e */ /* 0x000fe600000010ff */
[----:B------:R-:W-:Y:S01]  /*5660*/  STS [R234+0xa000], R19 ;  /* 0x00a00013ea007388 */ /* 0x000fe20000000800 */
[----:B--2---:R-:W-:Y:S03]  /*5670*/  FFMA.FTZ R4, -R65, R65, 1 ;  /* 0x3f80000041047423 */ /* 0x004fe60000010141 */
[----:B------:R-:W2:Y:S01]  /*5680*/  LDL.LU R65, [R1+0x14] ;  /* 0x0000140001417983 */ /* 0x000ea20000300800 */
[----:B---3--:R-:W-:Y:S01]  /*5690*/  FFMA.FTZ R0, -R64, R64, 1 ;  /* 0x3f80000040007423 */ /* 0x008fe20000010140 */
[----:B------:R-:W-:Y:S02]  /*56a0*/  FMUL.FTZ R4, R4, UR47 ;  /* 0x0000002f04047c20 */ /* 0x000fe40008410000 */
[----:B------:R-:W3:Y:S01]  /*56b0*/  LDL.LU R64, [R1+0x8] ;  /* 0x0000080001407983 */ /* 0x000ee20000300800 */
[----:B----4-:R-:W-:Y:S01]  /*56c0*/  FMUL.FTZ R26, R53, R26 ;  /* 0x0000001a351a7220 */ /* 0x010fe20000410000 */
[----:B------:R-:W-:Y:S02]  /*56d0*/  FMUL.FTZ R0, R0, UR47 ;  /* 0x0000002f00007c20 */ /* 0x000fe40008410000 */
[----:B------:R-:W4:Y:S01]  /*56e0*/  LDL.LU R53, [R1+0x4] ;  /* 0x0000040001357983 */ /* 0x000f220000300800 */
[----:B------:R-:W-:Y:S01]  /*56f0*/  FMUL.FTZ R14, R4, R14 ;  /* 0x0000000e040e7220 */ /* 0x000fe20000410000 */
[----:B------:R-:W-:Y:S01]  /*5700*/  FMUL.FTZ R27, R52, R27 ;  /* 0x0000001b341b7220 */ /* 0x000fe20000410000 */
[----:B------:R-:W-:Y:S01]  /*5710*/  FMUL.FTZ R9, R0, R15 ;  /* 0x0000000f00097220 */ /* 0x000fe20000410000 */
[----:B------:R-:W4:Y:S01]  /*5720*/  LDL.LU R52, [R1] ;  /* 0x0000000001347983 */ /* 0x000f220000300800 */
[----:B------:R-:W-:Y:S03]  /*5730*/  FFMA.FTZ R4, -R107, R107, 1 ;  /* 0x3f8000006b047423 */ /* 0x000fe6000001016b */
[----:B------:R-:W-:Y:S01]  /*5740*/  F2FP.BF16.F32.PACK_AB R9, R9, R14 ;  /* 0x0000000e0909723e */ /* 0x000fe200000010ff */
[----:B------:R-:W-:Y:S01]  /*5750*/  FFMA.FTZ R0, -R106, R106, 1 ;  /* 0x3f8000006a007423 */ /* 0x000fe2000001016a */
[----:B------:R-:W-:Y:S03]  /*5760*/  FMUL.FTZ R5, R4, UR47 ;  /* 0x0000002f04057c20 */ /* 0x000fe60008410000 */
[----:B------:R-:W-:Y:S01]  /*5770*/  STS [R234+0xa400], R9 ;  /* 0x00a40009ea007388 */ /* 0x000fe20000000800 */
[----:B------:R-:W-:Y:S01]  /*5780*/  FMUL.FTZ R8, R0, UR47 ;  /* 0x0000002f00087c20 */ /* 0x000fe20008410000 */
[----:B------:R-:W-:Y:S01]  /*5790*/  FMUL.FTZ R26, R5, R26 ;  /* 0x0000001a051a7220 */ /* 0x000fe20000410000 */
[----:B------:R-:W-:Y:S01]  /*57a0*/  FMUL.FTZ R30, R105, R30 ;  /* 0x0000001e691e7220 */ /* 0x000fe20000410000 */
[----:B------:R-:W-:Y:S01]  /*57b0*/  STS [R236+0x8000], R102 ;  /* 0x00800066ec007388 */ /* 0x000fe20000000800 */
[----:B------:R-:W-:Y:S01]  /*57c0*/  FMUL.FTZ R8, R8, R27 ;  /* 0x0000001b08087220 */ /* 0x000fe20000410000 */
[----:B------:R-:W-:Y:S02]  /*57d0*/  FMUL.FTZ R31, R104, R31 ;  /* 0x0000001f681f7220 */ /* 0x000fe40000410000 */
[----:B------:R-:W-:Y:S02]  /*57e0*/  STS [R236+0x8400], R33 ;  /* 0x00840021ec007388 */ /* 0x000fe40000000800 */
[----:B------:R-:W-:Y:S02]  /*57f0*/  F2FP.BF16.F32.PACK_AB R8, R8, R26 ;  /* 0x0000001a0808723e */ /* 0x000fe400000010ff */
[----:B------:R-:W-:Y:S04]  /*5800*/  STS [R233+0x8000], R100 ;  /* 0x00800064e9007388 */ /* 0x000fe80000000800 */
[----:B------:R-:W-:Y:S04]  /*5810*/  STS [R233+0x8400], R32 ;  /* 0x00840020e9007388 */ /* 0x000fe80000000800 */
[----:B------:R-:W-:Y:S04]  /*5820*/  STS [R236+0xa000], R18 ;  /* 0x00a00012ec007388 */ /* 0x000fe80000000800 */
[----:B------:R-:W-:Y:S04]  /*5830*/  STS [R236+0xa400], R8 ;  /* 0x00a40008ec007388 */ /* 0x000fe80000000800 */
[----:B------:R-:W-:Y:S01]  /*5840*/  STS [R233+0xa000], R17 ;  /* 0x00a00011e9007388 */ /* 0x000fe20000000800 */
[----:B------:R-:W-:Y:S01]  /*5850*/  FFMA.FTZ R4, -R103, R103, 1 ;  /* 0x3f80000067047423 */ /* 0x000fe20000010167 */
[----:B------:R-:W-:Y:S03]  /*5860*/  FFMA.FTZ R0, -R101, R101, 1 ;  /* 0x3f80000065007423 */ /* 0x000fe60000010165 */
[----:B------:R-:W-:Y:S01]  /*5870*/  FMUL.FTZ R4, R4, UR47 ;  /* 0x0000002f04047c20 */ /* 0x000fe20008410000 */
[----:B------:R-:W-:Y:S03]  /*5880*/  FMUL.FTZ R0, R0, UR47 ;  /* 0x0000002f00007c20 */ /* 0x000fe60008410000 */
[----:B------:R-:W-:Y:S01]  /*5890*/  FMUL.FTZ R30, R4, R30 ;  /* 0x0000001e041e7220 */ /* 0x000fe20000410000 */
[----:B------:R-:W-:Y:S01]  /*58a0*/  FMUL.FTZ R31, R0, R31 ;  /* 0x0000001f001f7220 */ /* 0x000fe20000410000 */
[----:B------:R-:W-:Y:S04]  /*58b0*/  FADD.FTZ R0, -R108, R47 ;  /* 0x0000002f6c007221 */ /* 0x000fe80000010100 */
[----:B------:R-:W-:Y:S01]  /*58c0*/  FMUL.FTZ R0, R243, R0 ;  /* 0x00000000f3007220 */ /* 0x000fe20000410000 */
[----:B--2---:R-:W-:Y:S01]  /*58d0*/  FFMA.FTZ R7, -R65, R65, 1 ;  /* 0x3f80000041077423 */ /* 0x004fe20000010141 */
[----:B---3--:R-:W-:Y:S03]  /*58e0*/  FFMA.FTZ R6, -R64, R64, 1 ;  /* 0x3f80000040067423 */ /* 0x008fe60000010140 */
[----:B------:R-:W-:Y:S01]  /*58f0*/  FMUL.FTZ R7, R7, UR47 ;  /* 0x0000002f07077c20 */ /* 0x000fe20008410000 */
[----:B------:R-:W-:Y:S01]  /*5900*/  FMUL.FTZ R6, R6, UR47 ;  /* 0x0000002f06067c20 */ /* 0x000fe20008410000 */
[----:B----4-:R-:W-:Y:S02]  /*5910*/  FFMA.FTZ R5, -R53, R53, 1 ;  /* 0x3f80000035057423 */ /* 0x010fe40000010135 */
[----:B------:R-:W-:Y:S01]  /*5920*/  FMUL.FTZ R42, R7, R42 ;  /* 0x0000002a072a7220 */ /* 0x000fe20000410000 */
[----:B------:R-:W-:Y:S01]  /*5930*/  FFMA.FTZ R7, -R242, R242, 1 ;  /* 0x3f800000f2077423 */ /* 0x000fe200000101f2 */
[----:B------:R-:W-:Y:S01]  /*5940*/  FMUL.FTZ R43, R6, R43 ;  /* 0x0000002b062b7220 */ /* 0x000fe20000410000 */
[----:B------:R-:W-:Y:S01]  /*5950*/  FFMA.FTZ R6, -R239, R239, 1 ;  /* 0x3f800000ef067423 */ /* 0x000fe200000101ef */
[----:B------:R-:W-:Y:S01]  /*5960*/  FFMA.FTZ R4, -R52, R52, 1 ;  /* 0x3f80000034047423 */ /* 0x000fe20000010134 */
[----:B------:R-:W-:Y:S01]  /*5970*/  FMUL.FTZ R5, R5, UR47 ;  /* 0x0000002f05057c20 */ /* 0x000fe20008410000 */
[----:B------:R-:W-:Y:S01]  /*5980*/  FMUL.FTZ R7, R7, UR47 ;  /* 0x0000002f07077c20 */ /* 0x000fe20008410000 */
[----:B------:R-:W-:Y:S01]  /*5990*/  FMUL.FTZ R6, R6, UR47 ;  /* 0x0000002f06067c20 */ /* 0x000fe20008410000 */
[----:B------:R-:W-:Y:S01]  /*59a0*/  FMUL.FTZ R4, R4, UR47 ;  /* 0x0000002f04047c20 */ /* 0x000fe20008410000 */
[----:B------:R-:W-:Y:S01]  /*59b0*/  FMUL.FTZ R46, R5, R46 ;  /* 0x0000002e052e7220 */ /* 0x000fe20000410000 */
[----:B------:R-:W-:Y:S01]  /*59c0*/  FFMA.FTZ R5, -R237, R237, 1 ;  /* 0x3f800000ed057423 */ /* 0x000fe200000101ed */
[----:B------:R-:W-:Y:S01]  /*59d0*/  FMUL.FTZ R59, R6, R59 ;  /* 0x0000003b063b7220 */ /* 0x000fe20000410000 */
[----:B------:R-:W-:Y:S01]  /*59e0*/  F2FP.BF16.F32.PACK_AB R6, R31, R30 ;  /* 0x0000001e1f06723e */ /* 0x000fe200000010ff */
[----:B------:R-:W-:Y:S01]  /*59f0*/  FMUL.FTZ R14, R4, R0 ;  /* 0x00000000040e7220 */ /* 0x000fe20000410000 */
[----:B------:R-:W-:Y:S01]  /*5a00*/  FMUL.FTZ R5, R5, UR47 ;  /* 0x0000002f05057c20 */ /* 0x000fe20008410000 */
[----:B------:R-:W-:Y:S01]  /*5a10*/  FADD.FTZ R0, -R108, R63 ;  /* 0x0000003f6c007221 */ /* 0x000fe20000010100 */
[----:B------:R-:W-:Y:S01]  /*5a20*/  FFMA.FTZ R4, -R238, R238, 1 ;  /* 0x3f800000ee047423 */ /* 0x000fe200000101ee */
[----:B------:R-:W-:Y:S01]  /*5a30*/  STS [R233+0xa400], R6 ;  /* 0x00a40006e9007388 */ /* 0x000fe20000000800 */
[----:B------:R-:W-:Y:S01]  /*5a40*/  FMUL.FTZ R62, R5, R62 ;  /* 0x0000003e053e7220 */ /* 0x000fe20000410000 */
        /* <DEDUP_REMOVED lines=10> */
[----:B------:R-:W-:Y:S03]  /*5af0*/  F2FP.BF16.F32.PACK_AB R7, R7, R62 ;  /* 0x0000003e0707723e */ /* 0x000fe600000010ff */
        /* <DEDUP_REMOVED lines=78> */
[----:B------:R-:W2:Y:S01]  /*5fe0*/  LDL.LU.64 R34, [R1+0x40] ;  /* 0x0000400001227983 */ /* 0x000ea20000300a00 */
[----:B------:R-:W1:Y:S03]  /*5ff0*/  LDC R7, c[0x0][0x420] ;  /* 0x00010800ff077b82 */ /* 0x000e660000000800 */
[----:B------:R-:W3:Y:S05]  /*6000*/  LDL R28, [R1+0x94] ;  /* 0x00009400011c7983 */ /* 0x000eea0000100800 */
[----:B------:R-:W4:Y:S01]  /*6010*/  LDC R8, c[0x0][0x424] ;  /* 0x00010900ff087b82 */ /* 0x000f220000000800 */
[----:B---3--:R-:W-:Y:S01]  /*6020*/  LEA R6, R28, UR5, 0x1 ;  /* 0x000000051c067c11 */ /* 0x008fe2000f8e08ff */
[C---:B-1----:R-:W-:Y:S05]  /*6030*/  IMAD.U32 R4, R7.reuse, -0x80, RZ ;  /* 0xffffff8007047824 */ /* 0x042fea00078e00ff */
        /* <DEDUP_REMOVED lines=9> */
[----:B----4-:R-:W-:Y:S03]  /*60d0*/  LEA.HI.X R5, R7, R11, R8, 0x7, P0 ;  /* 0x0000000b07057211 */ /* 0x010fe600000f3c08 */
[----:B------:R1:W-:Y:S04]  /*60e0*/  STL.64 [R1+0x40], R10 ;  /* 0x0000400a01007387 */ /* 0x0003e80000100a00 */
[----:B------:R1:W-:Y:S04]  /*60f0*/  LDGSTS.E.BYPASS.LTC128B.128 [R6+0x5000], desc[UR20][R4.64] ;  /* 0x0500000004067fae */ /* 0x0003e8000b901d54 */
[----:B------:R-:W0:Y:S02]  /*6100*/  LDGDEPBAR ;  /* 0x00000000000079af */ /* 0x000e240000000000 */
.L_x_530:
        /* <DEDUP_REMOVED lines=55> */
[----:B------:R-:W1:Y:S05]  /*6480*/  LDSM.16.M88.4 R32, [R152+0x6000] ;  /* 0x006000009820783b */ /* 0x000e6a0000000200 */
[----:B------:R-:W-:Y:S01]  /*6490*/  HMMA.16816.F32.BF16 R16, R36, R42, R16 ;  /* 0x0000002a2410723c */ /* 0x000fe20000041810 */
[----:B------:R-:W-:Y:S05]  /*64a0*/  IMAD.U32 R0, RZ, RZ, UR43 ;  /* 0x0000002bff007e24 */ /* 0x000fea000f8e00ff */
[-C--:B------:R-:W-:Y:S06]  /*64b0*/  HMMA.16816.F32.BF16 R4, R20, R48.reuse, R4 ;  /* 0x000000301404723c */ /* 0x080fec0000041804 */
[C---:B------:R-:W-:Y:S06]  /*64c0*/  HMMA.16816.F32.BF16 R8, R44.reuse, R48, R8 ;  /* 0x000000302c08723c */ /* 0x040fec0000041808 */
[-C--:B------:R-:W-:Y:S06]  /*64d0*/  HMMA.16816.F32.BF16 R12, R44, R50.reuse, R12 ;  /* 0x000000322c0c723c */ /* 0x080fec000004180c */
[----:B------:R-:W-:Y:S06]  /*64e0*/  HMMA.16816.F32.BF16 R16, R20, R50, R16 ;  /* 0x000000321410723c */ /* 0x000fec0000041810 */
[-C--:B------:R-:W-:Y:S01]  /*64f0*/  HMMA.16816.F32.BF16 R4, R24, R28.reuse, R4 ;  /* 0x0000001c1804723c */ /* 0x080fe20000041804 */
[----:B------:R-:W-:Y:S04]  /*6500*/  IMAD.U32 R22, RZ, RZ, UR44 ;  /* 0x0000002cff167e24 */ /* 0x000fe8000f8e00ff */
[----:B------:R-:W-:Y:S01]  /*6510*/  IMAD.U32 R23, RZ, RZ, UR44 ;  /* 0x0000002cff177e24 */ /* 0x000fe2000f8e00ff */
[C---:B-1----:R-:W-:Y:S05]  /*6520*/  HMMA.16816.F32.BF16 R8, R32.reuse, R28, R8 ;  /* 0x0000001c2008723c */ /* 0x042fea0000041808 */
[-C--:B------:R-:W-:Y:S01]  /*6530*/  LEA R22, P1, R22, R162.reuse, 0x2 ;  /* 0x000000a216167211 */ /* 0x080fe200078210ff */
[-C--:B------:R-:W-:Y:S01]  /*6540*/  HMMA.16816.F32.BF16 R12, R32, R30.reuse, R12 ;  /* 0x0000001e200c723c */ /* 0x080fe2000004180c */
[----:B------:R-:W-:Y:S04]  /*6550*/  IMAD.U32 R28, RZ, RZ, UR43 ;  /* 0x0000002bff1c7e24 */ /* 0x000fe8000f8e00ff */
[-C--:B------:R-:W-:Y:S01]  /*6560*/  LEA.HI.X.SX32 R23, R23, R163.reuse, 0x2, P1 ;  /* 0x000000a317177211 */ /* 0x080fe200008f16ff */
[----:B------:R-:W-:Y:S07]  /*6570*/  HMMA.16816.F32.BF16 R16, R24, R30, R16 ;  /* 0x0000001e1810723c */ /* 0x000fee0000041810 */
[----:B------:R-:W-:Y:S01]  /*6580*/  IMAD.U32 R24, RZ, RZ, UR41 ;  /* 0x00000029ff187e24 */ /* 0x000fe2000f8e00ff */
[----:B--2---:R-:W-:Y:S01]  /*6590*/  @P2 IADD3 R20, P0, R57, UR8, RZ ;  /* 0x0000000839142c10 */ /* 0x004fe2000ff1e0ff */
[----:B------:R-:W-:Y:S03]  /*65a0*/  @UP2 UIADD3 UR8, UP1, UR8, -0x200, URZ ;  /* 0xfffffe0008082890 */ /* 0x000fe6000ff3e03f */
[----:B---3--:R-:W-:Y:S01]  /*65b0*/  @P2 IADD3.X R21, R56, UR9, RZ, P0, !PT ;  /* 0x0000000938152c10 */ /* 0x008fe200087fe4ff */
[----:B------:R-:W-:Y:S01]  /*65c0*/  @UP2 UIADD3.X UR9, UR9, -0x1, URZ, UP1, !UPT ;  /* 0xffffffff09092890 */ /* 0x000fe20008ffe43f */
[-C--:B------:R-:W-:Y:S03]  /*65d0*/  LEA R28, P0, R28, R162.reuse, 0x2 ;  /* 0x000000a21c1c7211 */ /* 0x080fe600078010ff */
[----:B----4-:R-:W2:Y:S01]  /*65e0*/  @P2 LDG.E R52, desc[UR20][R20.64+0x120] ;  /* 0x0001201414342981 */ /* 0x010ea2000c1e1900 */
[-C--:B------:R-:W-:Y:S01]  /*65f0*/  LEA.HI.X.SX32 R29, R0, R163.reuse, 0x2, P0 ;  /* 0x000000a3001d7211 */ /* 0x080fe200000f16ff */
[----:B------:R-:W-:Y:S01]  /*6600*/  IMAD.U32 R0, RZ, RZ, UR41 ;  /* 0x00000029ff007e24 */ /* 0x000fe2000f8e00ff */
[-C--:B------:R-:W-:Y:S01]  /*6610*/  LEA R24, P0, R24, R162.reuse, 0x2 ;  /* 0x000000a218187211 */ /* 0x080fe200078010ff */
[----:B-----5:R-:W3:Y:S03]  /*6620*/  @P2 LDG.E R53, desc[UR20][R20.64+0x100] ;  /* 0x0001001414352981 */ /* 0x020ee6000c1e1900 */
[-C--:B------:R-:W-:Y:S01]  /*6630*/  LEA.HI.X.SX32 R25, R0, R163.reuse, 0x2, P0 ;  /* 0x000000a300197211 */ /* 0x080fe200000f16ff */
[----:B------:R-:W4:Y:S01]  /*6640*/  @P2 LDG.E R54, desc[UR20][R20.64+0x20] ;  /* 0x0000201414362981 */ /* 0x000f22000c1e1900 */
[----:B------:R-:W-:Y:S03]  /*6650*/  IMAD.U32 R0, RZ, RZ, UR37 ;  /* 0x00000025ff007e24 */ /* 0x000fe6000f8e00ff */
[----:B------:R1:W5:Y:S04]  /*6660*/  @P2 LDG.E R55, desc[UR20][R20.64] ;  /* 0x0000001414372981 */ /* 0x000368000c1e1900 */
[----:B------:R1:W-:Y:S04]  /*6670*/  REDG.E.ADD.F32.FTZ.RN.STRONG.GPU desc[UR20][R162.64], R4 ;  /* 0x00000004a20079a6 */ /* 0x0003e8000c10f394 */
[----:B------:R1:W-:Y:S04]  /*6680*/  REDG.E.ADD.F32.FTZ.RN.STRONG.GPU desc[UR20][R22.64], R5 ;  /* 0x00000005160079a6 */ /* 0x0003e8000c10f394 */
[----:B------:R1:W-:Y:S04]  /*6690*/  REDG.E.ADD.F32.FTZ.RN.STRONG.GPU desc[UR20][R28.64], R6 ;  /* 0x000000061c0079a6 */ /* 0x0003e8000c10f394 */
[----:B------:R1:W-:Y:S04]  /*66a0*/  REDG.E.ADD.F32.FTZ.RN.STRONG.GPU desc[UR20][R24.64], R7 ;  /* 0x00000007180079a6 */ /* 0x0003e8000c10f394 */
[----:B------:R-:W-:Y:S04]  /*66b0*/  LDSM.16.MT88.4 R24, [R2+0xc800] ;  /* 0x00c800000218783b */ /* 0x000fe80000004200 */
[----:B------:R-:W-:Y:S01]  /*66c0*/  LDSM.16.MT88.4 R28, [R3+0x800] ;  /* 0x00080000031c783b */ /* 0x000fe20000004200 */
[----:B-1----:R-:W-:Y:S05]  /*66d0*/  IMAD.U32 R20, RZ, RZ, UR38 ;  /* 0x00000026ff147e24 */ /* 0x002fea000f8e00ff */
[-C--:B------:R-:W-:Y:S01]  /*66e0*/  LEA R20, P1, R20, R162.reuse, 0x2 ;  /* 0x000000a214147211 */ /* 0x080fe200078210ff */
[----:B------:R-:W-:Y:S02]  /*66f0*/  IMAD.U32 R4, RZ, RZ, UR37 ;  /* 0x00000025ff047e24 */ /* 0x000fe4000f8e00ff */
[----:B------:R-:W-:Y:S03]  /*6700*/  IMAD.U32 R22, RZ, RZ, UR40 ;  /* 0x00000028ff167e24 */ /* 0x000fe6000f8e00ff */
[-C--:B------:R-:W-:Y:S01]  /*6710*/  LEA R4, P0, R4, R162.reuse, 0x2 ;  /* 0x000000a204047211 */ /* 0x080fe200078010ff */
[----:B------:R-:W-:Y:S02]  /*6720*/  IMAD.U32 R5, RZ, RZ, UR38 ;  /* 0x00000026ff057e24 */ /* 0x000fe4000f8e00ff */
[----:B------:R-:W-:Y:S03]  /*6730*/  IMAD.U32 R6, RZ, RZ, UR40 ;  /* 0x00000028ff067e24 */ /* 0x000fe6000f8e00ff */
[-C--:B------:R-:W-:Y:S01]  /*6740*/  LEA.HI.X.SX32 R21, R5, R163.reuse, 0x2, P1 ;  /* 0x000000a305157211 */ /* 0x080fe200008f16ff */
[----:B------:R-:W-:Y:S01]  /*6750*/  IMAD.U32 R7, RZ, RZ, UR35 ;  /* 0x00000023ff077e24 */ /* 0x000fe2000f8e00ff */
[-C--:B------:R-:W-:Y:S01]  /*6760*/  LEA.HI.X.SX32 R5, R0, R163.reuse, 0x2, P0 ;  /* 0x000000a300057211 */ /* 0x080fe200000f16ff */
[----:B------:R-:W-:Y:S01]  /*6770*/  IMAD.U32 R0, RZ, RZ, UR36 ;  /* 0x00000024ff007e24 */ /* 0x000fe2000f8e00ff */
[----:B--2---:R-:W-:Y:S04]  /*6780*/  @P2 STL [R1+0x74], R52 ;  /* 0x0000743401002387 */ /* 0x004fe80000100800 */
[----:B---3--:R-:W-:Y:S04]  /*6790*/  @P2 STL [R1+0x78], R53 ;  /* 0x0000783501002387 */ /* 0x008fe80000100800 */
[----:B----4-:R-:W-:Y:S04]  /*67a0*/  @P2 STL [R1+0x7c], R54 ;  /* 0x00007c3601002387 */ /* 0x010fe80000100800 */
[----:B-----5:R-:W-:Y:S01]  /*67b0*/  @P2 STL [R1+0x80], R55 ;  /* 0x0000803701002387 */ /* 0x020fe20000100800 */
[-C--:B------:R-:W-:Y:S04]  /*67c0*/  LEA R22, P2, R22, R162.reuse, 0x2 ;  /* 0x000000a216167211 */ /* 0x080fe800078410ff */
[-C--:B------:R-:W-:Y:S01]  /*67d0*/  LEA.HI.X.SX32 R23, R6, R163.reuse, 0x2, P2 ;  /* 0x000000a306177211 */ /* 0x080fe200010f16ff */
[----:B------:R-:W-:Y:S04]  /*67e0*/  IMAD.U32 R6, RZ, RZ, UR34 ;  /* 0x00000022ff067e24 */ /* 0x000fe8000f8e00ff */
[----:B------:R1:W-:Y:S01]  /*67f0*/  REDG.E.ADD.F32.FTZ.RN.STRONG.GPU desc[UR20][R22.64], R8 ;  /* 0x00000008160079a6 */ /* 0x0003e2000c10f394 */
[-C--:B------:R-:W-:Y:S03]  /*6800*/  LEA R6, P1, R6, R162.reuse, 0x2 ;  /* 0x000000a206067211 */ /* 0x080fe600078210ff */
[----:B------:R2:W-:Y:S04]  /*6810*/  REDG.E.ADD.F32.FTZ.RN.STRONG.GPU desc[UR20][R20.64], R9 ;  /* 0x00000009140079a6 */ /* 0x0005e8000c10f394 */
[----:B------:R3:W-:Y:S01]  /*6820*/  REDG.E.ADD.F32.FTZ.RN.STRONG.GPU desc[UR20][R4.64], R10 ;  /* 0x0000000a040079a6 */ /* 0x0007e2000c10f394 */
[----:B-1----:R-:W-:Y:S02]  /*6830*/  IMAD.U32 R8, RZ, RZ, UR35 ;  /* 0x00000023ff087e24 */ /* 0x002fe4000f8e00ff */
[----:B--2---:R-:W-:Y:S03]  /*6840*/  IMAD.U32 R20, RZ, RZ, UR36 ;  /* 0x00000024ff147e24 */ /* 0x004fe6000f8e00ff */
[-C--:B------:R-:W-:Y:S01]  /*6850*/  LEA R8, P2, R8, R162.reuse, 0x2 ;  /* 0x000000a208087211 */ /* 0x080fe200078410ff */
[----:B---3--:R-:W-:Y:S01]  /*6860*/  IMAD.U32 R5, RZ, RZ, UR34 ;  /* 0x00000022ff057e24 */ /* 0x008fe2000f8e00ff */
[-C--:B------:R-:W-:Y:S01]  /*6870*/  LEA R20, P0, R20, R162.reuse, 0x2 ;  /* 0x000000a214147211 */ /* 0x080fe200078010ff */
[----:B------:R-:W-:Y:S01]  /*6880*/  IMAD.U32 R4, RZ, RZ, UR33 ;  /* 0x00000021ff047e24 */ /* 0x000fe2000f8e00ff */
[-C--:B------:R-:W-:Y:S01]  /*6890*/  LEA.HI.X.SX32 R9, R7, R163.reuse, 0x2, P2 ;  /* 0x000000a307097211 */ /* 0x080fe200010f16ff */
[----:B------:R-:W-:Y:S01]  /*68a0*/  IMAD.U32 R10, RZ, RZ, UR29 ;  /* 0x0000001dff0a7e24 */ /* 0x000fe2000f8e00ff */
[-C--:B------:R-:W-:Y:S01]  /*68b0*/  LEA.HI.X.SX32 R21, R0, R163.reuse, 0x2, P0 ;  /* 0x000000a300157211 */ /* 0x080fe200000f16ff */
[----:B------:R-:W-:Y:S01]  /*68c0*/  IMAD.U32 R0, RZ, RZ, UR33 ;  /* 0x00000021ff007e24 */ /* 0x000fe2000f8e00ff */
[-C--:B------:R-:W-:Y:S02]  /*68d0*/  LEA.HI.X.SX32 R7, R5, R163.reuse, 0x2, P1 ;  /* 0x000000a305077211 */ /* 0x080fe400008f16ff */
[-C--:B------:R-:W-:Y:S01]  /*68e0*/  LEA R4, P0, R4, R162.reuse, 0x2 ;  /* 0x000000a204047211 */ /* 0x080fe200078010ff */
[----:B------:R1:W-:Y:S01]  /*68f0*/  REDG.E.ADD.F32.FTZ.RN.STRONG.GPU desc[UR20][R20.64], R11 ;  /* 0x0000000b140079a6 */ /* 0x0003e2000c10f394 */
[-C--:B------:R-:W-:Y:S02]  /*6900*/  LEA R10, P3, R10, R162.reuse, 0x2 ;  /* 0x000000a20a0a7211 */ /* 0x080fe400078610ff */
[-C--:B------:R-:W-:Y:S01]  /*6910*/  LEA.HI.X.SX32 R5, R0, R163.reuse, 0x2, P0 ;  /* 0x000000a300057211 */ /* 0x080fe200000f16ff */
[----:B------:R2:W-:Y:S01]  /*6920*/  REDG.E.ADD.F32.FTZ.RN.STRONG.GPU desc[UR20][R8.64], R16 ;  /* 0x00000010080079a6 */ /* 0x0005e2000c10f394 */
[----:B------:R-:W-:Y:S03]  /*6930*/  IMAD.U32 R0, RZ, RZ, UR32 ;  /* 0x00000020ff007e24 */ /* 0x000fe6000f8e00ff */
[----:B------:R3:W-:Y:S04]  /*6940*/  REDG.E.ADD.F32.FTZ.RN.STRONG.GPU desc[UR20][R6.64], R17 ;  /* 0x00000011060079a6 */ /* 0x0007e8000c10f394 */
[----:B------:R4:W-:Y:S04]  /*6950*/  REDG.E.ADD.F32.FTZ.RN.STRONG.GPU desc[UR20][R4.64], R18 ;  /* 0x00000012040079a6 */ /* 0x0009e8000c10f394 */
[----:B------:R-:W-:Y:S01]  /*6960*/  LDSM.16.MT88.4 R20, [R3+0x400] ;  /* 0x000400000314783b */ /* 0x000fe20000004200 */
[----:B-1----:R-:W-:Y:S02]  /*6970*/  IMAD.U32 R11, RZ, RZ, UR29 ;  /* 0x0000001dff0b7e24 */ /* 0x002fe4000f8e00ff */
[----:B--2---:R-:W-:Y:S03]  /*6980*/  IMAD.U32 R16, RZ, RZ, UR32 ;  /* 0x00000020ff107e24 */ /* 0x004fe6000f8e00ff */
[-C--:B------:R-:W-:Y:S01]  /*6990*/  LEA.HI.X.SX32 R11, R11, R163.reuse, 0x2, P3 ;  /* 0x000000a30b0b7211 */ /* 0x080fe200018f16ff */
[----:B------:R-:W-:Y:S02]  /*69a0*/  IMAD.U32 R8, RZ, RZ, UR28 ;  /* 0x0000001cff087e24 */ /* 0x000fe4000f8e00ff */
[----:B---3--:R-:W-:Y:S01]  /*69b0*/  IMAD.U32 R6, RZ, RZ, UR27 ;  /* 0x0000001bff067e24 */ /* 0x008fe2000f8e00ff */
[-C--:B------:R-:W-:Y:S01]  /*69c0*/  LEA R16, P0, R16, R162.reuse, 0x2 ;  /* 0x000000a210107211 */ /* 0x080fe200078010ff */
[----:B------:R-:W-:Y:S01]  /*69d0*/  IMAD.U32 R9, RZ, RZ, UR28 ;  /* 0x0000001cff097e24 */ /* 0x000fe2000f8e00ff */
[-C--:B------:R-:W-:Y:S01]  /*69e0*/  LEA R8, P2, R8, R162.reuse, 0x2 ;  /* 0x000000a208087211 */ /* 0x080fe200078410ff */
[----:B----4-:R-:W-:Y:S01]  /*69f0*/  IMAD.U32 R4, RZ, RZ, UR48 ;  /* 0x00000030ff047e24 */ /* 0x010fe2000f8e00ff */
[-C--:B------:R-:W-:Y:S01]  /*6a00*/  LEA.HI.X.SX32 R17, R0, R163.reuse, 0x2, P0 ;  /* 0x000000a300117211 */ /* 0x080fe200000f16ff */
[----:B------:R-:W-:Y:S01]  /*6a10*/  IMAD.U32 R7, RZ, RZ, UR27 ;  /* 0x0000001bff077e24 */ /* 0x000fe2000f8e00ff */
[-C--:B------:R-:W-:Y:S01]  /*6a20*/  LEA R6, P1, R6, R162.reuse, 0x2 ;  /* 0x000000a206067211 */ /* 0x080fe200078210ff */
[----:B------:R-:W-:Y:S01]  /*6a30*/  IMAD.U32 R5, RZ, RZ, UR48 ;  /* 0x00000030ff057e24 */ /* 0x000fe2000f8e00ff */
[-C--:B------:R-:W-:Y:S01]  /*6a40*/  LEA.HI.X.SX32 R9, R9, R163.reuse, 0x2, P2 ;  /* 0x000000a309097211 */ /* 0x080fe200010f16ff */
[----:B------:R-:W-:Y:S01]  /*6a50*/  REDG.E.ADD.F32.FTZ.RN.STRONG.GPU desc[UR20][R16.64], R19 ;  /* 0x00000013100079a6 */ /* 0x000fe2000c10f394 */
[----:B------:R-:W-:Y:S01]  /*6a60*/  LEA R4, P0, R4, R162, 0x2 ;  /* 0x000000a204047211 */ /* 0x000fe200078010ff */
[----:B------:R-:W-:Y:S01]  /*6a70*/  VIADD R0, R3, 0xffffe000 ;  /* 0xffffe00003007836 */ /* 0x000fe20000000000 */
        /* <DEDUP_REMOVED lines=11> */
[----:B------:R-:W-:Y:S01]  /*6b30*/  LDSM.16.MT88.4 R4, [R2+0x8000] ;  /* 0x008000000204783b */ /* 0x000fe20000004200 */
[----:B------:R-:W-:Y:S03]  /*6b40*/  @P0 VIADD R0, R3, 0x2000 ;  /* 0x0000200003000836 */ /* 0x000fe60000000000 */
[----:B------:R-:W1:Y:S04]  /*6b50*/  LDSM.16.MT88.4 R8, [R3] ;  /* 0x000000000308783b */ /* 0x000e680000004200 */
[----:B------:R-:W2:Y:S04]  /*6b60*/  LDSM.16.MT88.4 R12, [R2+0xc000] ;  /* 0x00c00000020c783b */ /* 0x000ea80000004200 */
[----:B------:R-:W3:Y:S01]  /*6b70*/  LDSM.16.MT88.4 R16, [R2+0x8800] ;  /* 0x008800000210783b */ /* 0x000ee20000004200 */
        /* <DEDUP_REMOVED lines=53> */
.L_x_528:
[----:B------:R-:W-:Y:S01]  /*6ed0*/  @!UPT UIADD3 URZ, URZ, URZ, URZ ;  /* 0x0000003f3f3ff290 */ /* 0x000fe2000fffe03f */
[----:B------:R-:W2:Y:S01]  /*6ee0*/  LDL R22, [R1+0x98] ;  /* 0x0000980001167983 */ /* 0x000ea20000100800 */
[----:B------:R-:W-:Y:S01]  /*6ef0*/  ULDC UR6, c[0x0][0x390] ;  /* 0x0000e40000067ab9 */ /* 0x000fe20000000800 */
[----:B-----5:R-:W3:Y:S02]  /*6f00*/  LDC.64 R10, c[0x0][0x438] ;  /* 0x00010e00ff0a7b82 */ /* 0x020ee40000000a00 */
[----:B------:R-:W4:Y:S04]  /*6f10*/  LDL R19, [R1+0x9c] ;  /* 0x00009c0001137983 */ /* 0x000f280000100800 */
[----:B------:R-:W3:Y:S01]  /*6f20*/  LDL R24, [R1+0x94] ;  /* 0x0000940001187983 */ /* 0x000ee20000100800 */
[----:B------:R-:W1:Y:S01]  /*6f30*/  S2R R14, SR_TID.X ;  /* 0x00000000000e7919 */ /* 0x000e620000002100 */
        /* <DEDUP_REMOVED lines=19> */
[----:B------:R-:W-:-:S02]  /*7070*/  F2FP.BF16.F32.PACK_AB R5, R5, R96 ;  /* 0x000000600505723e */ /* 0x000fc400000010ff */
[----:B------:R-:W1:Y:S01]  /*7080*/  LDC.64 R12, c[0x0][0x468] ;  /* 0x00011a00ff0c7b82 */ /* 0x000e620000000a00 */
[----:B------:R-:W-:Y:S01]  /*7090*/  F2FP.BF16.F32.PACK_AB R4, R4, R98 ;  /* 0x000000620404723e */ /* 0x000fe200000010ff */
[----:B------:R-:W-:Y:S01]  /*70a0*/  ULDC.64 UR8, c[0x0][0x3f0] ;  /* 0x0000fc0000087ab9 */ /* 0x000fe20000000a00 */
[----:B------:R-:W-:Y:S01]  /*70b0*/  F2FP.BF16.F32.PACK_AB R7, R7, R88 ;  /* 0x000000580707723e */ /* 0x000fe200000010ff */
[----:B------:R-:W-:Y:S01]  /*70c0*/  ULDC.64 UR6, c[0x0][0x3f8] ;  /* 0x0000fe0000067ab9 */ /* 0x000fe20000000a00 */
[----:B------:R-:W-:Y:S02]  /*70d0*/  F2FP.BF16.F32.PACK_AB R6, R6, R90 ;  /* 0x0000005a0606723e */ /* 0x000fe400000010ff */
[----:B------:R-:W-:Y:S01]  /*70e0*/  F2FP.BF16.F32.PACK_AB R3, R3, R92 ;  /* 0x0000005c0303723e */ /* 0x000fe200000010ff */
[----:B------:R-:W3:Y:S01]  /*70f0*/  LDC.64 R16, c[0x0][0x450] ;  /* 0x00011400ff107b82 */ /* 0x000ee20000000a00 */
[----:B-1----:R-:W-:Y:S02]  /*7100*/  SHF.R.S32.HI R18, RZ, 0x1f, R14 ;  /* 0x0000001fff127819 */ /* 0x002fe4000001140e */
[----:B------:R-:W-:-:S02]  /*7110*/  F2FP.BF16.F32.PACK_AB R0, R0, R94 ;  /* 0x0000005e0000723e */ /* 0x000fc400000010ff */
[----:B------:R-:W-:-:S03]  /*7120*/  LEA.HI R18, R18, R14, RZ, 0x2 ;  /* 0x0000000e12127211 */ /* 0x000fc600078f10ff */
[----:B------:R-:W1:Y:S01]  /*7130*/  LDC.64 R20, c[0x0][0x440] ;  /* 0x00011000ff147b82 */ /* 0x000e620000000a00 */
[----:B------:R-:W-:Y:S02]  /*7140*/  F2FP.BF16.F32.PACK_AB R68, R69, R68 ;  /* 0x000000444544723e */ /* 0x000fe400000010ff */
[----:B------:R-:W-:Y:S02]  /*7150*/  F2FP.BF16.F32.PACK_AB R70, R71, R70 ;  /* 0x000000464746723e */ /* 0x000fe400000010ff */
[----:B------:R-:W-:Y:S02]  /*7160*/  F2FP.BF16.F32.PACK_AB R80, R81, R80 ;  /* 0x000000505150723e */ /* 0x000fe400000010ff */
[----:B------:R-:W-:Y:S02]  /*7170*/  F2FP.BF16.F32.PACK_AB R82, R83, R82 ;  /* 0x000000525352723e */ /* 0x000fe400000010ff */
[----:B------:R-:W-:Y:S02]  /*7180*/  F2FP.BF16.F32.PACK_AB R72, R73, R72 ;  /* 0x000000484948723e */ /* 0x000fe400000010ff */
[----:B------:R-:W-:-:S02]  /*7190*/  F2FP.BF16.F32.PACK_AB R74, R75, R74 ;  /* 0x0000004a4b4a723e */ /* 0x000fc400000010ff */
[----:B------:R-:W-:Y:S02]  /*71a0*/  F2FP.BF16.F32.PACK_AB R76, R77, R76 ;  /* 0x0000004c4d4c723e */ /* 0x000fe400000010ff */
[----:B------:R-:W-:Y:S01]  /*71b0*/  F2FP.BF16.F32.PACK_AB R78, R79, R78 ;  /* 0x0000004e4f4e723e */ /* 0x000fe200000010ff */
[----:B------:R-:W-:-:S04]  /*71c0*/  IMAD R40, R12, UR23, RZ ;  /* 0x000000170c287c24 */ /* 0x000fc8000f8e02ff */
[----:B------:R-:W-:Y:S01]  /*71d0*/  IMAD R40, R13, UR15, R40 ;  /* 0x0000000f0d287c24 */ /* 0x000fe2000f8e0228 */
[----:B--2---:R-:W-:Y:S04]  /*71e0*/  STS [R22], R9 ;  /* 0x0000000916007388 */ /* 0x004fe80000000800 */
[----:B------:R-:W-:Y:S04]  /*71f0*/  STS [R22+0x200], R8 ;  /* 0x0002000816007388 */ /* 0x000fe80000000800 */
[----:B----4-:R2:W-:Y:S04]  /*7200*/  STS [R19], R5 ;  /* 0x0000000513007388 */ /* 0x0105e80000000800 */
[----:B------:R4:W-:Y:S04]  /*7210*/  STS [R19+0x200], R4 ;  /* 0x0002000413007388 */ /* 0x0009e80000000800 */
[----:B------:R-:W-:Y:S04]  /*7220*/  STS [R22+0x1000], R7 ;  /* 0x0010000716007388 */ /* 0x000fe80000000800 */
[----:B------:R-:W-:Y:S04]  /*7230*/  STS [R22+0x1200], R6 ;  /* 0x0012000616007388 */ /* 0x000fe80000000800 */
[----:B------:R3:W-:Y:S04]  /*7240*/  STS [R19+0x1000], R3 ;  /* 0x0010000313007388 */ /* 0x0007e80000000800 */
[----:B------:R1:W-:Y:S01]  /*7250*/  STS [R19+0x1200], R0 ;  /* 0x0012000013007388 */ /* 0x0003e20000000800 */
[----:B--2---:R-:W-:-:S03]  /*7260*/  LOP3.LUT R5, R18, 0xfffffffc, RZ, 0xc0, !PT ;  /* 0xfffffffc12057812 */ /* 0x004fc600078ec0ff */
[----:B------:R-:W-:Y:S01]  /*7270*/  STS [R22+0x2000], R68 ;  /* 0x0020004416007388 */ /* 0x000fe20000000800 */
[----:B----4-:R-:W-:-:S03]  /*7280*/  IADD3 R4, -R5, R14, RZ ;  /* 0x0000000e05047210 */ /* 0x010fc60007ffe1ff */
[----:B------:R-:W-:Y:S01]  /*7290*/  STS [R22+0x2200], R70 ;  /* 0x0022004616007388 */ /* 0x000fe20000000800 */
[----:B------:R-:W2:Y:S03]  /*72a0*/  LDC.64 R14, c[0x0][0x458] ;  /* 0x00011600ff0e7b82 */ /* 0x000ea60000000a00 */
[----:B------:R-:W-:Y:S01]  /*72b0*/  STS [R19+0x2000], R80 ;  /* 0x0020005013007388 */ /* 0x000fe20000000800 */
[----:B------:R-:W-:-:S03]  /*72c0*/  SHF.L.U32 R4, R4, 0x3, RZ ;  /* 0x0000000304047819 */ /* 0x000fc600000006ff */
[----:B------:R-:W-:Y:S04]  /*72d0*/  STS [R19+0x2200], R82 ;  /* 0x0022005213007388 */ /* 0x000fe80000000800 */
[----:B------:R-:W-:Y:S04]  /*72e0*/  STS [R22+0x3000], R72 ;  /* 0x0030004816007388 */ /* 0x000fe80000000800 */
[----:B------:R4:W-:Y:S04]  /*72f0*/  STS [R22+0x3200], R74 ;  /* 0x0032004a16007388 */ /* 0x0009e80000000800 */
[----:B------:R-:W-:Y:S01]  /*7300*/  STS [R19+0x3000], R76 ;  /* 0x0030004c13007388 */ /* 0x000fe20000000800 */
[----:B------:R-:W-:-:S03]  /*7310*/  SHF.R.S32.HI R5, RZ, 0x1f, R4 ;  /* 0x0000001fff057819 */ /* 0x000fc60000011404 */
[----:B------:R2:W-:Y:S01]  /*7320*/  STS [R19+0x3200], R78 ;  /* 0x0032004e13007388 */ /* 0x0005e20000000800 */
[C---:B---3--:R-:W-:Y:S01]  /*7330*/  IMAD R3, R10.reuse, UR22, RZ ;  /* 0x000000160a037c24 */ /* 0x048fe2000f8e02ff */
[----:B-1----:R-:W-:Y:S01]  /*7340*/  SHF.R.S32.HI R0, RZ, 0x2, R18 ;  /* 0x00000002ff007819 */ /* 0x002fe20000011412 */
[----:B------:R-:W-:-:S04]  /*7350*/  IMAD.WIDE.U32 R6, R10, UR14, R4 ;  /* 0x0000000e0a067c25 */ /* 0x000fc8000f8e0004 */
[----:B------:R-:W-:Y:S01]  /*7360*/  IMAD R11, R11, UR14, R3 ;  /* 0x0000000e0b0b7c24 */ /* 0x000fe2000f8e0203 */
[----:B------:R-:W-:-:S04]  /*7370*/  SHF.R.S32.HI R3, RZ, 0x1f, R0 ;  /* 0x0000001fff037819 */ /* 0x000fc80000011400 */
[----:B------:R-:W-:Y:S01]  /*7380*/  IADD3 R7, R7, R11, RZ ;  /* 0x0000000b07077210 */ /* 0x000fe20007ffe0ff */
[----:B------:R-:W-:Y:S01]  /*7390*/  IMAD R8, R3, R16, RZ ;  /* 0x0000001003087224 */ /* 0x000fe200078e02ff */
[----:B----4-:R-:W1:Y:S01]  /*73a0*/  LDC.64 R22, c[0x0][0x470] ;  /* 0x00011c00ff167b82 */ /* 0x010e620000000a00 */
[----:B------:R-:W-:-:S04]  /*73b0*/  IMAD.WIDE.U32 R12, R12, UR15, R6 ;  /* 0x0000000f0c0c7c25 */ /* 0x000fc8000f8e0006 */
[----:B--2---:R-:W-:Y:S01]  /*73c0*/  IMAD R6, R3, R14, RZ ;  /* 0x0000000e03067224 */ /* 0x004fe200078e02ff */
[----:B------:R-:W-:Y:S02]  /*73d0*/  LEA R3, R24, UR5, 0x1 ;  /* 0x0000000518037c11 */ /* 0x000fe4000f8e08ff */
[----:B------:R-:W-:Y:S01]  /*73e0*/  BAR.SYNC.DEFER_BLOCKING 0x0 ;  /* 0x0000000000007b1d */ /* 0x000fe20000010000 */
[----:B------:R-:W-:-:S04]  /*73f0*/  IMAD.WIDE.U32 R10, R0, R16, RZ ;  /* 0x00000010000a7225 */ /* 0x000fc800078e00ff */
[----:B------:R-:W-:-:S05]  /*7400*/  IMAD R8, R0, R17, R8 ;  /* 0x0000001100087224 */ /* 0x000fca00078e0208 */
[----:B------:R-:W-:Y:S01]  /*7410*/  IADD3 R9, R11, R8, RZ ;  /* 0x000000080b097210 */ /* 0x000fe20007ffe0ff */
[----:B------:R-:W-:Y:S02]  /*7420*/  IMAD.MOV.U32 R8, RZ, RZ, R10 ;  /* 0x000000ffff087224 */ /* 0x000fe400078e000a */
[----:B------:R-:W-:Y:S02]  /*7430*/  IMAD R19, R20, UR22, RZ ;  /* 0x0000001614137c24 */ /* 0x000fe4000f8e02ff */
[----:B------:R-:W-:Y:S01]  /*7440*/  IMAD.WIDE.U32 R8, R16, UR26, R8 ;  /* 0x0000001a10087c25 */ /* 0x000fe2000f8e0008 */
[----:B------:R-:W2:Y:S04]  /*7450*/  LDS.128 R36, [R3+0x6000] ;  /* 0x0060000003247984 */ /* 0x000ea80000000c00 */
[----:B------:R-:W3:Y:S04]  /*7460*/  LDS.128 R32, [R3+0x7000] ;  /* 0x0070000003207984 */ /* 0x000ee80000000c00 */
[----:B------:R-:W4:Y:S04]  /*7470*/  LDS.128 R28, [R3+0x8000] ;  /* 0x00800000031c7984 */ /* 0x000f280000000c00 */
[----:B------:R1:W4:Y:S01]  /*7480*/  LDS.128 R24, [R3+0x9000] ;  /* 0x0090000003187984 */ /* 0x0003220000000c00 */
[----:B------:R-:W-:-:S02]  /*7490*/  IMAD R18, R0, R15, R6 ;  /* 0x0000000f00127224 */ /* 0x000fc400078e0206 */
[----:B------:R-:W-:Y:S02]  /*74a0*/  IMAD R19, R21, UR14, R19 ;  /* 0x0000000e15137c24 */ /* 0x000fe4000f8e0213 */
[----:B------:R-:W-:-:S04]  /*74b0*/  IMAD.WIDE.U32 R10, R0, R14, RZ ;  /* 0x0000000e000a7225 */ /* 0x000fc800078e00ff */
[----:B------:R-:W-:Y:S01]  /*74c0*/  IMAD.WIDE.U32 R6, R20, UR14, R4 ;  /* 0x0000000e14067c25 */ /* 0x000fe2000f8e0004 */
[----:B------:R-:W-:Y:S02]  /*74d0*/  IADD3 R5, R11, R18, RZ ;  /* 0x000000120b057210 */ /* 0x000fe40007ffe0ff */
[----:B------:R-:W-:Y:S01]  /*74e0*/  MOV R4, R10 ;  /* 0x0000000a00047202 */ /* 0x000fe20000000f00 */
[----:B------:R-:W-:Y:S01]  /*74f0*/  IMAD R0, R16, UR4, RZ ;  /* 0x0000000410007c24 */ /* 0x000fe2000f8e02ff */
[----:B------:R-:W-:Y:S01]  /*7500*/  IADD3 R7, R7, R19, RZ ;  /* 0x0000001307077210 */ /* 0x000fe20007ffe0ff */
[----:B------:R-:W-:Y:S01]  /*7510*/  IMAD.IADD R11, R13, 0x1, R40 ;  /* 0x000000010d0b7824 */ /* 0x000fe200078e0228 */
[----:B-1----:R-:W-:Y:S01]  /*7520*/  IADD3 R3, P0, R12, R8, RZ ;  /* 0x000000080c037210 */ /* 0x002fe20007f1e0ff */
[----:B------:R-:W-:-:S04]  /*7530*/  IMAD R8, R22, UR23, RZ ;  /* 0x0000001716087c24 */ /* 0x000fc8000f8e02ff */
[----:B------:R-:W-:Y:S02]  /*7540*/  IMAD R10, R23, UR15, R8 ;  /* 0x0000000f170a7c24 */ /* 0x000fe4000f8e0208 */
[----:B------:R-:W-:Y:S02]  /*7550*/  IMAD R8, R17, UR26, R0 ;  /* 0x0000001a11087c24 */ /* 0x000fe4000f8e0200 */
[----:B------:R-:W-:-:S04]  /*7560*/  IMAD.WIDE.U32 R6, R22, UR15, R6 ;  /* 0x0000000f16067c25 */ /* 0x000fc8000f8e0006 */
[C---:B------:R-:W-:Y:S02]  /*7570*/  IMAD R0, R14.reuse, UR4, RZ ;  /* 0x000000040e007c24 */ /* 0x040fe4000f8e02ff */
[----:B------:R-:W-:Y:S01]  /*7580*/  IMAD.WIDE.U32 R4, R14, UR26, R4 ;  /* 0x0000001a0e047c25 */ /* 0x000fe2000f8e0004 */
[----:B------:R-:W-:Y:S02]  /*7590*/  IADD3.X R9, R11, R9, R8, P0, !PT ;  /* 0x000000090b097210 */ /* 0x000fe400007fe408 */
[----:B------:R-:W-:Y:S01]  /*75a0*/  IADD3 R7, R7, R10, RZ ;  /* 0x0000000a07077210 */ /* 0x000fe20007ffe0ff */
[----:B------:R-:W-:Y:S01]  /*75b0*/  IMAD R8, R15, UR26, R0 ;  /* 0x0000001a0f087c24 */ /* 0x000fe2000f8e0200 */
[----:B------:R-:W-:Y:S02]  /*75c0*/  IADD3 R0, P0, R6, R4, RZ ;  /* 0x0000000406007210 */ /* 0x000fe40007f1e0ff */
[----:B------:R-:W-:Y:S02]  /*75d0*/  LEA R6, P1, R3, UR8, 0x1 ;  /* 0x0000000803067c11 */ /* 0x000fe4000f8208ff */
[----:B------:R-:W-:-:S02]  /*75e0*/  IADD3.X R5, R7, R5, R8, P0, !PT ;  /* 0x0000000507057210 */ /* 0x000fc400007fe408 */
[----:B------:R-:W-:Y:S02]  /*75f0*/  LEA R4, P0, R0, UR6, 0x1 ;  /* 0x0000000600047c11 */ /* 0x000fe4000f8008ff */
[----:B------:R-:W-:Y:S02]  /*7600*/  LEA.HI.X R7, R3, UR9, R9, 0x1, P1 ;  /* 0x0000000903077c11 */ /* 0x000fe400088f0c09 */
[----:B------:R-:W-:Y:S02]  /*7610*/  LEA R10, P1, R16, R6, 0x7 ;  /* 0x00000006100a7211 */ /* 0x000fe400078238ff */
[----:B------:R-:W-:Y:S02]  /*7620*/  LEA.HI.X R5, R0, UR7, R5, 0x1, P0 ;  /* 0x0000000700057c11 */ /* 0x000fe400080f0c05 */
[----:B------:R-:W-:Y:S02]  /*7630*/  LEA R8, P0, R14, R4, 0x7 ;  /* 0x000000040e087211 */ /* 0x000fe400078038ff */
[----:B------:R-:W-:-:S02]  /*7640*/  LEA.HI.X R11, R16, R7, R17, 0x7, P1 ;  /* 0x00000007100b7211 */ /* 0x000fc400008f3c11 */
[----:B------:R-:W-:Y:S01]  /*7650*/  LEA.HI.X R9, R14, R5, R15, 0x7, P0 ;  /* 0x000000050e097211 */ /* 0x000fe200000f3c0f */
[----:B--2---:R1:W-:Y:S04]  /*7660*/  STG.E.128 desc[UR20][R6.64], R36 ;  /* 0x0000002406007986 */ /* 0x0043e8000c101d14 */
[----:B---3--:R1:W-:Y:S04]  /*7670*/  STG.E.128 desc[UR20][R10.64], R32 ;  /* 0x000000200a007986 */ /* 0x0083e8000c101d14 */
[----:B----4-:R1:W-:Y:S04]  /*7680*/  STG.E.128 desc[UR20][R4.64], R28 ;  /* 0x0000001c04007986 */ /* 0x0103e8000c101d14 */
[----:B------:R1:W-:Y:S02]  /*7690*/  STG.E.128 desc[UR20][R8.64], R24 ;  /* 0x0000001808007986 */ /* 0x0003e4000c101d14 */
.L_x_525:
        /* <DEDUP_REMOVED lines=11> */
.L_x_532:
[----:B------:R-:W-:Y:S05]  /*7750*/  EXIT ;  /* 0x000000000000794d */ /* 0x000fea0003800000 */
.L_x_534:
        /* <DEDUP_REMOVED lines=10> */
.L_x_1343:


//--------------------- .text._ZN5flash44flash_bwd_dq_dk_dv_loop_seqk_parallel_kernelI23Flash_bwd_kernel_traitsILi32ELi128ELi128ELi8ELi4ELi4ELi4ELb1ELb0EN7cutlass10bfloat16_tE19Flash_kernel_traitsILi32ELi128ELi128ELi8ES3_EELb1ELb0ELb0ELb1ELb0ELb0ELb0EEEvNS_16Flash_bwd_paramsE --------------------------
	.section	.text._ZN5flash44flash_bwd_dq_dk_dv_loop_seqk_parallel_kernelI23Flash_bwd_kernel_traitsILi32ELi128ELi128ELi8ELi4ELi4ELi4ELb1ELb0EN7cutlass10bfloat16_tE19Flash_kernel_traitsILi32ELi128ELi128ELi8ES3_EELb1ELb0ELb0ELb1ELb0ELb0ELb0EEEvNS_16Flash_bwd_paramsE,"ax",@progbits
	.align	128
        .global         _ZN5flash44flash_bwd_dq_dk_dv_loop_seqk_parallel_kernelI23Flash_bwd_kernel_traitsILi32ELi128ELi128ELi8ELi4ELi4ELi4ELb1ELb0EN7cutlass10bfloat16_tE19Flash_kernel_traitsILi32ELi128ELi128ELi8ES3_EELb1ELb0ELb0ELb1ELb0ELb0ELb0EEEvNS_16Flash_bwd_paramsE
        .type           _ZN5flash44flash_bwd_dq_dk_dv_loop_seqk_parallel_kernelI23Flash_bwd_kernel_traitsILi32ELi128ELi128ELi8ELi4ELi4ELi4ELb1ELb0EN7cutlass10bfloat16_tE19Flash_kernel_traitsILi32ELi128ELi128ELi8ES3_EELb1ELb0ELb0ELb1ELb0ELb0ELb0EEEvNS_16Flash_bwd_paramsE,@function
        .size           _ZN5flash44flash_bwd_dq_dk_dv_loop_seqk_parallel_kernelI23Flash_bwd_kernel_traitsILi32ELi128ELi128ELi8ELi4ELi4ELi4ELb1ELb0EN7cutlass10bfloat16_tE19Flash_kernel_traitsILi32ELi128ELi128ELi8ES3_EELb1ELb0ELb0ELb1ELb0ELb0ELb0EEEvNS_16Flash_bwd_paramsE,(.L_x_1344 - _ZN5flash44flash_bwd_dq_dk_dv_loop_seqk_parallel_kernelI23Flash_bwd_kernel_traitsILi32ELi128ELi128ELi8ELi4ELi4ELi4ELb1ELb0EN7cutlass10bfloat16_tE19Flash_kernel_traitsILi32ELi128ELi128ELi8ES3_EELb1ELb0ELb0ELb1ELb0ELb0ELb0EEEvNS_16Flash_bwd_paramsE)
        .other          _ZN5flash44flash_bwd_dq_dk_dv_loop_seqk_parallel_kernelI23Flash_bwd_kernel_traitsILi32ELi128ELi128ELi8ELi4ELi4ELi4ELb1ELb0EN7cutlass10bfloat16_tE19Flash_kernel_traitsILi32ELi128ELi128ELi8ES3_EELb1ELb0ELb0ELb1ELb0ELb0ELb0EEEvNS_16Flash_bwd_paramsE,@"STO_CUDA_ENTRY STV_DEFAULT"
_ZN5flash44flash_bwd_dq_dk_dv_loop_seqk_parallel_kernelI23Flash_bwd_kernel_traitsILi32ELi128ELi128ELi8ELi4ELi4ELi4ELb1ELb0EN7cutlass10bfloat16_tE19Flash_kernel_traitsILi32ELi128ELi128ELi8ES3_EELb1ELb0ELb0ELb1ELb0ELb0ELb0EEEvNS_16Flash_bwd_paramsE:
.text._ZN5flash44flash_bwd_dq_dk_dv_loop_seqk_parallel_kernelI23Flash_bwd_kernel_traitsILi32ELi128ELi128ELi8ELi4ELi4ELi4ELb1ELb0EN7cutlass10bfloat16_tE19Flash_kernel_traitsILi32ELi128ELi128ELi8ES3_EELb1ELb0ELb0ELb1ELb0ELb0ELb0EEEvNS_16Flash_bwd_paramsE:
        /* <DEDUP_REMOVED lines=50> */
[----:B------:R-:W-:Y:S01]  /*0320*/  LOP3.LUT R10, R5, 0xfffffffc, RZ, 0xc0, !PT ;  /* 0xfffffffc050a7812 */ /* 0x000fe200078ec0ff */
[----:B------:R-:W-:Y:S01]  /*0330*/  IMAD R0, R0, 0x8, R2 ;  /* 0x0000000800007824 */ /* 0x000fe200078e0202 */
[----:B------:R-:W-:Y:S02]  /*0340*/  LEA.HI R2, R4, R240, RZ, 0x3 ;  /* 0x000000f004027211 */ /* 0x000fe400078f18ff */
[----:B------:R-:W-:Y:S01]  /*0350*/  SHF.R.S32.HI R13, RZ, 0x1f, R3 ;  /* 0x0000001fff0d7819 */ /* 0x000fe20000011403 */
[----:B------:R-:W-:Y:S01]  /*0360*/  IMAD.IADD R236, R8, 0x1, -R10 ;  /* 0x0000000108ec7824 */ /* 0x000fe200078e0a0a */
[--C-:B------:R-:W-:Y:S02]  /*0370*/  SHF.R.S32.HI R251, RZ, 0x5, R6.reuse ;  /* 0x00000005fffb7819 */ /* 0x100fe40000011406 */
[----:B------:R-:W-:Y:S01]  /*0380*/  SHF.R.S32.HI R6, RZ, 0x1f, R6 ;  /* 0x0000001fff067819 */ /* 0x000fe20000011406 */
[C---:B------:R-:W-:Y:S01]  /*0390*/  IMAD.SHL.U32 R18, R236.reuse, 0x2, RZ ;  /* 0x00000002ec127824 */ /* 0x040fe200078e00ff */
[----:B------:R-:W-:Y:S01]  /*03a0*/  LEA.HI R4, R3, R3, RZ, 0x1 ;  /* 0x0000000303047211 */ /* 0x000fe200078f08ff */
[----:B------:R-:W-:Y:S01]  /*03b0*/  IMAD.SHL.U32 R236, R236, 0x8, RZ ;  /* 0x00000008ecec7824 */ /* 0x000fe200078e00ff */
[----:B------:R-:W-:-:S02]  /*03c0*/  LOP3.LUT R2, R2, 0xfffffff8, RZ, 0xc0, !PT ;  /* 0xfffffff802027812 */ /* 0x000fc400078ec0ff */
[----:B------:R-:W-:Y:S02]  /*03d0*/  LEA.HI R13, R13, R3, RZ, 0x3 ;  /* 0x000000030d0d7211 */ /* 0x000fe400078f18ff */
[----:B------:R-:W-:Y:S01]  /*03e0*/  LEA.HI R10, R6, R251, RZ, 0x2 ;  /* 0x000000fb060a7211 */ /* 0x000fe200078f10ff */
[----:B------:R-:W-:Y:S01]  /*03f0*/  IMAD.IADD R2, R240, 0x1, -R2 ;  /* 0x00000001f0027824 */ /* 0x000fe200078e0a02 */
[--C-:B------:R-:W-:Y:S02]  /*0400*/  SHF.R.S32.HI R7, RZ, 0x1, R4.reuse ;  /* 0x00000001ff077819 */ /* 0x100fe40000011404 */
[----:B------:R-:W-:Y:S02]  /*0410*/  SHF.R.S32.HI R6, RZ, 0x1f, R4 ;  /* 0x0000001fff067819 */ /* 0x000fe40000011404 */
[----:B------:R-:W-:Y:S02]  /*0420*/  LOP3.LUT R8, R4, 0x7fffffe, RZ, 0xc0, !PT ;  /* 0x07fffffe04087812 */ /* 0x000fe400078ec0ff */
[----:B------:R-:W-:-:S02]  /*0430*/  LOP3.LUT R4, R13, 0xfffffff8, RZ, 0xc0, !PT ;  /* 0xfffffff80d047812 */ /* 0x000fc400078ec0ff */
[----:B------:R-:W-:Y:S01]  /*0440*/  LEA.HI R6, R6, R7, RZ, 0x2 ;  /* 0x0000000706067211 */ /* 0x000fe200078f10ff */
[C---:B------:R-:W-:Y:S01]  /*0450*/  IMAD.IADD R17, R3.reuse, 0x1, -R8 ;  /* 0x0000000103117824 */ /* 0x040fe200078e0a08 */
[----:B------:R-:W-:Y:S01]  /*0460*/  LOP3.LUT R5, R2, 0x1, RZ, 0xc0, !PT ;  /* 0x0000000102057812 */ /* 0x000fe200078ec0ff */
[----:B------:R-:W-:Y:S01]  /*0470*/  IMAD.IADD R15, R3, 0x1, -R4 ;  /* 0x00000001030f7824 */ /* 0x000fe200078e0a04 */
[----:B------:R-:W-:Y:S01]  /*0480*/  LOP3.LUT R3, R10, 0xfffffffc, RZ, 0xc0, !PT ;  /* 0xfffffffc0a037812 */ /* 0x000fe200078ec0ff */
[----:B------:R-:W-:Y:S01]  /*0490*/  IMAD R8, R249, 0x2000, R18 ;  /* 0x00002000f9087824 */ /* 0x000fe200078e0212 */
[----:B------:R-:W-:Y:S02]  /*04a0*/  LOP3.LUT R6, R6, 0xfffffffc, RZ, 0xc0, !PT ;  /* 0xfffffffc06067812 */ /* 0x000fe400078ec0ff */
[----:B------:R-:W-:Y:S01]  /*04b0*/  ISETP.NE.U32.AND P6, PT, R5, 0x1, PT ;  /* 0x000000010500780c */ /* 0x000fe20003fc5070 */
[----:B------:R-:W-:Y:S01]  /*04c0*/  IMAD.SHL.U32 R5, R9, 0x40, RZ ;  /* 0x0000004009057824 */ /* 0x000fe200078e00ff */
[----:B------:R-:W-:Y:S01]  /*04d0*/  SHF.R.S32.HI R4, RZ, 0x1, R11 ;  /* 0x00000001ff047819 */ /* 0x000fe2000001140b */
[----:B------:R-:W-:Y:S01]  /*04e0*/  IMAD.IADD R252, R251, 0x1, -R3 ;  /* 0x00000001fbfc7824 */ /* 0x000fe200078e0a03 */
[----:B------:R-:W-:Y:S01]  /*04f0*/  LEA.HI R10, R2, R2, RZ, 0x1 ;  /* 0x00000002020a7211 */ /* 0x000fe200078f08ff */
[----:B------:R-:W-:Y:S01]  /*0500*/  IMAD.IADD R14, R7, 0x1, -R6 ;  /* 0x00000001070e7824 */ /* 0x000fe200078e0a06 */
[----:B------:R-:W-:Y:S01]  /*0510*/  LOP3.LUT R6, R5, 0x1c0, RZ, 0xc0, !PT ;  /* 0x000001c005067812 */ /* 0x000fe200078ec0ff */
[----:B------:R-:W-:Y:S01]  /*0520*/  IMAD.SHL.U32 R3, R252, 0x10, RZ ;  /* 0x00000010fc037824 */ /* 0x000fe200078e00ff */
[C---:B------:R-:W-:Y:S01]  /*0530*/  LOP3.LUT P0, RZ, R4.reuse, 0x2, RZ, 0xc0, !PT ;  /* 0x0000000204ff7812 */ /* 0x040fe2000780c0ff */
[----:B------:R-:W-:Y:S01]  /*0540*/  IMAD.SHL.U32 R5, R4, 0x40, RZ ;  /* 0x0000004004057824 */ /* 0x000fe200078e00ff */
[----:B------:R-:W-:-:S02]  /*0550*/  LOP3.LUT R7, R10, 0x3fffffe, RZ, 0xc0, !PT ;  /* 0x03fffffe0a077812 */ /* 0x000fc400078ec0ff */
[----:B------:R-:W-:Y:S02]  /*0560*/  LEA.HI.SX32 R247, R247, R3, 0x1e ;  /* 0x00000003f7f77211 */ /* 0x000fe400078ff2ff */
[----:B------:R-:W-:Y:S01]  /*0570*/  LOP3.LUT R4, R6, 0x30, R3, 0xf8, !PT ;  /* 0x0000003006047812 */ /* 0x000fe200078ef803 */
[C---:B------:R-:W-:Y:S01]  /*0580*/  IMAD.IADD R9, R2.reuse, 0x1, -R7 ;  /* 0x0000000102097824 */ /* 0x040fe200078e0a07 */
[----:B------:R-:W-:Y:S01]  /*0590*/  LOP3.LUT R3, R5, 0xc0, RZ, 0xc0, !PT ;  /* 0x000000c005037812 */ /* 0x000fe200078ec0ff */
[----:B------:R-:W-:Y:S01]  /*05a0*/  IMAD.SHL.U32 R5, R2, 0x40, RZ ;  /* 0x0000004002057824 */ /* 0x000fe200078e00ff */
[--C-:B------:R-:W-:Y:S02]  /*05b0*/  LOP3.LUT R11, R4, 0x8, R16.reuse, 0xf8, !PT ;  /* 0x00000008040b7812 */ /* 0x100fe400078ef810 */
[----:B------:R-:W-:Y:S02]  /*05c0*/  LOP3.LUT R4, R3, 0x8, R16, 0xf8, !PT ;  /* 0x0000000803047812 */ /* 0x000fe400078ef810 */
[----:B------:R-:W-:-:S02]  /*05d0*/  SHF.R.U32.HI R3, RZ, 0x3, R3 ;  /* 0x00000003ff037819 */ /* 0x000fc40000011603 */
[C---:B------:R-:W-:Y:S02]  /*05e0*/  LOP3.LUT P5, RZ, R2.reuse, 0x2, RZ, 0xc0, !PT ;  /* 0x0000000202ff7812 */ /* 0x040fe400078ac0ff */
        /* <DEDUP_REMOVED lines=9> */
[----:B------:R-:W-:Y:S01]  /*0680*/  IMAD R17, R4, 0x8, R17 ;  /* 0x0000000804117824 */ /* 0x000fe200078e0211 */
[----:B------:R-:W-:Y:S01]  /*0690*/  LEA.HI R6, R5, R5, RZ, 0x1d ;  /* 0x0000000505067211 */ /* 0x000fe200078fe8ff */
[----:B------:R-:W-:Y:S01]  /*06a0*/  IMAD R5, R252, 0x200, R18 ;  /* 0x00000200fc057824 */ /* 0x000fe200078e0212 */
[----:B------:R-:W-:Y:S01]  /*06b0*/  LOP3.LUT P3, RZ, R2, 0x2, RZ, 0xc0, !PT ;  /* 0x0000000202ff7812 */ /* 0x000fe2000786c0ff */
[--C-:B------:R-:W-:Y:S01]  /*06c0*/  IMAD R13, R4, 0x200, R3.reuse ;  /* 0x00000200040d7824 */ /* 0x100fe200078e0203 */
[----:B------:R-:W-:Y:S01]  /*06d0*/  LOP3.LUT R4, R11, R7, RZ, 0x3c, !PT ;  /* 0x000000070b047212 */ /* 0x000fe200078e3cff */
[----:B------:R-:W-:Y:S01]  /*06e0*/  IMAD.SHL.U32 R2, R2, 0x40, RZ ;  /* 0x0000004002027824 */ /* 0x000fe200078e00ff */
[----:B------:R-:W-:Y:S01]  /*06f0*/  IADD3 R224, R6, R8, R3 ;  /* 0x0000000806e07210 */ /* 0x000fe20007ffe003 */
[----:B------:R-:W-:Y:S01]  /*0700*/  IMAD R11, R9, 0x20, R5 ;  /* 0x00000020090b7824 */ /* 0x000fe200078e0205 */
[----:B------:R-:W-:Y:S01]  /*0710*/  LOP3.LUT R8, R0, 0x8, RZ, 0xc0, !PT ;  /* 0x0000000800087812 */ /* 0x000fe200078ec0ff */
[----:B------:R-:W-:Y:S01]  /*0720*/  IMAD.SHL.U32 R5, R15, 0x40, RZ ;  /* 0x000000400f057824 */ /* 0x000fe200078e00ff */
[----:B------:R-:W-:Y:S01]  /*0730*/  SEL R0, R154, 0xffffffe0, !P0 ;  /* 0xffffffe09a007807 */ /* 0x000fe20004000000 */
[----:B------:R-:W-:Y:S01]  /*0740*/  IMAD.SHL.U32 R3, R14, 0x40, RZ ;  /* 0x000000400e037824 */ /* 0x000fe200078e00ff */
[----:B------:R-:W-:Y:S01]  /*0750*/  LEA R149, R156, UR5, 0x1 ;  /* 0x000000059c957c11 */ /* 0x000fe2000f8e08ff */
[----:B------:R-:W-:Y:S01]  /*0760*/  IMAD.SHL.U32 R7, R12, 0x8, RZ ;  /* 0x000000080c077824 */ /* 0x000fe200078e00ff */
[----:B------:R-:W-:Y:S01]  /*0770*/  LOP3.LUT R2, R2, 0xc0, RZ, 0xc0, !PT ;  /* 0x000000c002027812 */ /* 0x000fe200078ec0ff */
[----:B------:R-:W-:Y:S01]  /*0780*/  IMAD.SHL.U32 R10, R12, 0x10, RZ ;  /* 0x000000100c0a7824 */ /* 0x000fe200078e00ff */
[----:B------:R-:W-:Y:S01]  /*0790*/  LOP3.LUT R5, R5, 0x1c0, RZ, 0xc0, !PT ;  /* 0x000001c005057812 */ /* 0x000fe200078ec0ff */
[----:B------:R-:W-:Y:S01]  /*07a0*/  IMAD.IADD R149, R149, 0x1, R0 ;  /* 0x0000000195957824 */ /* 0x000fe200078e0200 */
[----:B------:R-:W-:Y:S01]  /*07b0*/  LOP3.LUT R3, R3, 0xc0, RZ, 0xc0, !PT ;  /* 0x000000c003037812 */ /* 0x000fe200078ec0ff */
[----:B------:R-:W-:Y:S01]  /*07c0*/  IMAD.U32 R0, RZ, RZ, UR6 ;  /* 0x00000006ff007e24 */ /* 0x000fe2000f8e00ff */
[----:B------:R-:W-:Y:S01]  /*07d0*/  SHF.R.U32.HI R9, RZ, 0x3, R2 ;  /* 0x00000003ff097819 */ /* 0x000fe20000011602 */
[----:B------:R-:W-:Y:S01]  /*07e0*/  USHF.R.S32.HI UR6, URZ, 0x1f, UR53 ;  /* 0x0000001f3f067899 */ /* 0x000fe20008011435 */
[----:B------:R-:W-:Y:S01]  /*07f0*/  LOP3.LUT R7, R7, 0x8, RZ, 0xc0, !PT ;  /* 0x0000000807077812 */ /* 0x000fe200078ec0ff */
[----:B------:R-:W-:Y:S01]  /*0800*/  IMAD.U32 R0, RZ, RZ, UR7 ;  /* 0x00000007ff007e24 */ /* 0x000fe2000f8e00ff */
[----:B------:R-:W-:Y:S01]  /*0810*/  SHF.R.U32.HI R150, RZ, 0x3, R5 ;  /* 0x00000003ff967819 */ /* 0x000fe20000011605 */
[----:B------:R-:W-:Y:S01]  /*0820*/  USHF.R.S32.HI UR7, URZ, 0x1f, UR57 ;  /* 0x0000001f3f077899 */ /* 0x000fe20008011439 */
[----:B------:R-:W-:Y:S01]  /*0830*/  SHF.R.U32.HI R6, RZ, 0x3, R3 ;  /* 0x00000003ff067819 */ /* 0x000fe20000011603 */
[----:B------:R-:W-:Y:S01]  /*0840*/  IMAD.U32 R0, RZ, RZ, UR6 ;  /* 0x00000006ff007e24 */ /* 0x000fe2000f8e00ff */
[----:B------:R-:W-:Y:S01]  /*0850*/  LOP3.LUT R2, R9, R2, R8, 0x1e, !PT ;  /* 0x0000000209027212 */ /* 0x000fe200078e1e08 */
[----:B------:R-:W-:Y:S01]  /*0860*/  UIADD3 UR6, UR4, 0x6000, URZ ;  /* 0x0000600004067890 */ /* 0x000fe2000fffe03f */
[----:B------:R-:W-:Y:S01]  /*0870*/  LOP3.LUT R10, R8, 0x10, R10, 0xf8, !PT ;  /* 0x00000010080a7812 */ /* 0x000fe200078ef80a */
[----:B------:R-:W-:Y:S01]  /*0880*/  IMAD.U32 R0, RZ, RZ, UR7 ;  /* 0x00000007ff007e24 */ /* 0x000fe2000f8e00ff */
[----:B------:R-:W-:Y:S01]  /*0890*/  LOP3.LUT R150, R150, R5, R7, 0x1e, !PT ;  /* 0x0000000596967212 */ /* 0x000fe200078e1e07 */
[----:B------:R-:W-:Y:S01]  /*08a0*/  IMAD.IADD R5, R2, 0x1, R11 ;  /* 0x0000000102057824 */ /* 0x000fe200078e020b */
[C---:B------:R-:W-:Y:S01]  /*08b0*/  LOP3.LUT R7, R6.reuse, R3, R7, 0x1e, !PT ;  /* 0x0000000306077212 */ /* 0x040fe200078e1e07 */
[----:B------:R-:W-:Y:S01]  /*08c0*/  IMAD.SHL.U32 R2, R17, 0x20, RZ ;  /* 0x0000002011027824 */ /* 0x000fe200078e00ff */
[----:B------:R-:W-:Y:S01]  /*08d0*/  LOP3.LUT R3, R6, R10, R3, 0x1e, !PT ;  /* 0x0000000a06037212 */ /* 0x000fe200078e1e03 */
[----:B------:R-:W-:Y:S01]  /*08e0*/  IMAD.IADD R150, R13, 0x1, R150 ;  /* 0x000000010d967824 */ /* 0x000fe200078e0296 */
[----:B------:R-:W-:Y:S01]  /*08f0*/  R2P PR, R15, 0x6 ;  /* 0x000000060f007804 */ /* 0x000fe20000000000 */
[----:B------:R-:W-:Y:S01]  /*0900*/  IMAD R4, R12, 0x200, R4 ;  /* 0x000002000c047824 */ /* 0x000fe200078e0204 */
[----:B------:R-:W-:Y:S01]  /*0910*/  LEA R224, R224, UR4, 0x1 ;  /* 0x00000004e0e07c11 */ /* 0x000fe2000f8e08ff */
[----:B------:R-:W-:Y:S01]  /*0920*/  IMAD.IADD R155, R2, 0x1, R3 ;  /* 0x00000001029b7824 */ /* 0x000fe200078e0203 */
[----:B------:R-:W-:Y:S01]  /*0930*/  LEA R3, R5, UR6, 0x1 ;  /* 0x0000000605037c11 */ /* 0x000fe2000f8e08ff */
[----:B------:R-:W-:Y:S01]  /*0940*/  IMAD R161, R252, 0x200, R2 ;  /* 0x00000200fca17824 */ /* 0x000fe200078e0202 */
[----:B------:R-:W-:Y:S01]  /*0950*/  SEL R225, R225, 0x10, !P6 ;  /* 0x00000010e1e17807 */ /* 0x000fe20007000000 */
[----:B------:R-:W-:Y:S01]  /*0960*/  VIADD R223, R224, 0x40 ;  /* 0x00000040e0df7836 */ /* 0x000fe20000000000 */
[----:B------:R-:W-:Y:S01]  /*0970*/  LEA R150, R150, UR5, 0x1 ;  /* 0x0000000596967c11 */ /* 0x000fe2000f8e08ff */
[C---:B------:R-:W-:Y:S01]  /*0980*/  VIADD R0, R3.reuse, 0x20 ;  /* 0x0000002003007836 */ /* 0x040fe20000000000 */
[----:B------:R1:W-:Y:S01]  /*0990*/  STL [R1], R3 ;  /* 0x0000000301007387 */ /* 0x0003e20000100800 */
[----:B------:R-:W-:Y:S01]  /*09a0*/  @P3 VIADD R0, R3, 0xffffffe0 ;  /* 0xffffffe003003836 */ /* 0x000fe20000000000 */
[----:B------:R-:W-:Y:S01]  /*09b0*/  SEL R227, R154, 0xffffffe0, !P5 ;  /* 0xffffffe09ae37807 */ /* 0x000fe20006800000 */
[C---:B------:R-:W-:Y:S01]  /*09c0*/  @P4 VIADD R223, R224.reuse, 0xffffffc0 ;  /* 0xffffffc0e0df4836 */ /* 0x040fe20000000000 */
[----:B------:R-:W-:Y:S01]  /*09d0*/  SEL R151, R151, 0xffffffc0, !P2 ;  /* 0xffffffc097977807 */ /* 0x000fe20005000000 */
[----:B------:R-:W-:Y:S01]  /*09e0*/  IMAD.IADD R226, R224, 0x1, R225 ;  /* 0x00000001e0e27824 */ /* 0x000fe200078e02e1 */
[----:B------:R1:W-:Y:S01]  /*09f0*/  STL [R1+0x4], R0 ;  /* 0x0000040001007387 */ /* 0x0003e20000100800 */
[----:B------:R-:W-:Y:S01]  /*0a00*/  VIADD R157, R150, 0x20 ;  /* 0x00000020969d7836 */ /* 0x000fe20000000000 */
[----:B------:R-:W-:Y:S01]  /*0a10*/  LOP3.LUT P0, RZ, R14, 0x2, RZ, 0xc0, !PT ;  /* 0x000000020eff7812 */ /* 0x000fe2000780c0ff */
[----:B------:R-:W-:-:S02]  /*0a20*/  IMAD.IADD R225, R225, 0x1, R223 ;  /* 0x00000001e1e17824 */ /* 0x000fc400078e02df */
[----:B------:R-:W-:Y:S01]  /*0a30*/  @P1 VIADD R157, R150, 0xffffffe0 ;  /* 0xffffffe0969d1836 */ /* 0x000fe20000000000 */
[----:B------:R-:W-:Y:S01]  /*0a40*/  SEL R154, R154, 0xffffffe0, !P0 ;  /* 0xffffffe09a9a7807 */ /* 0x000fe20004000000 */
[----:B------:R-:W-:Y:S01]  /*0a50*/  IMAD.U32 R2, RZ, RZ, UR7 ;  /* 0x00000007ff027e24 */ /* 0x000fe2000f8e00ff */
[----:B------:R-:W-:Y:S01]  /*0a60*/  LEA R2, R4, UR4, 0x1 ;  /* 0x0000000404027c11 */ /* 0x000fe2000f8e08ff */
[--C-:B------:R-:W-:Y:S02]  /*0a70*/  IMAD.IADD R230, R224, 0x1, R227.reuse ;  /* 0x00000001e0e67824 */ /* 0x100fe400078e02e3 */
[----:B------:R-:W-:Y:S02]  /*0a80*/  IMAD.IADD R229, R226, 0x1, R227 ;  /* 0x00000001e2e57824 */ /* 0x000fe400078e02e3 */
[----:B------:R-:W-:Y:S02]  /*0a90*/  IMAD.IADD R228, R227, 0x1, R223 ;  /* 0x00000001e3e47824 */ /* 0x000fe400078e02df */
[----:B------:R-:W-:-:S02]  /*0aa0*/  IMAD.IADD R152, R150, 0x1, R151 ;  /* 0x0000000196987824 */ /* 0x000fc400078e0297 */
[----:B------:R-:W-:Y:S02]  /*0ab0*/  IMAD.IADD R161, R161, 0x1, R7 ;  /* 0x00000001a1a17824 */ /* 0x000fe400078e0207 */
[----:B------:R-:W-:Y:S02]  /*0ac0*/  IMAD.IADD R227, R227, 0x1, R225 ;  /* 0x00000001e3e37824 */ /* 0x000fe400078e02e1 */
[----:B------:R-:W-:Y:S02]  /*0ad0*/  IMAD.IADD R151, R151, 0x1, R157 ;  /* 0x0000000197977824 */ /* 0x000fe400078e029d */
[C---:B------:R-:W-:Y:S02]  /*0ae0*/  VIADD R160, R157.reuse, 0x2000 ;  /* 0x000020009da07836 */ /* 0x040fe40000000000 */
[C---:B------:R-:W-:Y:S02]  /*0af0*/  VIADD R159, R157.reuse, 0x4000 ;  /* 0x000040009d9f7836 */ /* 0x040fe40000000000 */
[----:B-1----:R-:W-:-:S07]  /*0b00*/  VIADD R158, R157, 0x6000 ;  /* 0x000060009d9e7836 */ /* 0x002fce0000000000 */
.L_x_579:
        /* <DEDUP_REMOVED lines=67> */
.L_x_535:
        /* <DEDUP_REMOVED lines=16> */
[----:B------:R-:W-:Y:S01]  /*1040*/  UIMAD UR22, UR53, UR9, UR8 ;  /* 0x00000009351672a4 */ /* 0x000fe2000f8e0208 */
[----:B------:R-:W-:-:S02]  /*1050*/  ULDC UR61, c[0x0][0x270] ;  /* 0x00009c00003d7ab9 */ /* 0x000fc40000000800 */
[----:B------:R-:W-:Y:S01]  /*1060*/  @!UP1 ULDC.64 UR8, c[0x0][0x418] ;  /* 0x0001060000089ab9 */ /* 0x000fe20000000a00 */
[----:B------:R-:W-:Y:S02]  /*1070*/  USHF.R.S32.HI UR35, URZ, 0x1f, UR59 ;  /* 0x0000001f3f237899 */ /* 0x000fe4000801143b */
[----:B------:R-:W-:Y:S02]  /*1080*/  @!UP1 UIMAD.WIDE.U32 UR32, UR53, UR8, URZ ;  /* 0x00000008352092a5 */ /* 0x000fe4000f8e003f */
[----:B------:R-:W-:Y:S02]  /*1090*/  USHF.L.U32 UR16, UR53, 0x7, URZ ;  /* 0x0000000735107899 */ /* 0x000fe4000800063f */
[----:B------:R-:W-:Y:S01]  /*10a0*/  UIMAD UR45, UR57, UR41, URZ ;  /* 0x00000029392d72a4 */ /* 0x000fe2000f8e023f */
[----:B------:R-:W-:Y:S01]  /*10b0*/  ULDC.64 UR28, c[0x0][0x240] ;  /* 0x00009000001c7ab9 */ /* 0x000fe20000000a00 */
[----:B-1----:R-:W-:Y:S01]  /*10c0*/  IABS R6, R7 ;  /* 0x0000000700067213 */ /* 0x002fe20000000000 */
[----:B------:R-:W-:Y:S01]  /*10d0*/  USEL UR31, UR16, URZ, UP2 ;  /* 0x0000003f101f7287 */ /* 0x000fe20009000000 */
[----:B------:R-:W-:Y:S01]  /*10e0*/  ISETP.NE.AND P3, PT, R7, RZ, PT ;  /* 0x000000ff0700720c */ /* 0x000fe20003f65270 */
[----:B------:R-:W-:Y:S01]  /*10f0*/  UIMAD.WIDE.U32 UR16, UR7, UR28, URZ ;  /* 0x0000001c071072a5 */ /* 0x000fe2000f8e003f */
[----:B------:R-:W1:Y:S01]  /*1100*/  I2F.RP R4, R6 ;  /* 0x0000000600047306 */ /* 0x000e620000209400 */
[----:B------:R-:W-:Y:S01]  /*1110*/  ULDC.U8 UR20, c[0x0][0x3d8] ;  /* 0x0000f60000147ab9 */ /* 0x000fe20000000000 */
[----:B------:R-:W-:-:S02]  /*1120*/  UIADD3 UR42, UR15, UR22, URZ ;  /* 0x000000160f2a7290 */ /* 0x000fc4000fffe03f */
[----:B--2---:R-:W-:Y:S02]  /*1130*/  UIMAD.WIDE.U32 UR26, UR5, UR12, URZ ;  /* 0x0000000c051a72a5 */ /* 0x004fe4000f8e003f */
[----:B------:R-:W-:Y:S02]  /*1140*/  UISETP.NE.AND UP3, UPT, UR20, URZ, UPT ;  /* 0x0000003f1400728c */ /* 0x000fe4000bf65270 */
[----:B------:R-:W-:Y:S02]  /*1150*/  UIMAD UR38, UR5, UR13, UR27 ;  /* 0x0000000d052672a4 */ /* 0x000fe4000f8e021b */
[----:B------:R-:W-:Y:S01]  /*1160*/  @!UP1 UIMAD UR5, UR58, UR8, URZ ;  /* 0x000000083a0592a4 */ /* 0x000fe2000f8e023f */
[----:B------:R-:W-:Y:S01]  /*1170*/  @UP1 ULDC.64 UR12, c[0x0][0x420] ;  /* 0x00010800000c1ab9 */ /* 0x000fe20000000a00 */
[----:B------:R-:W-:Y:S01]  /*1180*/  USEL UR55, UR14, UR16, !UP1 ;  /* 0x000000100e377287 */ /* 0x000fe2000c800000 */
[----:B-1----:R-:W1:Y:S01]  /*1190*/  MUFU.RCP R4, R4 ;  /* 0x0000000400047308 */ /* 0x002e620000001000 */
[----:B------:R-:W-:-:S02]  /*11a0*/  @!UP1 UIMAD UR30, UR53, UR9, UR5 ;  /* 0x00000009351e92a4 */ /* 0x000fc4000f8e0205 */
[----:B------:R-:W-:Y:S02]  /*11b0*/  UIADD3 UR5, UR52, 0x7f, URZ ;  /* 0x0000007f34057890 */ /* 0x000fe4000fffe03f */
[----:B------:R-:W-:Y:S02]  /*11c0*/  UIMAD.WIDE UR8, UR41, UR61, URZ ;  /* 0x0000003d290872a5 */ /* 0x000fe4000f8e023f */
[----:B------:R-:W-:Y:S02]  /*11d0*/  USHF.R.S32.HI UR19, URZ, 0x1f, UR5 ;  /* 0x0000001f3f137899 */ /* 0x000fe40008011405 */
[----:B------:R-:W-:Y:S02]  /*11e0*/  @UP1 UIMAD.WIDE.U32 UR36, UR7, UR12, URZ ;  /* 0x0000000c072412a5 */ /* 0x000fe4000f8e003f */
[----:B------:R-:W-:Y:S02]  /*11f0*/  ULEA.HI UR41, UR19, UR5, URZ, 0x7 ;  /* 0x0000000513297291 */ /* 0x000fe4000f8f383f */
[----:B------:R-:W-:-:S02]  /*1200*/  UIMAD UR5, UR35, UR53, URZ ;  /* 0x00000035230572a4 */ /* 0x000fc4000f8e023f */
[----:B------:R-:W-:Y:S01]  /*1210*/  @UP1 UIMAD UR43, UR7, UR13, UR37 ;  /* 0x0000000d072b12a4 */ /* 0x000fe2000f8e0225 */
        /* <DEDUP_REMOVED lines=8> */
[----:B------:R-:W-:Y:S01]  /*12a0*/  UIMAD.WIDE.U32 UR12, UR8, UR7, URZ ;  /* 0x00000007080c72a5 */ /* 0x000fe2000f8e003f */
[----:B------:R-:W-:Y:S01]  /*12b0*/  ULDC UR40, c[0x0][0x2c4] ;  /* 0x0000b10000287ab9 */ /* 0x000fe20000000800 */
        /* <DEDUP_REMOVED lines=10> */
[----:B------:R-:W-:Y:S02]  /*1360*/  UIMAD UR24, UR7, UR29, URZ ;  /* 0x0000001d071872a4 */ /* 0x000fe4000f8e023f */
[----:B------:R-:W-:Y:S02]  /*1370*/  USHF.L.U64.HI UR18, UR53, 0x7, UR58 ;  /* 0x0000000735127899 */ /* 0x000fe4000801023a */
[----:B------:R-:W-:Y:S01]  /*1380*/  @UP1 UIADD3 UR44, UR13, UR16, URZ ;  /* 0x000000100d2c1290 */ /* 0x000fe2000fffe03f */
[----:B------:R-:W-:Y:S01]  /*1390*/  IMAD.HI.U32 R0, R0, R3, RZ ;  /* 0x0000000300007227 */ /* 0x000fe200078e00ff */
[----:B------:R-:W-:Y:S02]  /*13a0*/  @UP3 USEL UR5, UR5, UR7, !UP1 ;  /* 0x0000000705053287 */ /* 0x000fe4000c800000 */
[----:B------:R-:W-:-:S02]  /*13b0*/  UIADD3 UR16, UR12, -0x80, URZ ;  /* 0xffffff800c107890 */ /* 0x000fc4000fffe03f */
[----:B------:R-:W-:Y:S01]  /*13c0*/  IADD3 R4, -R0, RZ, RZ ;  /* 0x000000ff00047210 */ /* 0x000fe20007ffe1ff */
[----:B------:R-:W-:Y:S01]  /*13d0*/  @UP3 ULDC UR13, c[0x0][0x2e4] ;  /* 0x0000b900000d3ab9 */ /* 0x000fe20000000800 */
[----:B------:R-:W-:Y:S02]  /*13e0*/  @UP1 UIADD3 UR42, UR17, UR24, URZ ;  /* 0x00000018112a1290 */ /* 0x000fe4000fffe03f */
[----:B------:R-:W-:Y:S01]  /*13f0*/  USEL UR34, UR18, URZ, UP2 ;  /* 0x0000003f12227287 */ /* 0x000fe20009000000 */
        /* <DEDUP_REMOVED lines=15> */
[----:B------:R-:W-:Y:S01]  /*14f0*/  UISETP.NE.AND UP4, UPT, UR21, URZ, UPT ;  /* 0x0000003f1500728c */ /* 0x000fe2000bf85270 */
[----:B------:R-:W-:Y:S01]  /*1500*/  ISETP.GE.U32.AND P0, PT, R3, R6, PT ;  /* 0x000000060300720c */ /* 0x000fe20003f06070 */
[----:B------:R-:W-:Y:S01]  /*1510*/  @UP0 ULDC.64 UR18, c[0x0][0x250] ;  /* 0x0000940000120ab9 */ /* 0x000fe20000000a00 */
[----:B------:R-:W-:Y:S01]  /*1520*/  LOP3.LUT R3, R7, UR57, RZ, 0x3c, !PT ;  /* 0x0000003907037c12 */ /* 0x000fe2000f8e3cff */
[----:B------:R-:W-:Y:S01]  /*1530*/  @UP0 ULDC.64 UR20, c[0x0][0x248] ;  /* 0x0000920000140ab9 */ /* 0x000fe20000000a00 */
[----:B------:R-:W-:-:S02]  /*1540*/  UIMAD.WIDE.U32 UR34, UR8, UR5, URZ ;  /* 0x00000005082272a5 */ /* 0x000fc4000f8e003f */
[----:B------:R-:W-:Y:S01]  /*1550*/  ISETP.GE.AND P2, PT, R3, RZ, PT ;  /* 0x000000ff0300720c */ /* 0x000fe20003f46270 */
[----:B------:R-:W-:Y:S02]  /*1560*/  UIMAD UR5, UR8, UR12, UR9 ;  /* 0x0000000c080572a4 */ /* 0x000fe4000f8e0209 */
[----:B------:R-:W-:Y:S02]  /*1570*/  @UP0 UIMAD.WIDE.U32 UR14, UR23, UR20, URZ ;  /* 0x00000014170e02a5 */ /* 0x000fe4000f8e003f */
[----:B------:R-:W-:Y:S02]  /*1580*/  @UP0 UIMAD.WIDE.U32 UR8, UR27, UR18, URZ ;  /* 0x000000121b0802a5 */ /* 0x000fe4000f8e003f */
[----:B------:R-:W-:Y:S01]  /*1590*/  @P0 IADD3 R0, R0, 0x1, RZ ;  /* 0x0000000100000810 */ /* 0x000fe20007ffe0ff */
[----:B------:R-:W-:Y:S01]  /*15a0*/  @UP0 UIMAD UR13, UR23, UR21, URZ ;  /* 0x00000015170d02a4 */ /* 0x000fe2000f8e023f */
[----:B------:R-:W-:Y:S01]  /*15b0*/  PLOP3.LUT P0, PT, PT, PT, UP3, 0x80, 0x0 ;  /* 0x000000000000781c */ /* 0x000fe20003f0f038 */
[----:B------:R-:W-:-:S02]  /*15c0*/  @UP0 UIMAD UR12, UR27, UR19, URZ ;  /* 0x000000131b0c02a4 */ /* 0x000fc4000f8e023f */
[----:B------:R-:W-:Y:S01]  /*15d0*/  IMAD.MOV.U32 R3, RZ, RZ, R0 ;  /* 0x000000ffff037224 */ /* 0x000fe200078e0000 */
[----:B------:R-:W-:Y:S02]  /*15e0*/  USEL UR47, UR38, URZ, UP4 ;  /* 0x0000003f262f7287 */ /* 0x000fe4000a000000 */
[----:B------:R-:W-:Y:S02]  /*15f0*/  USHF.R.S32.HI UR39, URZ, 0x1f, UR25 ;  /* 0x0000001f3f277899 */ /* 0x000fe40008011419 */
[----:B------:R-:W-:Y:S01]  /*1600*/  @!UP1 UIADD3 UR43, UR33, UR30, URZ ;  /* 0x0000001e212b9290 */ /* 0x000fe2000fffe03f */
[----:B------:R-:W-:Y:S01]  /*1610*/  @!P2 IADD3 R3, -R3, RZ, RZ ;  /* 0x000000ff0303a210 */ /* 0x000fe20007ffe1ff */
[----:B------:R-:W-:Y:S01]  /*1620*/  USHF.R.S32.HI UR54, URZ, 0x1f, UR45 ;  /* 0x0000001f3f367899 */ /* 0x000fe2000801142d */
[----:B------:R-:W-:Y:S01]  /*1630*/  @!P3 LOP3.LUT R3, RZ, R7, RZ, 0x33, !PT ;  /* 0x00000007ff03b212 */ /* 0x000fe200078e33ff */
[----:B------:R-:W-:Y:S02]  /*1640*/  USEL UR50, UR26, URZ, UP4 ;  /* 0x0000003f1a327287 */ /* 0x000fe4000a000000 */
[----:B------:R-:W-:-:S02]  /*1650*/  @UP0 UIADD3 UR40, UR9, UR12, URZ ;  /* 0x0000000c09280290 */ /* 0x000fc4000fffe03f */
        /* <DEDUP_REMOVED lines=17> */
.L_x_537:
        /* <DEDUP_REMOVED lines=13> */
.L_x_538:
        /* <DEDUP_REMOVED lines=11> */
.L_x_539:
[----:B------:R-:W-:-:S04]  /*18f0*/  UIMAD UR7, UR53, UR61, UR57 ;  /* 0x0000003d350772a4 */ /* 0x000fc8000f8e0239 */
[----:B------:R-:W-:-:S12]  /*1900*/  UIMAD UR7, UR7, UR59, URZ ;  /* 0x0000003b070772a4 */ /* 0x000fd8000f8e023f */
.L_x_540:
[----:B------:R-:W1:Y:S01]  /*1910*/  LDC.64 R12, c[0x0][0x420] ;  /* 0x00010800ff0c7b82 */ /* 0x000e620000000a00 */
[----:B------:R-:W2:Y:S01]  /*1920*/  S2R R16, SR_TID.X ;  /* 0x0000000000107919 */ /* 0x000ea20000002100 */
[----:B------:R-:W-:Y:S01]  /*1930*/  SHF.R.S32.HI R15, RZ, 0x1f, R240 ;  /* 0x0000001fff0f7819 */ /* 0x000fe200000114f0 */
[----:B------:R-:W-:Y:S01]  /*1940*/  ULDC UR8, c[0x0][0x2dc] ;  /* 0x0000b70000087ab9 */ /* 0x000fe20000000800 */
[----:B------:R-:W-:Y:S01]  /*1950*/  IADD3 R6, P0, R240, UR16, RZ ;  /* 0x00000010f0067c10 */ /* 0x000fe2000ff1e0ff */
[----:B------:R-:W-:Y:S01]  /*1960*/  UIADD3 UR31, UR16, UR7, URZ ;  /* 0x00000007101f7290 */ /* 0x000fe2000fffe03f */
[--C-:B------:R-:W-:Y:S01]  /*1970*/  SHF.R.S32.HI R237, RZ, 0x1f, R236.reuse ;  /* 0x0000001fffed7819 */ /* 0x100fe200000114ec */
[----:B------:R-:W-:Y:S01]  /*1980*/  USHF.R.S32.HI UR13, URZ, 0x1f, UR57 ;  /* 0x0000001f3f0d7899 */ /* 0x000fe20008011439 */
        /* <DEDUP_REMOVED lines=10> */
[----:B------:R-:W-:Y:S01]  /*1a30*/  USHF.L.U32 UR32, UR7, 0x7, URZ ;  /* 0x0000000707207899 */ /* 0x000fe2000800063f */
[----:B------:R-:W-:Y:S01]  /*1a40*/  IMAD.WIDE.U32 R6, R6, UR28, R236 ;  /* 0x0000001c06067c25 */ /* 0x000fe2000f8e00ec */
[----:B------:R-:W-:-:S02]  /*1a50*/  UIMAD UR12, UR57, UR9, UR5 ;  /* 0x00000009390c72a4 */ /* 0x000fc4000f8e0205 */
[----:B------:R-:W-:Y:S01]  /*1a60*/  UISETP.GE.AND UP2, UPT, UR52, 0x1, UPT ;  /* 0x000000013400788c */ /* 0x000fe2000bf46270 */
[----:B-1----:R-:W-:Y:S01]  /*1a70*/  IMAD R0, R12, UR17, RZ ;  /* 0x000000110c007c24 */ /* 0x002fe2000f8e02ff */
[----:B------:R-:W-:Y:S01]  /*1a80*/  IADD3 R6, P0, R6, UR55, RZ ;  /* 0x0000003706067c10 */ /* 0x000fe2000ff1e0ff */
[----:B------:R-:W-:Y:S01]  /*1a90*/  IMAD.WIDE.U32 R4, R12, UR16, R4 ;  /* 0x000000100c047c25 */ /* 0x000fe2000f8e0004 */
[----:B------:R-:W-:Y:S02]  /*1aa0*/  UIADD3 UR24, UR16, UR24, URZ ;  /* 0x0000001810187290 */ /* 0x000fe4000fffe03f */
        /* <DEDUP_REMOVED lines=12> */
[----:B------:R-:W-:-:S02]  /*1b70*/  ULEA.HI.SX32 UR30, UR41, 0xffffffff, 0x19 ;  /* 0xffffffff291e7891 */ /* 0x000fc4000f8fca3f */
        /* <DEDUP_REMOVED lines=56> */
[----:B------:R-:W-:Y:S01]  /*1f00*/  BSSY B0, `(.L_x_542) ;  /* 0x000002d000007945 */ /* 0x000fe20003800000 */
        /* <DEDUP_REMOVED lines=14> */
[----:B------:R-:W-:Y:S01]  /*1ff0*/  ISETP.GE.AND P5, PT, R240, UR5, PT ;  /* 0x00000005f0007c0c */ /* 0x000fe2000bfa6270 */
[----:B------:R-:W-:Y:S01]  /*2000*/  IMAD.WIDE.U32 R6, R3, UR12, R6 ;  /* 0x0000000c03067c25 */ /* 0x000fe2000f8e0006 */
[----:B------:R-:W-:Y:S01]  /*2010*/  UMOV UR12, UR26 ;  /* 0x0000001a000c7c82 */ /* 0x000fe20008000000 */
[----:B------:R-:W-:Y:S01]  /*2020*/  UMOV UR26, UR15 ;  /* 0x0000000f001a7c82 */ /* 0x000fe20008000000 */
        /* <DEDUP_REMOVED lines=26> */
.L_x_543:
[----:B------:R-:W-:Y:S05]  /*21d0*/  BSYNC B0 ;  /* 0x0000000000007941 */ /* 0x000fea0003800000 */
.L_x_542:
        /* <DEDUP_REMOVED lines=21> */
.L_x_545:
[----:B------:R-:W-:Y:S05]  /*2330*/  BSYNC B0 ;  /* 0x0000000000007941 */ /* 0x000fea0003800000 */
.L_x_544:
        /* <DEDUP_REMOVED lines=17> */
.L_x_547:
[----:B------:R-:W-:Y:S05]  /*2450*/  BSYNC B0 ;  /* 0x0000000000007941 */ /* 0x000fea0003800000 */
.L_x_546:
        /* <DEDUP_REMOVED lines=13> */
.L_x_549:
[----:B------:R-:W-:Y:S05]  /*2530*/  BSYNC B0 ;  /* 0x0000000000007941 */ /* 0x000fea0003800000 */
.L_x_548:
        /* <DEDUP_REMOVED lines=18> */
.L_x_551:
[----:B------:R-:W-:Y:S05]  /*2660*/  BSYNC B0 ;  /* 0x0000000000007941 */ /* 0x000fea0003800000 */
.L_x_550:
        /* <DEDUP_REMOVED lines=21> */
.L_x_553:
[----:B------:R-:W-:Y:S05]  /*27c0*/  BSYNC B0 ;  /* 0x0000000000007941 */ /* 0x000fea0003800000 */
.L_x_552:
        /* <DEDUP_REMOVED lines=11> */
[----:B---3--:R-:W-:-:S02]  /*2880*/  IADD3 R8, R247, 0x8, RZ ;  /* 0x00000008f7087810 */ /* 0x008fc40007ffe0ff */
[----:B------:R-:W-:Y:S02]  /*2890*/  ISETP.GE.AND P4, PT, R7, UR5, PT ;  /* 0x0000000507007c0c */ /* 0x000fe4000bf86270 */
[----:B------:R-:W-:Y:S01]  /*28a0*/  IADD3.X R5, R5, UR23, R6, P3, !PT ;  /* 0x0000001705057c10 */ /* 0x000fe20009ffe406 */
[----:B------:R-:W-:Y:S01]  /*28b0*/  IMAD R6, R11, UR14, RZ ;  /* 0x0000000e0b067c24 */ /* 0x000fe2000f8e02ff */
[----:B------:R-:W-:Y:S02]  /*28c0*/  IADD3 R11, R247, 0x48, RZ ;  /* 0x00000048f70b7810 */ /* 0x000fe40007ffe0ff */
        /* <DEDUP_REMOVED lines=26> */
.L_x_555:
[----:B------:R-:W-:Y:S05]  /*2a70*/  BSYNC B0 ;  /* 0x0000000000007941 */ /* 0x000fea0003800000 */
.L_x_554:
        /* <DEDUP_REMOVED lines=22> */
.L_x_557:
[----:B------:R-:W-:Y:S05]  /*2be0*/  BSYNC B0 ;  /* 0x0000000000007941 */ /* 0x000fea0003800000 */
.L_x_556:
[----:B------:R-:W0:Y:S01]  /*2bf0*/  LDGDEPBAR ;  /* 0x00000000000079af */ /* 0x000e220000000000 */
[----:B------:R-:W-:Y:S01]  /*2c00*/  ULDC.64 UR16, c[0x0][0x3c8] ;  /* 0x0000f20000107ab9 */ /* 0x000fe20000000a00 */
[----:B------:R-:W-:Y:S01]  /*2c10*/  IMAD.MOV.U32 R6, RZ, RZ, 0x4 ;  /* 0x00000004ff067424 */ /* 0x000fe200078e00ff */
[----:B------:R-:W-:Y:S01]  /*2c20*/  UISETP.NE.U32.AND UP1, UPT, UR16, URZ, UPT ;  /* 0x0000003f1000728c */ /* 0x000fe2000bf25070 */
[----:B-1----:R-:W-:Y:S01]  /*2c30*/  IMAD.MOV.U32 R4, RZ, RZ, 0x4 ;  /* 0x00000004ff047424 */ /* 0x002fe200078e00ff */
[----:B------:R-:W-:Y:S01]  /*2c40*/  USHF.R.S32.HI UR8, URZ, 0x1f, UR57 ;  /* 0x0000001f3f087899 */ /* 0x000fe20008011439 */
[----:B------:R-:W-:Y:S01]  /*2c50*/  IMAD.MOV.U32 R244, RZ, RZ, 0x7f800000 ;  /* 0x7f800000fff47424 */ /* 0x000fe200078e00ff */
[----:B------:R-:W-:Y:S01]  /*2c60*/  UISETP.NE.AND.EX UP1, UPT, UR17, URZ, UPT, UP1 ;  /* 0x0000003f1100728c */ /* 0x000fe2000bf25310 */
[----:B------:R-:W-:Y:S01]  /*2c70*/  IMAD.MOV.U32 R245, RZ, RZ, 0x7f800000 ;  /* 0x7f800000fff57424 */ /* 0x000fe200078e00ff */
[----:B---3--:R-:W1:Y:S01]  /*2c80*/  LDC.64 R8, c[0x0][0x3b8] ;  /* 0x0000ee00ff087b82 */ /* 0x008e620000000a00 */
[----:B------:R-:W-:Y:S01]  /*2c90*/  IMAD.MOV.U32 R246, RZ, RZ, 0x7f800000 ;  /* 0x7f800000fff67424 */ /* 0x000fe200078e00ff */
[----:B------:R-:W-:Y:S01]  /*2ca0*/  ULDC UR50, c[0x0][0x2d0] ;  /* 0x0000b40000327ab9 */ /* 0x000fe20000000800 */
[----:B------:R-:W-:Y:S01]  /*2cb0*/  IMAD.MOV.U32 R241, RZ, RZ, 0x7f800000 ;  /* 0x7f800000fff17424 */ /* 0x000fe200078e00ff */
[----:B------:R-:W-:Y:S01]  /*2cc0*/  PLOP3.LUT P1, PT, PT, PT, UP1, 0x80, 0x0 ;  /* 0x000000000000781c */ /* 0x000fe20003f2f018 */
[----:B------:R-:W-:-:S04]  /*2cd0*/  IMAD.WIDE R4, R247, R4, UR12 ;  /* 0x0000000cf7047e25 */ /* 0x000fc8000f8e0204 */
[----:B------:R-:W-:Y:S01]  /*2ce0*/  @!P3 IMAD.WIDE R6, R11, R6, UR12 ;  /* 0x0000000c0b06be25 */ /* 0x000fe2000f8e0206 */
[----:B------:R-:W-:Y:S01]  /*2cf0*/  @UP1 ULDC.64 UR18, c[0x0][0x3d0] ;  /* 0x0000f40000121ab9 */ /* 0x000fe20000000a00 */
[----:B------:R-:W5:Y:S01]  /*2d00*/  @!P6 LDG.E R245, desc[UR10][R4.64] ;  /* 0x0000000a04f5e981 */ /* 0x000f62000c1e1900 */
[----:B------:R-:W-:Y:S01]  /*2d10*/  @UP1 UIMAD UR5, UR58, UR18, URZ ;  /* 0x000000123a0512a4 */ /* 0x000fe2000f8e023f */
[----:B------:R-:W-:Y:S02]  /*2d20*/  @UP1 UMOV UR14, UR57 ;  /* 0x00000039000e1c82 */ /* 0x000fe40008000000 */
[----:B------:R-:W5:Y:S01]  /*2d30*/  @!P5 LDG.E R246, desc[UR10][R4.64+0x20] ;  /* 0x0000200a04f6d981 */ /* 0x000f62000c1e1900 */
[----:B------:R-:W-:-:S04]  /*2d40*/  DEPBAR.LE SB0, 0x1 ;  /* 0x000080400000791a */ /* 0x000fc80000000000 */
[----:B------:R3:W5:Y:S01]  /*2d50*/  @!P4 LDG.E R241, desc[UR10][R4.64+0x100] ;  /* 0x0001000a04f1c981 */ /* 0x000762000c1e1900 */
[----:B------:R-:W-:Y:S01]  /*2d60*/  @UP1 UMOV UR15, UR8 ;  /* 0x00000008000f1c82 */ /* 0x000fe20008000000 */
[----:B------:R-:W-:Y:S02]  /*2d70*/  @UP1 UIMAD UR5, UR53, UR19, UR5 ;  /* 0x00000013350512a4 */ /* 0x000fe4000f8e0205 */
[----:B------:R2:W5:Y:S01]  /*2d80*/  @!P3 LDG.E R244, desc[UR10][R6.64] ;  /* 0x0000000a06f4b981 */ /* 0x000562000c1e1900 */
[----:B------:R-:W-:Y:S01]  /*2d90*/  @UP1 UIMAD.WIDE.U32 UR14, UR53, UR18, UR14 ;  /* 0x00000012350e12a5 */ /* 0x000fe2000f8e000e */
[----:B------:R-:W-:Y:S03]  /*2da0*/  BAR.SYNC.DEFER_BLOCKING 0x0 ;  /* 0x0000000000007b1d */ /* 0x000fe60000010000 */
[----:B------:R-:W-:Y:S02]  /*2db0*/  @UP1 ULEA UR16, UP0, UR14, UR16, 0x2 ;  /* 0x000000100e101291 */ /* 0x000fe4000f80103f */
[----:B------:R-:W-:-:S04]  /*2dc0*/  @UP1 UIADD3 UR5, UR15, UR5, URZ ;  /* 0x000000050f051290 */ /* 0x000fc8000fffe03f */
[----:B------:R-:W-:Y:S01]  /*2dd0*/  @UP1 ULEA.HI.X UR17, UR14, UR17, UR5, 0x2, UP0 ;  /* 0x000000110e111291 */ /* 0x000fe200080f1405 */
[----:B------:R-:W-:Y:S02]  /*2de0*/  LEA R128, R156, UR4, 0x1 ;  /* 0x000000049c807c11 */ /* 0x000fe4000f8e08ff */
[----:B------:R-:W-:Y:S01]  /*2df0*/  @UP1 ULDC UR5, c[0x0][0x2e8] ;  /* 0x0000ba0000051ab9 */ /* 0x000fe20000000800 */
[----:B---3--:R-:W-:Y:S02]  /*2e00*/  IMAD.U32 R4, RZ, RZ, UR16 ;  /* 0x00000010ff047e24 */ /* 0x008fe4000f8e00ff */
[----:B------:R-:W-:-:S05]  /*2e10*/  IMAD.U32 R5, RZ, RZ, UR17 ;  /* 0x00000011ff057e24 */ /* 0x000fca000f8e00ff */
[----:B------:R-:W3:Y:S01]  /*2e20*/  @P1 LDG.E R3, desc[UR10][R4.64] ;  /* 0x0000000a04031981 */ /* 0x000ee2000c1e1900 */
[----:B--2---:R-:W2:Y:S03]  /*2e30*/  S2R R7, SR_TID.X ;  /* 0x0000000000077919 */ /* 0x004ea60000002100 */
[----:B------:R2:W2:Y:S04]  /*2e40*/  LDSM.16.M88.4 R116, [R128+0x8000] ;  /* 0x008000008074783b */ /* 0x0004a80000000200 */
[----:B------:R2:W2:Y:S04]  /*2e50*/  LDSM.16.M88.4 R120, [R128+0x8400] ;  /* 0x008400008078783b */ /* 0x0004a80000000200 */
[----:B------:R2:W2:Y:S04]  /*2e60*/  LDSM.16.M88.4 R124, [R128+0x8800] ;  /* 0x00880000807c783b */ /* 0x0004a80000000200 */
[----:B------:R-:W3:Y:S04]  /*2e70*/  LDSM.16.M88.4 R128, [R128+0x8c00] ;  /* 0x008c00008080783b */ /* 0x000ee80000000200 */
[----:B------:R2:W3:Y:S04]  /*2e80*/  LDSM.16.M88.4 R132, [R149] ;  /* 0x000000009584783b */ /* 0x0004e80000000200 */
[----:B-1----:R-:W3:Y:S04]  /*2e90*/  LDG.E.64 R4, desc[UR10][R8.64+0x8] ;  /* 0x0000080a08047981 */ /* 0x002ee8000c1e1b00 */
[----:B------:R1:W1:Y:S04]  /*2ea0*/  LDSM.16.M88.4 R136, [R149+0x400] ;  /* 0x000400009588783b */ /* 0x0002680000000200 */
[----:B------:R1:W1:Y:S04]  /*2eb0*/  LDSM.16.M88.4 R140, [R149+0x800] ;  /* 0x00080000958c783b */ /* 0x0002680000000200 */
[----:B------:R1:W1:Y:S04]  /*2ec0*/  LDSM.16.M88.4 R144, [R149+0xc00] ;  /* 0x000c00009590783b */ /* 0x0002680000000200 */
[----:B------:R-:W3:Y:S01]  /*2ed0*/  LDG.E.64 R8, desc[UR10][R8.64] ;  /* 0x0000000a08087981 */ /* 0x000ee2000c1e1b00 */
[----:B----4-:R-:W3:Y:S01]  /*2ee0*/  @P1 MUFU.RCP R0, UR5 ;  /* 0x0000000500001d08 */ /* 0x010ee20008001000 */
[----:B--2---:R-:W-:Y:S01]  /*2ef0*/  IMAD.SHL.U32 R7, R7, 0x2, RZ ;  /* 0x0000000207077824 */ /* 0x004fe200078e00ff */
[----:B------:R-:W-:-:S04]  /*2f00*/  UIMAD UR5, UR53, UR61, UR57 ;  /* 0x0000003d350572a4 */ /* 0x000fc8000f8e0239 */
[----:B------:R-:W-:Y:S01]  /*2f10*/  USHF.L.U32 UR5, UR5, 0x5, URZ ;  /* 0x0000000505057899 */ /* 0x000fe2000800063f */
[----:B------:R-:W-:Y:S01]  /*2f20*/  LOP3.LUT R7, R7, 0x6, RZ, 0xc0, !PT ;  /* 0x0000000607077812 */ /* 0x000fe200078ec0ff */
[----:B------:R-:W-:Y:S02]  /*2f30*/  IMAD.U32 R6, RZ, RZ, UR48 ;  /* 0x00000030ff067e24 */ /* 0x000fe4000f8e00ff */
[----:B------:R-:W-:Y:S02]  /*2f40*/  USHF.R.S32.HI UR14, URZ, 0x1f, UR5 ;  /* 0x0000001f3f0e7899 */ /* 0x000fe40008011405 */
[----:B------:R-:W-:Y:S02]  /*2f50*/  IMAD R7, R249, 0x40, R7 ;  /* 0x00000040f9077824 */ /* 0x000fe400078e0207 */
[----:B------:R-:W-:Y:S02]  /*2f60*/  VIADD R148, R161, 0x1000 ;  /* 0x00001000a1947836 */ /* 0x000fe40000000000 */
[----:B------:R-:W-:-:S03]  /*2f70*/  IMAD R6, R6, 0x80, R7 ;  /* 0x0000008006067824 */ /* 0x000fc600078e0207 */
[----:B------:R-:W-:Y:S01]  /*2f80*/  SEL R148, R148, R161, !P0 ;  /* 0x000000a194947207 */ /* 0x000fe20004000000 */
[----:B------:R-:W-:Y:S01]  /*2f90*/  UIADD3 UR25, UR25, 0x80, URZ ;  /* 0x0000008019197890 */ /* 0x000fe2000fffe03f */
        /* <DEDUP_REMOVED lines=18> */
[----:B------:R-:W-:Y:S01]  /*30c0*/  IMAD.MOV.U32 R239, RZ, RZ, R218 ;  /* 0x000000ffffef7224 */ /* 0x000fe200078e00da */
        /* <DEDUP_REMOVED lines=15> */
[----:B------:R-:W-:Y:S02]  /*31c0*/  UIADD3 UR32, -UR32, URZ, URZ ;  /* 0x0000003f20207290 */ /* 0x000fe4000fffe13f */
[----:B------:R-:W-:Y:S01]  /*31d0*/  UISETP.GE.AND UP0, UPT, UR25, UR6, UPT ;  /* 0x000000061900728c */ /* 0x000fe2000bf06270 */
[----:B------:R-:W-:Y:S01]  /*31e0*/  ULDC UR7, c[0x0][0x2ec] ;  /* 0x0000bb0000077ab9 */ /* 0x000fe20000000800 */
[----:B---3--:R-:W-:Y:S01]  /*31f0*/  @P1 FMUL.FTZ R0, R3, R0 ;  /* 0x0000000003001220 */ /* 0x008fe20000410000 */
[----:B------:R-:W-:-:S04]  /*3200*/  SHF.R.S32.HI R3, RZ, 0x1f, R14 ;  /* 0x0000001fff037819 */ /* 0x000fc8000001140e */
[----:B------:R-:W-:Y:S02]  /*3210*/  @P1 R2UR UR29, R0 ;  /* 0x00000000001d12ca */ /* 0x000fe400000e0000 */
[----:B------:R-:W-:-:S05]  /*3220*/  IADD3 R0, R247, -UR52, -R6 ;  /* 0x80000034f7007c10 */ /* 0x000fca000fffe806 */
[----:B------:R-:W-:Y:S01]  /*3230*/  VIADD R250, R0, UR6 ;  /* 0x0000000600fa7c36 */ /* 0x000fe20008000000 */
[----:B------:R-:W-:-:S04]  /*3240*/  IADD3 R242, P3, P2, R4, UR5, R14 ;  /* 0x0000000504f27c10 */ /* 0x000fc8000fa7e00e */
[----:B------:R-:W-:Y:S01]  /*3250*/  IADD3.X R4, R5, UR14, R3, P3, P2 ;  /* 0x0000000e05047c10 */ /* 0x000fe20009fe4403 */
[----:B------:R-:W-:-:S05]  /*3260*/  VIADD R3, R155, 0x1000 ;  /* 0x000010009b037836 */ /* 0x000fca0000000000 */
[----:B------:R-:W-:Y:S01]  /*3270*/  SEL R3, R3, R155, !P0 ;  /* 0x0000009b03037207 */ /* 0x000fe20004000000 */
[----:B------:R-:W-:Y:S01]  /*3280*/  IMAD.WIDE.U32 R242, R242, -0x2daee0ad, RZ ;  /* 0xd2511f53f2f27825 */ /* 0x000fe200078e00ff */
[----:B------:R-:W-:Y:S02]  /*3290*/  UMOV UR5, URZ ;  /* 0x0000003f00057c82 */ /* 0x000fe40008000000 */
[----:B------:R-:W-:Y:S02]  /*32a0*/  LEA R3, R3, UR4, 0x1 ;  /* 0x0000000403037c11 */ /* 0x000fe4000f8e08ff */
[----:B------:R-:W-:Y:S02]  /*32b0*/  R2UR UR8, R8 ;  /* 0x00000000080872ca */ /* 0x000fe400000e0000 */
[----:B------:R-:W-:Y:S01]  /*32c0*/  R2UR UR28, R9 ;  /* 0x00000000091c72ca */ /* 0x000fe200000e0000 */
[----:B------:R-:W-:-:S10]  /*32d0*/  @UP1 UMOV UR5, UR29 ;  /* 0x0000001d00051c82 */ /* 0x000fd40008000000 */
        /* <DEDUP_REMOVED lines=13> */
[----:B-1----:R-:W-:-:S11]  /*33b0*/  ULDC.U8 UR8, c[0x0][0x388] ;  /* 0x0000e20000087ab9 */ /* 0x002fd60000000000 */
.L_x_560:
[----:B------:R-:W-:Y:S01]  /*33c0*/  LEA R100, R156, UR4, 0x1 ;  /* 0x000000049c647c11 */ /* 0x000fe2000f8e08ff */
[----:B------:R-:W0:Y:S01]  /*33d0*/  LDGDEPBAR ;  /* 0x00000000000079af */ /* 0x000e220000000000 */
[----:B------:R-:W-:Y:S01]  /*33e0*/  PLOP3.LUT P0, PT, PT, PT, UP0, 0x80, 0x0 ;  /* 0x000000000000781c */ /* 0x000fe20003f0f008 */
[----:B------:R-:W-:Y:S01]  /*33f0*/  IMAD.IADD R112, R154, 0x1, R148 ;  /* 0x000000019a707824 */ /* 0x000fe200078e0294 */
[----:B------:R-:W-:Y:S01]  /*3400*/  PLOP3.LUT P3, PT, PT, PT, UP0, 0x80, 0x0 ;  /* 0x000000000000781c */ /* 0x000fe20003f6f008 */
[----:B------:R-:W-:Y:S01]  /*3410*/  UISETP.GE.AND UP3, UPT, UR9, 0x1, UPT ;  /* 0x000000010900788c */ /* 0x000fe2000bf66270 */
[----:B------:R-:W-:Y:S02]  /*3420*/  PLOP3.LUT P2, PT, PT, PT, UP0, 0x80, 0x0 ;  /* 0x000000000000781c */ /* 0x000fe40003f4f008 */
[----:B------:R-:W-:Y:S07]  /*3430*/  PLOP3.LUT P1, PT, PT, PT, UP0, 0x80, 0x0 ;  /* 0x000000000000781c */ /* 0x000fee0003f2f008 */
[----:B------:R-:W1:Y:S01]  /*3440*/  @P0 S2R R0, SR_TID.X ;  /* 0x0000000000000919 */ /* 0x000e620000002100 */
[----:B------:R-:W-:Y:S01]  /*3450*/  PLOP3.LUT P0, PT, PT, PT, UP0, 0x80, 0x0 ;  /* 0x000000000000781c */ /* 0x000fe20003f0f008 */
[----:B-1----:R-:W-:Y:S01]  /*3460*/  @P3 IMAD.SHL.U32 R0, R0, 0x2, RZ ;  /* 0x0000000200003824 */ /* 0x002fe200078e00ff */
[----:B------:R-:W-:Y:S04]  /*3470*/  DEPBAR.LE SB0, 0x0 ;  /* 0x000080000000791a */ /* 0x000fe80000000000 */
[----:B------:R-:W-:Y:S01]  /*3480*/  @P2 LOP3.LUT R0, R0, 0x6, RZ, 0xc0, !PT ;  /* 0x0000000600002812 */ /* 0x000fe200078ec0ff */
[----:B------:R-:W-:Y:S04]  /*3490*/  BAR.SYNC.DEFER_BLOCKING 0x0 ;  /* 0x0000000000007b1d */ /* 0x000fe80000010000 */
[----:B------:R-:W-:Y:S02]  /*34a0*/  @P1 IMAD R162, R249, 0x40, R0 ;  /* 0x00000040f9a21824 */ /* 0x000fe400078e0200 */
        /* <DEDUP_REMOVED lines=25> */
[----:B------:R-:W-:Y:S01]  /*3640*/  IMAD R0, R100, 0x80, R250 ;  /* 0x0000008064007824 */ /* 0x000fe200078e02fa */
[----:B------:R-:W-:Y:S01]  /*3650*/  HMMA.16816.F32.BF16 R64, R64, R102, RZ ;  /* 0x000000664040723c */ /* 0x000fe200000418ff */
[----:B------:R-:W-:Y:S04]  /*3660*/  IMAD.U32 R101, RZ, RZ, UR48 ;  /* 0x00000030ff657e24 */ /* 0x000fe8000f8e00ff */
[----:B------:R-:W-:Y:S01]  /*3670*/  VIADD R100, R0, 0x48 ;  /* 0x0000004800647836 */ /* 0x000fe20000000000 */
[-C--:B-1----:R-:W-:Y:S05]  /*3680*/  HMMA.16816.F32.BF16 R4, R104, R108.reuse, R4 ;  /* 0x0000006c6804723c */ /* 0x082fea0000041804 */
[----:B------:R-:W-:Y:S01]  /*3690*/  ISETP.GE.AND P1, PT, R100, RZ, PT ;  /* 0x000000ff6400720c */ /* 0x000fe20003f26270 */
[C---:B--2---:R-:W-:Y:S05]  /*36a0*/  HMMA.16816.F32.BF16 R8, R112.reuse, R108, R8 ;  /* 0x0000006c7008723c */ /* 0x044fea0000041808 */
[C---:B------:R-:W-:Y:S01]  /*36b0*/  VIADD R165, R0.reuse, 0x7 ;  /* 0x0000000700a57836 */ /* 0x040fe20000000000 */
[-C--:B------:R-:W-:Y:S04]  /*36c0*/  HMMA.16816.F32.BF16 R12, R112, R110.reuse, R12 ;  /* 0x0000006e700c723c */ /* 0x080fe8000004180c */
[----:B------:R-:W-:Y:S01]  /*36d0*/  ISETP.GE.AND P4, PT, R165, RZ, PT ;  /* 0x000000ffa500720c */ /* 0x000fe20003f86270 */
[C---:B------:R-:W-:Y:S01]  /*36e0*/  VIADD R108, R0.reuse, 0x40 ;  /* 0x00000040006c7836 */ /* 0x040fe20000000000 */
[C---:B------:R-:W-:Y:S01]  /*36f0*/  @!P1 IADD3 R100, -R0.reuse, -0x48, RZ ;  /* 0xffffffb800649810 */ /* 0x040fe20007ffe1ff */
[----:B------:R-:W-:Y:S01]  /*3700*/  VIADD R109, R0, 0x8 ;  /* 0x00000008006d7836 */ /* 0x000fe20000000000 */
[C---:B------:R-:W-:Y:S04]  /*3710*/  HMMA.16816.F32.BF16 R16, R104.reuse, R110, R16 ;  /* 0x0000006e6810723c */ /* 0x040fe80000041810 */
[----:B------:R-:W-:Y:S01]  /*3720*/  ISETP.GE.AND P3, PT, R108, RZ, PT ;  /* 0x000000ff6c00720c */ /* 0x000fe20003f66270 */
[C---:B------:R-:W-:Y:S01]  /*3730*/  VIADD R163, R0.reuse, 0xffffffff ;  /* 0xffffffff00a37836 */ /* 0x040fe20000000000 */
[----:B------:R-:W-:Y:S01]  /*3740*/  ISETP.GE.AND P5, PT, R109, RZ, PT ;  /* 0x000000ff6d00720c */ /* 0x000fe20003fa6270 */
[----:B------:R-:W-:Y:S01]  /*3750*/  @P0 IMAD R162, R101, 0x80, R162 ;  /* 0x0000008065a20824 */ /* 0x000fe200078e02a2 */
[----:B------:R-:W-:Y:S02]  /*3760*/  I2FP.F32.S32 R100, R100 ;  /* 0x0000006400647245 */ /* 0x000fe40000201400 */
[----:B------:R-:W-:Y:S01]  /*3770*/  ISETP.GE.AND P6, PT, R163, RZ, PT ;  /* 0x000000ffa300720c */ /* 0x000fe20003fc6270 */
[C---:B------:R-:W-:Y:S01]  /*3780*/  VIADD R174, R0.reuse, 0xfffffff8 ;  /* 0xfffffff800ae7836 */ /* 0x040fe20000000000 */
[C---:B------:R-:W-:Y:S01]  /*3790*/  @!P4 IADD3 R165, -R0.reuse, -0x7, RZ ;  /* 0xfffffff900a5c810 */ /* 0x040fe20007ffe1ff */
[----:B------:R-:W-:Y:S02]  /*37a0*/  VIADD R164, R0, 0x3f ;  /* 0x0000003f00a47836 */ /* 0x000fe40000000000 */
[----:B------:R-:W-:Y:S01]  /*37b0*/  FFMA.FTZ R10, R100, -UR5, R10 ;  /* 0x80000005640a7c23 */ /* 0x000fe2000801000a */
[C---:B------:R-:W-:Y:S01]  /*37c0*/  VIADD R166, R0.reuse, 0x47 ;  /* 0x0000004700a67836 */ /* 0x040fe20000000000 */
[----:B------:R-:W-:Y:S01]  /*37d0*/  I2FP.F32.S32 R201, R165 ;  /* 0x000000a500c97245 */ /* 0x000fe20000201400 */
[C---:B------:R-:W-:Y:S01]  /*37e0*/  VIADD R167, R0.reuse, 0x38 ;  /* 0x0000003800a77836 */ /* 0x040fe20000000000 */
[C---:B------:R-:W-:Y:S01]  /*37f0*/  @!P3 IADD3 R108, -R0.reuse, -0x40, RZ ;  /* 0xffffffc0006cb810 */ /* 0x040fe20007ffe1ff */
[----:B------:R-:W-:Y:S01]  /*3800*/  VIADD R170, R0, 0x37 ;  /* 0x0000003700aa7836 */ /* 0x000fe20000000000 */
[----:B------:R-:W-:Y:S01]  /*3810*/  ISETP.GE.AND P3, PT, R174, RZ, PT ;  /* 0x000000ffae00720c */ /* 0x000fe20003f66270 */
[C---:B------:R-:W-:Y:S01]  /*3820*/  VIADD R173, R0.reuse, 0xfffffff7 ;  /* 0xfffffff700ad7836 */ /* 0x040fe20000000000 */
[C---:B------:R-:W-:Y:S01]  /*3830*/  @!P5 IADD3 R109, -R0.reuse, -0x8, RZ ;  /* 0xfffffff8006dd810 */ /* 0x040fe20007ffe1ff */
[C---:B------:R-:W-:Y:S01]  /*3840*/  VIADD R172, R0.reuse, 0xfffffff0 ;  /* 0xfffffff000ac7836 */ /* 0x040fe20000000000 */
[----:B------:R-:W-:Y:S01]  /*3850*/  @!P6 IADD3 R163, -R0, 0x1, RZ ;  /* 0x0000000100a3e810 */ /* 0x000fe20007ffe1ff */
[----:B------:R-:W1:Y:S01]  /*3860*/  LDSM.16.M88.4 R100, [R149+-0x1c00] ;  /* 0xffe400009564783b */ /* 0x000e620000000200 */
[----:B------:R-:W-:Y:S01]  /*3870*/  ISETP.GE.AND P2, PT, R164, RZ, PT ;  /* 0x000000ffa400720c */ /* 0x000fe20003f46270 */
[----:B------:R-:W-:Y:S01]  /*3880*/  FFMA.FTZ R7, R201, -UR5, R7 ;  /* 0x80000005c9077c23 */ /* 0x000fe20008010007 */
[----:B------:R-:W-:Y:S01]  /*3890*/  ISETP.GE.AND P0, PT, R166, RZ, PT ;  /* 0x000000ffa600720c */ /* 0x000fe20003f06270 */
[C---:B------:R-:W-:Y:S01]  /*38a0*/  VIADD R195, R0.reuse, 0x10 ;  /* 0x0000001000c37836 */ /* 0x040fe20000000000 */
        /* <DEDUP_REMOVED lines=11> */
[----:B------:R-:W-:Y:S01]  /*3960*/  VIADD R178, R0, 0xffffffe7 ;  /* 0xffffffe700b27836 */ /* 0x000fe20000000000 */
[----:B------:R-:W-:Y:S01]  /*3970*/  ISETP.GE.AND P3, PT, R176, RZ, PT ;  /* 0x000000ffb000720c */ /* 0x000fe20003f66270 */
[C---:B------:R-:W-:Y:S01]  /*3980*/  VIADD R171, R0.reuse, 0xffffffef ;  /* 0xffffffef00ab7836 */ /* 0x040fe20000000000 */
[C---:B------:R-:W-:Y:S01]  /*3990*/  @!P0 IADD3 R166, -R0.reuse, -0x47, RZ ;  /* 0xffffffb900a68810 */ /* 0x040fe20007ffe1ff */
[C---:B------:R-:W-:Y:S01]  /*39a0*/  VIADD R169, R0.reuse, 0x30 ;  /* 0x0000003000a97836 */ /* 0x040fe20000000000 */
[C---:B------:R-:W-:Y:S01]  /*39b0*/  @!P1 IADD3 R167, -R0.reuse, -0x38, RZ ;  /* 0xffffffc800a79810 */ /* 0x040fe20007ffe1ff */
[C---:B------:R-:W-:Y:S01]  /*39c0*/  VIADD R168, R0.reuse, 0x2f ;  /* 0x0000002f00a87836 */ /* 0x040fe20000000000 */
[C---:B------:R-:W-:Y:S01]  /*39d0*/  @!P5 IADD3 R170, -R0.reuse, -0x37, RZ ;  /* 0xffffffc900aad810 */ /* 0x040fe20007ffe1ff */
[C---:B------:R-:W-:Y:S01]  /*39e0*/  VIADD R181, R0.reuse, 0xffffffdf ;  /* 0xffffffdf00b57836 */ /* 0x040fe20000000000 */
[C---:B------:R-:W-:Y:S01]  /*39f0*/  @!P6 IADD3 R173, -R0.reuse, 0x9, RZ ;  /* 0x0000000900ade810 */ /* 0x040fe20007ffe1ff */
[C---:B------:R-:W-:Y:S01]  /*3a00*/  VIADD R189, R0.reuse, 0xffffffd8 ;  /* 0xffffffd800bd7836 */ /* 0x040fe20000000000 */
[C---:B------:R-:W-:Y:S01]  /*3a10*/  @!P4 IADD3 R172, -R0.reuse, 0x10, RZ ;  /* 0x0000001000acc810 */ /* 0x040fe20007ffe1ff */
[C---:B------:R-:W-:Y:S01]  /*3a20*/  VIADD R192, R0.reuse, 0x17 ;  /* 0x0000001700c07836 */ /* 0x040fe20000000000 */
[----:B------:R-:W-:Y:S01]  /*3a30*/  ISETP.GE.AND P2, PT, R171, RZ, PT ;  /* 0x000000ffab00720c */ /* 0x000fe20003f46270 */
[C---:B------:R-:W-:Y:S01]  /*3a40*/  VIADD R199, R0.reuse, 0xf ;  /* 0x0000000f00c77836 */ /* 0x040fe20000000000 */
[----:B------:R-:W-:Y:S01]  /*3a50*/  ISETP.GE.AND P0, PT, R169, RZ, PT ;  /* 0x000000ffa900720c */ /* 0x000fe20003f06270 */
[----:B------:R-:W-:Y:S01]  /*3a60*/  VIADD R193, R0, 0xffffffd7 ;  /* 0xffffffd700c17836 */ /* 0x000fe20000000000 */
[----:B------:R-:W-:Y:S01]  /*3a70*/  ISETP.GE.AND P1, PT, R168, RZ, PT ;  /* 0x000000ffa800720c */ /* 0x000fe20003f26270 */
[C---:B------:R-:W-:Y:S01]  /*3a80*/  VIADD R194, R0.reuse, 0xffffffd0 ;  /* 0xffffffd000c27836 */ /* 0x040fe20000000000 */
        /* <DEDUP_REMOVED lines=8> */
[----:B------:R-:W-:Y:S01]  /*3b10*/  ISETP.GE.AND P3, PT, R187, RZ, PT ;  /* 0x000000ffbb00720c */ /* 0x000fe20003f66270 */
[C---:B------:R-:W-:Y:S01]  /*3b20*/  VIADD R180, R0.reuse, 0x20 ;  /* 0x0000002000b47836 */ /* 0x040fe20000000000 */
[C---:B------:R-:W-:Y:S01]  /*3b30*/  @!P2 IADD3 R171, -R0.reuse, 0x11, RZ ;  /* 0x0000001100aba810 */ /* 0x040fe20007ffe1ff */
[-C--:B-1----:R-:W-:Y:S03]  /*3b40*/  HMMA.16816.F32.BF16 R20, R104, R100.reuse, R20 ;  /* 0x000000646814723c */ /* 0x082fe60000041814 */
[C---:B------:R-:W-:Y:S02]  /*3b50*/  @!P0 IADD3 R169, -R0.reuse, -0x30, RZ ;  /* 0xffffffd000a98810 */ /* 0x040fe40007ffe1ff */
[----:B------:R-:W-:Y:S01]  /*3b60*/  @!P1 IADD3 R168, -R0, -0x2f, RZ ;  /* 0xffffffd100a89810 */ /* 0x000fe20007ffe1ff */
[C---:B------:R-:W-:Y:S04]  /*3b70*/  HMMA.16816.F32.BF16 R24, R112.reuse, R100, R24 ;  /* 0x000000647018723c */ /* 0x040fe80000041818 */
[----:B------:R-:W-:Y:S02]  /*3b80*/  ISETP.GE.AND P2, PT, R182, RZ, PT ;  /* 0x000000ffb600720c */ /* 0x000fe40003f46270 */
[----:B------:R-:W-:Y:S01]  /*3b90*/  @!P5 IADD3 R175, -R0, -0x28, RZ ;  /* 0xffffffd800afd810 */ /* 0x000fe20007ffe1ff */
[-C--:B------:R-:W-:Y:S03]  /*3ba0*/  HMMA.16816.F32.BF16 R28, R112, R102.reuse, R28 ;  /* 0x00000066701c723c */ /* 0x080fe6000004181c */
[----:B------:R-:W-:Y:S02]  /*3bb0*/  ISETP.GE.AND P0, PT, R180, RZ, PT ;  /* 0x000000ffb400720c */ /* 0x000fe40003f06270 */
[C---:B------:R-:W-:Y:S01]  /*3bc0*/  @!P6 IADD3 R177, -R0.reuse, -0x27, RZ ;  /* 0xffffffd900b1e810 */ /* 0x040fe20007ffe1ff */
[C---:B------:R-:W-:Y:S01]  /*3bd0*/  HMMA.16816.F32.BF16 R32, R104.reuse, R102, R32 ;  /* 0x000000666820723c */ /* 0x040fe20000041820 */
[----:B------:R-:W1:Y:S03]  /*3be0*/  LDSM.16.M88.4 R100, [R149+-0x1800] ;  /* 0xffe800009564783b */ /* 0x000e660000000200 */
[----:B------:R-:W-:Y:S02]  /*3bf0*/  ISETP.GE.AND P1, PT, R181, RZ, PT ;  /* 0x000000ffb500720c */ /* 0x000fe40003f26270 */
[----:B------:R-:W-:Y:S02]  /*3c00*/  @!P4 IADD3 R178, -R0, 0x19, RZ ;  /* 0x0000001900b2c810 */ /* 0x000fe40007ffe1ff */
[----:B------:R-:W-:Y:S02]  /*3c10*/  ISETP.GE.AND P5, PT, R179, RZ, PT ;  /* 0x000000ffb300720c */ /* 0x000fe40003fa6270 */
[----:B------:R-:W-:Y:S02]  /*3c20*/  ISETP.GE.AND P6, PT, R189, RZ, PT ;  /* 0x000000ffbd00720c */ /* 0x000fe40003fc6270 */
[----:B------:R-:W-:Y:S02]  /*3c30*/  ISETP.GE.AND P4, PT, R192, RZ, PT ;  /* 0x000000ffc000720c */ /* 0x000fe40003f86270 */
[C---:B------:R-:W-:Y:S02]  /*3c40*/  @!P3 IADD3 R187, -R0.reuse, -0x18, RZ ;  /* 0xffffffe800bbb810 */ /* 0x040fe40007ffe1ff */
[----:B------:R-:W-:Y:S02]  /*3c50*/  ISETP.GE.AND P3, PT, R199, RZ, PT ;  /* 0x000000ffc700720c */ /* 0x000fe40003f66270 */
[C---:B------:R-:W-:Y:S02]  /*3c60*/  @!P2 IADD3 R182, -R0.reuse, 0x20, RZ ;  /* 0x0000002000b6a810 */ /* 0x040fe40007ffe1ff */
[C---:B------:R-:W-:Y:S02]  /*3c70*/  @!P0 IADD3 R180, -R0.reuse, -0x20, RZ ;  /* 0xffffffe000b48810 */ /* 0x040fe40007ffe1ff */
[C---:B------:R-:W-:Y:S02]  /*3c80*/  @!P5 IADD3 R179, -R0.reuse, -0x1f, RZ ;  /* 0xffffffe100b3d810 */ /* 0x040fe40007ffe1ff */
[C---:B------:R-:W-:Y:S02]  /*3c90*/  @!P1 IADD3 R181, -R0.reuse, 0x21, RZ ;  /* 0x0000002100b59810 */ /* 0x040fe40007ffe1ff */
[----:B------:R-:W-:Y:S02]  /*3ca0*/  I2FP.F32.S32 R188, R182 ;  /* 0x000000b600bc7245 */ /* 0x000fe40000201400 */
[C---:B------:R-:W-:Y:S02]  /*3cb0*/  @!P6 IADD3 R189, -R0.reuse, 0x28, RZ ;  /* 0x0000002800bde810 */ /* 0x040fe40007ffe1ff */
[----:B------:R-:W-:Y:S02]  /*3cc0*/  @!P4 IADD3 R192, -R0, -0x17, RZ ;  /* 0xffffffe900c0c810 */ /* 0x000fe40007ffe1ff */
[----:B------:R-:W-:Y:S02]  /*3cd0*/  ISETP.GE.AND P2, PT, R193, RZ, PT ;  /* 0x000000ffc100720c */ /* 0x000fe40003f46270 */
[----:B------:R-:W-:Y:S02]  /*3ce0*/  ISETP.GE.AND P0, PT, R194, RZ, PT ;  /* 0x000000ffc200720c */ /* 0x000fe40003f06270 */
[----:B------:R-:W-:Y:S02]  /*3cf0*/  ISETP.GE.AND P1, PT, R195, RZ, PT ;  /* 0x000000ffc300720c */ /* 0x000fe40003f26270 */
[----:B------:R-:W-:Y:S02]  /*3d00*/  ISETP.GE.AND P5, PT, R198, RZ, PT ;  /* 0x000000ffc600720c */ /* 0x000fe40003fa6270 */
[----:B------:R-:W-:Y:S01]  /*3d10*/  ISETP.GE.AND P6, PT, R200, RZ, PT ;  /* 0x000000ffc800720c */ /* 0x000fe20003fc6270 */
[-C--:B-1----:R-:W-:Y:S03]  /*3d20*/  HMMA.16816.F32.BF16 R36, R104, R100.reuse, R36 ;  /* 0x000000646824723c */ /* 0x082fe60000041824 */
[----:B------:R-:W-:Y:S02]  /*3d30*/  ISETP.GE.AND P4, PT, R202, RZ, PT ;  /* 0x000000ffca00720c */ /* 0x000fe40003f86270 */
[C---:B------:R-:W-:Y:S01]  /*3d40*/  @!P3 IADD3 R199, -R0.reuse, -0xf, RZ ;  /* 0xfffffff100c7b810 */ /* 0x040fe20007ffe1ff */
[C---:B------:R-:W-:Y:S01]  /*3d50*/  HMMA.16816.F32.BF16 R40, R112.reuse, R100, R40 ;  /* 0x000000647028723c */ /* 0x040fe20000041828 */
[----:B------:R-:W-:Y:S04]  /*3d60*/  PLOP3.LUT P3, PT, PT, PT, UP0, 0x80, 0x0 ;  /* 0x000000000000781c */ /* 0x000fe80003f6f008 */
[C---:B------:R-:W-:Y:S01]  /*3d70*/  @!P1 IADD3 R195, -R0.reuse, -0x10, RZ ;  /* 0xfffffff000c39810 */ /* 0x040fe20007ffe1ff */
[-C--:B------:R-:W-:Y:S01]  /*3d80*/  HMMA.16816.F32.BF16 R44, R112, R102.reuse, R44 ;  /* 0x00000066702c723c */ /* 0x080fe2000004182c */
[----:B------:R-:W-:Y:S04]  /*3d90*/  PLOP3.LUT P1, PT, PT, PT, UP0, 0x80, 0x0 ;  /* 0x000000000000781c */ /* 0x000fe80003f2f008 */
[----:B------:R-:W-:Y:S01]  /*3da0*/  @!P6 IADD3 R200, -R0, 0x38, RZ ;  /* 0x0000003800c8e810 */ /* 0x000fe20007ffe1ff */
[C---:B------:R-:W-:Y:S01]  /*3db0*/  HMMA.16816.F32.BF16 R48, R104.reuse, R102, R48 ;  /* 0x000000666830723c */ /* 0x040fe20000041830 */
[----:B------:R-:W-:Y:S03]  /*3dc0*/  PLOP3.LUT P6, PT, PT, PT, UP0, 0x80, 0x0 ;  /* 0x000000000000781c */ /* 0x000fe60003fcf008 */
[----:B------:R-:W-:Y:S02]  /*3dd0*/  @P3 ISETP.GE.AND P3, PT, R162, UR6, PT ;  /* 0x00000006a2003c0c */ /* 0x000fe4000bf66270 */
[----:B------:R-:W-:Y:S01]  /*3de0*/  @!P2 IADD3 R193, -R0, 0x29, RZ ;  /* 0x0000002900c1a810 */ /* 0x000fe20007ffe1ff */
[----:B------:R-:W-:Y:S01]  /*3df0*/  FFMA.FTZ R36, R188, -UR5, R36 ;  /* 0x80000005bc247c23 */ /* 0x000fe20008010024 */
[C---:B------:R-:W-:Y:S02]  /*3e00*/  @!P0 IADD3 R194, -R0.reuse, 0x30, RZ ;  /* 0x0000003000c28810 */ /* 0x040fe40007ffe1ff */
[----:B------:R-:W-:Y:S02]  /*3e10*/  PLOP3.LUT P0, PT, PT, PT, UP0, 0x80, 0x0 ;  /* 0x000000000000781c */ /* 0x000fe40003f0f008 */
[C---:B------:R-:W-:Y:S02]  /*3e20*/  @!P5 IADD3 R198, -R0.reuse, 0x31, RZ ;  /* 0x0000003100c6d810 */ /* 0x040fe40007ffe1ff */
[----:B------:R-:W-:Y:S02]  /*3e30*/  @!P4 IADD3 R202, -R0, 0x39, RZ ;  /* 0x0000003900cac810 */ /* 0x000fe40007ffe1ff */
[----:B------:R-:W-:Y:S02]  /*3e40*/  IABS R0, R0 ;  /* 0x0000000000007213 */ /* 0x000fe40000000000 */
[----:B------:R-:W-:Y:S02]  /*3e50*/  PLOP3.LUT P5, PT, PT, PT, UP0, 0x80, 0x0 ;  /* 0x000000000000781c */ /* 0x000fe40003faf008 */
[----:B------:R-:W-:Y:S02]  /*3e60*/  I2FP.F32.S32 R0, R0 ;  /* 0x0000000000007245 */ /* 0x000fe40000201400 */
[----:B------:R-:W-:Y:S02]  /*3e70*/  I2FP.F32.S32 R204, R109 ;  /* 0x0000006d00cc7245 */ /* 0x000fe40000201400 */
[----:B------:R-:W-:Y:S01]  /*3e80*/  PLOP3.LUT P4, PT, PT, PT, UP0, 0x80, 0x0 ;  /* 0x000000000000781c */ /* 0x000fe20003f8f008 */
[----:B------:R-:W-:Y:S01]  /*3e90*/  FFMA.FTZ R4, R0, -UR5, R4 ;  /* 0x8000000500047c23 */ /* 0x000fe20008010004 */
[----:B------:R-:W-:Y:S01]  /*3ea0*/  PLOP3.LUT P2, PT, PT, PT, UP0, 0x80, 0x0 ;  /* 0x000000000000781c */ /* 0x000fe20003f4f008 */
[----:B------:R-:W-:Y:S01]  /*3eb0*/  FFMA.FTZ R6, R204, -UR5, R6 ;  /* 0x80000005cc067c23 */ /* 0x000fe20008010006 */
[----:B------:R-:W-:Y:S01]  /*3ec0*/  I2FP.F32.S32 R108, R108 ;  /* 0x0000006c006c7245 */ /* 0x000fe20000201400 */
[----:B------:R-:W-:Y:S01]  /*3ed0*/  FFMA.FTZ R18, R0, -UR5, R18 ;  /* 0x8000000500127c23 */ /* 0x000fe20008010012 */
[----:B------:R-:W-:Y:S01]  /*3ee0*/  I2FP.F32.S32 R164, R164 ;  /* 0x000000a400a47245 */ /* 0x000fe20000201400 */
[----:B------:R-:W-:Y:S01]  /*3ef0*/  FFMA.FTZ R50, R188, -UR5, R50 ;  /* 0x80000005bc327c23 */ /* 0x000fe20008010032 */
[----:B------:R-:W-:Y:S01]  /*3f00*/  @P5 FSEL R4, R4, -INF , !P3 ;  /* 0xff80000004045808 */ /* 0x000fe20005800000 */
[----:B------:R-:W-:Y:S01]  /*3f10*/  FFMA.FTZ R8, R108, -UR5, R8 ;  /* 0x800000056c087c23 */ /* 0x000fe20008010008 */
[----:B------:R-:W-:Y:S01]  /*3f20*/  PLOP3.LUT P5, PT, PT, PT, UP0, 0x80, 0x0 ;  /* 0x000000000000781c */ /* 0x000fe20003faf008 */
[----:B------:R-:W-:Y:S01]  /*3f30*/  FFMA.FTZ R9, R164, -UR5, R9 ;  /* 0x80000005a4097c23 */ /* 0x000fe20008010009 */
[----:B------:R-:W-:Y:S01]  /*3f40*/  @P0 FSEL R6, R6, -INF , !P3 ;  /* 0xff80000006060808 */ /* 0x000fe20005800000 */
[----:B------:R-:W-:Y:S01]  /*3f50*/  @P4 VIADD R109, R162, 0x1 ;  /* 0x00000001a26d4836 */ /* 0x000fe20000000000 */
[----:B------:R-:W-:Y:S01]  /*3f60*/  PLOP3.LUT P0, PT, PT, PT, UP0, 0x80, 0x0 ;  /* 0x000000000000781c */ /* 0x000fe20003f0f008 */
[----:B------:R-:W-:Y:S01]  /*3f70*/  FFMA.FTZ R14, R108, -UR5, R14 ;  /* 0x800000056c0e7c23 */ /* 0x000fe2000801000e */
[----:B------:R-:W-:Y:S01]  /*3f80*/  PLOP3.LUT P4, PT, PT, PT, UP0, 0x80, 0x0 ;  /* 0x000000000000781c */ /* 0x000fe20003f8f008 */
[----:B------:R-:W-:Y:S01]  /*3f90*/  FFMA.FTZ R15, R164, -UR5, R15 ;  /* 0x80000005a40f7c23 */ /* 0x000fe2000801000f */
[----:B------:R-:W-:Y:S01]  /*3fa0*/  @P6 ISETP.GE.AND P6, PT, R109, UR6, PT ;  /* 0x000000066d006c0c */ /* 0x000fe2000bfc6270 */
[----:B------:R-:W-:Y:S01]  /*3fb0*/  IMAD.U32 R0, RZ, RZ, UR48 ;  /* 0x00000030ff007e24 */ /* 0x000fe2000f8e00ff */
[----:B------:R-:W-:Y:S02]  /*3fc0*/  @P1 FSEL R10, R10, -INF , !P3 ;  /* 0xff8000000a0a1808 */ /* 0x000fe40005800000 */
[----:B------:R-:W-:Y:S01]  /*3fd0*/  PLOP3.LUT P1, PT, PT, PT, UP0, 0x80, 0x0 ;  /* 0x000000000000781c */ /* 0x000fe20003f2f008 */
[----:B------:R-:W-:Y:S01]  /*3fe0*/  @P5 VIADD R183, R162, 0x9 ;  /* 0x00000009a2b75836 */ /* 0x000fe20000000000 */
[----:B------:R-:W-:Y:S01]  /*3ff0*/  PLOP3.LUT P5, PT, PT, PT, UP0, 0x80, 0x0 ;  /* 0x000000000000781c */ /* 0x000fe20003faf008 */
[----:B------:R-:W-:Y:S01]  /*4000*/  IMAD R0, R0, 0x2, R249 ;  /* 0x0000000200007824 */ /* 0x000fe200078e02f9 */
[----:B------:R-:W-:Y:S01]  /*4010*/  I2FP.F32.S32 R166, R166 ;  /* 0x000000a600a67245 */ /* 0x000fe20000201400 */
[C---:B------:R-:W-:Y:S01]  /*4020*/  @P0 VIADD R184, R162.reuse, 0x10 ;  /* 0x00000010a2b80836 */ /* 0x040fe20000000000 */
[----:B------:R-:W-:Y:S01]  /*4030*/  PLOP3.LUT P0, PT, PT, PT, UP0, 0x80, 0x0 ;  /* 0x000000000000781c */ /* 0x000fe20003f0f008 */
[----:B------:R-:W-:Y:S01]  /*4040*/  @P4 VIADD R109, R162, 0x8 ;  /* 0x00000008a26d4836 */ /* 0x000fe20000000000 */
[----:B------:R-:W-:Y:S01]  /*4050*/  @P2 FSEL R8, R8, -INF , !P3 ;  /* 0xff80000008082808 */ /* 0x000fe20005800000 */
[----:B------:R-:W-:Y:S01]  /*4060*/  FFMA.FTZ R11, R166, -UR5, R11 ;  /* 0x80000005a60b7c23 */ /* 0x000fe2000801000b */
[----:B------:R-:W-:Y:S01]  /*4070*/  I2FP.F32.S32 R163, R163 ;  /* 0x000000a300a37245 */ /* 0x000fe20000201400 */
[----:B------:R-:W-:Y:S01]  /*4080*/  IMAD.SHL.U32 R0, R0, 0x2, RZ ;  /* 0x0000000200007824 */ /* 0x000fe200078e00ff */
[----:B------:R-:W-:Y:S02]  /*4090*/  PLOP3.LUT P3, PT, PT, PT, UP0, 0x80, 0x0 ;  /* 0x000000000000781c */ /* 0x000fe40003f6f008 */
[----:B------:R-:W-:Y:S01]  /*40a0*/  I2FP.F32.S32 R167, R167 ;  /* 0x000000a700a77245 */ /* 0x000fe20000201400 */
[----:B------:R-:W-:Y:S01]  /*40b0*/  FFMA.FTZ R5, R163, -UR5, R5 ;  /* 0x80000005a3057c23 */ /* 0x000fe20008010005 */
[----:B------:R-:W-:Y:S01]  /*40c0*/  @P5 FSEL R7, R7, -INF , !P6 ;  /* 0xff80000007075808 */ /* 0x000fe20007000000 */
[----:B------:R-:W-:Y:S01]  /*40d0*/  FFMA.FTZ R19, R163, -UR5, R19 ;  /* 0x80000005a3137c23 */ /* 0x000fe20008010013 */
[----:B------:R-:W-:Y:S01]  /*40e0*/  PLOP3.LUT P5, PT, PT, PT, UP0, 0x80, 0x0 ;  /* 0x000000000000781c */ /* 0x000fe20003faf008 */
[----:B------:R-:W-:Y:S01]  /*40f0*/  FFMA.FTZ R12, R167, -UR5, R12 ;  /* 0x80000005a70c7c23 */ /* 0x000fe2000801000c */
[----:B------:R-:W-:Y:S01]  /*4100*/  @P0 FSEL R9, R9, -INF , !P6 ;  /* 0xff80000009090808 */ /* 0x000fe20007000000 */
[----:B------:R-:W-:Y:S01]  /*4110*/  FFMA.FTZ R26, R167, -UR5, R26 ;  /* 0x80000005a71a7c23 */ /* 0x000fe2000801001a */
[----:B------:R-:W-:Y:S01]  /*4120*/  PLOP3.LUT P0, PT, PT, PT, UP0, 0x80, 0x0 ;  /* 0x000000000000781c */ /* 0x000fe20003f0f008 */
[----:B------:R-:W-:Y:S01]  /*4130*/  VIADD R108, R0, 0x1 ;  /* 0x00000001006c7836 */ /* 0x000fe20000000000 */
[----:B------:R-:W-:Y:S01]  /*4140*/  @P1 FSEL R5, R5, -INF , !P6 ;  /* 0xff80000005051808 */ /* 0x000fe20007000000 */
[----:B------:R-:W-:Y:S01]  /*4150*/  IMAD.U32 R163, RZ, RZ, UR9 ;  /* 0x00000009ffa37e24 */ /* 0x000fe2000f8e00ff */
[----:B------:R-:W-:Y:S02]  /*4160*/  @P3 ISETP.GE.AND P3, PT, R109, UR6, PT ;  /* 0x000000066d003c0c */ /* 0x000fe4000bf66270 */
[----:B------:R-:W-:Y:S01]  /*4170*/  I2FP.F32.S32 R174, R174 ;  /* 0x000000ae00ae7245 */ /* 0x000fe20000201400 */
[----:B------:R-:W-:Y:S01]  /*4180*/  IMAD R163, R163, 0x8, R252 ;  /* 0x00000008a3a37824 */ /* 0x000fe200078e02fc */
[----:B------:R-:W-:Y:S02]  /*4190*/  PLOP3.LUT P2, PT, PT, PT, UP0, 0x80, 0x0 ;  /* 0x000000000000781c */ /* 0x000fe40003f4f008 */
[----:B------:R-:W-:Y:S01]  /*41a0*/  @P5 FSEL R11, R11, -INF , !P6 ;  /* 0xff8000000b0b5808 */ /* 0x000fe20007000000 */
[C---:B------:R-:W-:Y:S01]  /*41b0*/  FFMA.FTZ R16, R174.reuse, -UR5, R16 ;  /* 0x80000005ae107c23 */ /* 0x040fe20008010010 */
[----:B------:R-:W-:Y:S01]  /*41c0*/  PLOP3.LUT P5, PT, PT, PT, UP0, 0x80, 0x0 ;  /* 0x000000000000781c */ /* 0x000fe20003faf008 */
[----:B------:R-:W-:Y:S01]  /*41d0*/  FFMA.FTZ R22, R174, -UR5, R22 ;  /* 0x80000005ae167c23 */ /* 0x000fe20008010016 */
[----:B------:R-:W-:Y:S02]  /*41e0*/  PLOP3.LUT P6, PT, PT, PT, UP0, 0x80, 0x0 ;  /* 0x000000000000781c */ /* 0x000fe40003fcf008 */
[----:B------:R-:W-:Y:S02]  /*41f0*/  @P0 FSEL R12, R12, -INF , !P3 ;  /* 0xff8000000c0c0808 */ /* 0x000fe40005800000 */
[----:B------:R-:W-:Y:S02]  /*4200*/  PLOP3.LUT P4, PT, PT, PT, UP0, 0x80, 0x0 ;  /* 0x000000000000781c */ /* 0x000fe40003f8f008 */
[----:B------:R-:W-:Y:S01]  /*4210*/  PLOP3.LUT P0, PT, PT, PT, UP0, 0x80, 0x0 ;  /* 0x000000000000781c */ /* 0x000fe20003f0f008 */
[----:B------:R-:W-:Y:S01]  /*4220*/  @P2 VIADD R165, R162, 0x11 ;  /* 0x00000011a2a52836 */ /* 0x000fe20000000000 */
[----:B------:R-:W-:Y:S02]  /*4230*/  I2FP.F32.S32 R170, R170 ;  /* 0x000000aa00aa7245 */ /* 0x000fe40000201400 */
[----:B------:R-:W-:Y:S02]  /*4240*/  PLOP3.LUT P2, PT, PT, PT, UP0, 0x80, 0x0 ;  /* 0x000000000000781c */ /* 0x000fe40003f4f008 */
[----:B------:R-:W-:Y:S01]  /*4250*/  @P5 FSEL R14, R14, -INF , !P3 ;  /* 0xff8000000e0e5808 */ /* 0x000fe20005800000 */
[C---:B------:R-:W-:Y:S01]  /*4260*/  FFMA.FTZ R13, R170.reuse, -UR5, R13 ;  /* 0x80000005aa0d7c23 */ /* 0x040fe2000801000d */
[----:B------:R-:W-:Y:S01]  /*4270*/  PLOP3.LUT P5, PT, PT, PT, UP0, 0x80, 0x0 ;  /* 0x000000000000781c */ /* 0x000fe20003faf008 */
[----:B------:R-:W-:Y:S01]  /*4280*/  FFMA.FTZ R27, R170, -UR5, R27 ;  /* 0x80000005aa1b7c23 */ /* 0x000fe2000801001b */
[----:B------:R-:W-:Y:S02]  /*4290*/  @P6 FSEL R16, R16, -INF , !P3 ;  /* 0xff80000010106808 */ /* 0x000fe40005800000 */
[----:B------:R-:W-:Y:S02]  /*42a0*/  PLOP3.LUT P6, PT, PT, PT, UP0, 0x80, 0x0 ;  /* 0x000000000000781c */ /* 0x000fe40003fcf008 */
[----:B------:R-:W-:Y:S02]  /*42b0*/  @P4 ISETP.GE.AND P4, PT, R183, UR6, PT ;  /* 0x00000006b7004c0c */ /* 0x000fe4000bf86270 */
[----:B------:R-:W-:Y:S02]  /*42c0*/  @P0 FSEL R18, R18, -INF , !P3 ;  /* 0xff80000012120808 */ /* 0x000fe40005800000 */
[----:B------:R-:W-:Y:S02]  /*42d0*/  PLOP3.LUT P0, PT, PT, PT, UP0, 0x80, 0x0 ;  /* 0x000000000000781c */ /* 0x000fe40003f0f008 */
[----:B------:R-:W-:Y:S02]  /*42e0*/  PLOP3.LUT P3, PT, PT, PT, UP0, 0x80, 0x0 ;  /* 0x000000000000781c */ /* 0x000fe40003f6f008 */
[----:B------:R-:W-:Y:S02]  /*42f0*/  @P5 FSEL R13, R13, -INF , !P4 ;  /* 0xff8000000d0d5808 */ /* 0x000fe40006000000 */
[----:B------:R-:W-:Y:S02]  /*4300*/  PLOP3.LUT P5, PT, PT, PT, UP0, 0x80, 0x0 ;  /* 0x000000000000781c */ /* 0x000fe40003faf008 */
[----:B------:R-:W-:Y:S02]  /*4310*/  @P6 FSEL R15, R15, -INF , !P4 ;  /* 0xff8000000f0f6808 */ /* 0x000fe40006000000 */
[----:B------:R-:W-:Y:S02]  /*4320*/  I2FP.F32.S32 R173, R173 ;  /* 0x000000ad00ad7245 */ /* 0x000fe40000201400 */
[----:B------:R-:W-:Y:S02]  /*4330*/  PLOP3.LUT P6, PT, PT, PT, UP0, 0x80, 0x0 ;  /* 0x000000000000781c */ /* 0x000fe40003fcf008 */
[----:B------:R-:W-:Y:S01]  /*4340*/  I2FP.F32.S32 R172, R172 ;  /* 0x000000ac00ac7245 */ /* 0x000fe20000201400 */
[C---:B------:R-:W-:Y:S01]  /*4350*/  FFMA.FTZ R17, R173.reuse, -UR5, R17 ;  /* 0x80000005ad117c23 */ /* 0x040fe20008010011 */
[----:B------:R-:W-:Y:S01]  /*4360*/  @P2 ISETP.GE.AND P2, PT, R184, UR6, PT ;  /* 0x00000006b8002c0c */ /* 0x000fe2000bf46270 */
[----:B------:R-:W-:Y:S01]  /*4370*/  FFMA.FTZ R23, R173, -UR5, R23 ;  /* 0x80000005ad177c23 */ /* 0x000fe20008010017 */
[----:B------:R-:W-:Y:S01]  /*4380*/  @P0 FSEL R19, R19, -INF , !P4 ;  /* 0xff80000013130808 */ /* 0x000fe20006000000 */
[C---:B------:R-:W-:Y:S01]  /*4390*/  FFMA.FTZ R20, R172.reuse, -UR5, R20 ;  /* 0x80000005ac147c23 */ /* 0x040fe20008010014 */
[----:B------:R-:W-:Y:S01]  /*43a0*/  PLOP3.LUT P1, PT, PT, PT, UP0, 0x80, 0x0 ;  /* 0x000000000000781c */ /* 0x000fe20003f2f008 */
[----:B------:R-:W-:Y:S01]  /*43b0*/  FFMA.FTZ R34, R172, -UR5, R34 ;  /* 0x80000005ac227c23 */ /* 0x000fe20008010022 */
[----:B------:R-:W-:Y:S02]  /*43c0*/  PLOP3.LUT P0, PT, PT, PT, UP0, 0x80, 0x0 ;  /* 0x000000000000781c */ /* 0x000fe40003f0f008 */
[----:B------:R-:W-:Y:S02]  /*43d0*/  @P3 FSEL R17, R17, -INF , !P4 ;  /* 0xff80000011113808 */ /* 0x000fe40006000000 */
        /* <DEDUP_REMOVED lines=8> */
[----:B------:R-:W-:Y:S01]  /*4460*/  PLOP3.LUT P4, PT, PT, PT, UP0, 0x80, 0x0 ;  /* 0x000000000000781c */ /* 0x000fe20003f8f008 */
[----:B------:R-:W-:Y:S01]  /*4470*/  FFMA.FTZ R30, R169, -UR5, R30 ;  /* 0x80000005a91e7c23 */ /* 0x000fe2000801001e */
[----:B------:R-:W-:Y:S01]  /*4480*/  @P1 ISETP.GE.AND P1, PT, R165, UR6, PT ;  /* 0x00000006a5001c0c */ /* 0x000fe2000bf26270 */
[C---:B------:R-:W-:Y:S01]  /*4490*/  FFMA.FTZ R21, R171.reuse, -UR5, R21 ;  /* 0x80000005ab157c23 */ /* 0x040fe20008010015 */
[----:B------:R-:W-:Y:S01]  /*44a0*/  @P0 FSEL R26, R26, -INF , !P2 ;  /* 0xff8000001a1a0808 */ /* 0x000fe20005000000 */
[----:B------:R-:W-:Y:S01]  /*44b0*/  FFMA.FTZ R35, R171, -UR5, R35 ;  /* 0x80000005ab237c23 */ /* 0x000fe20008010023 */
[----:B------:R-:W-:Y:S02]  /*44c0*/  PLOP3.LUT P0, PT, PT, PT, UP0, 0x80, 0x0 ;  /* 0x000000000000781c */ /* 0x000fe40003f0f008 */
[----:B------:R-:W-:Y:S02]  /*44d0*/  @P3 FSEL R24, R24, -INF , !P2 ;  /* 0xff80000018183808 */ /* 0x000fe40005000000 */
[----:B------:R-:W-:Y:S02]  /*44e0*/  PLOP3.LUT P3, PT, PT, PT, UP0, 0x80, 0x0 ;  /* 0x000000000000781c */ /* 0x000fe40003f6f008 */
[----:B------:R-:W-:Y:S01]  /*44f0*/  @P5 FSEL R21, R21, -INF , !P1 ;  /* 0xff80000015155808 */ /* 0x000fe20004800000 */
[----:B------:R-:W-:Y:S01]  /*4500*/  @P4 VIADD R166, R162, 0x18 ;  /* 0x00000018a2a64836 */ /* 0x000fe20000000000 */
[----:B------:R-:W-:Y:S02]  /*4510*/  PLOP3.LUT P5, PT, PT, PT, UP0, 0x80, 0x0 ;  /* 0x000000000000781c */ /* 0x000fe40003faf008 */
[----:B------:R-:W-:Y:S02]  /*4520*/  @P6 FSEL R23, R23, -INF , !P1 ;  /* 0xff80000017176808 */ /* 0x000fe40004800000 */
[----:B------:R-:W-:Y:S02]  /*4530*/  PLOP3.LUT P6, PT, PT, PT, UP0, 0x80, 0x0 ;  /* 0x000000000000781c */ /* 0x000fe40003fcf008 */
[----:B------:R-:W-:Y:S02]  /*4540*/  PLOP3.LUT P2, PT, PT, PT, UP0, 0x80, 0x0 ;  /* 0x000000000000781c */ /* 0x000fe40003f4f008 */
[----:B------:R-:W-:Y:S02]  /*4550*/  I2FP.F32.S32 R168, R168 ;  /* 0x000000a800a87245 */ /* 0x000fe40000201400 */
[----:B------:R-:W-:Y:S01]  /*4560*/  LOP3.LUT R110, R243, UR28, R108, 0x96, !PT ;  /* 0x0000001cf36e7c12 */ /* 0x000fe2000f8e966c */
[----:B------:R-:W-:Y:S01]  /*4570*/  IMAD.WIDE.U32 R108, R163, -0x326172a9, RZ ;  /* 0xcd9e8d57a36c7825 */ /* 0x000fe200078e00ff */
[----:B------:R-:W-:Y:S02]  /*4580*/  LOP3.LUT R164, R243, UR28, R0, 0x96, !PT ;  /* 0x0000001cf3a47c12 */ /* 0x000fe4000f8e9600 */
[----:B------:R-:W-:Y:S01]  /*4590*/  @P0 FSEL R27, R27, -INF , !P1 ;  /* 0xff8000001b1b0808 */ /* 0x000fe20004800000 */
[----:B------:R-:W-:Y:S01]  /*45a0*/  FFMA.FTZ R25, R168, -UR5, R25 ;  /* 0x80000005a8197c23 */ /* 0x000fe20008010019 */
[----:B------:R-:W-:Y:S01]  /*45b0*/  PLOP3.LUT P0, PT, PT, PT, UP0, 0x80, 0x0 ;  /* 0x000000000000781c */ /* 0x000fe20003f0f008 */
[----:B------:R-:W-:Y:S01]  /*45c0*/  IMAD.WIDE.U32 R164, R164, -0x326172a9, RZ ;  /* 0xcd9e8d57a4a47825 */ /* 0x000fe200078e00ff */
[----:B------:R-:W-:Y:S02]  /*45d0*/  PLOP3.LUT P4, PT, PT, PT, UP0, 0x80, 0x0 ;  /* 0x000000000000781c */ /* 0x000fe40003f8f008 */
[----:B------:R-:W-:Y:S01]  /*45e0*/  LOP3.LUT R173, R109, R248, RZ, 0x3c, !PT ;  /* 0x000000f86dad7212 */ /* 0x000fe200078e3cff */
[----:B------:R-:W-:Y:S01]  /*45f0*/  @P6 VIADD R167, R162, 0x21 ;  /* 0x00000021a2a76836 */ /* 0x000fe20000000000 */
[----:B------:R-:W-:Y:S01]  /*4600*/  @P3 ISETP.GE.AND P3, PT, R166, UR6, PT ;  /* 0x00000006a6003c0c */ /* 0x000fe2000bf66270 */
[----:B------:R-:W-:Y:S01]  /*4610*/  @P5 VIADD R166, R162, 0x20 ;  /* 0x00000020a2a65836 */ /* 0x000fe20000000000 */
[----:B------:R-:W-:Y:S01]  /*4620*/  I2FP.F32.S32 R109, R175 ;  /* 0x000000af006d7245 */ /* 0x000fe20000201400 */
[----:B------:R-:W-:Y:S01]  /*4630*/  IMAD.WIDE.U32 R110, R110, -0x326172a9, RZ ;  /* 0xcd9e8d576e6e7825 */ /* 0x000fe200078e00ff */
[----:B------:R-:W-:Y:S02]  /*4640*/  PLOP3.LUT P5, PT, PT, PT, UP0, 0x80, 0x0 ;  /* 0x000000000000781c */ /* 0x000fe40003faf008 */
[----:B------:R-:W-:Y:S01]  /*4650*/  @P2 FSEL R25, R25, -INF , !P1 ;  /* 0xff80000019192808 */ /* 0x000fe20004800000 */
[----:B------:R-:W-:Y:S01]  /*4660*/  FFMA.FTZ R28, R109, -UR5, R28 ;  /* 0x800000056d1c7c23 */ /* 0x000fe2000801001c */
[----:B------:R-:W-:Y:S01]  /*4670*/  PLOP3.LUT P6, PT, PT, PT, UP0, 0x80, 0x0 ;  /* 0x000000000000781c */ /* 0x000fe20003fcf008 */
[----:B------:R-:W-:Y:S01]  /*4680*/  @P4 VIADD R0, R162, 0x19 ;  /* 0x00000019a2004836 */ /* 0x000fe20000000000 */
[----:B------:R-:W-:Y:S01]  /*4690*/  PLOP3.LUT P2, PT, PT, PT, UP0, 0x80, 0x0 ;  /* 0x000000000000781c */ /* 0x000fe20003f4f008 */
[----:B------:R-:W-:Y:S01]  /*46a0*/  FFMA.FTZ R31, R168, -UR5, R31 ;  /* 0x80000005a81f7c23 */ /* 0x000fe2000801001f */
[----:B------:R-:W-:Y:S01]  /*46b0*/  LOP3.LUT R174, R165, UR24, R108, 0x96, !PT ;  /* 0x00000018a5ae7c12 */ /* 0x000fe2000f8e966c */
[----:B------:R-:W-:Y:S01]  /*46c0*/  FFMA.FTZ R42, R109, -UR5, R42 ;  /* 0x800000056d2a7c23 */ /* 0x000fe2000801002a */
[----:B------:R-:W-:Y:S01]  /*46d0*/  LOP3.LUT R183, R111, UR24, R108, 0x96, !PT ;  /* 0x000000186fb77c12 */ /* 0x000fe2000f8e966c */
[----:B------:R-:W-:Y:S01]  /*46e0*/  IMAD.WIDE.U32 R168, R173, -0x2daee0ad, RZ ;  /* 0xd2511f53ada87825 */ /* 0x000fe200078e00ff */
[----:B------:R-:W-:Y:S02]  /*46f0*/  I2FP.F32.S32 R108, R176 ;  /* 0x000000b0006c7245 */ /* 0x000fe40000201400 */
[----:B------:R-:W-:Y:S01]  /*4700*/  @P0 FSEL R28, R28, -INF , !P3 ;  /* 0xff8000001c1c0808 */ /* 0x000fe20005800000 */
[----:B------:R-:W-:Y:S01]  /*4710*/  IMAD.WIDE.U32 R174, R174, -0x2daee0ad, RZ ;  /* 0xd2511f53aeae7825 */ /* 0x000fe200078e00ff */
[----:B------:R-:W-:Y:S02]  /*4720*/  PLOP3.LUT P0, PT, PT, PT, UP0, 0x80, 0x0 ;  /* 0x000000000000781c */ /* 0x000fe40003f0f008 */
[----:B------:R-:W-:Y:S01]  /*4730*/  @P5 FSEL R30, R30, -INF , !P3 ;  /* 0xff8000001e1e5808 */ /* 0x000fe20005800000 */
[C---:B------:R-:W-:Y:S01]  /*4740*/  FFMA.FTZ R32, R108.reuse, -UR5, R32 ;  /* 0x800000056c207c23 */ /* 0x040fe20008010020 */
[----:B------:R-:W-:Y:S01]  /*4750*/  PLOP3.LUT P5, PT, PT, PT, UP0, 0x80, 0x0 ;  /* 0x000000000000781c */ /* 0x000fe20003faf008 */
[----:B------:R-:W-:Y:S01]  /*4760*/  FFMA.FTZ R38, R108, -UR5, R38 ;  /* 0x800000056c267c23 */ /* 0x000fe20008010026 */
[----:B------:R-:W-:Y:S01]  /*4770*/  @P2 ISETP.GE.AND P2, PT, R0, UR6, PT ;  /* 0x0000000600002c0c */ /* 0x000fe2000bf46270 */
[----:B------:R-:W-:Y:S01]  /*4780*/  IMAD.WIDE.U32 R172, R183, -0x2daee0ad, RZ ;  /* 0xd2511f53b7ac7825 */ /* 0x000fe200078e00ff */
[----:B------:R-:W-:Y:S02]  /*4790*/  @P6 FSEL R32, R32, -INF , !P3 ;  /* 0xff80000020206808 */ /* 0x000fe40005800000 */
[----:B------:R-:W-:Y:S02]  /*47a0*/  PLOP3.LUT P6, PT, PT, PT, UP0, 0x80, 0x0 ;  /* 0x000000000000781c */ /* 0x000fe40003fcf008 */
[----:B------:R-:W-:Y:S02]  /*47b0*/  I2FP.F32.S32 R0, R177 ;  /* 0x000000b100007245 */ /* 0x000fe40000201400 */
[----:B------:R-:W-:Y:S02]  /*47c0*/  @P0 FSEL R34, R34, -INF , !P3 ;  /* 0xff80000022220808 */ /* 0x000fe40005800000 */
[----:B------:R-:W-:Y:S01]  /*47d0*/  PLOP3.LUT P1, PT, PT, PT, UP0, 0x80, 0x0 ;  /* 0x000000000000781c */ /* 0x000fe20003f2f008 */
[C---:B------:R-:W-:Y:S01]  /*47e0*/  FFMA.FTZ R29, R0.reuse, -UR5, R29 ;  /* 0x80000005001d7c23 */ /* 0x040fe2000801001d */
[----:B------:R-:W-:Y:S01]  /*47f0*/  PLOP3.LUT P3, PT, PT, PT, UP0, 0x80, 0x0 ;  /* 0x000000000000781c */ /* 0x000fe20003f6f008 */
[----:B------:R-:W-:Y:S01]  /*4800*/  FFMA.FTZ R43, R0, -UR5, R43 ;  /* 0x80000005002b7c23 */ /* 0x000fe2000801002b */
[----:B------:R-:W-:Y:S02]  /*4810*/  PLOP3.LUT P0, PT, PT, PT, UP0, 0x80, 0x0 ;  /* 0x000000000000781c */ /* 0x000fe40003f0f008 */
[----:B------:R-:W-:Y:S02]  /*4820*/  I2FP.F32.S32 R100, R178 ;  /* 0x000000b200647245 */ /* 0x000fe40000201400 */
[----:B------:R-:W-:Y:S02]  /*4830*/  @P5 FSEL R29, R29, -INF , !P2 ;  /* 0xff8000001d1d5808 */ /* 0x000fe40005000000 */
[----:B------:R-:W-:Y:S01]  /*4840*/  PLOP3.LUT P5, PT, PT, PT, UP0, 0x80, 0x0 ;  /* 0x000000000000781c */ /* 0x000fe20003faf008 */
[C---:B------:R-:W-:Y:S01]  /*4850*/  FFMA.FTZ R33, R100.reuse, -UR5, R33 ;  /* 0x8000000564217c23 */ /* 0x040fe20008010021 */
[----:B------:R-:W-:Y:S01]  /*4860*/  @P6 FSEL R31, R31, -INF , !P2 ;  /* 0xff8000001f1f6808 */ /* 0x000fe20005000000 */
[----:B------:R-:W-:Y:S01]  /*4870*/  FFMA.FTZ R39, R100, -UR5, R39 ;  /* 0x8000000564277c23 */ /* 0x000fe20008010027 */
[----:B------:R-:W-:Y:S01]  /*4880*/  PLOP3.LUT P6, PT, PT, PT, UP0, 0x80, 0x0 ;  /* 0x000000000000781c */ /* 0x000fe20003fcf008 */
[----:B------:R-:W-:Y:S01]  /*4890*/  VIADD R100, R163, 0x4 ;  /* 0x00000004a3647836 */ /* 0x000fe20000000000 */
[----:B------:R-:W-:Y:S02]  /*48a0*/  @P1 ISETP.GE.AND P1, PT, R166, UR6, PT ;  /* 0x00000006a6001c0c */ /* 0x000fe4000bf26270 */
[----:B------:R-:W-:Y:S01]  /*48b0*/  @P3 FSEL R33, R33, -INF , !P2 ;  /* 0xff80000021213808 */ /* 0x000fe20005000000 */
[----:B------:R-:W-:Y:S01]  /*48c0*/  IMAD.WIDE.U32 R100, R100, -0x326172a9, RZ ;  /* 0xcd9e8d5764647825 */ /* 0x000fe200078e00ff */
[----:B------:R-:W-:Y:S02]  /*48d0*/  @P0 FSEL R35, R35, -INF , !P2 ;  /* 0xff80000023230808 */ /* 0x000fe40005000000 */
[----:B------:R-:W-:Y:S02]  /*48e0*/  PLOP3.LUT P4, PT, PT, PT, UP0, 0x80, 0x0 ;  /* 0x000000000000781c */ /* 0x000fe40003f8f008 */
[----:B------:R-:W-:Y:S02]  /*48f0*/  PLOP3.LUT P3, PT, PT, PT, UP0, 0x80, 0x0 ;  /* 0x000000000000781c */ /* 0x000fe40003f6f008 */
[----:B------:R-:W-:Y:S02]  /*4900*/  PLOP3.LUT P0, PT, PT, PT, UP0, 0x80, 0x0 ;  /* 0x000000000000781c */ /* 0x000fe40003f0f008 */
[----:B------:R-:W-:Y:S02]  /*4910*/  I2FP.F32.S32 R186, R180 ;  /* 0x000000b400ba7245 */ /* 0x000fe40000201400 */
[----:B------:R-:W-:Y:S02]  /*4920*/  @P5 FSEL R36, R36, -INF , !P1 ;  /* 0xff80000024245808 */ /* 0x000fe40004800000 */
[----:B------:R-:W-:Y:S01]  /*4930*/  PLOP3.LUT P2, PT, PT, PT, UP0, 0x80, 0x0 ;  /* 0x000000000000781c */ /* 0x000fe20003f4f008 */
[C---:B------:R-:W-:Y:S01]  /*4940*/  FFMA.FTZ R40, R186.reuse, -UR5, R40 ;  /* 0x80000005ba287c23 */ /* 0x040fe20008010028 */
[----:B------:R-:W-:Y:S01]  /*4950*/  PLOP3.LUT P5, PT, PT, PT, UP0, 0x80, 0x0 ;  /* 0x000000000000781c */ /* 0x000fe20003faf008 */
[----:B------:R-:W-:Y:S01]  /*4960*/  FFMA.FTZ R46, R186, -UR5, R46 ;  /* 0x80000005ba2e7c23 */ /* 0x000fe2000801002e */
[----:B------:R-:W-:Y:S02]  /*4970*/  @P6 FSEL R38, R38, -INF , !P1 ;  /* 0xff80000026266808 */ /* 0x000fe40004800000 */
[----:B------:R-:W-:Y:S02]  /*4980*/  PLOP3.LUT P6, PT, PT, PT, UP0, 0x80, 0x0 ;  /* 0x000000000000781c */ /* 0x000fe40003fcf008 */
[----:B------:R-:W-:Y:S02]  /*4990*/  I2FP.F32.S32 R191, R181 ;  /* 0x000000b500bf7245 */ /* 0x000fe40000201400 */
[----:B------:R-:W-:Y:S02]  /*49a0*/  I2FP.F32.S32 R190, R179 ;  /* 0x000000b300be7245 */ /* 0x000fe40000201400 */
[----:B------:R-:W-:Y:S01]  /*49b0*/  @P4 ISETP.GE.AND P4, PT, R167, UR6, PT ;  /* 0x00000006a7004c0c */ /* 0x000fe2000bf86270 */
[C---:B------:R-:W-:Y:S01]  /*49c0*/  FFMA.FTZ R37, R191.reuse, -UR5, R37 ;  /* 0x80000005bf257c23 */ /* 0x040fe20008010025 */
[----:B------:R-:W-:Y:S01]  /*49d0*/  @P3 FSEL R40, R40, -INF , !P1 ;  /* 0xff80000028283808 */ /* 0x000fe20004800000 */
[----:B------:R-:W-:Y:S01]  /*49e0*/  FFMA.FTZ R41, R190, -UR5, R41 ;  /* 0x80000005be297c23 */ /* 0x000fe20008010029 */
[----:B------:R-:W-:Y:S01]  /*49f0*/  @P0 FSEL R42, R42, -INF , !P1 ;  /* 0xff8000002a2a0808 */ /* 0x000fe20004800000 */
[----:B------:R-:W-:Y:S01]  /*4a00*/  FFMA.FTZ R47, R190, -UR5, R47 ;  /* 0x80000005be2f7c23 */ /* 0x000fe2000801002f */
[----:B------:R-:W-:Y:S01]  /*4a10*/  PLOP3.LUT P1, PT, PT, PT, UP0, 0x80, 0x0 ;  /* 0x000000000000781c */ /* 0x000fe20003f2f008 */
[----:B------:R-:W-:Y:S01]  /*4a20*/  FFMA.FTZ R51, R191, -UR5, R51 ;  /* 0x80000005bf337c23 */ /* 0x000fe20008010033 */
[----:B------:R-:W-:Y:S02]  /*4a30*/  PLOP3.LUT P0, PT, PT, PT, UP0, 0x80, 0x0 ;  /* 0x000000000000781c */ /* 0x000fe40003f0f008 */
[----:B------:R-:W-:Y:S02]  /*4a40*/  @P2 FSEL R37, R37, -INF , !P4 ;  /* 0xff80000025252808 */ /* 0x000fe40006000000 */
[----:B------:R-:W-:Y:S02]  /*4a50*/  @P5 FSEL R39, R39, -INF , !P4 ;  /* 0xff80000027275808 */ /* 0x000fe40006000000 */
[----:B------:R-:W-:Y:S02]  /*4a60*/  PLOP3.LUT P2, PT, PT, PT, UP0, 0x80, 0x0 ;  /* 0x000000000000781c */ /* 0x000fe40003f4f008 */
[----:B------:R-:W-:Y:S02]  /*4a70*/  PLOP3.LUT P5, PT, PT, PT, UP0, 0x80, 0x0 ;  /* 0x000000000000781c */ /* 0x000fe40003faf008 */
[----:B------:R-:W-:Y:S01]  /*4a80*/  @P6 FSEL R41, R41, -INF , !P4 ;  /* 0xff80000029296808 */ /* 0x000fe20006000000 */
[C---:B------:R-:W-:Y:S01]  /*4a90*/  @P1 VIADD R0, R162.reuse, 0x28 ;  /* 0x00000028a2001836 */ /* 0x040fe20000000000 */
[----:B------:R-:W-:Y:S01]  /*4aa0*/  PLOP3.LUT P3, PT, PT, PT, UP0, 0x80, 0x0 ;  /* 0x000000000000781c */ /* 0x000fe20003f6f008 */
[C---:B------:R-:W-:Y:S01]  /*4ab0*/  @P0 VIADD R163, R162.reuse, 0x29 ;  /* 0x00000029a2a30836 */ /* 0x040fe20000000000 */
[----:B------:R-:W-:Y:S02]  /*4ac0*/  PLOP3.LUT P6, PT, PT, PT, UP0, 0x80, 0x0 ;  /* 0x000000000000781c */ /* 0x000fe40003fcf008 */
[----:B------:R-:W-:Y:S02]  /*4ad0*/  LOP3.LUT R166, R101, R248, RZ, 0x3c, !PT ;  /* 0x000000f865a67212 */ /* 0x000fe400078e3cff */
[----:B------:R-:W-:Y:S01]  /*4ae0*/  PLOP3.LUT P1, PT, PT, PT, UP0, 0x80, 0x0 ;  /* 0x000000000000781c */ /* 0x000fe20003f2f008 */
[----:B------:R-:W-:Y:S01]  /*4af0*/  @P2 VIADD R109, R162, 0x30 ;  /* 0x00000030a26d2836 */ /* 0x000fe20000000000 */
[----:B------:R-:W-:Y:S01]  /*4b00*/  PLOP3.LUT P0, PT, PT, PT, UP0, 0x80, 0x0 ;  /* 0x000000000000781c */ /* 0x000fe20003f0f008 */
[----:B------:R-:W-:Y:S01]  /*4b10*/  IMAD.WIDE.U32 R166, R166, -0x2daee0ad, RZ ;  /* 0xd2511f53a6a67825 */ /* 0x000fe200078e00ff */
[----:B------:R-:W-:Y:S02]  /*4b20*/  LOP3.LUT R101, R242, UR47, RZ, 0x3c, !PT ;  /* 0x0000002ff2657c12 */ /* 0x000fe4000f8e3cff */
[----:B------:R-:W-:Y:S01]  /*4b30*/  PLOP3.LUT P2, PT, PT, PT, UP0, 0x80, 0x0 ;  /* 0x000000000000781c */ /* 0x000fe20003f4f008 */
[C---:B------:R-:W-:Y:S01]  /*4b40*/  @P5 VIADD R170, R162.reuse, 0x31 ;  /* 0x00000031a2aa5836 */ /* 0x040fe20000000000 */
[----:B------:R-:W-:Y:S01]  /*4b50*/  PLOP3.LUT P5, PT, PT, PT, UP0, 0x80, 0x0 ;  /* 0x000000000000781c */ /* 0x000fe20003faf008 */
[C---:B------:R-:W-:Y:S01]  /*4b60*/  @P6 VIADD R171, R162.reuse, 0x38 ;  /* 0x00000038a2ab6836 */ /* 0x040fe20000000000 */
[----:B------:R-:W-:Y:S02]  /*4b70*/  @P3 FSEL R43, R43, -INF , !P4 ;  /* 0xff8000002b2b3808 */ /* 0x000fe40006000000 */
[--C-:B------:R-:W-:Y:S02]  /*4b80*/  LOP3.LUT R176, R165, UR24, R100.reuse, 0x96, !PT ;  /* 0x00000018a5b07c12 */ /* 0x100fe4000f8e9664 */
[----:B------:R-:W-:Y:S01]  /*4b90*/  LOP3.LUT R111, R111, UR24, R100, 0x96, !PT ;  /* 0x000000186f6f7c12 */ /* 0x000fe2000f8e9664 */
[----:B------:R-:W-:Y:S01]  /*4ba0*/  @P0 VIADD R162, R162, 0x39 ;  /* 0x00000039a2a20836 */ /* 0x000fe20000000000 */
[----:B------:R-:W-:Y:S02]  /*4bb0*/  PLOP3.LUT P3, PT, PT, PT, UP0, 0x80, 0x0 ;  /* 0x000000000000781c */ /* 0x000fe40003f6f008 */
[----:B------:R-:W-:Y:S02]  /*4bc0*/  PLOP3.LUT P4, PT, PT, PT, UP0, 0x80, 0x0 ;  /* 0x000000000000781c */ /* 0x000fe40003f8f008 */
[----:B------:R-:W-:Y:S02]  /*4bd0*/  PLOP3.LUT P6, PT, PT, PT, UP0, 0x80, 0x0 ;  /* 0x000000000000781c */ /* 0x000fe40003fcf008 */
[C---:B------:R-:W-:Y:S02]  /*4be0*/  LOP3.LUT R100, R101.reuse, R167, RZ, 0x3c, !PT ;  /* 0x000000a765647212 */ /* 0x040fe400078e3cff */
[----:B------:R-:W-:Y:S02]  /*4bf0*/  LOP3.LUT R108, R101, R169, RZ, 0x3c, !PT ;  /* 0x000000a9656c7212 */ /* 0x000fe400078e3cff */
[----:B------:R-:W-:Y:S01]  /*4c00*/  @P1 ISETP.GE.AND P1, PT, R109, UR6, PT ;  /* 0x000000066d001c0c */ /* 0x000fe2000bf26270 */
[----:B------:R-:W-:Y:S01]  /*4c10*/  IMAD.WIDE.U32 R100, R100, -0x326172a9, RZ ;  /* 0xcd9e8d5764647825 */ /* 0x000fe200078e00ff */
[----:B------:R-:W-:Y:S02]  /*4c20*/  @P2 ISETP.GE.AND P2, PT, R170, UR6, PT ;  /* 0x00000006aa002c0c */ /* 0x000fe4000bf46270 */
[----:B------:R-:W-:Y:S01]  /*4c30*/  @P5 ISETP.GE.AND P5, PT, R171, UR6, PT ;  /* 0x00000006ab005c0c */ /* 0x000fe2000bfa6270 */
[----:B------:R-:W-:Y:S01]  /*4c40*/  IMAD.WIDE.U32 R108, R108, -0x326172a9, RZ ;  /* 0xcd9e8d576c6c7825 */ /* 0x000fe200078e00ff */
[----:B------:R-:W-:Y:S02]  /*4c50*/  LOP3.LUT R169, R101, UR23, R164, 0x96, !PT ;  /* 0x0000001765a97c12 */ /* 0x000fe4000f8e96a4 */
[----:B------:R-:W-:Y:S01]  /*4c60*/  @P3 ISETP.GE.AND P3, PT, R0, UR6, PT ;  /* 0x0000000600003c0c */ /* 0x000fe2000bf66270 */
[----:B------:R-:W-:Y:S01]  /*4c70*/  IMAD.WIDE.U32 R170, R176, -0x2daee0ad, RZ ;  /* 0xd2511f53b0aa7825 */ /* 0x000fe200078e00ff */
[----:B------:R-:W-:Y:S02]  /*4c80*/  @P4 ISETP.GE.AND P4, PT, R163, UR6, PT ;  /* 0x00000006a3004c0c */ /* 0x000fe4000bf86270 */
[----:B------:R-:W-:Y:S01]  /*4c90*/  @P6 ISETP.GE.AND P6, PT, R162, UR6, PT ;  /* 0x00000006a2006c0c */ /* 0x000fe2000bfc6270 */
[----:B------:R-:W-:Y:S01]  /*4ca0*/  IMAD.WIDE.U32 R162, R111, -0x2daee0ad, RZ ;  /* 0xd2511f536fa27825 */ /* 0x000fe200078e00ff */
[--C-:B------:R-:W-:Y:S02]  /*4cb0*/  LOP3.LUT R182, R109, UR23, R110.reuse, 0x96, !PT ;  /* 0x000000176db67c12 */ /* 0x100fe4000f8e966e */
[----:B------:R-:W-:Y:S01]  /*4cc0*/  LOP3.LUT R176, R101, UR23, R110, 0x96, !PT ;  /* 0x0000001765b07c12 */ /* 0x000fe2000f8e966e */
[----:B-----5:R-:W-:Y:S01]  /*4cd0*/  FMUL.FTZ R101, R246, 1.4426950216293334961 ;  /* 0x3fb8aa3bf6657820 */ /* 0x020fe20000410000 */
[--C-:B------:R-:W-:Y:S01]  /*4ce0*/  LOP3.LUT R110, R175, UR22, R168.reuse, 0x96, !PT ;  /* 0x00000016af6e7c12 */ /* 0x100fe2000f8e96a8 */
[----:B------:R-:W-:Y:S01]  /*4cf0*/  IMAD.WIDE.U32 R182, R182, -0x2daee0ad, RZ ;  /* 0xd2511f53b6b67825 */ /* 0x000fe200078e00ff */
[----:B------:R-:W-:Y:S02]  /*4d00*/  LOP3.LUT R0, R173, UR22, R168, 0x96, !PT ;  /* 0x00000016ad007c12 */ /* 0x000fe4000f8e96a8 */
[----:B------:R-:W-:Y:S01]  /*4d10*/  LOP3.LUT R165, R109, UR23, R164, 0x96, !PT ;  /* 0x000000176da57c12 */ /* 0x000fe2000f8e96a4 */
[----:B------:R-:W-:Y:S01]  /*4d20*/  IMAD.WIDE.U32 R168, R169, -0x2daee0ad, RZ ;  /* 0xd2511f53a9a87825 */ /* 0x000fe200078e00ff */
[--C-:B------:R-:W-:Y:S02]  /*4d30*/  LOP3.LUT R173, R163, UR22, R166.reuse, 0x96, !PT ;  /* 0x00000016a3ad7c12 */ /* 0x100fe4000f8e96a6 */
[----:B------:R-:W-:Y:S01]  /*4d40*/  LOP3.LUT R167, R171, UR22, R166, 0x96, !PT ;  /* 0x00000016aba77c12 */ /* 0x000fe2000f8e96a6 */
[----:B------:R-:W-:Y:S01]  /*4d50*/  IMAD.WIDE.U32 R164, R165, -0x2daee0ad, RZ ;  /* 0xd2511f53a5a47825 */ /* 0x000fe200078e00ff */
[----:B------:R-:W-:Y:S02]  /*4d60*/  LOP3.LUT R163, R169, UR20, R170, 0x96, !PT ;  /* 0x00000014a9a37c12 */ /* 0x000fe4000f8e96aa */
[----:B------:R-:W-:Y:S01]  /*4d70*/  FSETP.NEU.FTZ.AND P0, PT, R245, -INF , PT ;  /* 0xff800000f500780b */ /* 0x000fe20003f1d000 */
[----:B------:R-:W-:Y:S01]  /*4d80*/  IMAD.WIDE.U32 R110, R110, -0x326172a9, RZ ;  /* 0xcd9e8d576e6e7825 */ /* 0x000fe200078e00ff */
[----:B------:R-:W-:Y:S02]  /*4d90*/  LOP3.LUT R184, R165, UR20, R174, 0x96, !PT ;  /* 0x00000014a5b87c12 */ /* 0x000fe4000f8e96ae */
[----:B------:R-:W-:Y:S01]  /*4da0*/  LOP3.LUT R174, R183, UR20, R172, 0x96, !PT ;  /* 0x00000014b7ae7c12 */ /* 0x000fe2000f8e96ac */
[----:B------:R-:W-:Y:S01]  /*4db0*/  IMAD.WIDE.U32 R170, R0, -0x326172a9, RZ ;  /* 0xcd9e8d5700aa7825 */ /* 0x000fe200078e00ff */
[--C-:B------:R-:W-:Y:S03]  /*4dc0*/  LOP3.LUT R180, R111, UR21, R108.reuse, 0x96, !PT ;  /* 0x000000156fb47c12 */ /* 0x100fe6000f8e966c */
[----:B------:R-:W-:Y:S01]  /*4dd0*/  FMUL.FTZ R0, R244, 1.4426950216293334961 ;  /* 0x3fb8aa3bf4007820 */ /* 0x000fe20000410000 */
[----:B------:R-:W-:Y:S01]  /*4de0*/  IMAD.WIDE.U32 R184, R184, -0x326172a9, RZ ;  /* 0xcd9e8d57b8b87825 */ /* 0x000fe200078e00ff */
[----:B------:R-:W-:Y:S03]  /*4df0*/  LOP3.LUT R165, R171, UR21, R108, 0x96, !PT ;  /* 0x00000015aba57c12 */ /* 0x000fe6000f8e966c */
[----:B------:R-:W-:Y:S01]  /*4e00*/  FMUL.FTZ R108, R245, 1.4426950216293334961 ;  /* 0x3fb8aa3bf56c7820 */ /* 0x000fe20000410000 */
[----:B------:R-:W-:Y:S01]  /*4e10*/  IMAD.WIDE.U32 R166, R167, -0x326172a9, RZ ;  /* 0xcd9e8d57a7a67825 */ /* 0x000fe200078e00ff */
[----:B------:R-:W-:Y:S03]  /*4e20*/  LOP3.LUT R171, R185, UR19, R110, 0x96, !PT ;  /* 0x00000013b9ab7c12 */ /* 0x000fe6000f8e966e */
[----:B------:R-:W-:Y:S01]  /*4e30*/  FSEL R108, R108, RZ, P0 ;  /* 0x000000ff6c6c7208 */ /* 0x000fe20000000000 */
[----:B------:R-:W-:Y:S01]  /*4e40*/  IMAD.WIDE.U32 R172, R173, -0x326172a9, RZ ;  /* 0xcd9e8d57adac7825 */ /* 0x000fe200078e00ff */
[--C-:B------:R-:W-:Y:S02]  /*4e50*/  LOP3.LUT R178, R167, UR21, R100.reuse, 0x96, !PT ;  /* 0x00000015a7b27c12 */ /* 0x100fe4000f8e9664 */
[----:B------:R-:W-:Y:S01]  /*4e60*/  FSETP.NEU.FTZ.AND P0, PT, R246, -INF , PT ;  /* 0xff800000f600780b */ /* 0x000fe20003f1d000 */
[----:B------:R-:W-:Y:S01]  /*4e70*/  IMAD.WIDE.U32 R176, R176, -0x2daee0ad, RZ ;  /* 0xd2511f53b0b07825 */ /* 0x000fe200078e00ff */
[----:B------:R-:W-:Y:S02]  /*4e80*/  LOP3.LUT R111, R173, UR21, R100, 0x96, !PT ;  /* 0x00000015ad6f7c12 */ /* 0x000fe4000f8e9664 */
[----:B------:R-:W-:Y:S01]  /*4e90*/  FSEL R101, R101, RZ, P0 ;  /* 0x000000ff65657208 */ /* 0x000fe20000000000 */
[----:B------:R-:W-:Y:S01]  /*4ea0*/  FFMA.FTZ R4, R4, UR7, -R108 ;  /* 0x0000000704047c23 */ /* 0x000fe2000801086c */
[----:B------:R-:W-:Y:S01]  /*4eb0*/  LOP3.LUT R109, R177, UR20, R162, 0x96, !PT ;  /* 0x00000014b16d7c12 */ /* 0x000fe2000f8e96a2 */
[----:B------:R-:W-:Y:S01]  /*4ec0*/  FFMA.FTZ R5, R5, UR7, -R108 ;  /* 0x0000000705057c23 */ /* 0x000fe2000801086c */
[C---:B------:R-:W-:Y:S01]  /*4ed0*/  FSETP.NEU.FTZ.AND P0, PT, R241.reuse, -INF , PT ;  /* 0xff800000f100780b */ /* 0x040fe20003f1d000 */
[----:B------:R-:W-:Y:S01]  /*4ee0*/  FMUL.FTZ R100, R241, 1.4426950216293334961 ;  /* 0x3fb8aa3bf1647820 */ /* 0x000fe20000410000 */
[----:B------:R-:W-:Y:S01]  /*4ef0*/  IMAD.WIDE.U32 R178, R178, -0x2daee0ad, RZ ;  /* 0xd2511f53b2b27825 */ /* 0x000fe200078e00ff */
[----:B------:R-:W1:Y:S03]  /*4f00*/  MUFU.EX2 R203, R4 ;  /* 0x0000000400cb7308 */ /* 0x000e660000000800 */
[--C-:B------:R-:W-:Y:S01]  /*4f10*/  FFMA.FTZ R6, R6, UR7, -R101.reuse ;  /* 0x0000000706067c23 */ /* 0x100fe20008010865 */
[----:B------:R-:W-:Y:S01]  /*4f20*/  FSEL R100, R100, RZ, P0 ;  /* 0x000000ff64647208 */ /* 0x000fe20000000000 */
[----:B------:R-:W-:Y:S01]  /*4f30*/  IMAD.WIDE.U32 R162, R163, -0x326172a9, RZ ;  /* 0xcd9e8d57a3a27825 */ /* 0x000fe200078e00ff */
[----:B------:R-:W-:Y:S02]  /*4f40*/  LOP3.LUT R173, R179, UR18, R168, 0x96, !PT ;  /* 0x00000012b3ad7c12 */ /* 0x000fe4000f8e96a8 */
[----:B------:R-:W-:Y:S02]  /*4f50*/  FSETP.NEU.FTZ.AND P0, PT, R244, -INF , PT ;  /* 0xff800000f400780b */ /* 0x000fe40003f1d000 */
[----:B------:R2:W-:Y:S01]  /*4f60*/  MUFU.EX2 R205, R5 ;  /* 0x0000000500cd7308 */ /* 0x0005e20000000800 */
[----:B------:R-:W-:Y:S01]  /*4f70*/  LOP3.LUT R168, R163, UR19, R166, 0x96, !PT ;  /* 0x00000013a3a87c12 */ /* 0x000fe2000f8e96a6 */
[----:B------:R-:W-:Y:S01]  /*4f80*/  IMAD.WIDE.U32 R166, R109, -0x326172a9, RZ ;  /* 0xcd9e8d576da67825 */ /* 0x000fe200078e00ff */
[----:B------:R-:W-:Y:S02]  /*4f90*/  FSEL R0, R0, RZ, P0 ;  /* 0x000000ff00007208 */ /* 0x000fe40000000000 */
[----:B------:R-:W-:Y:S01]  /*4fa0*/  PLOP3.LUT P0, PT, PT, PT, UP0, 0x80, 0x0 ;  /* 0x000000000000781c */ /* 0x000fe20003f0f008 */
[----:B------:R-:W-:Y:S01]  /*4fb0*/  IMAD.WIDE.U32 R180, R180, -0x2daee0ad, RZ ;  /* 0xd2511f53b4b47825 */ /* 0x000fe200078e00ff */
[----:B------:R-:W-:Y:S03]  /*4fc0*/  LOP3.LUT R109, R167, UR19, R172, 0x96, !PT ;  /* 0x00000013a76d7c12 */ /* 0x000fe6000f8e96ac */
[----:B------:R-:W-:Y:S01]  /*4fd0*/  MUFU.EX2 R209, R6 ;  /* 0x0000000600d17308 */ /* 0x000fe20000000800 */
[----:B------:R-:W-:Y:S01]  /*4fe0*/  I2FP.F32.S32 R167, R187 ;  /* 0x000000bb00a77245 */ /* 0x000fe20000201400 */
[--C-:B------:R-:W-:Y:S01]  /*4ff0*/  FFMA.FTZ R7, R7, UR7, -R101.reuse ;  /* 0x0000000707077c23 */ /* 0x100fe20008010865 */
[----:B------:R-:W-:Y:S01]  /*5000*/  LOP3.LUT R177, R181, UR18, R164, 0x96, !PT ;  /* 0x00000012b5b17c12 */ /* 0x000fe2000f8e96a4 */
[----:B------:R-:W-:Y:S04]  /*5010*/  IMAD.WIDE.U32 R174, R174, -0x326172a9, RZ ;  /* 0xcd9e8d57aeae7825 */ /* 0x000fe800078e00ff */
[----:B------:R-:W-:Y:S01]  /*5020*/  FFMA.FTZ R8, R8, UR7, -R100 ;  /* 0x0000000708087c23 */ /* 0x000fe20008010864 */
[----:B------:R-:W-:Y:S01]  /*5030*/  FFMA.FTZ R44, R167, -UR5, R44 ;  /* 0x80000005a72c7c23 */ /* 0x000fe2000801002c */
[----:B------:R3:W4:Y:S01]  /*5040*/  MUFU.EX2 R208, R7 ;  /* 0x0000000700d07308 */ /* 0x0007220000000800 */
[----:B------:R-:W-:Y:S01]  /*5050*/  LOP3.LUT R169, R175, UR19, R170, 0x96, !PT ;  /* 0x00000013afa97c12 */ /* 0x000fe2000f8e96aa */
[----:B--2---:R-:W-:Y:S04]  /*5060*/  IMAD.WIDE.U32 R4, R177, -0x326172a9, RZ ;  /* 0xcd9e8d57b1047825 */ /* 0x004fe800078e00ff */
[----:B------:R-:W-:Y:S01]  /*5070*/  FFMA.FTZ R9, R9, UR7, -R100 ;  /* 0x0000000709097c23 */ /* 0x000fe20008010864 */
[----:B------:R-:W-:Y:S01]  /*5080*/  @P0 FSEL R44, R44, -INF , !P3 ;  /* 0xff8000002c2c0808 */ /* 0x000fe20005800000 */
[----:B------:R-:W-:Y:S01]  /*5090*/  IMAD.WIDE.U32 R110, R111, -0x2daee0ad, RZ ;  /* 0xd2511f536f6e7825 */ /* 0x000fe200078e00ff */
[----:B------:R-:W-:Y:S01]  /*50a0*/  PLOP3.LUT P0, PT, PT, PT, UP0, 0x80, 0x0 ;  /* 0x000000000000781c */ /* 0x000fe20003f0f008 */
        /* <DEDUP_REMOVED lines=10> */
[----:B------:R-:W-:Y:S02]  /*5150*/  LOP3.LUT R175, R185, UR16, R110, 0x96, !PT ;  /* 0x00000010b9af7c12 */ /* 0x000fe4000f8e966e */
[----:B------:R-:W-:Y:S01]  /*5160*/  @P0 FSEL R46, R46, -INF , !P3 ;  /* 0xff8000002e2e0808 */ /* 0x000fe20005800000 */
[----:B------:R-:W-:Y:S01]  /*5170*/  IMAD.WIDE.U32 R110, R111, -0x326172a9, RZ ;  /* 0xcd9e8d576f6e7825 */ /* 0x000fe200078e00ff */
[----:B------:R-:W-:Y:S03]  /*5180*/  PLOP3.LUT P0, PT, PT, PT, UP0, 0x80, 0x0 ;  /* 0x000000000000781c */ /* 0x000fe60003f0f008 */
[----:B------:R-:W-:Y:S01]  /*5190*/  MUFU.EX2 R211, R12 ;  /* 0x0000000c00d37308 */ /* 0x000fe20000000800 */
[----:B------:R-:W-:Y:S01]  /*51a0*/  LOP3.LUT R219, R102, 0xffff, RZ, 0xc0, !PT ;  /* 0x0000ffff66db7812 */ /* 0x000fe200078ec0ff */
[----:B------:R-:W-:Y:S01]  /*51b0*/  IMAD.WIDE.U32 R164, R165, -0x2daee0ad, RZ ;  /* 0xd2511f53a5a47825 */ /* 0x000fe200078e00ff */
[----:B------:R-:W-:Y:S02]  /*51c0*/  LOP3.LUT R109, R111, UR15, R4, 0x96, !PT ;  /* 0x0000000f6f6d7c12 */ /* 0x000fe4000f8e9604 */
[----:B------:R-:W-:Y:S01]  /*51d0*/  SHF.R.U32.HI R220, RZ, 0x10, R102 ;  /* 0x00000010ffdc7819 */ /* 0x000fe20000011666 */
[----:B------:R-:W-:Y:S01]  /*51e0*/  IMAD.WIDE.U32 R196, R169, -0x2daee0ad, RZ ;  /* 0xd2511f53a9c47825 */ /* 0x000fe200078e00ff */
[----:B------:R-:W-:Y:S01]  /*51f0*/  LOP3.LUT R163, R165, UR18, R182, 0x96, !PT ;  /* 0x00000012a5a37c12 */ /* 0x000fe2000f8e96b6 */
[----:B---3--:R-:W2:Y:S02]  /*5200*/  LDSM.16.M88.4 R4, [R149+-0x1400] ;  /* 0xffec00009504783b */ /* 0x008ea40000000200 */
[--C-:B------:R-:W-:Y:S01]  /*5210*/  FFMA.FTZ R10, R10, UR7, -R0.reuse ;  /* 0x000000070a0a7c23 */ /* 0x100fe20008010800 */
[----:B------:R-:W-:Y:S01]  /*5220*/  FFMA.FTZ R11, R11, UR7, -R0 ;  /* 0x000000070b0b7c23 */ /* 0x000fe20008010800 */
[----:B------:R-:W-:Y:S01]  /*5230*/  LOP3.LUT R171, R197, UR16, R164, 0x96, !PT ;  /* 0x00000010c5ab7c12 */ /* 0x000fe2000f8e96a4 */
[--C-:B------:R-:W-:Y:S01]  /*5240*/  FFMA.FTZ R14, R14, UR7, -R0.reuse ;  /* 0x000000070e0e7c23 */ /* 0x100fe20008010800 */
[----:B------:R-:W-:Y:S01]  /*5250*/  I2FP.F32.S32 R164, R189 ;  /* 0x000000bd00a47245 */ /* 0x000fe20000201400 */
[----:B------:R-:W-:Y:S04]  /*5260*/  IMAD.WIDE.U32 R172, R173, -0x326172a9, RZ ;  /* 0xcd9e8d57adac7825 */ /* 0x000fe800078e00ff */
[----:B------:R-:W-:Y:S01]  /*5270*/  FFMA.FTZ R15, R15, UR7, -R0 ;  /* 0x000000070f0f7c23 */ /* 0x000fe20008010800 */
[----:B------:R3:W-:Y:S01]  /*5280*/  MUFU.EX2 R210, R13 ;  /* 0x0000000d00d27308 */ /* 0x0007e20000000800 */
[--C-:B------:R-:W-:Y:S01]  /*5290*/  FFMA.FTZ R18, R18, UR7, -R101.reuse ;  /* 0x0000000712127c23 */ /* 0x100fe20008010865 */
[----:B------:R-:W-:Y:S01]  /*52a0*/  FFMA.FTZ R48, R164, -UR5, R48 ;  /* 0x80000005a4307c23 */ /* 0x000fe20008010030 */
[----:B------:R-:W-:Y:S01]  /*52b0*/  LOP3.LUT R165, R173, UR17, R162, 0x96, !PT ;  /* 0x00000011ada57c12 */ /* 0x000fe2000f8e96a2 */
[--C-:B------:R-:W-:Y:S01]  /*52c0*/  FFMA.FTZ R16, R16, UR7, -R108.reuse ;  /* 0x0000000710107c23 */ /* 0x100fe2000801086c */
[----:B------:R-:W-:Y:S01]  /*52d0*/  LOP3.LUT R173, R110, 0xffff, RZ, 0xc0, !PT ;  /* 0x0000ffff6ead7812 */ /* 0x000fe200078ec0ff */
[--C-:B------:R-:W-:Y:S01]  /*52e0*/  FFMA.FTZ R19, R19, UR7, -R101.reuse ;  /* 0x0000000713137c23 */ /* 0x100fe20008010865 */
[----:B------:R-:W-:Y:S01]  /*52f0*/  @P0 FSEL R48, R48, -INF , !P3 ;  /* 0xff80000030300808 */ /* 0x000fe20005800000 */
[--C-:B------:R-:W-:Y:S01]  /*5300*/  FFMA.FTZ R21, R21, UR7, -R108.reuse ;  /* 0x0000000715157c23 */ /* 0x100fe2000801086c */
[----:B------:R-:W-:Y:S01]  /*5310*/  PLOP3.LUT P0, PT, PT, PT, UP0, 0x80, 0x0 ;  /* 0x000000000000781c */ /* 0x000fe20003f0f008 */
[----:B------:R-:W-:Y:S04]  /*5320*/  IMAD.WIDE.U32 R162, R163, -0x326172a9, RZ ;  /* 0xcd9e8d57a3a27825 */ /* 0x000fe800078e00ff */
[----:B------:R-:W-:Y:S01]  /*5330*/  FFMA.FTZ R17, R17, UR7, -R108 ;  /* 0x0000000711117c23 */ /* 0x000fe2000801086c */
[----:B------:R-:W-:Y:S01]  /*5340*/  MUFU.EX2 R217, R10 ;  /* 0x0000000a00d97308 */ /* 0x000fe20000000800 */
[----:B------:R-:W-:Y:S01]  /*5350*/  FFMA.FTZ R24, R24, UR7, -R100 ;  /* 0x0000000718187c23 */ /* 0x000fe20008010864 */
[----:B------:R-:W-:Y:S01]  /*5360*/  FFMA.FTZ R20, R20, UR7, -R108 ;  /* 0x0000000714147c23 */ /* 0x000fe2000801086c */
[----:B------:R-:W-:Y:S01]  /*5370*/  LOP3.LUT R186, R163, UR17, R174, 0x96, !PT ;  /* 0x00000011a3ba7c12 */ /* 0x000fe2000f8e96ae */
[--C-:B------:R-:W-:Y:S01]  /*5380*/  FFMA.FTZ R22, R22, UR7, -R101.reuse ;  /* 0x0000000716167c23 */ /* 0x100fe20008010865 */
[----:B------:R-:W-:Y:S01]  /*5390*/  I2FP.F32.S32 R163, R192 ;  /* 0x000000c000a37245 */ /* 0x000fe20000201400 */
[----:B------:R-:W-:Y:S01]  /*53a0*/  FFMA.FTZ R27, R27, UR7, -R0 ;  /* 0x000000071b1b7c23 */ /* 0x000fe20008010800 */
[----:B------:R-:W-:Y:S01]  /*53b0*/  SHF.R.U32.HI R174, RZ, 0x10, R110 ;  /* 0x00000010ffae7819 */ /* 0x000fe2000001166e */
[----:B------:R-:W-:Y:S01]  /*53c0*/  FFMA.FTZ R23, R23, UR7, -R101 ;  /* 0x0000000717177c23 */ /* 0x000fe20008010865 */
[----:B---3--:R-:W-:Y:S01]  /*53d0*/  I2FP.F32.S32 R13, R194 ;  /* 0x000000c2000d7245 */ /* 0x008fe20000201400 */
[--C-:B------:R-:W-:Y:S01]  /*53e0*/  FFMA.FTZ R28, R28, UR7, -R100.reuse ;  /* 0x000000071c1c7c23 */ /* 0x100fe20008010864 */
[----:B------:R-:W-:Y:S01]  /*53f0*/  @P0 FSEL R50, R50, -INF , !P3 ;  /* 0xff80000032320808 */ /* 0x000fe20005800000 */
[----:B------:R-:W-:Y:S01]  /*5400*/  FFMA.FTZ R29, R29, UR7, -R100 ;  /* 0x000000071d1d7c23 */ /* 0x000fe20008010864 */
[----:B------:R-:W-:Y:S01]  /*5410*/  PLOP3.LUT P0, PT, PT, PT, UP0, 0x80, 0x0 ;  /* 0x000000000000781c */ /* 0x000fe20003f0f008 */
[----:B------:R-:W-:Y:S01]  /*5420*/  IMAD.WIDE.U32 R180, R176, -0x326172a9, RZ ;  /* 0xcd9e8d57b0b47825 */ /* 0x000fe200078e00ff */
[----:B------:R-:W-:Y:S01]  /*5430*/  PLOP3.LUT P3, PT, PT, PT, UP0, 0x80, 0x0 ;  /* 0x000000000000781c */ /* 0x000fe20003f6f008 */
[----:B------:R-:W-:Y:S02]  /*5440*/  MUFU.EX2 R206, R27 ;  /* 0x0000001b00ce7308 */ /* 0x000fe40000000800 */
[----:B------:R-:W-:Y:S01]  /*5450*/  FFMA.FTZ R30, R30, UR7, -R0 ;  /* 0x000000071e1e7c23 */ /* 0x000fe20008010800 */
[----:B------:R-:W-:Y:S01]  /*5460*/  IMAD.WIDE.U32 R168, R168, -0x2daee0ad, RZ ;  /* 0xd2511f53a8a87825 */ /* 0x000fe200078e00ff */
[----:B------:R-:W-:Y:S01]  /*5470*/  LOP3.LUT R221, R181, UR17, R166, 0x96, !PT ;  /* 0x00000011b5dd7c12 */ /* 0x000fe2000f8e96a6 */
[-C--:B--2---:R-:W-:Y:S03]  /*5480*/  HMMA.16816.F32.BF16 R52, R104, R4.reuse, R52 ;  /* 0x000000046834723c */ /* 0x084fe60000041834 */
[----:B------:R-:W-:Y:S01]  /*5490*/  SHF.R.U32.HI R166, RZ, 0x18, R110 ;  /* 0x00000018ffa67819 */ /* 0x000fe2000001166e */
[----:B------:R-:W-:Y:S01]  /*54a0*/  IMAD.WIDE.U32 R8, R165, -0x2daee0ad, RZ ;  /* 0xd2511f53a5087825 */ /* 0x000fe200078e00ff */
[----:B------:R-:W-:Y:S01]  /*54b0*/  LOP3.LUT R165, R110, 0xff, RZ, 0xc0, !PT ;  /* 0x000000ff6ea57812 */ /* 0x000fe200078ec0ff */
[C---:B------:R-:W-:Y:S01]  /*54c0*/  HMMA.16816.F32.BF16 R56, R112.reuse, R4, R56 ;  /* 0x000000047038723c */ /* 0x040fe20000041838 */
[----:B------:R2:W3:Y:S04]  /*54d0*/  MUFU.EX2 R216, R11 ;  /* 0x0000000b00d87308 */ /* 0x0004e80000000800 */
[----:B------:R-:W-:Y:S01]  /*54e0*/  LOP3.LUT R178, R169, UR16, R178, 0x96, !PT ;  /* 0x00000010a9b27c12 */ /* 0x000fe2000f8e96b2 */
[----:B------:R-:W-:Y:S01]  /*54f0*/  FFMA.FTZ R45, R163, -UR5, R45 ;  /* 0x80000005a32d7c23 */ /* 0x000fe2000801002d */
[----:B------:R-:W-:Y:S01]  /*5500*/  LOP3.LUT R110, R103, UR14, R170, 0x96, !PT ;  /* 0x0000000e676e7c12 */ /* 0x000fe2000f8e96aa */
[-C--:B------:R-:W-:Y:S03]  /*5510*/  HMMA.16816.F32.BF16 R60, R112, R6.reuse, R60 ;  /* 0x00000006703c723c */ /* 0x080fe6000004183c */
[----:B------:R-:W-:Y:S01]  /*5520*/  MUFU.EX2 R191, R23 ;  /* 0x0000001700bf7308 */ /* 0x000fe20000000800 */
[----:B------:R-:W-:Y:S01]  /*5530*/  LOP3.LUT R111, R9, UR14, R168, 0x96, !PT ;  /* 0x0000000e096f7c12 */ /* 0x000fe2000f8e96a8 */
[----:B------:R-:W-:Y:S01]  /*5540*/  FFMA.FTZ R31, R31, UR7, -R0 ;  /* 0x000000071f1f7c23 */ /* 0x000fe20008010800 */
[----:B------:R-:W-:Y:S01]  /*5550*/  LOP3.LUT R169, R8, 0xff, RZ, 0xc0, !PT ;  /* 0x000000ff08a97812 */ /* 0x000fe200078ec0ff */
[----:B------:R-:W-:Y:S06]  /*5560*/  HMMA.16816.F32.BF16 R64, R104, R6, R64 ;  /* 0x000000066840723c */ /* 0x000fec0000041840 */
[----:B------:R-:W-:Y:S01]  /*5570*/  MUFU.EX2 R215, R14 ;  /* 0x0000000e00d77308 */ /* 0x000fe20000000800 */
[----:B------:R-:W-:Y:S01]  /*5580*/  SHF.R.U32.HI R170, RZ, 0x18, R8 ;  /* 0x00000018ffaa7819 */ /* 0x000fe20000011608 */
[----:B------:R-:W-:Y:S03]  /*5590*/  FFMA.FTZ R32, R32, UR7, -R108 ;  /* 0x0000000720207c23 */ /* 0x000fe6000801086c */
[----:B------:R-:W-:Y:S01]  /*55a0*/  LOP3.LUT R7, R109, 0xff, RZ, 0xc0, !PT ;  /* 0x000000ff6d077812 */ /* 0x000fe200078ec0ff */
[--C-:B------:R-:W-:Y:S01]  /*55b0*/  FFMA.FTZ R34, R34, UR7, -R101.reuse ;  /* 0x0000000722227c23 */ /* 0x100fe20008010865 */
[----:B------:R-:W-:Y:S01]  /*55c0*/  LOP3.LUT R183, R8, 0xffff, RZ, 0xc0, !PT ;  /* 0x0000ffff08b77812 */ /* 0x000fe200078ec0ff */
[----:B------:R-:W-:Y:S01]  /*55d0*/  FFMA.FTZ R35, R35, UR7, -R101 ;  /* 0x0000000723237c23 */ /* 0x000fe20008010865 */
[----:B------:R-:W-:Y:S01]  /*55e0*/  SHF.R.U32.HI R185, RZ, 0x10, R8 ;  /* 0x00000010ffb97819 */ /* 0x000fe20000011608 */
[----:B------:R-:W-:Y:S01]  /*55f0*/  IMAD.WIDE.U32 R8, R171, -0x326172a9, RZ ;  /* 0xcd9e8d57ab087825 */ /* 0x000fe200078e00ff */
[----:B------:R-:W-:Y:S01]  /*5600*/  @P0 FSEL R45, R45, -INF , !P4 ;  /* 0xff8000002d2d0808 */ /* 0x000fe20006000000 */
[----:B------:R-:W-:Y:S01]  /*5610*/  MUFU.EX2 R197, R28 ;  /* 0x0000001c00c57308 */ /* 0x000fe20000000800 */
[----:B------:R-:W-:Y:S01]  /*5620*/  PLOP3.LUT P0, PT, PT, PT, UP0, 0x80, 0x0 ;  /* 0x000000000000781c */ /* 0x000fe20003f0f008 */
[----:B------:R-:W-:Y:S01]  /*5630*/  FFMA.FTZ R61, R201, -UR5, R61 ;  /* 0x80000005c93d7c23 */ /* 0x000fe2000801003d */
[----:B------:R-:W-:Y:S01]  /*5640*/  LOP3.LUT R12, R9, UR15, R162, 0x96, !PT ;  /* 0x0000000f090c7c12 */ /* 0x000fe2000f8e96a2 */
[--C-:B------:R-:W-:Y:S01]  /*5650*/  FFMA.FTZ R36, R36, UR7, -R108.reuse ;  /* 0x0000000724247c23 */ /* 0x100fe2000801086c */
[----:B------:R-:W-:Y:S01]  /*5660*/  @P3 FSEL R47, R47, -INF , !P4 ;  /* 0xff8000002f2f3808 */ /* 0x000fe20006000000 */
[----:B------:R-:W-:Y:S01]  /*5670*/  FFMA.FTZ R37, R37, UR7, -R108 ;  /* 0x0000000725257c23 */ /* 0x000fe2000801086c */
[----:B------:R-:W-:Y:S01]  /*5680*/  LOP3.LUT R222, R8, 0xffff, RZ, 0xc0, !PT ;  /* 0x0000ffff08de7812 */ /* 0x000fe200078ec0ff */
[----:B------:R-:W-:Y:S01]  /*5690*/  FFMA.FTZ R38, R38, UR7, -R101 ;  /* 0x0000000726267c23 */ /* 0x000fe20008010865 */
[----:B------:R-:W-:Y:S01]  /*56a0*/  I2FP.F32.S32 R9, R193 ;  /* 0x000000c100097245 */ /* 0x000fe20000201400 */
[----:B------:R-:W-:Y:S01]  /*56b0*/  FFMA.FTZ R41, R41, UR7, -R100 ;  /* 0x0000000729297c23 */ /* 0x000fe20008010864 */
[----:B------:R-:W-:Y:S01]  /*56c0*/  SHF.R.U32.HI R162, RZ, 0x10, R8 ;  /* 0x00000010ffa27819 */ /* 0x000fe20000011608 */
[----:B------:R-:W-:Y:S01]  /*56d0*/  FFMA.FTZ R42, R42, UR7, -R0 ;  /* 0x000000072a2a7c23 */ /* 0x000fe20008010800 */
[----:B------:R-:W-:Y:S01]  /*56e0*/  PLOP3.LUT P3, PT, PT, PT, UP0, 0x80, 0x0 ;  /* 0x000000000000781c */ /* 0x000fe20003f6f008 */
[----:B------:R-:W-:Y:S01]  /*56f0*/  FFMA.FTZ R49, R9, -UR5, R49 ;  /* 0x8000000509317c23 */ /* 0x000fe20008010031 */
[----:B------:R-:W-:Y:S01]  /*5700*/  I2FP.F32.S32 R4, R199 ;  /* 0x000000c700047245 */ /* 0x000fe20000201400 */
[----:B------:R-:W-:Y:S01]  /*5710*/  FFMA.FTZ R39, R39, UR7, -R101 ;  /* 0x0000000727277c23 */ /* 0x000fe20008010865 */
[----:B------:R-:W-:Y:S01]  /*5720*/  I2FP.F32.S32 R6, R200 ;  /* 0x000000c800067245 */ /* 0x000fe20000201400 */
[----:B------:R-:W-:Y:S01]  /*5730*/  FFMA.FTZ R25, R25, UR7, -R100 ;  /* 0x0000000719197c23 */ /* 0x000fe20008010864 */
[----:B------:R-:W-:Y:S01]  /*5740*/  @P0 FSEL R49, R49, -INF , !P4 ;  /* 0xff80000031310808 */ /* 0x000fe20006000000 */
[----:B------:R-:W-:Y:S01]  /*5750*/  FFMA.FTZ R63, R4, -UR5, R63 ;  /* 0x80000005043f7c23 */ /* 0x000fe2000801003f */
[----:B------:R-:W-:Y:S01]  /*5760*/  PLOP3.LUT P0, PT, PT, PT, UP0, 0x80, 0x0 ;  /* 0x000000000000781c */ /* 0x000fe20003f0f008 */
[----:B------:R-:W-:Y:S01]  /*5770*/  FFMA.FTZ R52, R13, -UR5, R52 ;  /* 0x800000050d347c23 */ /* 0x000fe20008010034 */
[----:B------:R-:W-:Y:S01]  /*5780*/  I2FP.F32.S32 R5, R198 ;  /* 0x000000c600057245 */ /* 0x000fe20000201400 */
[----:B------:R-:W-:Y:S01]  /*5790*/  FFMA.FTZ R40, R40, UR7, -R100 ;  /* 0x0000000728287c23 */ /* 0x000fe20008010864 */
[----:B------:R-:W-:Y:S01]  /*57a0*/  LOP3.LUT R168, R102, 0xff, RZ, 0xc0, !PT ;  /* 0x000000ff66a87812 */ /* 0x000fe200078ec0ff */
[--C-:B------:R-:W-:Y:S01]  /*57b0*/  FFMA.FTZ R46, R46, UR7, -R0.reuse ;  /* 0x000000072e2e7c23 */ /* 0x100fe20008010800 */
[----:B------:R-:W-:Y:S01]  /*57c0*/  @P3 FSEL R51, R51, -INF , !P4 ;  /* 0xff80000033333808 */ /* 0x000fe20006000000 */
[----:B------:R-:W-:Y:S01]  /*57d0*/  FFMA.FTZ R67, R5, -UR5, R67 ;  /* 0x8000000505437c23 */ /* 0x000fe20008010043 */
[----:B------:R-:W-:Y:S01]  /*57e0*/  PLOP3.LUT P4, PT, PT, PT, UP0, 0x80, 0x0 ;  /* 0x000000000000781c */ /* 0x000fe20003f8f008 */
[----:B------:R-:W-:Y:S01]  /*57f0*/  FFMA.FTZ R43, R43, UR7, -R0 ;  /* 0x000000072b2b7c23 */ /* 0x000fe20008010800 */
[----:B------:R-:W-:Y:S01]  /*5800*/  PLOP3.LUT P3, PT, PT, PT, UP0, 0x80, 0x0 ;  /* 0x000000000000781c */ /* 0x000fe20003f6f008 */
[----:B------:R-:W-:Y:S01]  /*5810*/  FFMA.FTZ R48, R48, UR7, -R108 ;  /* 0x0000000730307c23 */ /* 0x000fe2000801086c */
[----:B------:R-:W-:Y:S01]  /*5820*/  SHF.R.U32.HI R171, RZ, 0x18, R102 ;  /* 0x00000018ffab7819 */ /* 0x000fe20000011666 */
[--C-:B------:R-:W-:Y:S01]  /*5830*/  FFMA.FTZ R26, R26, UR7, -R0.reuse ;  /* 0x000000071a1a7c23 */ /* 0x100fe20008010800 */
[----:B------:R-:W-:Y:S01]  /*5840*/  @P0 FSEL R52, R52, -INF , !P1 ;  /* 0xff80000034340808 */ /* 0x000fe20004800000 */
[----:B------:R-:W-:Y:S01]  /*5850*/  FFMA.FTZ R47, R47, UR7, -R0 ;  /* 0x000000072f2f7c23 */ /* 0x000fe20008010800 */
[----:B------:R-:W-:Y:S01]  /*5860*/  PLOP3.LUT P0, PT, PT, PT, UP0, 0x80, 0x0 ;  /* 0x000000000000781c */ /* 0x000fe20003f0f008 */
[----:B------:R-:W-:Y:S01]  /*5870*/  FFMA.FTZ R55, R9, -UR5, R55 ;  /* 0x8000000509377c23 */ /* 0x000fe20008010037 */
[----:B------:R-:W-:Y:S01]  /*5880*/  I2FP.F32.S32 R9, R195 ;  /* 0x000000c300097245 */ /* 0x000fe20000201400 */
[----:B------:R-:W-:Y:S01]  /*5890*/  FFMA.FTZ R58, R167, -UR5, R58 ;  /* 0x80000005a73a7c23 */ /* 0x000fe2000801003a */
[----:B------:R-:W-:Y:S01]  /*58a0*/  LOP3.LUT R102, R8, 0xff, RZ, 0xc0, !PT ;  /* 0x000000ff08667812 */ /* 0x000fe200078ec0ff */
[----:B------:R-:W-:Y:S01]  /*58b0*/  FFMA.FTZ R49, R49, UR7, -R108 ;  /* 0x0000000731317c23 */ /* 0x000fe2000801086c */
[----:B------:R-:W-:Y:S01]  /*58c0*/  SHF.R.U32.HI R103, RZ, 0x18, R8 ;  /* 0x00000018ff677819 */ /* 0x000fe20000011608 */
[----:B------:R-:W-:Y:S01]  /*58d0*/  FFMA.FTZ R56, R9, -UR5, R56 ;  /* 0x8000000509387c23 */ /* 0x000fe20008010038 */
[--C-:B------:R-:W-:Y:S01]  /*58e0*/  FFMA.FTZ R50, R50, UR7, -R101.reuse ;  /* 0x0000000732327c23 */ /* 0x100fe20008010865 */
[----:B------:R-:W-:Y:S01]  /*58f0*/  FFMA.FTZ R51, R51, UR7, -R101 ;  /* 0x0000000733337c23 */ /* 0x000fe20008010865 */
[--C-:B------:R-:W-:Y:S01]  /*5900*/  FFMA.FTZ R52, R52, UR7, -R108.reuse ;  /* 0x0000000734347c23 */ /* 0x100fe2000801086c */
[----:B------:R-:W-:Y:S01]  /*5910*/  FFMA.FTZ R33, R33, UR7, -R108 ;  /* 0x0000000721217c23 */ /* 0x000fe2000801086c */
[----:B------:R-:W-:Y:S01]  /*5920*/  @P4 FSEL R56, R56, -INF , !P1 ;  /* 0xff80000038384808 */ /* 0x000fe20004800000 */
[--C-:B------:R-:W-:Y:S01]  /*5930*/  FFMA.FTZ R44, R44, UR7, -R100.reuse ;  /* 0x000000072c2c7c23 */ /* 0x100fe20008010864 */
[----:B------:R-:W-:Y:S01]  /*5940*/  @P0 FSEL R58, R58, -INF , !P1 ;  /* 0xff8000003a3a0808 */ /* 0x000fe20004800000 */
[----:B------:R-:W-:Y:S01]  /*5950*/  FFMA.FTZ R45, R45, UR7, -R100 ;  /* 0x000000072d2d7c23 */ /* 0x000fe20008010864 */
[----:B------:R-:W-:Y:S01]  /*5960*/  PLOP3.LUT P0, PT, PT, PT, UP0, 0x80, 0x0 ;  /* 0x000000000000781c */ /* 0x000fe20003f0f008 */
[----:B------:R-:W-:Y:S01]  /*5970*/  FFMA.FTZ R54, R164, -UR5, R54 ;  /* 0x80000005a4367c23 */ /* 0x000fe20008010036 */
[----:B------:R-:W-:Y:S01]  /*5980*/  PLOP3.LUT P4, PT, PT, PT, UP0, 0x80, 0x0 ;  /* 0x000000000000781c */ /* 0x000fe20003f8f008 */
[----:B------:R-:W-:Y:S01]  /*5990*/  FFMA.FTZ R58, R58, UR7, -R0 ;  /* 0x000000073a3a7c23 */ /* 0x000fe20008010800 */
[----:B------:R-:W-:Y:S01]  /*59a0*/  FFMA.FTZ R56, R56, UR7, -R100 ;  /* 0x0000000738387c23 */ /* 0x000fe20008010864 */
[----:B------:R1:W3:Y:S01]  /*59b0*/  MUFU.EX2 R214, R15 ;  /* 0x0000000f00d67308 */ /* 0x0002e20000000800 */
[----:B------:R-:W-:Y:S01]  /*59c0*/  @P3 FSEL R54, R54, -INF , !P1 ;  /* 0xff80000036363808 */ /* 0x000fe20004800000 */
[----:B------:R-:W-:Y:S01]  /*59d0*/  FFMA.FTZ R62, R9, -UR5, R62 ;  /* 0x80000005093e7c23 */ /* 0x000fe2000801003e */
[----:B------:R-:W-:Y:S01]  /*59e0*/  PLOP3.LUT P1, PT, PT, PT, UP0, 0x80, 0x0 ;  /* 0x000000000000781c */ /* 0x000fe20003f2f008 */
[----:B------:R-:W-:Y:S01]  /*59f0*/  FFMA.FTZ R57, R4, -UR5, R57 ;  /* 0x8000000504397c23 */ /* 0x000fe20008010039 */
[----:B------:R-:W-:Y:S01]  /*5a00*/  I2FP.F32.S32 R4, R202 ;  /* 0x000000ca00047245 */ /* 0x000fe20000201400 */
[----:B------:R-:W-:Y:S01]  /*5a10*/  FFMA.FTZ R54, R54, UR7, -R101 ;  /* 0x0000000736367c23 */ /* 0x000fe20008010865 */
[----:B------:R-:W-:Y:S03]  /*5a20*/  PLOP3.LUT P3, PT, PT, PT, UP0, 0x80, 0x0 ;  /* 0x000000000000781c */ /* 0x000fe60003f6f008 */
[----:B------:R-:W-:Y:S01]  /*5a30*/  MUFU.EX2 R200, R24 ;  /* 0x0000001800c87308 */ /* 0x000fe20000000800 */
[----:B------:R-:W-:Y:S01]  /*5a40*/  @P0 FSEL R57, R57, -INF , !P2 ;  /* 0xff80000039390808 */ /* 0x000fe20005000000 */
[----:B------:R-:W-:Y:S01]  /*5a50*/  FFMA.FTZ R65, R4, -UR5, R65 ;  /* 0x8000000504417c23 */ /* 0x000fe20008010041 */
[----:B------:R-:W-:Y:S01]  /*5a60*/  PLOP3.LUT P0, PT, PT, PT, UP0, 0x80, 0x0 ;  /* 0x000000000000781c */ /* 0x000fe20003f0f008 */
[----:B------:R-:W-:Y:S01]  /*5a70*/  FFMA.FTZ R59, R163, -UR5, R59 ;  /* 0x80000005a33b7c23 */ /* 0x000fe2000801003b */
[----:B------:R-:W-:Y:S01]  /*5a80*/  @P4 FSEL R55, R55, -INF , !P2 ;  /* 0xff80000037374808 */ /* 0x000fe20005000000 */
[----:B------:R-:W-:Y:S01]  /*5a90*/  FFMA.FTZ R57, R57, UR7, -R100 ;  /* 0x0000000739397c23 */ /* 0x000fe20008010864 */
[----:B------:R-:W-:Y:S03]  /*5aa0*/  PLOP3.LUT P4, PT, PT, PT, UP0, 0x80, 0x0 ;  /* 0x000000000000781c */ /* 0x000fe60003f8f008 */
[----:B------:R-:W3:Y:S01]  /*5ab0*/  MUFU.EX2 R193, R18 ;  /* 0x0000001200c17308 */ /* 0x000ee20000000800 */
[----:B------:R-:W-:Y:S01]  /*5ac0*/  @P1 FSEL R59, R59, -INF , !P2 ;  /* 0xff8000003b3b1808 */ /* 0x000fe20005000000 */
[----:B------:R-:W-:Y:S01]  /*5ad0*/  FFMA.FTZ R55, R55, UR7, -R101 ;  /* 0x0000000737377c23 */ /* 0x000fe20008010865 */
[----:B------:R-:W-:Y:S01]  /*5ae0*/  PLOP3.LUT P1, PT, PT, PT, UP0, 0x80, 0x0 ;  /* 0x000000000000781c */ /* 0x000fe20003f2f008 */
[----:B------:R-:W-:Y:S01]  /*5af0*/  FFMA.FTZ R60, R204, -UR5, R60 ;  /* 0x80000005cc3c7c23 */ /* 0x000fe2000801003c */
[----:B------:R-:W-:Y:S01]  /*5b00*/  FFMA.FTZ R64, R6, -UR5, R64 ;  /* 0x8000000506407c23 */ /* 0x000fe20008010040 */
[----:B------:R-:W-:Y:S01]  /*5b10*/  SHF.R.U32.HI R6, RZ, 0x18, R109 ;  /* 0x00000018ff067819 */ /* 0x000fe2000001166d */
[----:B------:R-:W-:Y:S01]  /*5b20*/  FFMA.FTZ R59, R59, UR7, -R0 ;  /* 0x000000073b3b7c23 */ /* 0x000fe20008010800 */
[----:B------:R-:W-:Y:S02]  /*5b30*/  @P0 FSEL R62, R62, -INF , !P5 ;  /* 0xff8000003e3e0808 */ /* 0x000fe40006800000 */
[----:B------:R-:W-:Y:S01]  /*5b40*/  MUFU.EX2 R194, R29 ;  /* 0x0000001d00c27308 */ /* 0x000fe20000000800 */
[----:B------:R-:W-:Y:S01]  /*5b50*/  PLOP3.LUT P0, PT, PT, PT, UP0, 0x80, 0x0 ;  /* 0x000000000000781c */ /* 0x000fe20003f0f008 */
[----:B------:R-:W-:Y:S01]  /*5b60*/  FFMA.FTZ R66, R13, -UR5, R66 ;  /* 0x800000050d427c23 */ /* 0x000fe20008010042 */
[----:B------:R-:W-:Y:S01]  /*5b70*/  @P4 FSEL R60, R60, -INF , !P5 ;  /* 0xff8000003c3c4808 */ /* 0x000fe20006800000 */
[----:B------:R-:W-:Y:S01]  /*5b80*/  FFMA.FTZ R62, R62, UR7, -R0 ;  /* 0x000000073e3e7c23 */ /* 0x000fe20008010800 */
[----:B------:R-:W-:Y:S01]  /*5b90*/  PLOP3.LUT P4, PT, PT, PT, UP0, 0x80, 0x0 ;  /* 0x000000000000781c */ /* 0x000fe20003f8f008 */
[----:B------:R-:W-:Y:S01]  /*5ba0*/  IMAD.U32 R104, RZ, RZ, UR4 ;  /* 0x00000004ff687e24 */ /* 0x000fe2000f8e00ff */
[----:B------:R-:W-:Y:S01]  /*5bb0*/  @P1 FSEL R64, R64, -INF , !P5 ;  /* 0xff80000040401808 */ /* 0x000fe20006800000 */
[----:B------:R-:W-:Y:S01]  /*5bc0*/  FFMA.FTZ R60, R60, UR7, -R100 ;  /* 0x000000073c3c7c23 */ /* 0x000fe20008010864 */
[----:B------:R-:W-:Y:S01]  /*5bd0*/  PLOP3.LUT P1, PT, PT, PT, UP0, 0x80, 0x0 ;  /* 0x000000000000781c */ /* 0x000fe20003f2f008 */
[----:B------:R-:W-:Y:S01]  /*5be0*/  MUFU.EX2 R190, R16 ;  /* 0x0000001000be7308 */ /* 0x000fe20000000800 */
[----:B------:R-:W-:Y:S01]  /*5bf0*/  IADD3 R104, R153, 0x4000, R104 ;  /* 0x0000400099687810 */ /* 0x000fe20007ffe068 */
[----:B------:R-:W-:Y:S01]  /*5c00*/  FFMA.FTZ R64, R64, UR7, -R108 ;  /* 0x0000000740407c23 */ /* 0x000fe2000801086c */
[----:B--2---:R-:W-:Y:S01]  /*5c10*/  IMAD.WIDE.U32 R10, R178, -0x326172a9, RZ ;  /* 0xcd9e8d57b20a7825 */ /* 0x004fe200078e00ff */
[----:B------:R-:W-:Y:S02]  /*5c20*/  @P0 FSEL R61, R61, -INF , !P6 ;  /* 0xff8000003d3d0808 */ /* 0x000fe40007000000 */
[----:B------:R-:W-:Y:S01]  /*5c30*/  PLOP3.LUT P0, PT, PT, PT, UP0, 0x80, 0x0 ;  /* 0x000000000000781c */ /* 0x000fe20003f0f008 */
[----:B------:R-:W-:Y:S01]  /*5c40*/  IMAD.IADD R104, R104, 0x1, R154 ;  /* 0x0000000168687824 */ /* 0x000fe200078e029a */
[----:B------:R-:W-:Y:S02]  /*5c50*/  LOP3.LUT R8, R11, UR15, R172, 0x96, !PT ;  /* 0x0000000f0b087c12 */ /* 0x000fe4000f8e96ac */
[----:B------:R-:W-:Y:S01]  /*5c60*/  MUFU.EX2 R114, R64 ;  /* 0x0000004000727308 */ /* 0x000fe20000000800 */
[----:B------:R-:W-:Y:S01]  /*5c70*/  @P4 FSEL R66, R66, -INF , !P5 ;  /* 0xff80000042424808 */ /* 0x000fe20006800000 */
[----:B------:R-:W-:Y:S01]  /*5c80*/  FFMA.FTZ R100, R61, UR7, -R100 ;  /* 0x000000073d647c23 */ /* 0x000fe20008010864 */
[----:B------:R-:W-:Y:S01]  /*5c90*/  ISETP.LE.U32.AND P5, PT, R7, UR8, PT ;  /* 0x0000000807007c0c */ /* 0x000fe2000bfa3070 */
[----:B------:R-:W-:Y:S01]  /*5ca0*/  FFMA.FTZ R53, R5, -UR5, R53 ;  /* 0x8000000505357c23 */ /* 0x000fe20008010035 */
[----:B------:R-:W-:Y:S01]  /*5cb0*/  ISETP.LE.U32.AND P4, PT, R6, UR8, PT ;  /* 0x0000000806007c0c */ /* 0x000fe2000bf83070 */
[----:B------:R-:W-:Y:S01]  /*5cc0*/  FFMA.FTZ R66, R66, UR7, -R101 ;  /* 0x0000000742427c23 */ /* 0x000fe20008010865 */
[C---:B------:R-:W-:Y:S03]  /*5cd0*/  LOP3.LUT R11, R10.reuse, 0xffff, RZ, 0xc0, !PT ;  /* 0x0000ffff0a0b7812 */ /* 0x040fe600078ec0ff */
[----:B------:R-:W-:Y:S01]  /*5ce0*/  MUFU.EX2 R112, R60 ;  /* 0x0000003c00707308 */ /* 0x000fe20000000800 */
[----:B------:R-:W-:Y:S02]  /*5cf0*/  LOP3.LUT R6, R109, 0xffff, RZ, 0xc0, !PT ;  /* 0x0000ffff6d067812 */ /* 0x000fe400078ec0ff */
[----:B-1----:R-:W-:Y:S02]  /*5d00*/  LOP3.LUT R15, R10, 0xff, RZ, 0xc0, !PT ;  /* 0x000000ff0a0f7812 */ /* 0x002fe400078ec0ff */
[----:B------:R-:W-:Y:S02]  /*5d10*/  SHF.R.U32.HI R109, RZ, 0x10, R109 ;  /* 0x00000010ff6d7819 */ /* 0x000fe4000001166d */
[----:B------:R-:W-:Y:S01]  /*5d20*/  SHF.R.U32.HI R14, RZ, 0x10, R10 ;  /* 0x00000010ff0e7819 */ /* 0x000fe2000001160a */
[----:B------:R-:W-:Y:S01]  /*5d30*/  @!P5 FADD.FTZ R203, -R203, -RZ ;  /* 0x800000ffcbcbd221 */ /* 0x000fe20000010100 */
[----:B------:R-:W-:Y:S01]  /*5d40*/  @P1 FSEL R63, R63, -INF , !P6 ;  /* 0xff8000003f3f1808 */ /* 0x000fe20007000000 */
[----:B----4-:R-:W-:Y:S01]  /*5d50*/  @!P4 FADD.FTZ R208, -R208, -RZ ;  /* 0x800000ffd0d0c221 */ /* 0x010fe20000010100 */
[----:B------:R-:W-:Y:S01]  /*5d60*/  PLOP3.LUT P1, PT, PT, PT, UP0, 0x80, 0x0 ;  /* 0x000000000000781c */ /* 0x000fe20003f2f008 */
[----:B------:R-:W-:Y:S01]  /*5d70*/  MUFU.EX2 R204, R30 ;  /* 0x0000001e00cc7308 */ /* 0x000fe20000000800 */
[----:B------:R-:W-:Y:S01]  /*5d80*/  LOP3.LUT R5, R109, 0xff, RZ, 0xc0, !PT ;  /* 0x000000ff6d057812 */ /* 0x000fe200078ec0ff */
[----:B------:R-:W-:Y:S01]  /*5d90*/  FFMA.FTZ R0, R63, UR7, -R0 ;  /* 0x000000073f007c23 */ /* 0x000fe20008010800 */
[----:B------:R-:W-:Y:S02]  /*5da0*/  @P0 FSEL R65, R65, -INF , !P6 ;  /* 0xff80000041410808 */ /* 0x000fe40007000000 */
[----:B------:R-:W-:Y:S02]  /*5db0*/  SHF.R.U32.HI R4, RZ, 0x8, R6 ;  /* 0x00000008ff047819 */ /* 0x000fe40000011606 */
[----:B------:R-:W-:Y:S03]  /*5dc0*/  ISETP.LE.U32.AND P0, PT, R5, UR8, PT ;  /* 0x0000000805007c0c */ /* 0x000fe6000bf03070 */
[----:B------:R-:W-:Y:S01]  /*5dd0*/  MUFU.EX2 R109, R0 ;  /* 0x00000000006d7308 */ /* 0x000fe20000000800 */
[----:B------:R-:W-:Y:S02]  /*5de0*/  LOP3.LUT R4, R4, 0xffff, RZ, 0xc0, !PT ;  /* 0x0000ffff04047812 */ /* 0x000fe400078ec0ff */
[----:B------:R-:W-:Y:S02]  /*5df0*/  LOP3.LUT R6, R8, 0xff, RZ, 0xc0, !PT ;  /* 0x000000ff08067812 */ /* 0x000fe400078ec0ff */
[----:B------:R-:W-:Y:S02]  /*5e00*/  @P1 FSEL R67, R67, -INF , !P6 ;  /* 0xff80000043431808 */ /* 0x000fe40007000000 */
[----:B------:R-:W-:Y:S03]  /*5e10*/  ISETP.LE.U32.AND P6, PT, R4, UR8, PT ;  /* 0x0000000804007c0c */ /* 0x000fe6000bfc3070 */
[----:B------:R-:W-:Y:S01]  /*5e20*/  MUFU.EX2 R202, R31 ;  /* 0x0000001f00ca7308 */ /* 0x000fe20000000800 */
[----:B------:R-:W-:Y:S01]  /*5e30*/  LOP3.LUT R4, R8, 0xffff, RZ, 0xc0, !PT ;  /* 0x0000ffff08047812 */ /* 0x000fe200078ec0ff */
[----:B------:R-:W-:Y:S01]  /*5e40*/  FFMA.FTZ R101, R67, UR7, -R101 ;  /* 0x0000000743657c23 */ /* 0x000fe20008010865 */
[--C-:B------:R-:W-:Y:S01]  /*5e50*/  SHF.R.U32.HI R5, RZ, 0x10, R8.reuse ;  /* 0x00000010ff057819 */ /* 0x100fe20000011608 */
[----:B------:R-:W-:Y:S01]  /*5e60*/  @!P0 FADD.FTZ R209, -R209, -RZ ;  /* 0x800000ffd1d18221 */ /* 0x000fe20000010100 */
[----:B------:R-:W-:Y:S02]  /*5e70*/  SHF.R.U32.HI R8, RZ, 0x18, R8 ;  /* 0x00000018ff087819 */ /* 0x000fe40000011608 */
[----:B------:R-:W-:Y:S03]  /*5e80*/  SHF.R.U32.HI R4, RZ, 0x8, R4 ;  /* 0x00000008ff047819 */ /* 0x000fe60000011604 */
[----:B------:R-:W1:Y:S01]  /*5e90*/  MUFU.EX2 R192, R19 ;  /* 0x0000001300c07308 */ /* 0x000e620000000800 */
[----:B------:R-:W-:Y:S02]  /*5ea0*/  ISETP.LE.U32.AND P0, PT, R8, UR8, PT ;  /* 0x0000000808007c0c */ /* 0x000fe4000bf03070 */
[----:B------:R-:W-:Y:S01]  /*5eb0*/  ISETP.LE.U32.AND P1, PT, R6, UR8, PT ;  /* 0x0000000806007c0c */ /* 0x000fe2000bf23070 */
[----:B------:R-:W-:Y:S01]  /*5ec0*/  @!P6 FADD.FTZ R205, -R205, -RZ ;  /* 0x800000ffcdcde221 */ /* 0x000fe20000010100 */
[----:B------:R-:W-:Y:S02]  /*5ed0*/  LOP3.LUT R5, R5, 0xff, RZ, 0xc0, !PT ;  /* 0x000000ff05057812 */ /* 0x000fe400078ec0ff */
[----:B------:R-:W-:Y:S03]  /*5ee0*/  LOP3.LUT R4, R4, 0xffff, RZ, 0xc0, !PT ;  /* 0x0000ffff04047812 */ /* 0x000fe600078ec0ff */
[----:B------:R-:W-:Y:S01]  /*5ef0*/  MUFU.EX2 R178, R32 ;  /* 0x0000002000b27308 */ /* 0x000fe20000000800 */
[----:B------:R-:W-:Y:S02]  /*5f00*/  SHF.R.U32.HI R10, RZ, 0x18, R10 ;  /* 0x00000018ff0a7819 */ /* 0x000fe4000001160a */
[----:B------:R-:W-:Y:S02]  /*5f10*/  ISETP.LE.U32.AND P5, PT, R5, UR8, PT ;  /* 0x0000000805007c0c */ /* 0x000fe4000bfa3070 */
[----:B------:R-:W-:Y:S01]  /*5f20*/  LOP3.LUT R5, R174, 0xff, RZ, 0xc0, !PT ;  /* 0x000000ffae057812 */ /* 0x000fe200078ec0ff */
[----:B---3--:R-:W-:Y:S01]  /*5f30*/  @!P0 FADD.FTZ R216, -R216, -RZ ;  /* 0x800000ffd8d88221 */ /* 0x008fe20000010100 */
[----:B------:R-:W-:Y:S01]  /*5f40*/  ISETP.LE.U32.AND P6, PT, R4, UR8, PT ;  /* 0x0000000804007c0c */ /* 0x000fe2000bfc3070 */
[----:B------:R-:W-:Y:S01]  /*5f50*/  @!P1 FADD.FTZ R213, -R213, -RZ ;  /* 0x800000ffd5d59221 */ /* 0x000fe20000010100 */
[----:B------:R-:W-:Y:S01]  /*5f60*/  SHF.R.U32.HI R4, RZ, 0x8, R11 ;  /* 0x00000008ff047819 */ /* 0x000fe2000001160b */
[----:B------:R-:W-:Y:S01]  /*5f70*/  MUFU.EX2 R181, R21 ;  /* 0x0000001500b57308 */ /* 0x000fe20000000800 */
[----:B------:R-:W-:Y:S02]  /*5f80*/  ISETP.LE.U32.AND P0, PT, R10, UR8, PT ;  /* 0x000000080a007c0c */ /* 0x000fe4000bf03070 */
[----:B------:R-:W-:Y:S02]  /*5f90*/  SHF.R.U32.HI R11, RZ, 0x8, R183 ;  /* 0x00000008ff0b7819 */ /* 0x000fe400000116b7 */
[----:B------:R-:W-:Y:S01]  /*5fa0*/  LOP3.LUT R4, R4, 0xffff, RZ, 0xc0, !PT ;  /* 0x0000ffff04047812 */ /* 0x000fe200078ec0ff */
[----:B------:R-:W-:Y:S01]  /*5fb0*/  @!P5 FADD.FTZ R217, -R217, -RZ ;  /* 0x800000ffd9d9d221 */ /* 0x000fe20000010100 */
[----:B------:R-:W-:Y:S03]  /*5fc0*/  LOP3.LUT R6, R110, 0xffff, RZ, 0xc0, !PT ;  /* 0x0000ffff6e067812 */ /* 0x000fe600078ec0ff */
[----:B------:R-:W-:Y:S01]  /*5fd0*/  MUFU.EX2 R179, R34 ;  /* 0x0000002200b37308 */ /* 0x000fe20000000800 */
[----:B------:R-:W-:Y:S01]  /*5fe0*/  ISETP.LE.U32.AND P1, PT, R4, UR8, PT ;  /* 0x0000000804007c0c */ /* 0x000fe2000bf23070 */
[----:B------:R-:W-:Y:S01]  /*5ff0*/  @!P6 FADD.FTZ R212, -R212, -RZ ;  /* 0x800000ffd4d4e221 */ /* 0x000fe20000010100 */
[----:B------:R-:W-:Y:S02]  /*6000*/  LOP3.LUT R4, R14, 0xff, RZ, 0xc0, !PT ;  /* 0x000000ff0e047812 */ /* 0x000fe400078ec0ff */
[----:B------:R-:W-:Y:S01]  /*6010*/  SHF.R.U32.HI R6, RZ, 0x8, R6 ;  /* 0x00000008ff067819 */ /* 0x000fe20000011606 */
[----:B------:R-:W-:Y:S01]  /*6020*/  @!P0 FADD.FTZ R214, -R214, -RZ ;  /* 0x800000ffd6d68221 */ /* 0x000fe20000010100 */
[----:B------:R-:W-:Y:S03]  /*6030*/  ISETP.LE.U32.AND P5, PT, R4, UR8, PT ;  /* 0x0000000804007c0c */ /* 0x000fe6000bfa3070 */
[----:B------:R-:W2:Y:S01]  /*6040*/  MUFU.EX2 R187, R17 ;  /* 0x0000001100bb7308 */ /* 0x000ea20000000800 */
[----:B------:R-:W-:Y:S02]  /*6050*/  SHF.R.U32.HI R4, RZ, 0x8, R173 ;  /* 0x00000008ff047819 */ /* 0x000fe400000116ad */
[----:B------:R-:W-:Y:S02]  /*6060*/  ISETP.LE.U32.AND P0, PT, R5, UR8, PT ;  /* 0x0000000805007c0c */ /* 0x000fe4000bf03070 */
[----:B------:R-:W-:Y:S01]  /*6070*/  @P3 FSEL R53, R53, -INF , !P2 ;  /* 0xff80000035353808 */ /* 0x000fe20005000000 */
[----:B------:R-:W-:Y:S01]  /*6080*/  @!P1 FADD.FTZ R210, -R210, -RZ ;  /* 0x800000ffd2d29221 */ /* 0x000fe20000010100 */
[----:B------:R-:W-:Y:S03]  /*6090*/  LOP3.LUT R4, R4, 0xffff, RZ, 0xc0, !PT ;  /* 0x0000ffff04047812 */ /* 0x000fe600078ec0ff */
[----:B------:R-:W-:Y:S01]  /*60a0*/  MUFU.EX2 R177, R35 ;  /* 0x0000002300b17308 */ /* 0x000fe20000000800 */
[----:B------:R-:W-:Y:S01]  /*60b0*/  ISETP.LE.U32.AND P2, PT, R166, UR8, PT ;  /* 0x00000008a6007c0c */ /* 0x000fe2000bf43070 */
[----:B------:R-:W-:Y:S01]  /*60c0*/  FFMA.FTZ R53, R53, UR7, -R108 ;  /* 0x0000000735357c23 */ /* 0x000fe2000801086c */
[----:B------:R-:W-:Y:S01]  /*60d0*/  LOP3.LUT R6, R6, 0xffff, RZ, 0xc0, !PT ;  /* 0x0000ffff06067812 */ /* 0x000fe200078ec0ff */
[----:B------:R-:W-:Y:S01]  /*60e0*/  @!P5 FADD.FTZ R215, -R215, -RZ ;  /* 0x800000ffd7d7d221 */ /* 0x000fe20000010100 */
[----:B------:R-:W-:Y:S01]  /*60f0*/  ISETP.LE.U32.AND P5, PT, R4, UR8, PT ;  /* 0x0000000804007c0c */ /* 0x000fe2000bfa3070 */
[----:B------:R-:W-:Y:S01]  /*6100*/  IMAD.WIDE.U32 R4, R175, -0x326172a9, RZ ;  /* 0xcd9e8d57af047825 */ /* 0x000fe200078e00ff */
[----:B------:R-:W-:Y:S03]  /*6110*/  LOP3.LUT R7, R110, 0xff, RZ, 0xc0, !PT ;  /* 0x000000ff6e077812 */ /* 0x000fe600078ec0ff */
[----:B------:R-:W3:Y:S01]  /*6120*/  MUFU.EX2 R182, R20 ;  /* 0x0000001400b67308 */ /* 0x000ee20000000800 */
[----:B------:R-:W-:Y:S01]  /*6130*/  ISETP.LE.U32.AND P4, PT, R15, UR8, PT ;  /* 0x000000080f007c0c */ /* 0x000fe2000bf83070 */
[----:B------:R-:W-:Y:S01]  /*6140*/  @!P0 FADD.FTZ R193, -R193, -RZ ;  /* 0x800000ffc1c18221 */ /* 0x000fe20000010100 */
[----:B------:R-:W-:Y:S01]  /*6150*/  LOP3.LUT R10, R5, UR15, R180, 0x96, !PT ;  /* 0x0000000f050a7c12 */ /* 0x000fe2000f8e96b4 */
[----:B------:R-:W-:Y:S01]  /*6160*/  FFMA.FTZ R108, R65, UR7, -R108 ;  /* 0x00000007416c7c23 */ /* 0x000fe2000801086c */
[----:B------:R-:W-:Y:S01]  /*6170*/  ISETP.LE.U32.AND P0, PT, R6, UR8, PT ;  /* 0x0000000806007c0c */ /* 0x000fe2000bf03070 */
[----:B-1----:R-:W-:Y:S01]  /*6180*/  @!P2 FADD.FTZ R192, -R192, -RZ ;  /* 0x800000ffc0c0a221 */ /* 0x002fe20000010100 */
[C---:B------:R-:W-:Y:S03]  /*6190*/  LOP3.LUT R16, R4.reuse, 0xffff, RZ, 0xc0, !PT ;  /* 0x0000ffff04107812 */ /* 0x040fe600078ec0ff */
[----:B------:R-:W-:Y:S01]  /*61a0*/  MUFU.EX2 R113, R108 ;  /* 0x0000006c00717308 */ /* 0x000fe20000000800 */
[----:B------:R-:W-:Y:S01]  /*61b0*/  SHF.R.U32.HI R6, RZ, 0x10, R110 ;  /* 0x00000010ff067819 */ /* 0x000fe2000001166e */
[----:B--2---:R-:W-:Y:S01]  /*61c0*/  @!P5 FADD.FTZ R187, -R187, -RZ ;  /* 0x800000ffbbbbd221 */ /* 0x004fe20000010100 */
[----:B------:R-:W-:Y:S02]  /*61d0*/  LOP3.LUT R13, R4, 0xff, RZ, 0xc0, !PT ;  /* 0x000000ff040d7812 */ /* 0x000fe400078ec0ff */
[----:B------:R-:W-:Y:S01]  /*61e0*/  LOP3.LUT R5, R6, 0xff, RZ, 0xc0, !PT ;  /* 0x000000ff06057812 */ /* 0x000fe200078ec0ff */
[----:B------:R-:W-:Y:S01]  /*61f0*/  @!P4 FADD.FTZ R211, -R211, -RZ ;  /* 0x800000ffd3d3c221 */ /* 0x000fe20000010100 */
[--C-:B------:R-:W-:Y:S03]  /*6200*/  SHF.R.U32.HI R18, RZ, 0x18, R4.reuse ;  /* 0x00000018ff127819 */ /* 0x100fe60000011604 */
[----:B------:R-:W-:Y:S01]  /*6210*/  MUFU.EX2 R108, R101 ;  /* 0x00000065006c7308 */ /* 0x000fe20000000800 */
[----:B------:R-:W-:Y:S01]  /*6220*/  ISETP.LE.U32.AND P2, PT, R5, UR8, PT ;  /* 0x0000000805007c0c */ /* 0x000fe2000bf43070 */
[----:B------:R-:W-:Y:S01]  /*6230*/  @!P0 FADD.FTZ R181, -R181, -RZ ;  /* 0x800000ffb5b58221 */ /* 0x000fe20000010100 */
[----:B------:R-:W-:Y:S02]  /*6240*/  SHF.R.U32.HI R17, RZ, 0x10, R4 ;  /* 0x00000010ff117819 */ /* 0x000fe40000011604 */
[----:B------:R-:W-:Y:S02]  /*6250*/  LOP3.LUT R5, R111, 0xff, RZ, 0xc0, !PT ;  /* 0x000000ff6f057812 */ /* 0x000fe400078ec0ff */
[----:B------:R-:W-:Y:S03]  /*6260*/  ISETP.LE.U32.AND P5, PT, R7, UR8, PT ;  /* 0x0000000807007c0c */ /* 0x000fe6000bfa3070 */
[----:B------:R-:W-:Y:S01]  /*6270*/  MUFU.EX2 R175, R36 ;  /* 0x0000002400af7308 */ /* 0x000fe20000000800 */
[----:B------:R-:W-:Y:S01]  /*6280*/  ISETP.LE.U32.AND P0, PT, R5, UR8, PT ;  /* 0x0000000805007c0c */ /* 0x000fe2000bf03070 */
[----:B------:R-:W-:Y:S01]  /*6290*/  IMAD.WIDE.U32 R6, R186, -0x2daee0ad, RZ ;  /* 0xd2511f53ba067825 */ /* 0x000fe200078e00ff */
[----:B------:R-:W-:Y:S02]  /*62a0*/  LOP3.LUT R4, R111, 0xffff, RZ, 0xc0, !PT ;  /* 0x0000ffff6f047812 */ /* 0x000fe400078ec0ff */
[--C-:B------:R-:W-:Y:S02]  /*62b0*/  SHF.R.U32.HI R5, RZ, 0x10, R111.reuse ;  /* 0x00000010ff057819 */ /* 0x100fe4000001166f */
[----:B------:R-:W-:Y:S03]  /*62c0*/  LOP3.LUT R14, R6, 0xff, RZ, 0xc0, !PT ;  /* 0x000000ff060e7812 */ /* 0x000fe600078ec0ff */
[----:B------:R1:W2:Y:S01]  /*62d0*/  MUFU.EX2 R189, R22 ;  /* 0x0000001600bd7308 */ /* 0x0002a20000000800 */
[----:B------:R-:W-:Y:S02]  /*62e0*/  SHF.R.U32.HI R111, RZ, 0x18, R111 ;  /* 0x00000018ff6f7819 */ /* 0x000fe4000001166f */
[----:B------:R-:W-:Y:S01]  /*62f0*/  SHF.R.U32.HI R15, RZ, 0x18, R6 ;  /* 0x00000018ff0f7819 */ /* 0x000fe20000011606 */
[----:B---3--:R-:W-:Y:S01]  /*6300*/  @!P5 FADD.FTZ R182, -R182, -RZ ;  /* 0x800000ffb6b6d221 */ /* 0x008fe20000010100 */
[----:B------:R-:W-:Y:S01]  /*6310*/  SHF.R.U32.HI R110, RZ, 0x18, R110 ;  /* 0x00000018ff6e7819 */ /* 0x000fe2000001166e */
[----:B------:R-:W-:Y:S01]  /*6320*/  @!P0 FADD.FTZ R200, -R200, -RZ ;  /* 0x800000ffc8c88221 */ /* 0x000fe20000010100 */
[----:B------:R-:W-:Y:S03]  /*6330*/  LOP3.LUT R19, R6, 0xffff, RZ, 0xc0, !PT ;  /* 0x0000ffff06137812 */ /* 0x000fe600078ec0ff */
[----:B------:R-:W-:Y:S01]  /*6340*/  MUFU.EX2 R174, R37 ;  /* 0x0000002500ae7308 */ /* 0x000fe20000000800 */
[----:B------:R-:W-:Y:S02]  /*6350*/  ISETP.LE.U32.AND P0, PT, R111, UR8, PT ;  /* 0x000000086f007c0c */ /* 0x000fe4000bf03070 */
[----:B------:R-:W-:Y:S02]  /*6360*/  LOP3.LUT R9, R7, UR14, R196, 0x96, !PT ;  /* 0x0000000e07097c12 */ /* 0x000fe4000f8e96c4 */
[----:B------:R-:W-:Y:S02]  /*6370*/  ISETP.LE.U32.AND P5, PT, R110, UR8, PT ;  /* 0x000000086e007c0c */ /* 0x000fe4000bfa3070 */
[----:B------:R-:W-:Y:S03]  /*6380*/  SHF.R.U32.HI R4, RZ, 0x8, R4 ;  /* 0x00000008ff047819 */ /* 0x000fe60000011604 */
[----:B------:R-:W-:Y:S01]  /*6390*/  MUFU.EX2 R110, R66 ;  /* 0x00000042006e7308 */ /* 0x000fe20000000800 */
[----:B-1----:R-:W-:Y:S01]  /*63a0*/  SHF.R.U32.HI R22, RZ, 0x10, R6 ;  /* 0x00000010ff167819 */ /* 0x002fe20000011606 */
[----:B--2---:R-:W-:Y:S01]  /*63b0*/  @!P2 FADD.FTZ R189, -R189, -RZ ;  /* 0x800000ffbdbda221 */ /* 0x004fe20000010100 */
[----:B------:R-:W-:Y:S02]  /*63c0*/  ISETP.LE.U32.AND P6, PT, R169, UR8, PT ;  /* 0x00000008a9007c0c */ /* 0x000fe4000bfc3070 */
[----:B------:R-:W-:Y:S01]  /*63d0*/  SHF.R.U32.HI R6, RZ, 0x8, R219 ;  /* 0x00000008ff067819 */ /* 0x000fe200000116db */
[----:B------:R-:W-:Y:S01]  /*63e0*/  @!P0 FADD.FTZ R206, -R206, -RZ ;  /* 0x800000ffcece8221 */ /* 0x000fe20000010100 */
[----:B------:R-:W-:Y:S03]  /*63f0*/  LOP3.LUT R4, R4, 0xffff, RZ, 0xc0, !PT ;  /* 0x0000ffff04047812 */ /* 0x000fe600078ec0ff */
[----:B------:R-:W-:Y:S01]  /*6400*/  MUFU.EX2 R111, R100 ;  /* 0x00000064006f7308 */ /* 0x000fe20000000800 */
[----:B------:R-:W-:Y:S01]  /*6410*/  LOP3.LUT R11, R11, 0xffff, RZ, 0xc0, !PT ;  /* 0x0000ffff0b0b7812 */ /* 0x000fe200078ec0ff */
[----:B------:R-:W-:Y:S01]  /*6420*/  @!P5 FADD.FTZ R191, -R191, -RZ ;  /* 0x800000ffbfbfd221 */ /* 0x000fe20000010100 */
[----:B------:R-:W-:Y:S02]  /*6430*/  ISETP.LE.U32.AND P2, PT, R4, UR8, PT ;  /* 0x0000000804007c0c */ /* 0x000fe4000bf43070 */
[----:B------:R-:W-:Y:S02]  /*6440*/  LOP3.LUT R4, R5, 0xff, RZ, 0xc0, !PT ;  /* 0x000000ff05047812 */ /* 0x000fe400078ec0ff */
[----:B------:R-:W-:Y:S01]  /*6450*/  ISETP.LE.U32.AND P0, PT, R11, UR8, PT ;  /* 0x000000080b007c0c */ /* 0x000fe2000bf03070 */
[----:B------:R-:W-:Y:S01]  /*6460*/  @!P6 FADD.FTZ R197, -R197, -RZ ;  /* 0x800000ffc5c5e221 */ /* 0x000fe20000010100 */
[----:B------:R-:W-:Y:S01]  /*6470*/  LOP3.LUT R11, R185, 0xff, RZ, 0xc0, !PT ;  /* 0x000000ffb90b7812 */ /* 0x000fe200078ec0ff */
[----:B------:R-:W-:Y:S01]  /*6480*/  MUFU.EX2 R173, R38 ;  /* 0x0000002600ad7308 */ /* 0x000fe20000000800 */
[----:B------:R-:W-:Y:S01]  /*6490*/  ISETP.LE.U32.AND P5, PT, R4, UR8, PT ;  /* 0x0000000804007c0c */ /* 0x000fe2000bfa3070 */
[----:B------:R-:W-:Y:S01]  /*64a0*/  IMAD.WIDE.U32 R4, R221, -0x2daee0ad, RZ ;  /* 0xd2511f53dd047825 */ /* 0x000fe200078e00ff */
[----:B------:R-:W-:Y:S02]  /*64b0*/  ISETP.LE.U32.AND P4, PT, R170, UR8, PT ;  /* 0x00000008aa007c0c */ /* 0x000fe4000bf83070 */
[----:B------:R-:W-:Y:S02]  /*64c0*/  ISETP.LE.U32.AND P6, PT, R11, UR8, PT ;  /* 0x000000080b007c0c */ /* 0x000fe4000bfc3070 */
[----:B------:R-:W-:Y:S03]  /*64d0*/  LOP3.LUT R21, R4, 0xffff, RZ, 0xc0, !PT ;  /* 0x0000ffff04157812 */ /* 0x000fe600078ec0ff */
[----:B------:R-:W1:Y:S01]  /*64e0*/  MUFU.EX2 R201, R25 ;  /* 0x0000001900c97308 */ /* 0x000e620000000800 */
[----:B------:R-:W-:Y:S01]  /*64f0*/  LOP3.LUT R8, R5, UR14, R184, 0x96, !PT ;  /* 0x0000000e05087c12 */ /* 0x000fe2000f8e96b8 */
[----:B------:R-:W-:Y:S01]  /*6500*/  @!P0 FADD.FTZ R194, -R194, -RZ ;  /* 0x800000ffc2c28221 */ /* 0x000fe20000010100 */
[----:B------:R-:W-:Y:S02]  /*6510*/  LOP3.LUT R5, R6, 0xffff, RZ, 0xc0, !PT ;  /* 0x0000ffff06057812 */ /* 0x000fe400078ec0ff */
[----:B------:R-:W-:Y:S02]  /*6520*/  ISETP.LE.U32.AND P3, PT, R165, UR8, PT ;  /* 0x00000008a5007c0c */ /* 0x000fe4000bf63070 */
[----:B------:R-:W-:Y:S01]  /*6530*/  LOP3.LUT R11, R4, 0xff, RZ, 0xc0, !PT ;  /* 0x000000ff040b7812 */ /* 0x000fe200078ec0ff */
[----:B------:R-:W-:Y:S01]  /*6540*/  @!P4 FADD.FTZ R202, -R202, -RZ ;  /* 0x800000ffcacac221 */ /* 0x000fe20000010100 */
[----:B------:R-:W-:Y:S01]  /*6550*/  ISETP.LE.U32.AND P1, PT, R168, UR8, PT ;  /* 0x00000008a8007c0c */ /* 0x000fe2000bf23070 */
[----:B------:R-:W-:Y:S01]  /*6560*/  @!P6 FADD.FTZ R204, -R204, -RZ ;  /* 0x800000ffcccce221 */ /* 0x000fe20000010100 */
[--C-:B------:R-:W-:Y:S01]  /*6570*/  SHF.R.U32.HI R20, RZ, 0x18, R4.reuse ;  /* 0x00000018ff147819 */ /* 0x100fe20000011604 */
[----:B------:R-:W-:Y:S01]  /*6580*/  MUFU.EX2 R186, R41 ;  /* 0x0000002900ba7308 */ /* 0x000fe20000000800 */
[----:B------:R-:W-:Y:S02]  /*6590*/  SHF.R.U32.HI R7, RZ, 0x10, R4 ;  /* 0x00000010ff077819 */ /* 0x000fe40000011604 */
[----:B------:R-:W-:Y:S02]  /*65a0*/  LOP3.LUT R4, R12, 0xff, RZ, 0xc0, !PT ;  /* 0x000000ff0c047812 */ /* 0x000fe400078ec0ff */
[----:B------:R-:W-:Y:S01]  /*65b0*/  ISETP.LE.U32.AND P0, PT, R5, UR8, PT ;  /* 0x0000000805007c0c */ /* 0x000fe2000bf03070 */
[----:B------:R-:W-:Y:S01]  /*65c0*/  @!P3 FADD.FTZ R190, -R190, -RZ ;  /* 0x800000ffbebeb221 */ /* 0x000fe20000010100 */
[----:B------:R-:W-:Y:S01]  /*65d0*/  LOP3.LUT R5, R220, 0xff, RZ, 0xc0, !PT ;  /* 0x000000ffdc057812 */ /* 0x000fe200078ec0ff */
[----:B-1----:R-:W-:Y:S01]  /*65e0*/  @!P2 FADD.FTZ R201, -R201, -RZ ;  /* 0x800000ffc9c9a221 */ /* 0x002fe20000010100 */
[----:B------:R-:W-:Y:S01]  /*65f0*/  ISETP.LE.U32.AND P4, PT, R4, UR8, PT ;  /* 0x0000000804007c0c */ /* 0x000fe2000bf83070 */
[----:B------:R-:W-:Y:S01]  /*6600*/  @!P1 FADD.FTZ R178, -R178, -RZ ;  /* 0x800000ffb2b29221 */ /* 0x000fe20000010100 */
[--C-:B------:R-:W-:Y:S01]  /*6610*/  SHF.R.U32.HI R4, RZ, 0x18, R12.reuse ;  /* 0x00000018ff047819 */ /* 0x100fe2000001160c */
[----:B------:R-:W1:Y:S01]  /*6620*/  MUFU.EX2 R207, R26 ;  /* 0x0000001a00cf7308 */ /* 0x000e620000000800 */
[----:B------:R-:W-:Y:S02]  /*6630*/  ISETP.LE.U32.AND P6, PT, R5, UR8, PT ;  /* 0x0000000805007c0c */ /* 0x000fe4000bfc3070 */
[----:B------:R-:W-:Y:S02]  /*6640*/  LOP3.LUT R6, R12, 0xffff, RZ, 0xc0, !PT ;  /* 0x0000ffff0c067812 */ /* 0x000fe400078ec0ff */
[----:B------:R-:W-:Y:S02]  /*6650*/  ISETP.LE.U32.AND P3, PT, R171, UR8, PT ;  /* 0x00000008ab007c0c */ /* 0x000fe4000bf63070 */
[----:B------:R-:W-:Y:S03]  /*6660*/  SHF.R.U32.HI R5, RZ, 0x10, R12 ;  /* 0x00000010ff057819 */ /* 0x000fe6000001160c */
[----:B------:R-:W-:Y:S01]  /*6670*/  MUFU.EX2 R171, R62 ;  /* 0x0000003e00ab7308 */ /* 0x000fe20000000800 */
[----:B------:R-:W-:Y:S01]  /*6680*/  ISETP.LE.U32.AND P1, PT, R4, UR8, PT ;  /* 0x0000000804007c0c */ /* 0x000fe2000bf23070 */
[----:B------:R-:W-:Y:S01]  /*6690*/  @!P4 FADD.FTZ R175, -R175, -RZ ;  /* 0x800000ffafafc221 */ /* 0x000fe20000010100 */
[----:B------:R-:W-:Y:S02]  /*66a0*/  SHF.R.U32.HI R4, RZ, 0x8, R6 ;  /* 0x00000008ff047819 */ /* 0x000fe40000011606 */
[----:B------:R-:W-:Y:S01]  /*66b0*/  LOP3.LUT R5, R5, 0xff, RZ, 0xc0, !PT ;  /* 0x000000ff05057812 */ /* 0x000fe200078ec0ff */
[----:B------:R-:W-:Y:S01]  /*66c0*/  @!P6 FADD.FTZ R179, -R179, -RZ ;  /* 0x800000ffb3b3e221 */ /* 0x000fe20000010100 */
[----:B------:R-:W-:Y:S03]  /*66d0*/  SHF.R.U32.HI R6, RZ, 0x10, R10 ;  /* 0x00000010ff067819 */ /* 0x000fe6000001160a */
[----:B------:R-:W-:Y:S01]  /*66e0*/  MUFU.EX2 R199, R42 ;  /* 0x0000002a00c77308 */ /* 0x000fe20000000800 */
[----:B------:R-:W-:Y:S01]  /*66f0*/  LOP3.LUT R4, R4, 0xffff, RZ, 0xc0, !PT ;  /* 0x0000ffff04047812 */ /* 0x000fe200078ec0ff */
[----:B------:R-:W-:Y:S01]  /*6700*/  @!P3 FADD.FTZ R177, -R177, -RZ ;  /* 0x800000ffb1b1b221 */ /* 0x000fe20000010100 */
[----:B------:R-:W-:Y:S01]  /*6710*/  ISETP.LE.U32.AND P3, PT, R5, UR8, PT ;  /* 0x0000000805007c0c */ /* 0x000fe2000bf63070 */
[----:B-1----:R-:W-:Y:S01]  /*6720*/  @!P5 FADD.FTZ R207, -R207, -RZ ;  /* 0x800000ffcfcfd221 */ /* 0x002fe20000010100 */
[----:B------:R-:W-:Y:S02]  /*6730*/  LOP3.LUT R5, R10, 0xff, RZ, 0xc0, !PT ;  /* 0x000000ff0a057812 */ /* 0x000fe400078ec0ff */
[----:B------:R-:W-:Y:S03]  /*6740*/  ISETP.LE.U32.AND P6, PT, R4, UR8, PT ;  /* 0x0000000804007c0c */ /* 0x000fe6000bfc3070 */
[----:B------:R-:W1:Y:S01]  /*6750*/  MUFU.EX2 R172, R39 ;  /* 0x0000002700ac7308 */ /* 0x000e620000000800 */
[----:B------:R-:W-:Y:S02]  /*6760*/  LOP3.LUT R4, R10, 0xffff, RZ, 0xc0, !PT ;  /* 0x0000ffff0a047812 */ /* 0x000fe400078ec0ff */
[----:B------:R-:W-:Y:S02]  /*6770*/  ISETP.LE.U32.AND P4, PT, R5, UR8, PT ;  /* 0x0000000805007c0c */ /* 0x000fe4000bf83070 */
[----:B------:R-:W-:Y:S02]  /*6780*/  SHF.R.U32.HI R4, RZ, 0x8, R4 ;  /* 0x00000008ff047819 */ /* 0x000fe40000011604 */
[----:B------:R-:W-:Y:S01]  /*6790*/  ISETP.LE.U32.AND P2, PT, R102, UR8, PT ;  /* 0x0000000866007c0c */ /* 0x000fe2000bf43070 */
[----:B------:R-:W-:Y:S01]  /*67a0*/  @!P3 FADD.FTZ R173, -R173, -RZ ;  /* 0x800000ffadadb221 */ /* 0x000fe20000010100 */
[----:B------:R-:W-:Y:S01]  /*67b0*/  LOP3.LUT R4, R4, 0xffff, RZ, 0xc0, !PT ;  /* 0x0000ffff04047812 */ /* 0x000fe200078ec0ff */
[----:B------:R-:W2:Y:S01]  /*67c0*/  MUFU.EX2 R188, R40 ;  /* 0x0000002800bc7308 */ /* 0x000ea20000000800 */
[----:B------:R-:W-:Y:S01]  /*67d0*/  ISETP.LE.U32.AND P5, PT, R103, UR8, PT ;  /* 0x0000000867007c0c */ /* 0x000fe2000bfa3070 */
[----:B------:R-:W-:Y:S01]  /*67e0*/  @!P6 FADD.FTZ R174, -R174, -RZ ;  /* 0x800000ffaeaee221 */ /* 0x000fe20000010100 */
[----:B------:R-:W-:Y:S02]  /*67f0*/  LOP3.LUT R5, R6, 0xff, RZ, 0xc0, !PT ;  /* 0x000000ff06057812 */ /* 0x000fe400078ec0ff */
[----:B------:R-:W-:Y:S02]  /*6800*/  ISETP.LE.U32.AND P6, PT, R4, UR8, PT ;  /* 0x0000000804007c0c */ /* 0x000fe4000bfc3070 */
[----:B------:R-:W-:Y:S01]  /*6810*/  SHF.R.U32.HI R4, RZ, 0x8, R16 ;  /* 0x00000008ff047819 */ /* 0x000fe20000011610 */
[----:B-1----:R-:W-:Y:S01]  /*6820*/  @!P1 FADD.FTZ R172, -R172, -RZ ;  /* 0x800000ffacac9221 */ /* 0x002fe20000010100 */
[----:B------:R-:W-:Y:S01]  /*6830*/  ISETP.LE.U32.AND P3, PT, R5, UR8, PT ;  /* 0x0000000805007c0c */ /* 0x000fe2000bf63070 */
[----:B------:R-:W1:Y:S01]  /*6840*/  MUFU.EX2 R196, R46 ;  /* 0x0000002e00c47308 */ /* 0x000e620000000800 */
[----:B------:R-:W-:Y:S02]  /*6850*/  LOP3.LUT R4, R4, 0xffff, RZ, 0xc0, !PT ;  /* 0x0000ffff04047812 */ /* 0x000fe400078ec0ff */
[----:B------:R-:W-:Y:S02]  /*6860*/  SHF.R.U32.HI R10, RZ, 0x18, R10 ;  /* 0x00000018ff0a7819 */ /* 0x000fe4000001160a */
[----:B------:R-:W-:Y:S02]  /*6870*/  LOP3.LUT R5, R162, 0xff, RZ, 0xc0, !PT ;  /* 0x000000ffa2057812 */ /* 0x000fe400078ec0ff */
[----:B------:R-:W-:Y:S01]  /*6880*/  ISETP.LE.U32.AND P1, PT, R10, UR8, PT ;  /* 0x000000080a007c0c */ /* 0x000fe2000bf23070 */
[----:B------:R-:W-:Y:S01]  /*6890*/  @!P6 FADD.FTZ R186, -R186, -RZ ;  /* 0x800000ffbabae221 */ /* 0x000fe20000010100 */
[----:B------:R-:W-:Y:S01]  /*68a0*/  ISETP.LE.U32.AND P6, PT, R4, UR8, PT ;  /* 0x0000000804007c0c */ /* 0x000fe2000bfc3070 */
[----:B--2---:R-:W-:Y:S01]  /*68b0*/  @!P4 FADD.FTZ R188, -R188, -RZ ;  /* 0x800000ffbcbcc221 */ /* 0x004fe20000010100 */
[----:B------:R-:W-:Y:S01]  /*68c0*/  LOP3.LUT R4, R17, 0xff, RZ, 0xc0, !PT ;  /* 0x000000ff11047812 */ /* 0x000fe200078ec0ff */
[----:B------:R-:W-:Y:S01]  /*68d0*/  @!P3 FADD.FTZ R199, -R199, -RZ ;  /* 0x800000ffc7c7b221 */ /* 0x000fe20000010100 */
[----:B------:R-:W-:Y:S01]  /*68e0*/  ISETP.LE.U32.AND P4, PT, R18, UR8, PT ;  /* 0x0000000812007c0c */ /* 0x000fe2000bf83070 */
[----:B------:R-:W2:Y:S01]  /*68f0*/  MUFU.EX2 R198, R43 ;  /* 0x0000002b00c67308 */ /* 0x000ea20000000800 */
[----:B------:R-:W-:Y:S02]  /*6900*/  ISETP.LE.U32.AND P3, PT, R4, UR8, PT ;  /* 0x0000000804007c0c */ /* 0x000fe4000bf63070 */
[----:B------:R-:W-:Y:S02]  /*6910*/  SHF.R.U32.HI R4, RZ, 0x8, R222 ;  /* 0x00000008ff047819 */ /* 0x000fe400000116de */
[----:B------:R-:W-:Y:S02]  /*6920*/  LOP3.LUT R6, R9, 0xffff, RZ, 0xc0, !PT ;  /* 0x0000ffff09067812 */ /* 0x000fe400078ec0ff */
[----:B------:R-:W-:Y:S03]  /*6930*/  LOP3.LUT R4, R4, 0xffff, RZ, 0xc0, !PT ;  /* 0x0000ffff04047812 */ /* 0x000fe600078ec0ff */
[----:B------:R-:W3:Y:S01]  /*6940*/  MUFU.EX2 R170, R48 ;  /* 0x0000003000aa7308 */ /* 0x000ee20000000800 */
[----:B------:R-:W-:Y:S03]  /*6950*/  SHF.R.U32.HI R6, RZ, 0x8, R6 ;  /* 0x00000008ff067819 */ /* 0x000fe60000011606 */
[----:B-1----:R-:W-:Y:S01]  /*6960*/  @!P3 FADD.FTZ R196, -R196, -RZ ;  /* 0x800000ffc4c4b221 */ /* 0x002fe20000010100 */
[----:B------:R-:W-:Y:S05]  /*6970*/  ISETP.LE.U32.AND P3, PT, R4, UR8, PT ;  /* 0x0000000804007c0c */ /* 0x000fea000bf63070 */
[----:B------:R-:W1:Y:S01]  /*6980*/  MUFU.EX2 R195, R47 ;  /* 0x0000002f00c37308 */ /* 0x000e620000000800 */
[--C-:B------:R-:W-:Y:S01]  /*6990*/  SHF.R.U32.HI R4, RZ, 0x18, R9.reuse ;  /* 0x00000018ff047819 */ /* 0x100fe20000011609 */
[----:B--2---:R-:W-:Y:S01]  /*69a0*/  @!P1 FADD.FTZ R198, -R198, -RZ ;  /* 0x800000ffc6c69221 */ /* 0x004fe20000010100 */
[----:B------:R-:W-:Y:S02]  /*69b0*/  ISETP.LE.U32.AND P1, PT, R5, UR8, PT ;  /* 0x0000000805007c0c */ /* 0x000fe4000bf23070 */
[----:B------:R-:W-:Y:S05]  /*69c0*/  LOP3.LUT R5, R9, 0xff, RZ, 0xc0, !PT ;  /* 0x000000ff09057812 */ /* 0x000fea00078ec0ff */
[----:B------:R-:W2:Y:S01]  /*69d0*/  MUFU.EX2 R168, R49 ;  /* 0x0000003100a87308 */ /* 0x000ea20000000800 */
[----:B---3--:R-:W-:Y:S01]  /*69e0*/  @!P2 FADD.FTZ R170, -R170, -RZ ;  /* 0x800000ffaaaaa221 */ /* 0x008fe20000010100 */
[----:B------:R-:W-:Y:S02]  /*69f0*/  ISETP.LE.U32.AND P2, PT, R4, UR8, PT ;  /* 0x0000000804007c0c */ /* 0x000fe4000bf43070 */
[----:B------:R-:W-:Y:S06]  /*6a00*/  LOP3.LUT R4, R8, 0xff, RZ, 0xc0, !PT ;  /* 0x000000ff08047812 */ /* 0x000fec00078ec0ff */
[----:B------:R-:W3:Y:S01]  /*6a10*/  MUFU.EX2 R169, R50 ;  /* 0x0000003200a97308 */ /* 0x000ee20000000800 */
[----:B-1----:R-:W-:Y:S01]  /*6a20*/  @!P4 FADD.FTZ R195, -R195, -RZ ;  /* 0x800000ffc3c3c221 */ /* 0x002fe20000010100 */
[----:B------:R-:W-:Y:S02]  /*6a30*/  ISETP.LE.U32.AND P4, PT, R5, UR8, PT ;  /* 0x0000000805007c0c */ /* 0x000fe4000bf83070 */
[----:B------:R-:W-:Y:S04]  /*6a40*/  SHF.R.U32.HI R5, RZ, 0x10, R9 ;  /* 0x00000010ff057819 */ /* 0x000fe80000011609 */
[----:B------:R-:W-:Y:S02]  /*6a50*/  LOP3.LUT R5, R5, 0xff, RZ, 0xc0, !PT ;  /* 0x000000ff05057812 */ /* 0x000fe400078ec0ff */
[----:B------:R-:W1:Y:S01]  /*6a60*/  MUFU.EX2 R167, R51 ;  /* 0x0000003300a77308 */ /* 0x000e620000000800 */
[----:B--2---:R-:W-:Y:S01]  /*6a70*/  @!P3 FADD.FTZ R168, -R168, -RZ ;  /* 0x800000ffa8a8b221 */ /* 0x004fe20000010100 */
[----:B------:R-:W-:Y:S02]  /*6a80*/  ISETP.LE.U32.AND P3, PT, R4, UR8, PT ;  /* 0x0000000804007c0c */ /* 0x000fe4000bf63070 */
[----:B------:R-:W-:Y:S02]  /*6a90*/  LOP3.LUT R4, R6, 0xffff, RZ, 0xc0, !PT ;  /* 0x0000ffff06047812 */ /* 0x000fe400078ec0ff */
[----:B------:R-:W-:Y:S04]  /*6aa0*/  LOP3.LUT R6, R8, 0xffff, RZ, 0xc0, !PT ;  /* 0x0000ffff08067812 */ /* 0x000fe800078ec0ff */
[----:B------:R-:W2:Y:S01]  /*6ab0*/  MUFU.EX2 R166, R52 ;  /* 0x0000003400a67308 */ /* 0x000ea20000000800 */
[----:B---3--:R-:W-:Y:S01]  /*6ac0*/  @!P1 FADD.FTZ R169, -R169, -RZ ;  /* 0x800000ffa9a99221 */ /* 0x008fe20000010100 */
[----:B------:R-:W-:Y:S02]  /*6ad0*/  ISETP.LE.U32.AND P1, PT, R4, UR8, PT ;  /* 0x0000000804007c0c */ /* 0x000fe4000bf23070 */
[----:B------:R-:W-:Y:S02]  /*6ae0*/  SHF.R.U32.HI R4, RZ, 0x8, R6 ;  /* 0x00000008ff047819 */ /* 0x000fe40000011606 */
[----:B------:R-:W-:Y:S02]  /*6af0*/  LOP3.LUT R6, R7, 0xff, RZ, 0xc0, !PT ;  /* 0x000000ff07067812 */ /* 0x000fe400078ec0ff */
[----:B------:R-:W-:Y:S02]  /*6b00*/  LOP3.LUT R4, R4, 0xffff, RZ, 0xc0, !PT ;  /* 0x0000ffff04047812 */ /* 0x000fe400078ec0ff */
[----:B------:R-:W3:Y:S01]  /*6b10*/  MUFU.EX2 R164, R53 ;  /* 0x0000003500a47308 */ /* 0x000ee20000000800 */
[----:B------:R-:W-:Y:S01]  /*6b20*/  F2FP.RELU.BF16.F32.PACK_AB R7, R186, R188 ;  /* 0x000000bcba07723e */ /* 0x000fe200000018ff */
[----:B-1----:R-:W-:Y:S01]  /*6b30*/  @!P5 FADD.FTZ R167, -R167, -RZ ;  /* 0x800000ffa7a7d221 */ /* 0x002fe20000010100 */
[----:B------:R-:W-:Y:S02]  /*6b40*/  ISETP.LE.U32.AND P5, PT, R5, UR8, PT ;  /* 0x0000000805007c0c */ /* 0x000fe4000bfa3070 */
[--C-:B------:R-:W-:Y:S02]  /*6b50*/  SHF.R.U32.HI R5, RZ, 0x10, R8.reuse ;  /* 0x00000010ff057819 */ /* 0x100fe40000011608 */
[----:B------:R-:W-:Y:S03]  /*6b60*/  SHF.R.U32.HI R8, RZ, 0x18, R8 ;  /* 0x00000018ff087819 */ /* 0x000fe60000011608 */
[----:B------:R-:W1:Y:S01]  /*6b70*/  MUFU.EX2 R163, R55 ;  /* 0x0000003700a37308 */ /* 0x000e620000000800 */
[----:B--2---:R-:W-:Y:S01]  /*6b80*/  @!P4 FADD.FTZ R166, -R166, -RZ ;  /* 0x800000ffa6a6c221 */ /* 0x004fe20000010100 */
[----:B------:R-:W-:Y:S02]  /*6b90*/  ISETP.LE.U32.AND P4, PT, R4, UR8, PT ;  /* 0x0000000804007c0c */ /* 0x000fe4000bf83070 */
[----:B------:R-:W-:Y:S02]  /*6ba0*/  LOP3.LUT R4, R5, 0xff, RZ, 0xc0, !PT ;  /* 0x000000ff05047812 */ /* 0x000fe400078ec0ff */
[----:B------:R-:W-:Y:S04]  /*6bb0*/  SHF.R.U32.HI R5, RZ, 0x8, R19 ;  /* 0x00000008ff057819 */ /* 0x000fe80000011613 */
[----:B------:R-:W2:Y:S01]  /*6bc0*/  MUFU.EX2 R176, R33 ;  /* 0x0000002100b07308 */ /* 0x000ea20000000800 */
[----:B---3--:R-:W-:Y:S01]  /*6bd0*/  @!P1 FADD.FTZ R164, -R164, -RZ ;  /* 0x800000ffa4a49221 */ /* 0x008fe20000010100 */
[----:B------:R-:W-:Y:S02]  /*6be0*/  ISETP.LE.U32.AND P1, PT, R4, UR8, PT ;  /* 0x0000000804007c0c */ /* 0x000fe4000bf23070 */
[----:B------:R-:W-:Y:S02]  /*6bf0*/  LOP3.LUT R4, R5, 0xffff, RZ, 0xc0, !PT ;  /* 0x0000ffff05047812 */ /* 0x000fe400078ec0ff */
[----:B------:R-:W-:Y:S04]  /*6c00*/  LOP3.LUT R5, R22, 0xff, RZ, 0xc0, !PT ;  /* 0x000000ff16057812 */ /* 0x000fe800078ec0ff */
[----:B------:R-:W3:Y:S01]  /*6c10*/  MUFU.EX2 R183, R58 ;  /* 0x0000003a00b77308 */ /* 0x000ee20000000800 */
[----:B-1----:R-:W-:Y:S01]  /*6c20*/  @!P2 FADD.FTZ R163, -R163, -RZ ;  /* 0x800000ffa3a3a221 */ /* 0x002fe20000010100 */
[----:B------:R-:W-:Y:S02]  /*6c30*/  ISETP.LE.U32.AND P2, PT, R4, UR8, PT ;  /* 0x0000000804007c0c */ /* 0x000fe4000bf43070 */
[----:B------:R-:W-:Y:S06]  /*6c40*/  SHF.R.U32.HI R4, RZ, 0x8, R21 ;  /* 0x00000008ff047819 */ /* 0x000fec0000011615 */
[----:B------:R-:W1:Y:S01]  /*6c50*/  MUFU.EX2 R184, R44 ;  /* 0x0000002c00b87308 */ /* 0x000e620000000800 */
[----:B--2---:R-:W-:Y:S01]  /*6c60*/  @!P0 FADD.FTZ R176, -R176, -RZ ;  /* 0x800000ffb0b08221 */ /* 0x004fe20000010100 */
[----:B------:R-:W-:Y:S03]  /*6c70*/  ISETP.LE.U32.AND P0, PT, R13, UR8, PT ;  /* 0x000000080d007c0c */ /* 0x000fe6000bf03070 */
[----:B------:R-:W-:Y:S05]  /*6c80*/  @!P2 FADD.FTZ R113, -R113, -RZ ;  /* 0x800000ff7171a221 */ /* 0x000fea0000010100 */
[----:B------:R-:W2:Y:S01]  /*6c90*/  MUFU.EX2 R115, R57 ;  /* 0x0000003900737308 */ /* 0x000ea20000000800 */
[----:B---3--:R-:W-:Y:S01]  /*6ca0*/  @!P1 FADD.FTZ R183, -R183, -RZ ;  /* 0x800000ffb7b79221 */ /* 0x008fe20000010100 */
[----:B------:R-:W-:Y:S02]  /*6cb0*/  ISETP.LE.U32.AND P1, PT, R5, UR8, PT ;  /* 0x0000000805007c0c */ /* 0x000fe4000bf23070 */
[----:B------:R-:W-:Y:S02]  /*6cc0*/  LOP3.LUT R5, R4, 0xffff, RZ, 0xc0, !PT ;  /* 0x0000ffff04057812 */ /* 0x000fe400078ec0ff */
[----:B------:R-:W-:Y:S02]  /*6cd0*/  F2FP.RELU.BF16.F32.PACK_AB R4, R205, R203 ;  /* 0x000000cbcd04723e */ /* 0x000fe400000018ff */
[----:B------:R-:W-:Y:S01]  /*6ce0*/  ISETP.LE.U32.AND P2, PT, R5, UR8, PT ;  /* 0x0000000805007c0c */ /* 0x000fe2000bf43070 */
[----:B-1----:R-:W-:Y:S01]  /*6cf0*/  @!P0 FADD.FTZ R184, -R184, -RZ ;  /* 0x800000ffb8b88221 */ /* 0x002fe20000010100 */
[----:B------:R-:W-:Y:S01]  /*6d00*/  ISETP.LE.U32.AND P0, PT, R14, UR8, PT ;  /* 0x000000080e007c0c */ /* 0x000fe2000bf03070 */
[----:B------:R1:W-:Y:S01]  /*6d10*/  STS [R224+0x10000], R4 ;  /* 0x01000004e0007388 */ /* 0x0003e20000000800 */
[----:B------:R-:W-:Y:S01]  /*6d20*/  F2FP.RELU.BF16.F32.PACK_AB R5, R187, R190 ;  /* 0x000000bebb05723e */ /* 0x000fe200000018ff */
[----:B------:R-:W3:Y:S02]  /*6d30*/  MUFU.EX2 R185, R45 ;  /* 0x0000002d00b97308 */ /* 0x000ee40000000800 */
[----:B------:R-:W-:Y:S01]  /*6d40*/  @!P1 FADD.FTZ R110, -R110, -RZ ;  /* 0x800000ff6e6e9221 */ /* 0x000fe20000010100 */
[----:B------:R-:W-:Y:S01]  /*6d50*/  FSETP.GE.FTZ.AND P1, PT, R182, RZ, PT ;  /* 0x000000ffb600720b */ /* 0x000fe20003f36000 */
[----:B--2---:R-:W-:Y:S01]  /*6d60*/  @!P4 FADD.FTZ R115, -R115, -RZ ;  /* 0x800000ff7373c221 */ /* 0x004fe20000010100 */
[----:B------:R-:W-:Y:S02]  /*6d70*/  ISETP.LE.U32.AND P4, PT, R8, UR8, PT ;  /* 0x0000000808007c0c */ /* 0x000fe4000bf83070 */
[----:B------:R-:W-:Y:S03]  /*6d80*/  F2FP.RELU.BF16.F32.PACK_AB R8, R172, R173 ;  /* 0x000000adac08723e */ /* 0x000fe600000018ff */
[----:B------:R-:W2:Y:S01]  /*6d90*/  MUFU.EX2 R165, R54 ;  /* 0x0000003600a57308 */ /* 0x000ea20000000800 */
[----:B------:R-:W-:Y:S01]  /*6da0*/  @!P2 FADD.FTZ R111, -R111, -RZ ;  /* 0x800000ff6f6fa221 */ /* 0x000fe20000010100 */
[----:B------:R-:W-:Y:S01]  /*6db0*/  @!P0 FADD.FTZ R114, -R114, -RZ ;  /* 0x800000ff72728221 */ /* 0x000fe20000010100 */
[----:B------:R-:W-:Y:S02]  /*6dc0*/  ISETP.LE.U32.AND P0, PT, R6, UR8, PT ;  /* 0x0000000806007c0c */ /* 0x000fe4000bf03070 */
[----:B------:R-:W-:Y:S02]  /*6dd0*/  F2FP.RELU.BF16.F32.PACK_AB R6, R208, R209 ;  /* 0x000000d1d006723e */ /* 0x000fe400000018ff */
[----:B------:R-:W-:Y:S03]  /*6de0*/  F2FP.RELU.BF16.F32.PACK_AB R0, R113, R114 ;  /* 0x000000727100723e */ /* 0x000fe600000018ff */
[----:B------:R-:W4:Y:S01]  /*6df0*/  MUFU.EX2 R162, R56 ;  /* 0x0000003800a27308 */ /* 0x000f220000000800 */
[----:B---3--:R-:W-:Y:S01]  /*6e00*/  @!P6 FADD.FTZ R185, -R185, -RZ ;  /* 0x800000ffb9b9e221 */ /* 0x008fe20000010100 */
[----:B------:R3:W-:Y:S01]  /*6e10*/  STS [R224+0x10400], R6 ;  /* 0x01040006e0007388 */ /* 0x0007e20000000800 */
[----:B------:R-:W-:Y:S02]  /*6e20*/  ISETP.LE.U32.AND P6, PT, R15, UR8, PT ;  /* 0x000000080f007c0c */ /* 0x000fe4000bfc3070 */
[----:B------:R-:W-:Y:S01]  /*6e30*/  FSETP.GE.FTZ.AND P2, PT, R187, RZ, PT ;  /* 0x000000ffbb00720b */ /* 0x000fe20003f56000 */
[----:B------:R3:W-:Y:S01]  /*6e40*/  STS [R226+0x10000], R5 ;  /* 0x01000005e2007388 */ /* 0x0007e20000000800 */
[----:B-1----:R-:W-:Y:S03]  /*6e50*/  F2FP.RELU.BF16.F32.PACK_AB R4, R192, R193 ;  /* 0x000000c1c004723e */ /* 0x002fe600000018ff */
[----:B------:R-:W1:Y:S01]  /*6e60*/  MUFU.EX2 R180, R59 ;  /* 0x0000003b00b47308 */ /* 0x000e620000000800 */
[----:B--2---:R-:W-:Y:S01]  /*6e70*/  @!P5 FADD.FTZ R165, -R165, -RZ ;  /* 0x800000ffa5a5d221 */ /* 0x004fe20000010100 */
[----:B------:R-:W-:Y:S01]  /*6e80*/  ISETP.LE.U32.AND P5, PT, R11, UR8, PT ;  /* 0x000000080b007c0c */ /* 0x000fe2000bfa3070 */
[----:B------:R-:W-:Y:S01]  /*6e90*/  @!P0 FADD.FTZ R171, -R171, -RZ ;  /* 0x800000ffabab8221 */ /* 0x000fe20000010100 */
[----:B------:R2:W-:Y:S02]  /*6ea0*/  STS [R226+0x10400], R4 ;  /* 0x01040004e2007388 */ /* 0x0005e40000000800 */
[----:B------:R-:W-:Y:S01]  /*6eb0*/  @!P6 FADD.FTZ R108, -R108, -RZ ;  /* 0x800000ff6c6ce221 */ /* 0x000fe20000010100 */
[----:B----4-:R-:W-:Y:S01]  /*6ec0*/  @!P3 FADD.FTZ R162, -R162, -RZ ;  /* 0x800000ffa2a2b221 */ /* 0x010fe20000010100 */
[----:B------:R-:W-:Y:S07]  /*6ed0*/  ISETP.LE.U32.AND P3, PT, R20, UR8, PT ;  /* 0x0000000814007c0c */ /* 0x000fee000bf63070 */
[----:B------:R-:W-:Y:S01]  /*6ee0*/  @!P5 FADD.FTZ R112, -R112, -RZ ;  /* 0x800000ff7070d221 */ /* 0x000fe20000010100 */
[----:B-1----:R-:W-:Y:S01]  /*6ef0*/  @!P4 FADD.FTZ R180, -R180, -RZ ;  /* 0x800000ffb4b4c221 */ /* 0x002fe20000010100 */
[----:B------:R-:W-:Y:S02]  /*6f00*/  FSETP.GE.FTZ.AND P4, PT, R205, RZ, PT ;  /* 0x000000ffcd00720b */ /* 0x000fe40003f96000 */
[----:B---3--:R-:W-:Y:S02]  /*6f10*/  F2FP.RELU.BF16.F32.PACK_AB R6, R212, R213 ;  /* 0x000000d5d406723e */ /* 0x008fe400000018ff */
[----:B------:R-:W-:Y:S01]  /*6f20*/  F2FP.RELU.BF16.F32.PACK_AB R5, R214, R215 ;  /* 0x000000d7d605723e */ /* 0x000fe200000018ff */
[----:B------:R-:W-:Y:S02]  /*6f30*/  @!P3 FADD.FTZ R109, -R109, -RZ ;  /* 0x800000ff6d6db221 */ /* 0x000fe40000010100 */
[----:B------:R1:W-:Y:S01]  /*6f40*/  STS [R224+0x12000], R6 ;  /* 0x01200006e0007388 */ /* 0x0003e20000000800 */
[----:B------:R-:W-:Y:S02]  /*6f50*/  FSETP.GE.FTZ.AND P3, PT, R190, RZ, PT ;  /* 0x000000ffbe00720b */ /* 0x000fe40003f76000 */
[----:B--2---:R-:W-:Y:S05]  /*6f60*/  F2FP.RELU.BF16.F32.PACK_AB R4, R216, R217 ;  /* 0x000000d9d804723e */ /* 0x004fea00000018ff */
[----:B------:R2:W-:Y:S04]  /*6f70*/  STS [R224+0x12400], R4 ;  /* 0x01240004e0007388 */ /* 0x0005e80000000800 */
[----:B------:R3:W-:Y:S01]  /*6f80*/  STS [R226+0x12400], R5 ;  /* 0x01240005e2007388 */ /* 0x0007e20000000800 */
[----:B-1----:R-:W-:Y:S05]  /*6f90*/  F2FP.RELU.BF16.F32.PACK_AB R6, R210, R211 ;  /* 0x000000d3d206723e */ /* 0x002fea00000018ff */
[----:B------:R1:W-:Y:S01]  /*6fa0*/  STS [R226+0x12000], R6 ;  /* 0x01200006e2007388 */ /* 0x0003e20000000800 */
[----:B--2---:R-:W-:Y:S02]  /*6fb0*/  F2FP.RELU.BF16.F32.PACK_AB R4, R181, R182 ;  /* 0x000000b6b504723e */ /* 0x004fe400000018ff */
[----:B---3--:R-:W-:Y:S03]  /*6fc0*/  F2FP.RELU.BF16.F32.PACK_AB R5, R176, R178 ;  /* 0x000000b2b005723e */ /* 0x008fe600000018ff */
[----:B------:R2:W-:Y:S01]  /*6fd0*/  STS [R230+0x10000], R4 ;  /* 0x01000004e6007388 */ /* 0x0005e20000000800 */
[----:B-1----:R-:W-:Y:S05]  /*6fe0*/  F2FP.RELU.BF16.F32.PACK_AB R6, R191, R189 ;  /* 0x000000bdbf06723e */ /* 0x002fea00000018ff */
[----:B------:R1:W-:Y:S01]  /*6ff0*/  STS [R230+0x10400], R6 ;  /* 0x01040006e6007388 */ /* 0x0003e20000000800 */
[----:B--2---:R-:W-:Y:S03]  /*7000*/  F2FP.RELU.BF16.F32.PACK_AB R4, R177, R179 ;  /* 0x000000b3b104723e */ /* 0x004fe600000018ff */
[----:B------:R2:W-:Y:S04]  /*7010*/  STS [R229+0x10000], R5 ;  /* 0x01000005e5007388 */ /* 0x0005e80000000800 */
[----:B------:R3:W-:Y:S01]  /*7020*/  STS [R229+0x10400], R4 ;  /* 0x01040004e5007388 */ /* 0x0007e20000000800 */
[----:B-1----:R-:W-:Y:S05]  /*7030*/  F2FP.RELU.BF16.F32.PACK_AB R6, R201, R200 ;  /* 0x000000c8c906723e */ /* 0x002fea00000018ff */
[----:B------:R1:W-:Y:S01]  /*7040*/  STS [R230+0x12000], R6 ;  /* 0x01200006e6007388 */ /* 0x0003e20000000800 */
[----:B--2---:R-:W-:Y:S02]  /*7050*/  F2FP.RELU.BF16.F32.PACK_AB R5, R202, R204 ;  /* 0x000000ccca05723e */ /* 0x004fe400000018ff */
[----:B---3--:R-:W-:Y:S05]  /*7060*/  F2FP.RELU.BF16.F32.PACK_AB R4, R206, R207 ;  /* 0x000000cfce04723e */ /* 0x008fea00000018ff */
[----:B------:R2:W-:Y:S04]  /*7070*/  STS [R230+0x12400], R4 ;  /* 0x01240004e6007388 */ /* 0x0005e80000000800 */
[----:B------:R3:W-:Y:S01]  /*7080*/  STS [R229+0x12400], R5 ;  /* 0x01240005e5007388 */ /* 0x0007e20000000800 */
[----:B-1----:R-:W-:Y:S05]  /*7090*/  F2FP.RELU.BF16.F32.PACK_AB R6, R194, R197 ;  /* 0x000000c5c206723e */ /* 0x002fea00000018ff */
[----:B------:R1:W-:Y:S01]  /*70a0*/  STS [R229+0x12000], R6 ;  /* 0x01200006e5007388 */ /* 0x0003e20000000800 */
[----:B--2---:R-:W-:Y:S03]  /*70b0*/  F2FP.RELU.BF16.F32.PACK_AB R4, R174, R175 ;  /* 0x000000afae04723e */ /* 0x004fe600000018ff */
[----:B------:R-:W-:Y:S01]  /*70c0*/  STS [R223+0x10400], R8 ;  /* 0x01040008df007388 */ /* 0x000fe20000000800 */
[----:B---3--:R-:W-:Y:S03]  /*70d0*/  F2FP.RELU.BF16.F32.PACK_AB R5, R168, R170 ;  /* 0x000000aaa805723e */ /* 0x008fe600000018ff */
[----:B------:R2:W-:Y:S04]  /*70e0*/  STS [R223+0x10000], R4 ;  /* 0x01000004df007388 */ /* 0x0005e80000000800 */
[----:B------:R3:W-:Y:S01]  /*70f0*/  STS [R225+0x10000], R5 ;  /* 0x01000005e1007388 */ /* 0x0007e20000000800 */
[----:B-1----:R-:W-:Y:S02]  /*7100*/  F2FP.RELU.BF16.F32.PACK_AB R6, R198, R199 ;  /* 0x000000c7c606723e */ /* 0x002fe400000018ff */
[----:B--2---:R-:W-:Y:S02]  /*7110*/  F2FP.RELU.BF16.F32.PACK_AB R4, R167, R169 ;  /* 0x000000a9a704723e */ /* 0x004fe400000018ff */
        /* <DEDUP_REMOVED lines=57> */
[----:B------:R-:W-:Y:S01]  /*74b0*/  HMMA.16816.F32.BF16 R64, R100, R146, R64 ;  /* 0x000000926440723c */ /* 0x000fe20000041840 */
[----:B------:R-:W-:Y:S04]  /*74c0*/  IMAD.U32 R104, RZ, RZ, UR27 ;  /* 0x0000001bff687e24 */ /* 0x000fe8000f8e00ff */
[----:B------:R-:W-:Y:S01]  /*74d0*/  IMAD.U32 R105, RZ, RZ, UR26 ;  /* 0x0000001aff697e24 */ /* 0x000fe2000f8e00ff */
[C---:B------:R-:W-:Y:S05]  /*74e0*/  LEA R106, P0, R247.reuse, R104, 0x2 ;  /* 0x00000068f76a7211 */ /* 0x040fea00078010ff */
[----:B------:R-:W-:Y:S02]  /*74f0*/  LEA.HI.X.SX32 R107, R247, R105, 0x2, P0 ;  /* 0x00000069f76b7211 */ /* 0x000fe400000f16ff */
[----:B------:R-:W-:Y:S03]  /*7500*/  FSETP.GE.FTZ.AND P0, PT, R203, RZ, PT ;  /* 0x000000ffcb00720b */ /* 0x000fe60003f16000 */
[----:B------:R-:W2:Y:S04]  /*7510*/  LDG.E R105, desc[UR10][R106.64] ;  /* 0x0000000a6a697981 */ /* 0x000ea8000c1e1900 */
[----:B------:R-:W3:Y:S01]  /*7520*/  LDG.E R104, desc[UR10][R106.64+0x20] ;  /* 0x0000200a6a687981 */ /* 0x000ee2000c1e1900 */
[C---:B--2---:R-:W-:Y:S01]  /*7530*/  FADD.FTZ R0, -R105.reuse, R4 ;  /* 0x0000000469007221 */ /* 0x044fe20000010100 */
[C---:B------:R-:W-:Y:S02]  /*7540*/  FADD.FTZ R5, -R105.reuse, R5 ;  /* 0x0000000569057221 */ /* 0x040fe40000010100 */
[----:B------:R-:W5:Y:S01]  /*7550*/  LDG.E R4, desc[UR10][R106.64+0x100] ;  /* 0x0001000a6a047981 */ /* 0x000f62000c1e1900 */
[C---:B------:R-:W-:Y:S01]  /*7560*/  FADD.FTZ R16, -R105.reuse, R16 ;  /* 0x0000001069107221 */ /* 0x040fe20000010100 */
[C---:B------:R-:W-:Y:S01]  /*7570*/  FADD.FTZ R17, -R105.reuse, R17 ;  /* 0x0000001169117221 */ /* 0x040fe20000010100 */
[-C--:B------:R-:W-:Y:S01]  /*7580*/  FSEL R0, R0, R105.reuse, P0 ;  /* 0x0000006900007208 */ /* 0x080fe20000000000 */
[----:B------:R-:W-:Y:S01]  /*7590*/  FADD.FTZ R21, -R105, R21 ;  /* 0x0000001569157221 */ /* 0x000fe20000010100 */
[----:B------:R-:W-:Y:S01]  /*75a0*/  FSETP.GE.FTZ.AND P0, PT, R181, RZ, PT ;  /* 0x000000ffb500720b */ /* 0x000fe20003f16000 */
[----:B------:R-:W-:Y:S01]  /*75b0*/  FADD.FTZ R20, -R105, R20 ;  /* 0x0000001469147221 */ /* 0x000fe20000010100 */
[-C--:B------:R-:W-:Y:S01]  /*75c0*/  FSEL R16, R16, R105.reuse, P3 ;  /* 0x0000006910107208 */ /* 0x080fe20001800000 */
[----:B------:R-:W-:Y:S01]  /*75d0*/  FMUL.FTZ R203, R203, R0 ;  /* 0x00000000cbcb7220 */ /* 0x000fe20000410000 */
[-C--:B------:R-:W-:Y:S01]  /*75e0*/  FSEL R21, R21, R105.reuse, P0 ;  /* 0x0000006915157208 */ /* 0x080fe20000000000 */
[----:B------:R1:W5:Y:S01]  /*75f0*/  LDG.E R0, desc[UR10][R106.64+0x120] ;  /* 0x0001200a6a007981 */ /* 0x000362000c1e1900 */
[----:B------:R-:W-:Y:S01]  /*7600*/  FSETP.GE.FTZ.AND P0, PT, R174, RZ, PT ;  /* 0x000000ffae00720b */ /* 0x000fe20003f16000 */
[----:B------:R-:W-:Y:S01]  /*7610*/  FMUL.FTZ R16, R190, R16 ;  /* 0x00000010be107220 */ /* 0x000fe20000410000 */
[----:B------:R-:W-:Y:S01]  /*7620*/  FSEL R20, R20, R105, P1 ;  /* 0x0000006914147208 */ /* 0x000fe20000800000 */
[----:B------:R-:W-:Y:S01]  /*7630*/  FMUL.FTZ R181, R181, R21 ;  /* 0x00000015b5b57220 */ /* 0x000fe20000410000 */
[----:B------:R-:W-:Y:S01]  /*7640*/  FSETP.GE.FTZ.AND P1, PT, R175, RZ, PT ;  /* 0x000000ffaf00720b */ /* 0x000fe20003f36000 */
[C---:B------:R-:W-:Y:S01]  /*7650*/  FADD.FTZ R21, -R105.reuse, R32 ;  /* 0x0000002069157221 */ /* 0x040fe20000010100 */
[----:B------:R-:W-:Y:S01]  /*7660*/  FSETP.GE.FTZ.AND P3, PT, R178, RZ, PT ;  /* 0x000000ffb200720b */ /* 0x000fe20003f76000 */
[----:B------:R-:W-:Y:S01]  /*7670*/  FMUL.FTZ R182, R182, R20 ;  /* 0x00000014b6b67220 */ /* 0x000fe20000410000 */
[C---:B------:R-:W-:Y:S01]  /*7680*/  FADD.FTZ R20, -R105.reuse, R33 ;  /* 0x0000002169147221 */ /* 0x040fe20000010100 */
[----:B------:R-:W-:Y:S01]  /*7690*/  FADD.FTZ R53, -R105, R53 ;  /* 0x0000003569357221 */ /* 0x000fe20000010100 */
[----:B------:R-:W-:Y:S01]  /*76a0*/  FSEL R21, R21, R105, P3 ;  /* 0x0000006915157208 */ /* 0x000fe20001800000 */
[C---:B------:R-:W-:Y:S01]  /*76b0*/  FADD.FTZ R52, -R105.reuse, R52 ;  /* 0x0000003469347221 */ /* 0x040fe20000010100 */
[----:B------:R-:W-:Y:S01]  /*76c0*/  FSETP.GE.FTZ.AND P3, PT, R168, RZ, PT ;  /* 0x000000ffa800720b */ /* 0x000fe20003f76000 */
[----:B------:R-:W-:Y:S01]  /*76d0*/  FADD.FTZ R64, -R105, R64 ;  /* 0x0000004069407221 */ /* 0x000fe20000010100 */
[----:B------:R-:W-:Y:S01]  /*76e0*/  F2FP.BF16.F32.PACK_AB R181, R181, R182 ;  /* 0x000000b6b5b5723e */ /* 0x000fe200000010ff */
[----:B------:R-:W-:Y:S01]  /*76f0*/  FMUL.FTZ R21, R178, R21 ;  /* 0x00000015b2157220 */ /* 0x000fe20000410000 */
[C---:B---3--:R-:W-:Y:S01]  /*7700*/  FADD.FTZ R6, -R104.reuse, R6 ;  /* 0x0000000668067221 */ /* 0x048fe20000010100 */
[----:B------:R-:W-:Y:S01]  /*7710*/  FADD.FTZ R7, -R104, R7 ;  /* 0x0000000768077221 */ /* 0x000fe20000010100 */
[-C--:B-1----:R-:W-:Y:S02]  /*7720*/  FSEL R106, R5, R105.reuse, P4 ;  /* 0x00000069056a7208 */ /* 0x082fe40002000000 */
[----:B------:R-:W-:Y:S01]  /*7730*/  FSEL R5, R17, R105, P2 ;  /* 0x0000006911057208 */ /* 0x000fe20001000000 */
[----:B------:R-:W-:Y:S01]  /*7740*/  FADD.FTZ R17, -R105, R36 ;  /* 0x0000002469117221 */ /* 0x000fe20000010100 */
[----:B------:R-:W-:Y:S01]  /*7750*/  FSETP.GE.FTZ.AND P2, PT, R176, RZ, PT ;  /* 0x000000ffb000720b */ /* 0x000fe20003f56000 */
[----:B------:R-:W-:Y:S01]  /*7760*/  FMUL.FTZ R106, R205, R106 ;  /* 0x0000006acd6a7220 */ /* 0x000fe20000410000 */
[----:B------:R-:W-:Y:S01]  /*7770*/  FSETP.GE.FTZ.AND P4, PT, R170, RZ, PT ;  /* 0x000000ffaa00720b */ /* 0x000fe20003f96000 */
[----:B------:R-:W-:Y:S01]  /*7780*/  FMUL.FTZ R187, R187, R5 ;  /* 0x00000005bbbb7220 */ /* 0x000fe20000410000 */
[-C--:B------:R-:W-:Y:S02]  /*7790*/  FSEL R17, R17, R105.reuse, P1 ;  /* 0x0000006911117208 */ /* 0x080fe40000800000 */
[----:B------:R-:W-:Y:S02]  /*77a0*/  FSETP.GE.FTZ.AND P1, PT, R164, RZ, PT ;  /* 0x000000ffa400720b */ /* 0x000fe40003f36000 */
[----:B------:R-:W-:Y:S01]  /*77b0*/  F2FP.BF16.F32.PACK_AB R100, R187, R16 ;  /* 0x00000010bb64723e */ /* 0x000fe200000010ff */
        /* <DEDUP_REMOVED lines=13> */
[-C--:B------:R-:W-:Y:S02]  /*7890*/  FSEL R17, R17, R105.reuse, P4 ;  /* 0x0000006911117208 */ /* 0x080fe40002000000 */
[-C--:B------:R-:W-:Y:S02]  /*78a0*/  FSEL R52, R52, R105.reuse, P2 ;  /* 0x0000006934347208 */ /* 0x080fe40001000000 */
[----:B------:R-:W-:Y:S01]  /*78b0*/  FSEL R16, R16, R105, P3 ;  /* 0x0000006910107208 */ /* 0x000fe20001800000 */
        /* <DEDUP_REMOVED lines=51> */
.L_x_558:
        /* <DEDUP_REMOVED lines=11> */
[----:B------:R-:W-:Y:S01]  /*7ca0*/  FADD.FTZ R19, -R104, R19 ;  /* 0x0000001368137221 */ /* 0x000fe20000010100 */
[----:B------:R-:W-:Y:S01]  /*7cb0*/  F2FP.BF16.F32.PACK_AB R6, R6, R17 ;  /* 0x000000110606723e */ /* 0x000fe200000010ff */
[----:B------:R-:W-:Y:S01]  /*7cc0*/  FADD.FTZ R7, -R104, R23 ;  /* 0x0000001768077221 */ /* 0x000fe20000010100 */
[-C--:B------:R-:W-:Y:S01]  /*7cd0*/  FSEL R18, R18, R104.reuse, P3 ;  /* 0x0000006812127208 */ /* 0x080fe20001800000 */
[----:B------:R-:W-:Y:S01]  /*7ce0*/  FADD.FTZ R35, -R104, R35 ;  /* 0x0000002368237221 */ /* 0x000fe20000010100 */
[----:B------:R-:W-:Y:S01]  /*7cf0*/  FSEL R19, R19, R104, P2 ;  /* 0x0000006813137208 */ /* 0x000fe20001000000 */
[----:B------:R2:W-:Y:S01]  /*7d00*/  STS [R224+0x8400], R6 ;  /* 0x00840006e0007388 */ /* 0x0005e20000000800 */
[----:B------:R-:W-:Y:S01]  /*7d10*/  FSETP.GE.FTZ.AND P2, PT, R191, RZ, PT ;  /* 0x000000ffbf00720b */ /* 0x000fe20003f56000 */
[----:B------:R-:W-:Y:S01]  /*7d20*/  FMUL.FTZ R21, R193, R18 ;  /* 0x00000012c1157220 */ /* 0x000fe20000410000 */
[----:B------:R-:W-:Y:S01]  /*7d30*/  FSETP.GE.FTZ.AND P3, PT, R177, RZ, PT ;  /* 0x000000ffb100720b */ /* 0x000fe20003f76000 */
[----:B------:R-:W-:Y:S01]  /*7d40*/  STS [R226+0x8000], R100 ;  /* 0x00800064e2007388 */ /* 0x000fe20000000800 */
[----:B------:R-:W-:Y:S01]  /*7d50*/  FMUL.FTZ R20, R192, R19 ;  /* 0x00000013c0147220 */ /* 0x000fe20000410000 */
[C---:B------:R-:W-:Y:S01]  /*7d60*/  FADD.FTZ R17, -R104.reuse, R39 ;  /* 0x0000002768117221 */ /* 0x040fe20000010100 */
[-C--:B------:R-:W-:Y:S01]  /*7d70*/  FSEL R7, R7, R104.reuse, P2 ;  /* 0x0000006807077208 */ /* 0x080fe20001000000 */
[C---:B------:R-:W-:Y:S01]  /*7d80*/  FADD.FTZ R18, -R104.reuse, R38 ;  /* 0x0000002668127221 */ /* 0x040fe20000010100 */
[C---:B-1----:R-:W-:Y:S01]  /*7d90*/  FADD.FTZ R5, -R104.reuse, R34 ;  /* 0x0000002268057221 */ /* 0x042fe20000010100 */
[-C--:B------:R-:W-:Y:S01]  /*7da0*/  FSEL R35, R35, R104.reuse, P3 ;  /* 0x0000006823237208 */ /* 0x080fe20001800000 */
[C---:B------:R-:W-:Y:S01]  /*7db0*/  FADD.FTZ R50, -R104.reuse, R50 ;  /* 0x0000003268327221 */ /* 0x040fe20000010100 */
[----:B------:R-:W-:Y:S01]  /*7dc0*/  FMUL.FTZ R19, R191, R7 ;  /* 0x00000007bf137220 */ /* 0x000fe20000410000 */
[----:B------:R-:W-:Y:S01]  /*7dd0*/  FSETP.GE.FTZ.AND P2, PT, R173, RZ, PT ;  /* 0x000000ffad00720b */ /* 0x000fe20003f56000 */
[----:B------:R-:W-:Y:S01]  /*7de0*/  FADD.FTZ R51, -R104, R51 ;  /* 0x0000003368337221 */ /* 0x000fe20000010100 */
[-C--:B------:R-:W-:Y:S01]  /*7df0*/  FSEL R5, R5, R104.reuse, P1 ;  /* 0x0000006805057208 */ /* 0x080fe20000800000 */
[----:B------:R-:W-:Y:S01]  /*7e00*/  FMUL.FTZ R7, R177, R35 ;  /* 0x00000023b1077220 */ /* 0x000fe20000410000 */
[----:B------:R-:W-:Y:S01]  /*7e10*/  FSETP.GE.FTZ.AND P1, PT, R172, RZ, PT ;  /* 0x000000ffac00720b */ /* 0x000fe20003f36000 */
[----:B------:R-:W-:Y:S01]  /*7e20*/  FADD.FTZ R54, -R104, R54 ;  /* 0x0000003668367221 */ /* 0x000fe20000010100 */
[-C--:B------:R-:W-:Y:S01]  /*7e30*/  FSEL R18, R18, R104.reuse, P2 ;  /* 0x0000006812127208 */ /* 0x080fe20001000000 */
[----:B------:R-:W-:Y:S01]  /*7e40*/  FMUL.FTZ R16, R179, R5 ;  /* 0x00000005b3107220 */ /* 0x000fe20000410000 */
[----:B------:R-:W-:Y:S01]  /*7e50*/  F2FP.BF16.F32.PACK_AB R5, R20, R21 ;  /* 0x000000151405723e */ /* 0x000fe200000010ff */
[C---:B-----5:R-:W-:Y:S01]  /*7e60*/  FADD.FTZ R25, -R4.reuse, R25 ;  /* 0x0000001904197221 */ /* 0x060fe20000010100 */
[----:B------:R-:W-:Y:S01]  /*7e70*/  FSEL R17, R17, R104, P1 ;  /* 0x0000006811117208 */ /* 0x000fe20000800000 */
[----:B------:R-:W-:Y:S01]  /*7e80*/  FADD.FTZ R9, -R4, R9 ;  /* 0x0000000904097221 */ /* 0x000fe20000010100 */
[----:B------:R-:W-:Y:S01]  /*7e90*/  FSETP.GE.FTZ.AND P1, PT, R108, RZ, PT ;  /* 0x000000ff6c00720b */ /* 0x000fe20003f36000 */
[----:B------:R1:W-:Y:S01]  /*7ea0*/  STS [R226+0x8400], R5 ;  /* 0x00840005e2007388 */ /* 0x0003e20000000800 */
[----:B------:R-:W-:Y:S01]  /*7eb0*/  F2FP.BF16.F32.PACK_AB R32, R7, R16 ;  /* 0x000000100720723e */ /* 0x000fe200000010ff */
[C---:B------:R-:W-:Y:S01]  /*7ec0*/  FADD.FTZ R55, -R104.reuse, R55 ;  /* 0x0000003768377221 */ /* 0x040fe20000010100 */
[----:B------:R-:W-:Y:S01]  /*7ed0*/  FADD.FTZ R7, -R104, R66 ;  /* 0x0000004268077221 */ /* 0x000fe20000010100 */
[----:B------:R-:W-:Y:S01]  /*7ee0*/  FSETP.GE.FTZ.AND P5, PT, R167, RZ, PT ;  /* 0x000000ffa700720b */ /* 0x000fe20003fb6000 */
[C---:B------:R-:W-:Y:S01]  /*7ef0*/  FADD.FTZ R8, -R4.reuse, R8 ;  /* 0x0000000804087221 */ /* 0x040fe20000010100 */
[----:B------:R-:W-:Y:S01]  /*7f00*/  FSETP.GE.FTZ.AND P4, PT, R165, RZ, PT ;  /* 0x000000ffa500720b */ /* 0x000fe20003f96000 */
[C---:B------:R-:W-:Y:S01]  /*7f10*/  FADD.FTZ R13, -R4.reuse, R13 ;  /* 0x0000000d040d7221 */ /* 0x040fe20000010100 */
[----:B------:R-:W-:Y:S01]  /*7f20*/  FSETP.GE.FTZ.AND P3, PT, R163, RZ, PT ;  /* 0x000000ffa300720b */ /* 0x000fe20003f76000 */
[----:B------:R-:W-:Y:S01]  /*7f30*/  FADD.FTZ R24, -R4, R24 ;  /* 0x0000001804187221 */ /* 0x000fe20000010100 */
[----:B------:R-:W-:Y:S01]  /*7f40*/  FSETP.GE.FTZ.AND P2, PT, R110, RZ, PT ;  /* 0x000000ff6e00720b */ /* 0x000fe20003f56000 */
[----:B------:R-:W-:Y:S01]  /*7f50*/  FADD.FTZ R12, -R4, R12 ;  /* 0x0000000c040c7221 */ /* 0x000fe20000010100 */
[----:B------:R-:W-:Y:S01]  /*7f60*/  FSEL R50, R50, R104, P6 ;  /* 0x0000006832327208 */ /* 0x000fe20003000000 */
[----:B------:R-:W-:Y:S01]  /*7f70*/  FMUL.FTZ R22, R189, R22 ;  /* 0x00000016bd167220 */ /* 0x000fe20000410000 */
[-C--:B------:R-:W-:Y:S01]  /*7f80*/  FSEL R51, R51, R104.reuse, P5 ;  /* 0x0000006833337208 */ /* 0x080fe20002800000 */
[----:B------:R-:W-:Y:S01]  /*7f90*/  FADD.FTZ R29, -R4, R29 ;  /* 0x0000001d041d7221 */ /* 0x000fe20000010100 */
[-C--:B------:R-:W-:Y:S01]  /*7fa0*/  FSEL R54, R54, R104.reuse, P4 ;  /* 0x0000006836367208 */ /* 0x080fe20002000000 */
[----:B------:R-:W-:Y:S01]  /*7fb0*/  FADD.FTZ R44, -R4, R44 ;  /* 0x0000002c042c7221 */ /* 0x000fe20000010100 */
[----:B------:R-:W-:Y:S01]  /*7fc0*/  FSEL R55, R55, R104, P3 ;  /* 0x0000006837377208 */ /* 0x000fe20001800000 */
[----:B------:R-:W-:Y:S01]  /*7fd0*/  FMUL.FTZ R18, R173, R18 ;  /* 0x00000012ad127220 */ /* 0x000fe20000410000 */
[----:B------:R-:W-:Y:S01]  /*7fe0*/  FSEL R7, R7, R104, P2 ;  /* 0x0000006807077208 */ /* 0x000fe20001000000 */
[----:B------:R-:W-:Y:S01]  /*7ff0*/  @P1 FADD.FTZ R104, -R104, R67 ;  /* 0x0000004368681221 */ /* 0x000fe20000010100 */
[----:B------:R-:W-:Y:S01]  /*8000*/  FSETP.GE.FTZ.AND P3, PT, R212, RZ, PT ;  /* 0x000000ffd400720b */ /* 0x000fe20003f76000 */
[----:B------:R-:W-:Y:S01]  /*8010*/  FMUL.FTZ R17, R172, R17 ;  /* 0x00000011ac117220 */ /* 0x000fe20000410000 */
[----:B------:R-:W-:Y:S01]  /*8020*/  FSETP.GE.FTZ.AND P1, PT, R213, RZ, PT ;  /* 0x000000ffd500720b */ /* 0x000fe20003f36000 */
[----:B------:R-:W-:Y:S01]  /*8030*/  FMUL.FTZ R110, R110, R7 ;  /* 0x000000076e6e7220 */ /* 0x000fe20000410000 */
[-C--:B--2---:R-:W-:Y:S01]  /*8040*/  FSEL R6, R9, R4.reuse, P3 ;  /* 0x0000000409067208 */ /* 0x084fe20001800000 */
[----:B------:R-:W-:Y:S01]  /*8050*/  FADD.FTZ R9, -R4, R28 ;  /* 0x0000001c04097221 */ /* 0x000fe20000010100 */
[----:B------:R-:W-:Y:S01]  /*8060*/  FSEL R8, R8, R4, P1 ;  /* 0x0000000408087208 */ /* 0x000fe20000800000 */
[----:B------:R-:W-:Y:S01]  /*8070*/  FADD.FTZ R7, -R4, R40 ;  /* 0x0000002804077221 */ /* 0x000fe20000010100 */
[----:B------:R-:W-:Y:S01]  /*8080*/  FSETP.GE.FTZ.AND P1, PT, R210, RZ, PT ;  /* 0x000000ffd200720b */ /* 0x000fe20003f36000 */
[----:B------:R-:W-:Y:S01]  /*8090*/  FMUL.FTZ R6, R212, R6 ;  /* 0x00000006d4067220 */ /* 0x000fe20000410000 */
        /* <DEDUP_REMOVED lines=8> */
[----:B-1----:R-:W-:Y:S01]  /*8120*/  F2FP.BF16.F32.PACK_AB R5, R6, R8 ;  /* 0x000000080605723e */ /* 0x002fe200000010ff */
[----:B------:R-:W-:Y:S01]  /*8130*/  FADD.FTZ R6, -R4, R41 ;  /* 0x0000002904067221 */ /* 0x000fe20000010100 */
[-C--:B------:R-:W-:Y:S01]  /*8140*/  FSEL R24, R24, R4.reuse, P1 ;  /* 0x0000000418187208 */ /* 0x080fe20000800000 */
[----:B------:R-:W-:Y:S01]  /*8150*/  FADD.FTZ R27, -R0, R27 ;  /* 0x0000001b001b7221 */ /* 0x000fe20000010100 */
[----:B------:R-:W-:Y:S01]  /*8160*/  FSEL R12, R12, R4, P2 ;  /* 0x000000040c0c7208 */ /* 0x000fe20001000000 */
[----:B------:R1:W-:Y:S01]  /*8170*/  STS [R224+0xa000], R5 ;  /* 0x00a00005e0007388 */ /* 0x0003e20000000800 */
        /* <DEDUP_REMOVED lines=8> */
[-C--:B------:R-:W-:Y:S01]  /*8200*/  FSEL R6, R6, R4.reuse, P1 ;  /* 0x0000000406067208 */ /* 0x080fe20000800000 */
[C---:B------:R-:W-:Y:S01]  /*8210*/  FADD.FTZ R31, -R0.reuse, R31 ;  /* 0x0000001f001f7221 */ /* 0x040fe20000010100 */
        /* <DEDUP_REMOVED lines=9> */
[----:B------:R-:W-:Y:S01]  /*82b0*/  FMUL.FTZ R19, R197, R9 ;  /* 0x00000009c5137220 */ /* 0x000fe20000410000 */
[----:B------:R-:W-:Y:S01]  /*82c0*/  F2FP.BF16.F32.PACK_AB R22, R13, R12 ;  /* 0x0000000c0d16723e */ /* 0x000fe200000010ff */
[----:B------:R-:W-:Y:S01]  /*82d0*/  FMUL.FTZ R12, R188, R7 ;  /* 0x00000007bc0c7220 */ /* 0x000fe20000410000 */
[----:B------:R-:W-:Y:S01]  /*82e0*/  F2FP.BF16.F32.PACK_AB R21, R8, R21 ;  /* 0x000000150815723e */ /* 0x000fe200000010ff */
[C---:B------:R-:W-:Y:S01]  /*82f0*/  FADD.FTZ R9, -R4.reuse, R45 ;  /* 0x0000002d04097221 */ /* 0x040fe20000010100 */
[----:B------:R-:W-:Y:S01]  /*8300*/  FSEL R29, R29, R4, P3 ;  /* 0x000000041d1d7208 */ /* 0x000fe20001800000 */
[C---:B------:R-:W-:Y:S01]  /*8310*/  FADD.FTZ R8, -R4.reuse, R56 ;  /* 0x0000003804087221 */ /* 0x040fe20000010100 */
[----:B------:R-:W-:Y:S01]  /*8320*/  FADD.FTZ R7, -R4, R57 ;  /* 0x0000003904077221 */ /* 0x000fe20000010100 */
[----:B------:R-:W-:Y:S01]  /*8330*/  FSETP.GE.FTZ.AND P6, PT, R184, RZ, PT ;  /* 0x000000ffb800720b */ /* 0x000fe20003fd6000 */
[----:B-1----:R-:W-:Y:S01]  /*8340*/  FADD.FTZ R5, -R0, R59 ;  /* 0x0000003b00057221 */ /* 0x002fe20000010100 */
        /* <DEDUP_REMOVED lines=8> */
[----:B------:R-:W-:Y:S01]  /*83d0*/  FSEL R44, R44, R4, P6 ;  /* 0x000000042c2c7208 */ /* 0x000fe20003000000 */
[----:B------:R-:W-:Y:S01]  /*83e0*/  FMUL.FTZ R104, R108, R104 ;  /* 0x000000686c687220 */ /* 0x000fe20000410000 */
[-C--:B------:R-:W-:Y:S01]  /*83f0*/  FSEL R9, R9, R4.reuse, P5 ;  /* 0x0000000409097208 */ /* 0x080fe20002800000 */
[----:B------:R-:W-:Y:S01]  /*8400*/  IMAD.MOV.U32 R52, RZ, RZ, R238 ;  /* 0x000000ffff347224 */ /* 0x000fe200078e00ee */
[----:B------:R-:W-:Y:S01]  /*8410*/  FSEL R8, R8, R4, P4 ;  /* 0x0000000408087208 */ /* 0x000fe20002000000 */
[----:B------:R-:W-:Y:S01]  /*8420*/  FMUL.FTZ R13, R184, R44 ;  /* 0x0000002cb80d7220 */ /* 0x000fe20000410000 */
[-C--:B------:R-:W-:Y:S01]  /*8430*/  FSEL R7, R7, R4.reuse, P3 ;  /* 0x0000000407077208 */ /* 0x080fe20001800000 */
[----:B------:R-:W-:Y:S01]  /*8440*/  FMUL.FTZ R9, R185, R9 ;  /* 0x00000009b9097220 */ /* 0x000fe20000410000 */
[----:B------:R-:W-:Y:S01]  /*8450*/  FSEL R6, R6, R4, P2 ;  /* 0x0000000406067208 */ /* 0x000fe20001000000 */
[----:B------:R-:W-:Y:S01]  /*8460*/  @P1 FADD.FTZ R4, -R4, R61 ;  /* 0x0000003d04041221 */ /* 0x000fe20000010100 */
[----:B------:R-:W-:Y:S01]  /*8470*/  F2FP.BF16.F32.PACK_AB R23, R17, R18 ;  /* 0x000000121117723e */ /* 0x000fe200000010ff */
[----:B------:R-:W-:Y:S01]  /*8480*/  FMUL.FTZ R8, R162, R8 ;  /* 0x00000008a2087220 */ /* 0x000fe20000410000 */
[----:B------:R-:W-:Y:S01]  /*8490*/  FMUL.FTZ R7, R115, R7 ;  /* 0x0000000773077220 */ /* 0x000fe20000410000 */
[----:B------:R-:W-:Y:S01]  /*84a0*/  FMUL.FTZ R6, R112, R6 ;  /* 0x0000000670067220 */ /* 0x000fe20000410000 */
[----:B------:R-:W-:Y:S01]  /*84b0*/  FMUL.FTZ R18, R111, R4 ;  /* 0x000000046f127220 */ /* 0x000fe20000410000 */
[----:B------:R-:W-:Y:S01]  /*84c0*/  F2FP.BF16.F32.PACK_AB R16, R16, R12 ;  /* 0x0000000c1010723e */ /* 0x000fe200000010ff */
[C---:B------:R-:W-:Y:S01]  /*84d0*/  FADD.FTZ R4, -R0.reuse, R15 ;  /* 0x0000000f00047221 */ /* 0x040fe20000010100 */
[----:B------:R-:W-:Y:S01]  /*84e0*/  F2FP.BF16.F32.PACK_AB R12, R7, R8 ;  /* 0x00000008070c723e */ /* 0x000fe200000010ff */
[----:B------:R-:W-:Y:S01]  /*84f0*/  FADD.FTZ R8, -R0, R10 ;  /* 0x0000000a00087221 */ /* 0x000fe20000010100 */
[----:B------:R-:W-:Y:S01]  /*8500*/  F2FP.BF16.F32.PACK_AB R18, R18, R6 ;  /* 0x000000061212723e */ /* 0x000fe200000010ff */
[C---:B------:R-:W-:Y:S01]  /*8510*/  FADD.FTZ R6, -R0.reuse, R14 ;  /* 0x0000000e00067221 */ /* 0x040fe20000010100 */
[----:B------:R-:W-:Y:S01]  /*8520*/  FSETP.GE.FTZ.AND P2, PT, R215, RZ, PT ;  /* 0x000000ffd700720b */ /* 0x000fe20003f56000 */
[----:B------:R-:W-:Y:S01]  /*8530*/  FADD.FTZ R7, -R0, R11 ;  /* 0x0000000b00077221 */ /* 0x000fe20000010100 */
[----:B------:R-:W-:Y:S01]  /*8540*/  FSETP.GE.FTZ.AND P4, PT, R217, RZ, PT ;  /* 0x000000ffd900720b */ /* 0x000fe20003f96000 */
[----:B------:R-:W-:Y:S01]  /*8550*/  FMUL.FTZ R17, R194, R29 ;  /* 0x0000001dc2117220 */ /* 0x000fe20000410000 */
[----:B------:R-:W-:Y:S01]  /*8560*/  FSETP.GE.FTZ.AND P3, PT, R216, RZ, PT ;  /* 0x000000ffd800720b */ /* 0x000fe20003f76000 */
[----:B------:R-:W-:Y:S01]  /*8570*/  IMAD.MOV.U32 R53, RZ, RZ, R231 ;  /* 0x000000ffff357224 */ /* 0x000fe200078e00e7 */
[----:B------:R-:W-:Y:S02]  /*8580*/  FSETP.GE.FTZ.AND P1, PT, R214, RZ, PT ;  /* 0x000000ffd600720b */ /* 0x000fe40003f36000 */
[-C--:B------:R-:W-:Y:S02]  /*8590*/  FSEL R6, R6, R0.reuse, P2 ;  /* 0x0000000006067208 */ /* 0x080fe40001000000 */
        /* <DEDUP_REMOVED lines=69> */
[----:B------:R-:W-:Y:S01]  /*89f0*/  @P1 FADD.FTZ R0, -R0, R63 ;  /* 0x0000003f00001221 */ /* 0x000fe20000010100 */
[----:B------:R-:W-:Y:S01]  /*8a00*/  F2FP.BF16.F32.PACK_AB R104, R104, R110 ;  /* 0x0000006e6868723e */ /* 0x000fe200000010ff */
        /* <DEDUP_REMOVED lines=116> */
.L_x_559:
[----:B------:R-:W-:Y:S01]  /*9150*/  LDSM.16.M88.4 R16, [R150] ;  /* 0x000000009610783b */ /* 0x000fe20000000200 */
[----:B------:R-:W-:Y:S01]  /*9160*/  IMAD.MOV.U32 R54, RZ, RZ, 0x4 ;  /* 0x00000004ff367424 */ /* 0x000fe200078e00ff */
        /* <DEDUP_REMOVED lines=55> */
[----:B------:R-:W-:Y:S04]  /*94e0*/  MOV R40, UR41 ;  /* 0x0000002900287c02 */ /* 0x000fe80008000f00 */
        /* <DEDUP_REMOVED lines=164> */
[----:B------:R-:W-:Y:S02]  /*9f30*/  ULDC UR7, c[0x0][0x38c] ;  /* 0x0000e30000077ab9 */ /* 0x000fe40000000800 */
        /* <DEDUP_REMOVED lines=51> */
[----:B------:R-:W-:Y:S01]  /*a270*/  PLOP3.LUT P0, PT, PT, PT, UP0, 0x80, 0x0 ;  /* 0x000000000000781c */ /* 0x000fe20003f0f008 */
[----:B------:R-:W-:Y:S01]  /*a280*/  @UP0 UIADD3 UR5, UR49, UR51, URZ ;  /* 0x0000003331050290 */ /* 0x000fe2000fffe03f */
[----:B------:R-:W-:-:S03]  /*a290*/  @UP0 ULDC.64 UR8, c[0x0][0x450] ;  /* 0x0001140000080ab9 */ /* 0x000fc60000000a00 */
[----:B------:R-:W-:Y:S02]  /*a2a0*/  @UP0 UIMAD.WIDE.U32 UR12, UR5, UR8, URZ ;  /* 0x00000008050c02a5 */ /* 0x000fe4000f8e003f */
[----:B------:R-:W-:-:S04]  /*a2b0*/  @UP0 UIMAD UR5, UR5, UR9, URZ ;  /* 0x00000009050502a4 */ /* 0x000fc8000f8e023f */
[----:B------:R-:W-:Y:S01]  /*a2c0*/  @UP0 UIADD3 UR20, UR13, UR5, URZ ;  /* 0x000000050d140290 */ /* 0x000fe2000fffe03f */
[----:B------:R-:W-:Y:S01]  /*a2d0*/  @UP0 UMOV UR19, UR12 ;  /* 0x0000000c00130c82 */ /* 0x000fe20008000000 */
[----:B--2---:R1:W-:Y:S04]  /*a2e0*/  STS [R61], R17 ;  /* 0x000000113d007388 */ /* 0x0043e80000000800 */
[----:B------:R1:W-:Y:S04]  /*a2f0*/  STS [R61+0x200], R16 ;  /* 0x000200103d007388 */ /* 0x0003e80000000800 */
[----:B---3--:R1:W-:Y:S04]  /*a300*/  STS [R60], R13 ;  /* 0x0000000d3c007388 */ /* 0x0083e80000000800 */
        /* <DEDUP_REMOVED lines=27> */
.L_x_561:
        /* <DEDUP_REMOVED lines=19> */
.L_x_562:
        /* <DEDUP_REMOVED lines=40> */
.L_x_564:
[----:B------:R-:W-:Y:S05]  /*a870*/  BSYNC B0 ;  /* 0x0000000000007941 */ /* 0x000fea0003800000 */
.L_x_563:
        /* <DEDUP_REMOVED lines=13> */
.L_x_566:
[----:B------:R-:W-:Y:S05]  /*a950*/  BSYNC B0 ;  /* 0x0000000000007941 */ /* 0x000fea0003800000 */
.L_x_565:
        /* <DEDUP_REMOVED lines=27> */
.L_x_568:
[----:B------:R-:W-:Y:S05]  /*ab10*/  BSYNC B0 ;  /* 0x0000000000007941 */ /* 0x000fea0003800000 */
.L_x_567:
        /* <DEDUP_REMOVED lines=14> */
.L_x_541:
        /* <DEDUP_REMOVED lines=23> */
.L_x_570:
        /* <DEDUP_REMOVED lines=21> */
.L_x_571:
        /* <DEDUP_REMOVED lines=33> */
.L_x_573:
[----:B------:R-:W-:Y:S05]  /*b0d0*/  BSYNC B0 ;  /* 0x0000000000007941 */ /* 0x000fea0003800000 */
.L_x_572:
        /* <DEDUP_REMOVED lines=14> */
.L_x_575:
[----:B------:R-:W-:Y:S05]  /*b1c0*/  BSYNC B0 ;  /* 0x0000000000007941 */ /* 0x000fea0003800000 */
.L_x_574:
        /* <DEDUP_REMOVED lines=26> */
.L_x_577:
[----:B------:R-:W-:Y:S05]  /*b370*/  BSYNC B0 ;  /* 0x0000000000007941 */ /* 0x000fea0003800000 */
.L_x_576:
        /* <DEDUP_REMOVED lines=13> */
.L_x_569:
[----:B------:R-:W-:Y:S05]  /*b450*/  BSYNC B1 ;  /* 0x0000000000017941 */ /* 0x000fea0003800000 */
.L_x_536:
        /* <DEDUP_REMOVED lines=11> */
.L_x_578:
[----:B------:R-:W-:Y:S05]  /*b510*/  EXIT ;  /* 0x000000000000794d */ /* 0x000fea0003800000 */
.L_x_580:
        /* <DEDUP_REMOVED lines=14> */
.L_x_1344:


//--------------------- .text._ZN5flash44flash_bwd_dq_dk_dv_loop_seqk_parallel_kernelI23Flash_bwd_kernel_traitsILi32ELi128ELi128ELi8ELi4ELi4ELi4ELb1ELb0EN7cutlass10bfloat16_tE19Flash_kernel_traitsILi32ELi128ELi128ELi8ES3_EELb0ELb0ELb0ELb1ELb0ELb0ELb1EEEvNS_16Flash_bwd_paramsE --------------------------
	.section	.text._ZN5flash44flash_bwd_dq_dk_dv_loop_seqk_parallel_kernelI23Flash_bwd_kernel_traitsILi32ELi128ELi128ELi8ELi4ELi4ELi4ELb1ELb0EN7cutlass10bfloat16_tE19Flash_kernel_traitsILi32ELi128ELi128ELi8ES3_EELb0ELb0ELb0ELb1ELb0ELb0ELb1EEEvNS_16Flash_bwd_paramsE,"ax",@progbits
	.align	128
        .global         _ZN5flash44flash_bwd_dq_dk_dv_loop_seqk_parallel_kernelI23Flash_bwd_kernel_traitsILi32ELi128ELi128ELi8ELi4ELi4ELi4ELb1ELb0EN7cutlass10bfloat16_tE19Flash_kernel_traitsILi32ELi128ELi128ELi8ES3_EELb0ELb0ELb0ELb1ELb0ELb0ELb1EEEvNS_16Flash_bwd_paramsE
        .type           _ZN5flash44flash_bwd_dq_dk_dv_loop_seqk_parallel_kernelI23Flash_bwd_kernel_traitsILi32ELi128ELi128ELi8ELi4ELi4ELi4ELb1ELb0EN7cutlass10bfloat16_tE19Flash_kernel_traitsILi32ELi128ELi128ELi8ES3_EELb0ELb0ELb0ELb1ELb0ELb0ELb1EEEvNS_16Flash_bwd_paramsE,@function
        .size           _ZN5flash44flash_bwd_dq_dk_dv_loop_seqk_parallel_kernelI23Flash_bwd_kernel_traitsILi32ELi128ELi128ELi8ELi4ELi4ELi4ELb1ELb0EN7cutlass10bfloat16_tE19Flash_kernel_traitsILi32ELi128ELi128ELi8ES3_EELb0ELb0ELb0ELb1ELb0ELb0ELb1EEEvNS_16Flash_bwd_paramsE,(.L_x_1345 - _ZN5flash44flash_bwd_dq_dk_dv_loop_seqk_parallel_kernelI23Flash_bwd_kernel_traitsILi32ELi128ELi128ELi8ELi4ELi4ELi4ELb1ELb0EN7cutlass10bfloat16_tE19Flash_kernel_traitsILi32ELi128ELi128ELi8ES3_EELb0ELb0ELb0ELb1ELb0ELb0ELb1EEEvNS_16Flash_bwd_paramsE)
        .other          _ZN5flash44flash_bwd_dq_dk_dv_loop_seqk_parallel_kernelI23Flash_bwd_kernel_traitsILi32ELi128ELi128ELi8ELi4ELi4ELi4ELb1ELb0EN7cutlass10bfloat16_tE19Flash_kernel_traitsILi32ELi128ELi128ELi8ES3_EELb0ELb0ELb0ELb1ELb0ELb0ELb1EEEvNS_16Flash_bwd_paramsE,@"STO_CUDA_ENTRY STV_DEFAULT"
_ZN5flash44flash_bwd_dq_dk_dv_loop_seqk_parallel_kernelI23Flash_bwd_kernel_traitsILi32ELi128ELi128ELi8ELi4ELi4ELi4ELb1ELb0EN7cutlass10bfloat16_tE19Flash_kernel_traitsILi32ELi128ELi128ELi8ES3_EELb0ELb0ELb0ELb1ELb0ELb0ELb1EEEvNS_16Flash_bwd_paramsE:
.text._ZN5flash44flash_bwd_dq_dk_dv_loop_seqk_parallel_kernelI23Flash_bwd_kernel_traitsILi32ELi128ELi128ELi8ELi4ELi4ELi4ELb1ELb0EN7cutlass10bfloat16_tE19Flash_kernel_traitsILi32ELi128ELi128ELi8ES3_EELb0ELb0ELb0ELb1ELb0ELb0ELb1EEEvNS_16Flash_bwd_paramsE:
        /* <DEDUP_REMOVED lines=43> */
[----:B------:R-:W-:Y:S01]  /*02b0*/  SHF.R.S32.HI R8, RZ, 0x4, R2 ;  /* 0x00000004ff087819 */ /* 0x000fe20000011402 */
[----:B------:R1:W-:Y:S01]  /*02c0*/  STL [R1+0x30], R20 ;  /* 0x0000301401007387 */ /* 0x0003e20000100800 */
[----:B------:R-:W-:-:S02]  /*02d0*/  LOP3.LUT R6, R6, 0x7fffffe, RZ, 0xc0, !PT ;  /* 0x07fffffe06067812 */ /* 0x000fc400078ec0ff */
        /* <DEDUP_REMOVED lines=26> */
[----:B-1----:R-:W-:Y:S01]  /*0480*/  IMAD R20, R2, 0x8, R3 ;  /* 0x0000000802147824 */ /* 0x002fe200078e0203 */
[----:B------:R-:W-:-:S02]  /*0490*/  LEA.HI R0, R9, R9, RZ, 0x1 ;  /* 0x0000000909007211 */ /* 0x000fc400078f08ff */
[----:B------:R-:W-:Y:S01]  /*04a0*/  LEA.HI R13, R13, R9, RZ, 0x3 ;  /* 0x000000090d0d7211 */ /* 0x000fe200078f18ff */
[----:B------:R-:W-:Y:S01]  /*04b0*/  IMAD.U32 R8, R10, 0x20, R5 ;  /* 0x000000200a087824 */ /* 0x000fe200078e0005 */
[--C-:B------:R-:W-:Y:S02]  /*04c0*/  SHF.R.S32.HI R4, RZ, 0x1, R0.reuse ;  /* 0x00000001ff047819 */ /* 0x100fe40000011400 */
[----:B------:R-:W-:Y:S02]  /*04d0*/  SHF.R.S32.HI R2, RZ, 0x1f, R0 ;  /* 0x0000001fff027819 */ /* 0x000fe40000011400 */
[----:B------:R-:W-:Y:S01]  /*04e0*/  LOP3.LUT R5, R0, 0x7fffffe, RZ, 0xc0, !PT ;  /* 0x07fffffe00057812 */ /* 0x000fe200078ec0ff */
[----:B------:R-:W-:Y:S01]  /*04f0*/  STL [R1+0x60], R8 ;  /* 0x0000600801007387 */ /* 0x000fe20000100800 */
        /* <DEDUP_REMOVED lines=18> */
[----:B------:R-:W-:Y:S01]  /*0620*/  LOP3.LUT R0, R3, 0xc0, RZ, 0xc0, !PT ;  /* 0x000000c003007812 */ /* 0x000fe200078ec0ff */
[----:B------:R1:W-:Y:S01]  /*0630*/  STL [R1+0x64], R4 ;  /* 0x0000640401007387 */ /* 0x0003e20000100800 */
[--C-:B------:R-:W-:Y:S02]  /*0640*/  LOP3.LUT R10, R2, 0x8, R15.reuse, 0xf8, !PT ;  /* 0x00000008020a7812 */ /* 0x100fe400078ef80f */
[----:B------:R-:W-:Y:S02]  /*0650*/  LOP3.LUT R3, R0, 0x8, R15, 0xf8, !PT ;  /* 0x0000000800037812 */ /* 0x000fe400078ef80f */
[----:B------:R-:W-:Y:S01]  /*0660*/  SHF.R.U32.HI R2, RZ, 0x3, R0 ;  /* 0x00000003ff027819 */ /* 0x000fe20000011600 */
[C---:B------:R-:W-:Y:S01]  /*0670*/  IMAD.SHL.U32 R0, R6.reuse, 0x40, RZ ;  /* 0x0000004006007824 */ /* 0x040fe200078e00ff */
[----:B------:R-:W-:Y:S02]  /*0680*/  LOP3.LUT P5, RZ, R6, 0x2, RZ, 0xc0, !PT ;  /* 0x0000000206ff7812 */ /* 0x000fe400078ac0ff */
[----:B------:R-:W-:-:S02]  /*0690*/  LOP3.LUT R149, R3, R2, RZ, 0x3c, !PT ;  /* 0x0000000203957212 */ /* 0x000fc400078e3cff */
[----:B------:R-:W-:Y:S01]  /*06a0*/  LOP3.LUT R3, R0, 0x1c0, RZ, 0xc0, !PT ;  /* 0x000001c000037812 */ /* 0x000fe200078ec0ff */
[----:B------:R-:W-:Y:S01]  /*06b0*/  IMAD.SHL.U32 R0, R161, 0x400, RZ ;  /* 0x00000400a1007824 */ /* 0x000fe200078e00ff */
[----:B------:R-:W-:Y:S01]  /*06c0*/  LOP3.LUT P4, RZ, R6, 0x4, RZ, 0xc0, !PT ;  /* 0x0000000406ff7812 */ /* 0x000fe2000788c0ff */
[----:B------:R-:W-:Y:S01]  /*06d0*/  IMAD.U32 R149, R20, 0x20, R149 ;  /* 0x0000002014957824 */ /* 0x000fe200078e0095 */
[----:B------:R-:W-:Y:S02]  /*06e0*/  SHF.R.S32.HI R2, RZ, 0x3, R13 ;  /* 0x00000003ff027819 */ /* 0x000fe4000001140d */
[----:B------:R-:W-:Y:S02]  /*06f0*/  SHF.R.U32.HI R5, RZ, 0x3, R5 ;  /* 0x00000003ff057819 */ /* 0x000fe40000011605 */
[----:B------:R-:W-:Y:S01]  /*0700*/  R2P PR, R16, 0x6 ;  /* 0x0000000610007804 */ /* 0x000fe20000000000 */
[----:B------:R-:W-:Y:S01]  /*0710*/  IMAD R13, R2, 0x200, R0 ;  /* 0x00000200020d7824 */ /* 0x000fe200078e0200 */
[----:B------:R-:W-:Y:S01]  /*0720*/  LOP3.LUT R5, R10, R5, RZ, 0x3c, !PT ;  /* 0x000000050a057212 */ /* 0x000fe200078e3cff */
[----:B------:R-:W-:Y:S01]  /*0730*/  IMAD R18, R2, 0x8, R18 ;  /* 0x0000000802127824 */ /* 0x000fe200078e0212 */
[----:B------:R-:W-:Y:S01]  /*0740*/  SEL R212, R212, 0x10, !P6 ;  /* 0x00000010d4d47807 */ /* 0x000fe20007000000 */
[----:B------:R-:W-:Y:S01]  /*0750*/  IMAD.SHL.U32 R2, R11, 0x40, RZ ;  /* 0x000000400b027824 */ /* 0x000fe200078e00ff */
[----:B-1----:R-:W-:-:S02]  /*0760*/  LOP3.LUT R4, R9, 0x3fffffe, RZ, 0xc0, !PT ;  /* 0x03fffffe09047812 */ /* 0x002fc400078ec0ff */
[----:B------:R-:W-:Y:S02]  /*0770*/  SEL R213, R155, 0xffffffe0, !P5 ;  /* 0xffffffe09bd57807 */ /* 0x000fe40006800000 */
[----:B------:R-:W-:Y:S01]  /*0780*/  LOP3.LUT R2, R2, 0xc0, RZ, 0xc0, !PT ;  /* 0x000000c002027812 */ /* 0x000fe200078ec0ff */
[----:B------:R-:W-:Y:S01]  /*0790*/  IMAD.IADD R8, R6, 0x1, -R4 ;  /* 0x0000000106087824 */ /* 0x000fe200078e0a04 */
[----:B------:R-:W-:Y:S01]  /*07a0*/  LEA.HI R4, R3, R3, RZ, 0x1d ;  /* 0x0000000303047211 */ /* 0x000fe200078fe8ff */
[--C-:B------:R-:W-:Y:S01]  /*07b0*/  IMAD R6, R12, 0x2000, R7.reuse ;  /* 0x000020000c067824 */ /* 0x100fe200078e0207 */
[----:B------:R-:W-:Y:S01]  /*07c0*/  SEL R152, R152, 0xffffffc0, !P2 ;  /* 0xffffffc098987807 */ /* 0x000fe20005000000 */
[----:B------:R-:W-:Y:S01]  /*07d0*/  IMAD R3, R161, 0x200, R7 ;  /* 0x00000200a1037824 */ /* 0x000fe200078e0207 */
[----:B------:R-:W-:Y:S02]  /*07e0*/  SEL R150, R155, 0xffffffe0, !P0 ;  /* 0xffffffe09b967807 */ /* 0x000fe40004000000 */
[----:B------:R-:W-:Y:S01]  /*07f0*/  IADD3 R216, R4, R6, R0 ;  /* 0x0000000604d87210 */ /* 0x000fe20007ffe000 */
[----:B------:R-:W-:Y:S01]  /*0800*/  IMAD.SHL.U32 R0, R12, 0x8, RZ ;  /* 0x000000080c007824 */ /* 0x000fe200078e00ff */
[----:B------:R-:W-:Y:S01]  /*0810*/  LEA R149, R149, UR4, 0x1 ;  /* 0x0000000495957c11 */ /* 0x000fe2000f8e08ff */
[----:B------:R-:W-:Y:S01]  /*0820*/  IMAD.SHL.U32 R4, R16, 0x40, RZ ;  /* 0x0000004010047824 */ /* 0x000fe200078e00ff */
[----:B------:R-:W-:Y:S01]  /*0830*/  LEA R216, R216, UR4, 0x1 ;  /* 0x00000004d8d87c11 */ /* 0x000fe2000f8e08ff */
[----:B------:R-:W-:Y:S01]  /*0840*/  IMAD.SHL.U32 R6, R14, 0x8, RZ ;  /* 0x000000080e067824 */ /* 0x000fe200078e00ff */
[----:B------:R-:W-:Y:S01]  /*0850*/  LOP3.LUT R7, R0, 0x8, RZ, 0xc0, !PT ;  /* 0x0000000800077812 */ /* 0x000fe200078ec0ff */
[----:B------:R-:W-:Y:S01]  /*0860*/  IMAD R10, R8, 0x20, R3 ;  /* 0x00000020080a7824 */ /* 0x000fe200078e0203 */
[----:B------:R-:W-:Y:S01]  /*0870*/  SHF.R.S32.HI R0, RZ, 0x1, R9 ;  /* 0x00000001ff007819 */ /* 0x000fe20000011409 */
[----:B------:R-:W-:Y:S01]  /*0880*/  IMAD.SHL.U32 R9, R14, 0x10, RZ ;  /* 0x000000100e097824 */ /* 0x000fe200078e00ff */
[----:B------:R-:W-:Y:S01]  /*0890*/  LOP3.LUT R4, R4, 0x1c0, RZ, 0xc0, !PT ;  /* 0x000001c004047812 */ /* 0x000fe200078ec0ff */
[----:B------:R-:W-:Y:S01]  /*08a0*/  IMAD R3, R14, 0x200, R5 ;  /* 0x000002000e037824 */ /* 0x000fe200078e0205 */
[C---:B------:R-:W-:Y:S01]  /*08b0*/  LOP3.LUT P3, RZ, R0.reuse, 0x2, RZ, 0xc0, !PT ;  /* 0x0000000200ff7812 */ /* 0x040fe2000786c0ff */
[----:B------:R-:W-:Y:S01]  /*08c0*/  IMAD.SHL.U32 R0, R0, 0x40, RZ ;  /* 0x0000004000007824 */ /* 0x000fe200078e00ff */
[----:B------:R-:W-:Y:S01]  /*08d0*/  LOP3.LUT R6, R6, 0x8, RZ, 0xc0, !PT ;  /* 0x0000000806067812 */ /* 0x000fe200078ec0ff */
[C---:B------:R-:W-:Y:S01]  /*08e0*/  VIADD R211, R216.reuse, 0x40 ;  /* 0x00000040d8d37836 */ /* 0x040fe20000000000 */
[----:B------:R-:W-:Y:S01]  /*08f0*/  SHF.R.U32.HI R151, RZ, 0x3, R4 ;  /* 0x00000003ff977819 */ /* 0x000fe20000011604 */
[----:B------:R-:W-:Y:S01]  /*0900*/  @P4 VIADD R211, R216, 0xffffffc0 ;  /* 0xffffffc0d8d34836 */ /* 0x000fe20000000000 */
[----:B------:R-:W-:Y:S01]  /*0910*/  LOP3.LUT R0, R0, 0xc0, RZ, 0xc0, !PT ;  /* 0x000000c000007812 */ /* 0x000fe200078ec0ff */
[----:B------:R-:W-:Y:S01]  /*0920*/  IMAD.IADD R217, R216, 0x1, R212 ;  /* 0x00000001d8d97824 */ /* 0x000fe200078e02d4 */
[----:B------:R-:W-:Y:S01]  /*0930*/  SHF.R.U32.HI R5, RZ, 0x3, R2 ;  /* 0x00000003ff057819 */ /* 0x000fe20000011602 */
[----:B------:R-:W-:Y:S01]  /*0940*/  IMAD.IADD R212, R212, 0x1, R211 ;  /* 0x00000001d4d47824 */ /* 0x000fe200078e02d3 */
[----:B------:R-:W-:Y:S01]  /*0950*/  SHF.R.U32.HI R8, RZ, 0x3, R0 ;  /* 0x00000003ff087819 */ /* 0x000fe20000011600 */
[----:B------:R-:W-:Y:S01]  /*0960*/  IMAD.IADD R218, R216, 0x1, R213 ;  /* 0x00000001d8da7824 */ /* 0x000fe200078e02d5 */
[----:B------:R-:W-:Y:S01]  /*0970*/  LOP3.LUT R9, R7, 0x10, R9, 0xf8, !PT ;  /* 0x0000001007097812 */ /* 0x000fe200078ef809 */
[----:B------:R-:W-:Y:S01]  /*0980*/  IMAD.IADD R215, R217, 0x1, R213 ;  /* 0x00000001d9d77824 */ /* 0x000fe200078e02d5 */
        /* <DEDUP_REMOVED lines=10> */
[----:B------:R-:W-:Y:S01]  /*0a30*/  LOP3.LUT P0, RZ, R11, 0x2, RZ, 0xc0, !PT ;  /* 0x000000020bff7812 */ /* 0x000fe2000780c0ff */
[----:B------:R-:W-:-:S02]  /*0a40*/  IMAD R161, R161, 0x200, R0 ;  /* 0x00000200a1a17824 */ /* 0x000fc400078e0200 */
[----:B------:R-:W-:Y:S01]  /*0a50*/  IMAD.IADD R156, R0, 0x1, R2 ;  /* 0x00000001009c7824 */ /* 0x000fe200078e0202 */
[----:B------:R-:W-:Y:S01]  /*0a60*/  SEL R155, R155, 0xffffffe0, !P0 ;  /* 0xffffffe09b9b7807 */ /* 0x000fe20004000000 */
[----:B------:R-:W-:Y:S01]  /*0a70*/  IMAD.U32 R0, RZ, RZ, UR6 ;  /* 0x00000006ff007e24 */ /* 0x000fe2000f8e00ff */
[----:B------:R-:W-:Y:S01]  /*0a80*/  UIADD3 UR6, UR4, 0x6000, URZ ;  /* 0x0000600004067890 */ /* 0x000fe2000fffe03f */
[----:B------:R-:W-:Y:S02]  /*0a90*/  IMAD.U32 R4, RZ, RZ, UR5 ;  /* 0x00000005ff047e24 */ /* 0x000fe4000f8e00ff */
[----:B------:R-:W-:Y:S01]  /*0aa0*/  IMAD.U32 R2, RZ, RZ, UR5 ;  /* 0x00000005ff027e24 */ /* 0x000fe2000f8e00ff */
[----:B------:R-:W-:Y:S01]  /*0ab0*/  UIADD3 UR5, UR4, 0x8000, URZ ;  /* 0x0000800004057890 */ /* 0x000fe2000fffe03f */
[----:B------:R-:W-:Y:S01]  /*0ac0*/  IMAD.IADD R151, R13, 0x1, R151 ;  /* 0x000000010d977824 */ /* 0x000fe200078e0297 */
[----:B------:R-:W-:Y:S01]  /*0ad0*/  LEA R4, R8, UR6, 0x1 ;  /* 0x0000000608047c11 */ /* 0x000fe2000f8e08ff */
[----:B------:R-:W-:Y:S01]  /*0ae0*/  IMAD.IADD R214, R213, 0x1, R211 ;  /* 0x00000001d5d67824 */ /* 0x000fe200078e02d3 */
[----:B------:R-:W-:Y:S01]  /*0af0*/  LEA R2, R3, UR4, 0x1 ;  /* 0x0000000403027c11 */ /* 0x000fe2000f8e08ff */
[----:B------:R-:W-:Y:S01]  /*0b00*/  IMAD.IADD R161, R161, 0x1, R6 ;  /* 0x00000001a1a17824 */ /* 0x000fe200078e0206 */
[----:B------:R-:W-:Y:S01]  /*0b10*/  LEA R151, R151, UR5, 0x1 ;  /* 0x0000000597977c11 */ /* 0x000fe2000f8e08ff */
[C---:B------:R-:W-:Y:S01]  /*0b20*/  VIADD R0, R4.reuse, 0x20 ;  /* 0x0000002004007836 */ /* 0x040fe20000000000 */
[----:B------:R1:W-:Y:S01]  /*0b30*/  STL [R1+0x68], R4 ;  /* 0x0000680401007387 */ /* 0x0003e20000100800 */
[----:B------:R-:W-:-:S02]  /*0b40*/  @P3 VIADD R0, R4, 0xffffffe0 ;  /* 0xffffffe004003836 */ /* 0x000fc40000000000 */
[C---:B------:R-:W-:Y:S02]  /*0b50*/  VIADD R157, R151.reuse, 0x20 ;  /* 0x00000020979d7836 */ /* 0x040fe40000000000 */
[C---:B------:R-:W-:Y:S01]  /*0b60*/  @P1 VIADD R157, R151.reuse, 0xffffffe0 ;  /* 0xffffffe0979d1836 */ /* 0x040fe20000000000 */
[----:B------:R1:W-:Y:S01]  /*0b70*/  STL [R1+0x6c], R0 ;  /* 0x00006c0001007387 */ /* 0x0003e20000100800 */
[----:B------:R-:W-:Y:S02]  /*0b80*/  IMAD.IADD R153, R151, 0x1, R152 ;  /* 0x0000000197997824 */ /* 0x000fe400078e0298 */
[----:B------:R-:W-:Y:S02]  /*0b90*/  IMAD.IADD R150, R150, 0x1, R149 ;  /* 0x0000000196967824 */ /* 0x000fe400078e0295 */
[----:B------:R-:W-:Y:S02]  /*0ba0*/  IMAD.IADD R213, R213, 0x1, R212 ;  /* 0x00000001d5d57824 */ /* 0x000fe400078e02d4 */
[----:B------:R-:W-:-:S02]  /*0bb0*/  IMAD.IADD R152, R152, 0x1, R157 ;  /* 0x0000000198987824 */ /* 0x000fc400078e029d */
[C---:B------:R-:W-:Y:S02]  /*0bc0*/  VIADD R160, R157.reuse, 0x2000 ;  /* 0x000020009da07836 */ /* 0x040fe40000000000 */
[C---:B------:R-:W-:Y:S02]  /*0bd0*/  VIADD R159, R157.reuse, 0x4000 ;  /* 0x000040009d9f7836 */ /* 0x040fe40000000000 */
[----:B------:R-:W-:-:S07]  /*0be0*/  VIADD R158, R157, 0x6000 ;  /* 0x000060009d9e7836 */ /* 0x000fce0000000000 */
.L_x_625:
        /* <DEDUP_REMOVED lines=16> */
[----:B-1-3--:R-:W-:Y:S01]  /*0cf0*/  IMAD.U32 R4, RZ, RZ, UR8 ;  /* 0x00000008ff047e24 */ /* 0x00afe2000f8e00ff */
[----:B------:R-:W-:Y:S01]  /*0d00*/  UISETP.NE.U32.AND UP0, UPT, UR14, URZ, UPT ;  /* 0x0000003f0e00728c */ /* 0x000fe2000bf05070 */
[----:B------:R-:W-:Y:S01]  /*0d10*/  IMAD.U32 R6, RZ, RZ, UR12 ;  /* 0x0000000cff067e24 */ /* 0x000fe2000f8e00ff */
[----:B------:R-:W-:-:S02]  /*0d20*/  @UP4 UIADD3.X UR13, UR5, UR7, URZ, UP1, !UPT ;  /* 0x00000007050d4290 */ /* 0x000fc40008ffe43f */
[----:B------:R-:W-:Y:S01]  /*0d30*/  UIADD3.X UR14, UR5, UR15, URZ, UP2, !UPT ;  /* 0x0000000f050e7290 */ /* 0x000fe200097fe43f */
[----:B------:R-:W-:Y:S01]  /*0d40*/  IMAD.U32 R5, RZ, RZ, UR9 ;  /* 0x00000009ff057e24 */ /* 0x000fe2000f8e00ff */
        /* <DEDUP_REMOVED lines=31> */
[----:B------:R-:W-:-:S03]  /*0f40*/  @!UP3 USEL UR6, UR5, URZ, UP0 ;  /* 0x0000003f0506b287 */ /* 0x000fc60008000000 */
        /* <DEDUP_REMOVED lines=13> */
.L_x_581:
        /* <DEDUP_REMOVED lines=14> */
[----:B------:R-:W-:Y:S02]  /*1100*/  USHF.L.U32 UR15, UR47, 0x7, URZ ;  /* 0x000000072f0f7899 */ /* 0x000fe4000800063f */
[----:B------:R-:W-:Y:S01]  /*1110*/  UIMAD UR22, UR47, UR9, UR8 ;  /* 0x000000092f1672a4 */ /* 0x000fe2000f8e0208 */
[----:B------:R-:W-:-:S02]  /*1120*/  ULDC UR59, c[0x0][0x2d4] ;  /* 0x0000b500003b7ab9 */ /* 0x000fc40000000800 */
[----:B------:R-:W-:Y:S01]  /*1130*/  @!UP1 ULDC.64 UR8, c[0x0][0x418] ;  /* 0x0001060000089ab9 */ /* 0x000fe20000000a00 */
[----:B------:R-:W-:Y:S02]  /*1140*/  USEL UR35, UR15, URZ, UP2 ;  /* 0x0000003f0f237287 */ /* 0x000fe40009000000 */
[----:B------:R-:W-:Y:S01]  /*1150*/  USHF.R.S32.HI UR24, URZ, 0x1f, UR59 ;  /* 0x0000001f3f187899 */ /* 0x000fe2000801143b */
[----:B------:R-:W-:Y:S01]  /*1160*/  ULDC UR27, c[0x0][0x2dc] ;  /* 0x0000b700001b7ab9 */ /* 0x000fe20000000800 */
[----:B------:R-:W-:Y:S01]  /*1170*/  ULDC UR61, c[0x0][0x270] ;  /* 0x00009c00003d7ab9 */ /* 0x000fe20000000800 */
[----:B------:R-:W-:Y:S02]  /*1180*/  @!UP1 UIMAD.WIDE.U32 UR38, UR47, UR8, URZ ;  /* 0x000000082f2692a5 */ /* 0x000fe4000f8e003f */
[----:B------:R-:W-:Y:S01]  /*1190*/  USHF.L.U64.HI UR6, UR47, 0x7, UR58 ;  /* 0x000000072f067899 */ /* 0x000fe2000801023a */
[----:B-1----:R-:W-:Y:S01]  /*11a0*/  IABS R6, R7 ;  /* 0x0000000700067213 */ /* 0x002fe20000000000 */
[----:B------:R-:W-:Y:S01]  /*11b0*/  ULDC.U8 UR25, c[0x0][0x3d8] ;  /* 0x0000f60000197ab9 */ /* 0x000fe20000000000 */
[----:B------:R-:W-:Y:S01]  /*11c0*/  ULDC.64 UR30, c[0x0][0x240] ;  /* 0x00009000001e7ab9 */ /* 0x000fe20000000a00 */
[----:B------:R-:W-:Y:S01]  /*11d0*/  UISETP.NE.AND UP3, UPT, UR25, URZ, UPT ;  /* 0x0000003f1900728c */ /* 0x000fe2000bf65270 */
[----:B------:R-:W1:Y:S01]  /*11e0*/  I2F.RP R4, R6 ;  /* 0x0000000600047306 */ /* 0x000e620000209400 */
[----:B------:R-:W-:Y:S01]  /*11f0*/  UIMAD.WIDE.U32 UR20, UR14, UR30, URZ ;  /* 0x0000001e0e1472a5 */ /* 0x000fe2000f8e003f */
[----:B------:R-:W-:Y:S01]  /*1200*/  ISETP.NE.AND P3, PT, R7, RZ, PT ;  /* 0x000000ff0700720c */ /* 0x000fe20003f65270 */
[----:B------:R-:W-:-:S02]  /*1210*/  USEL UR40, UR6, URZ, UP2 ;  /* 0x0000003f06287287 */ /* 0x000fc40009000000 */
[----:B--2---:R-:W-:Y:S02]  /*1220*/  UIMAD.WIDE.U32 UR32, UR5, UR12, URZ ;  /* 0x0000000c052072a5 */ /* 0x004fe4000f8e003f */
[----:B------:R-:W-:Y:S02]  /*1230*/  UIMAD UR23, UR14, UR31, URZ ;  /* 0x0000001f0e1772a4 */ /* 0x000fe4000f8e023f */
[----:B------:R-:W-:Y:S02]  /*1240*/  UIMAD UR49, UR5, UR13, UR33 ;  /* 0x0000000d053172a4 */ /* 0x000fe4000f8e0221 */
[----:B------:R-:W-:Y:S01]  /*1250*/  @!UP1 UIMAD UR5, UR58, UR8, URZ ;  /* 0x000000083a0592a4 */ /* 0x000fe2000f8e023f */
[----:B------:R-:W-:Y:S01]  /*1260*/  @UP1 ULDC.64 UR12, c[0x0][0x420] ;  /* 0x00010800000c1ab9 */ /* 0x000fe20000000a00 */
[----:B------:R-:W-:Y:S01]  /*1270*/  USEL UR57, UR18, UR20, !UP1 ;  /* 0x0000001412397287 */ /* 0x000fe2000c800000 */
        /* <DEDUP_REMOVED lines=23> */
[----:B------:R-:W-:Y:S01]  /*13f0*/  @UP1 UIADD3 UR50, UR21, UR23, URZ ;  /* 0x0000001715321290 */ /* 0x000fe2000fffe03f */
[----:B------:R-:W-:Y:S01]  /*1400*/  IMAD R0, R0, R6, RZ ;  /* 0x0000000600007224 */ /* 0x000fe200078e02ff */
[----:B------:R-:W-:-:S02]  /*1410*/  UIADD3 UR23, UR19, UR5, URZ ;  /* 0x0000000513177290 */ /* 0x000fc4000fffe03f */
[----:B------:R-:W-:Y:S01]  /*1420*/  @UP1 UIADD3 UR23, UR13, UR6, URZ ;  /* 0x000000060d171290 */ /* 0x000fe2000fffe03f */
[----:B------:R-:W-:Y:S01]  /*1430*/  IMAD.HI.U32 R4, R5, R0, R4 ;  /* 0x0000000005047227 */ /* 0x000fe200078e0004 */
[----:B------:R-:W-:Y:S01]  /*1440*/  MOV R0, R3 ;  /* 0x0000000300007202 */ /* 0x000fe20000000f00 */
[----:B------:R-:W-:Y:S02]  /*1450*/  @UP3 UIMAD UR5, UR47, UR41, URZ ;  /* 0x000000292f0532a4 */ /* 0x000fe4000f8e023f */
[----:B------:R-:W-:Y:S02]  /*1460*/  ULOP3.LUT UR6, UR46, 0xffffff80, URZ, 0xc0, !UPT ;  /* 0xffffff802e067892 */ /* 0x000fe4000f8ec03f */
[----:B------:R-:W-:Y:S01]  /*1470*/  IMAD.HI.U32 R4, R4, R0, RZ ;  /* 0x0000000004047227 */ /* 0x000fe200078e00ff */
[----:B------:R-:W-:Y:S02]  /*1480*/  UISETP.NE.AND UP0, UPT, UR36, -0x1, UPT ;  /* 0xffffffff2400788c */ /* 0x000fe4000bf05270 */
[----:B------:R-:W-:Y:S01]  /*1490*/  @UP3 USEL UR5, UR5, UR14, !UP1 ;  /* 0x0000000e05053287 */ /* 0x000fe2000c800000 */
[----:B------:R-:W-:Y:S01]  /*14a0*/  IMAD.MOV R3, RZ, RZ, -R4 ;  /* 0x000000ffff037224 */ /* 0x000fe200078e0a04 */
[----:B------:R-:W-:-:S02]  /*14b0*/  USEL UR55, UR18, UR12, !UP1 ;  /* 0x0000000c12377287 */ /* 0x000fc4000c800000 */
[----:B------:R-:W-:Y:S01]  /*14c0*/  UIADD3 UR15, UR6, -0x80, URZ ;  /* 0xffffff80060f7890 */ /* 0x000fe2000fffe03f */
[C---:B------:R-:W-:Y:S01]  /*14d0*/  IMAD R0, R6.reuse, R3, R0 ;  /* 0x0000000306007224 */ /* 0x040fe200078e0200 */
[----:B------:R-:W-:Y:S01]  /*14e0*/  @UP3 ULDC UR12, c[0x0][0x2e4] ;  /* 0x0000b900000c3ab9 */ /* 0x000fe20000000800 */
[----:B------:R-:W-:Y:S02]  /*14f0*/  @!UP3 UIMAD UR6, UR47, UR61, UR56 ;  /* 0x0000003d2f06b2a4 */ /* 0x000fe4000f8e0238 */
[----:B------:R-:W-:Y:S01]  /*1500*/  @UP3 UIMAD UR21, UR56, UR12, UR5 ;  /* 0x0000000c381532a4 */ /* 0x000fe2000f8e0205 */
        /* <DEDUP_REMOVED lines=23> */
[----:B------:R-:W-:Y:S01]  /*1680*/  @UP0 UIMAD UR13, UR16, UR27, URZ ;  /* 0x0000001b100d02a4 */ /* 0x000fe2000f8e023f */
[----:B------:R-:W-:Y:S01]  /*1690*/  @P0 VIADD R4, R4, 0x1 ;  /* 0x0000000104040836 */ /* 0x000fe20000000000 */
[----:B------:R-:W-:Y:S01]  /*16a0*/  @UP0 UIMAD UR6, UR29, UR25, URZ ;  /* 0x000000191d0602a4 */ /* 0x000fe2000f8e023f */
[----:B------:R-:W-:Y:S01]  /*16b0*/  PLOP3.LUT P0, PT, PT, PT, UP3, 0x80, 0x0 ;  /* 0x000000000000781c */ /* 0x000fe20003f0f038 */
[----:B------:R-:W-:Y:S02]  /*16c0*/  @!UP1 UIADD3 UR48, UR39, UR33, URZ ;  /* 0x0000002127309290 */ /* 0x000fe4000fffe03f */
[----:B------:R-:W-:Y:S01]  /*16d0*/  USEL UR52, UR32, URZ, UP4 ;  /* 0x0000003f20347287 */ /* 0x000fe2000a000000 */
[----:B------:R-:W-:Y:S01]  /*16e0*/  @!P2 IADD3 R4, -R4, RZ, RZ ;  /* 0x000000ff0404a210 */ /* 0x000fe20007ffe1ff */
[----:B------:R-:W-:Y:S01]  /*16f0*/  USEL UR53, UR49, URZ, UP4 ;  /* 0x0000003f31357287 */ /* 0x000fe2000a000000 */
[----:B------:R-:W-:Y:S01]  /*1700*/  @!P3 LOP3.LUT R4, RZ, R7, RZ, 0x33, !PT ;  /* 0x00000007ff04b212 */ /* 0x000fe200078e33ff */
[----:B------:R-:W-:-:S02]  /*1710*/  USHF.R.S32.HI UR44, URZ, 0x1f, UR28 ;  /* 0x0000001f3f2c7899 */ /* 0x000fc4000801141c */
[----:B------:R-:W-:Y:S02]  /*1720*/  USHF.R.S32.HI UR54, URZ, 0x1f, UR51 ;  /* 0x0000001f3f367899 */ /* 0x000fe40008011433 */
        /* <DEDUP_REMOVED lines=18> */
.L_x_583:
        /* <DEDUP_REMOVED lines=13> */
.L_x_584:
        /* <DEDUP_REMOVED lines=11> */
.L_x_585:
[----:B------:R-:W-:-:S04]  /*19d0*/  UIMAD UR6, UR47, UR61, UR56 ;  /* 0x0000003d2f0672a4 */ /* 0x000fc8000f8e0238 */
[----:B------:R-:W-:-:S12]  /*19e0*/  UIMAD UR6, UR6, UR59, URZ ;  /* 0x0000003b060672a4 */ /* 0x000fd8000f8e023f */
.L_x_586:
[----:B------:R-:W2:Y:S01]  /*19f0*/  LDL.64 R6, [R1+0x30] ;  /* 0x0000300001067983 */ /* 0x000ea20000100a00 */
[----:B------:R-:W1:Y:S01]  /*1a00*/  LDC.64 R16, c[0x0][0x420] ;  /* 0x00010800ff107b82 */ /* 0x000e620000000a00 */
[----:B------:R-:W-:Y:S02]  /*1a10*/  ULDC UR8, c[0x0][0x2dc] ;  /* 0x0000b70000087ab9 */ /* 0x000fe40000000800 */
[----:B------:R3:W2:Y:S01]  /*1a20*/  LDL.64 R24, [R1+0x30] ;  /* 0x0000300001187983 */ /* 0x0006a20000100a00 */
[----:B------:R-:W-:Y:S01]  /*1a30*/  UIMAD UR19, UR8, UR61, URZ ;  /* 0x0000003d081372a4 */ /* 0x000fe2000f8e023f */
[----:B------:R-:W-:Y:S01]  /*1a40*/  BSSY B1, `(.L_x_582) ;  /* 0x0000968000017945 */ /* 0x000fe20003800000 */
[----:B------:R-:W-:Y:S01]  /*1a50*/  USHF.R.S32.HI UR13, URZ, 0x1f, UR56 ;  /* 0x0000001f3f0d7899 */ /* 0x000fe20008011438 */
[----:B------:R-:W4:Y:S01]  /*1a60*/  S2R R22, SR_TID.X ;  /* 0x0000000000167919 */ /* 0x000f220000002100 */
[----:B------:R-:W-:Y:S01]  /*1a70*/  ULDC.64 UR8, c[0x0][0x428] ;  /* 0x00010a0000087ab9 */ /* 0x000fe20000000a00 */
[----:B------:R-:W-:-:S02]  /*1a80*/  USHF.L.U32 UR18, UR19, 0x7, URZ ;  /* 0x0000000713127899 */ /* 0x000fc4000800063f */
[----:B------:R-:W-:Y:S02]  /*1a90*/  UIADD3 UR22, UR15, UR6, URZ ;  /* 0x000000060f167290 */ /* 0x000fe4000fffe03f */
[----:B------:R-:W-:Y:S02]  /*1aa0*/  UIADD3 UR16, UR15, UR21, URZ ;  /* 0x000000150f107290 */ /* 0x000fe4000fffe03f */
[----:B------:R-:W-:Y:S02]  /*1ab0*/  UIADD3 UR12, UP1, UP0, UR40, UR18, UR51 ;  /* 0x00000012280c7290 */ /* 0x000fe4000f83e033 */
[----:B------:R-:W-:Y:S02]  /*1ac0*/  USHF.R.S32.HI UR6, URZ, 0x1f, UR18 ;  /* 0x0000001f3f067899 */ /* 0x000fe40008011412 */
[----:B------:R-:W-:Y:S01]  /*1ad0*/  UISETP.GE.AND UP2, UPT, UR37, 0x1, UPT ;  /* 0x000000012500788c */ /* 0x000fe2000bf46270 */
[----:B------:R-:W-:Y:S01]  /*1ae0*/  ULDC.64 UR38, c[0x0][0x210] ;  /* 0x0000840000267ab9 */ /* 0x000fe20000000a00 */
[----:B------:R-:W-:Y:S01]  /*1af0*/  ULDC.64 UR42, c[0x0][0x2b0] ;  /* 0x0000ac00002a7ab9 */ /* 0x000fe20000000a00 */
[----:B------:R-:W-:Y:S01]  /*1b00*/  ULDC.64 UR40, c[0x0][0x478] ;  /* 0x00011e0000287ab9 */ /* 0x000fe20000000a00 */
[----:B-1----:R-:W-:Y:S01]  /*1b10*/  IMAD R0, R16, UR20, RZ ;  /* 0x0000001410007c24 */ /* 0x002fe2000f8e02ff */
[----:B------:R-:W-:-:S03]  /*1b20*/  ULEA.HI.SX32 UR35, UR46, 0xffffffff, 0x19 ;  /* 0xffffffff2e237891 */ /* 0x000fc6000f8fca3f */
[----:B------:R-:W-:Y:S01]  /*1b30*/  IMAD R5, R17, UR15, R0 ;  /* 0x0000000f11057c24 */ /* 0x000fe2000f8e0200 */
[----:B----4-:R-:W-:-:S04]  /*1b40*/  SHF.R.S32.HI R21, RZ, 0x1f, R22 ;  /* 0x0000001fff157819 */ /* 0x010fc80000011416 */
[----:B------:R-:W-:-:S04]  /*1b50*/  LEA.HI R8, R21, R22, RZ, 0x5 ;  /* 0x0000001615087211 */ /* 0x000fc800078f28ff */
[----:B------:R-:W-:Y:S02]  /*1b60*/  LOP3.LUT R3, R8, 0xffffffe0, RZ, 0xc0, !PT ;  /* 0xffffffe008037812 */ /* 0x000fe400078ec0ff */
[----:B------:R-:W-:-:S03]  /*1b70*/  SHF.R.S32.HI R0, RZ, 0x5, R8 ;  /* 0x00000005ff007819 */ /* 0x000fc60000011408 */
[----:B------:R-:W-:-:S04]  /*1b80*/  IMAD.IADD R3, R22, 0x1, -R3 ;  /* 0x0000000116037824 */ /* 0x000fc800078e0a03 */
[----:B------:R-:W-:Y:S01]  /*1b90*/  IMAD R12, R0, UR19, R3 ;  /* 0x00000013000c7c24 */ /* 0x000fe2000f8e0203 */
[----:B------:R-:W-:-:S04]  /*1ba0*/  LEA.HI R3, R21, R22, RZ, 0x2 ;  /* 0x0000001615037211 */ /* 0x000fc800078f10ff */
[----:B------:R-:W-:-:S04]  /*1bb0*/  SHF.R.S32.HI R3, RZ, 0x2, R3 ;  /* 0x00000002ff037819 */ /* 0x000fc80000011403 */
        /* <DEDUP_REMOVED lines=10> */
[----:B------:R-:W-:-:S03]  /*1c60*/  ULDC.64 UR14, c[0x0][0x3e0] ;  /* 0x0000f800000e7ab9 */ /* 0x000fc60000000a00 */
[----:B------:R-:W-:Y:S02]  /*1c70*/  IMAD.IADD R7, R7, 0x1, R5 ;  /* 0x0000000107077824 */ /* 0x000fe400078e0205 */
[----:B------:R-:W-:Y:S01]  /*1c80*/  IMAD.U32 R5, RZ, RZ, UR8 ;  /* 0x00000008ff057e24 */ /* 0x000fe2000f8e00ff */
[----:B------:R-:W-:Y:S01]  /*1c90*/  ULDC.64 UR8, c[0x0][0x258] ;  /* 0x0000960000087ab9 */ /* 0x000fe20000000a00 */
[----:B------:R-:W-:-:S04]  /*1ca0*/  IMAD.WIDE.U32 R10, R0, UR30, R24 ;  /* 0x0000001e000a7c25 */ /* 0x000fc8000f8e0018 */
[----:B------:R-:W-:Y:S01]  /*1cb0*/  IMAD.WIDE.U32 R6, R5, UR56, R6 ;  /* 0x0000003805067c25 */ /* 0x000fe2000f8e0006 */
[----:B------:R-:W-:Y:S01]  /*1cc0*/  IADD3.X R5, R20, UR20, RZ, P0, !PT ;  /* 0x0000001414057c10 */ /* 0x000fe200087fe4ff */
[----:B------:R-:W-:Y:S01]  /*1cd0*/  ULDC.64 UR20, c[0x0][0x400] ;  /* 0x0001000000147ab9 */ /* 0x000fe20000000a00 */
[----:B------:R-:W-:Y:S01]  /*1ce0*/  IADD3 R10, P0, R10, UR57, RZ ;  /* 0x000000390a0a7c10 */ /* 0x000fe2000ff1e0ff */
[----:B------:R-:W-:Y:S01]  /*1cf0*/  VIADD R7, R7, UR5 ;  /* 0x0000000507077c36 */ /* 0x000fe20008000000 */
[----:B------:R-:W-:Y:S01]  /*1d00*/  UIMAD UR5, UR13, UR8, URZ ;  /* 0x000000080d0572a4 */ /* 0x000fe2000f8e023f */
[----:B------:R-:W-:Y:S02]  /*1d10*/  IMAD R5, R5, UR30, RZ ;  /* 0x0000001e05057c24 */ /* 0x000fe4000f8e02ff */
[-C--:B------:R-:W-:Y:S01]  /*1d20*/  IMAD.WIDE.U32 R8, R3, R16.reuse, R6 ;  /* 0x0000001003087225 */ /* 0x080fe200078e0006 */
[----:B------:R-:W-:Y:S02]  /*1d30*/  UIMAD UR13, UR56, UR9, UR5 ;  /* 0x00000009380d72a4 */ /* 0x000fe4000f8e0205 */
[----:B------:R-:W-:Y:S01]  /*1d40*/  UIADD3.X UR5, UR49, UR6, UR54, UP1, UP0 ;  /* 0x0000000631057290 */ /* 0x000fe20008fe0436 */
[----:B------:R-:W-:Y:S01]  /*1d50*/  IMAD R5, R0, UR31, R5 ;  /* 0x0000001f00057c24 */ /* 0x000fe2000f8e0205 */
[----:B------:R-:W-:Y:S01]  /*1d60*/  UIADD3 UR6, UP1, UP0, UR52, UR12, UR55 ;  /* 0x0000000c34067290 */ /* 0x000fe2000f83e037 */
[----:B------:R-:W-:-:S02]  /*1d70*/  IMAD R0, R20, R16, RZ ;  /* 0x0000001014007224 */ /* 0x000fc400078e02ff */
[----:B------:R-:W-:Y:S01]  /*1d80*/  IMAD.U32 R6, RZ, RZ, UR8 ;  /* 0x00000008ff067e24 */ /* 0x000fe2000f8e00ff */
[----:B------:R-:W-:Y:S01]  /*1d90*/  IADD3.X R11, R11, UR50, R5, P0, !PT ;  /* 0x000000320b0b7c10 */ /* 0x000fe200087fe405 */
[----:B------:R-:W-:Y:S01]  /*1da0*/  IMAD R0, R3, R17, R0 ;  /* 0x0000001103007224 */ /* 0x000fe200078e0200 */
[----:B------:R-:W-:Y:S01]  /*1db0*/  LEA R242, P0, R8, UR14, 0x1 ;  /* 0x0000000e08f27c11 */ /* 0x000fe2000f8008ff */
[----:B------:R-:W-:Y:S02]  /*1dc0*/  UIADD3.X UR5, UR53, UR5, UR23, UP1, UP0 ;  /* 0x0000000535057290 */ /* 0x000fe40008fe0417 */
[----:B------:R-:W-:Y:S01]  /*1dd0*/  IMAD.IADD R0, R9, 0x1, R0 ;  /* 0x0000000109007824 */ /* 0x000fe200078e0200 */
[----:B------:R-:W-:Y:S01]  /*1de0*/  UIMAD.WIDE UR8, UR16, 0x4, UR42 ;  /* 0x00000004100878a5 */ /* 0x000fe2000f8e022a */
[----:B------:R-:W-:Y:S01]  /*1df0*/  IMAD.WIDE.U32 R6, R6, UR56, R10 ;  /* 0x0000003806067c25 */ /* 0x000fe2000f8e000a */
[----:B------:R-:W-:Y:S02]  /*1e00*/  UIMAD.WIDE UR22, UR22, 0x4, UR40 ;  /* 0x00000004161678a5 */ /* 0x000fe4000f8e0228 */
[----:B------:R-:W-:Y:S01]  /*1e10*/  LEA.HI.X R243, R8, UR15, R0, 0x1, P0 ;  /* 0x0000000f08f37c11 */ /* 0x000fe200080f0c00 */
[----:B------:R-:W-:Y:S01]  /*1e20*/  VIADD R7, R7, UR13 ;  /* 0x0000000d07077c36 */ /* 0x000fe20008000000 */
[----:B------:R-:W-:-:S02]  /*1e30*/  PLOP3.LUT P0, PT, PT, PT, UP2, 0x80, 0x0 ;  /* 0x000000000000781c */ /* 0x000fc40003f0f028 */
[----:B------:R-:W-:Y:S02]  /*1e40*/  IADD3 R0, P2, R12, UR6, RZ ;  /* 0x000000060c007c10 */ /* 0x000fe4000ff5e0ff */
[----:B------:R-:W-:Y:S02]  /*1e50*/  LEA R14, P3, R6, UR38, 0x1 ;  /* 0x00000026060e7c11 */ /* 0x000fe4000f8608ff */
[----:B------:R-:W-:Y:S02]  /*1e60*/  LEA R19, P1, R0, UR20, 0x2 ;  /* 0x0000001400137c11 */ /* 0x000fe4000f8210ff */
[----:B------:R-:W-:Y:S02]  /*1e70*/  LEA.HI.X.SX32 R5, R12, UR5, 0x1, P2 ;  /* 0x000000050c057c11 */ /* 0x000fe400090f0eff */
        /* <DEDUP_REMOVED lines=62> */
.L_x_589:
[----:B------:R-:W-:Y:S05]  /*2260*/  BSYNC B0 ;  /* 0x0000000000007941 */ /* 0x000fea0003800000 */
.L_x_588:
        /* <DEDUP_REMOVED lines=22> */
.L_x_591:
[----:B------:R-:W-:Y:S05]  /*23d0*/  BSYNC B0 ;  /* 0x0000000000007941 */ /* 0x000fea0003800000 */
.L_x_590:
        /* <DEDUP_REMOVED lines=19> */
.L_x_593:
[----:B------:R-:W-:Y:S05]  /*2510*/  BSYNC B0 ;  /* 0x0000000000007941 */ /* 0x000fea0003800000 */
.L_x_592:
        /* <DEDUP_REMOVED lines=13> */
.L_x_595:
[----:B------:R-:W-:Y:S05]  /*25f0*/  BSYNC B0 ;  /* 0x0000000000007941 */ /* 0x000fea0003800000 */
.L_x_594:
        /* <DEDUP_REMOVED lines=18> */
.L_x_597:
[----:B------:R-:W-:Y:S05]  /*2720*/  BSYNC B0 ;  /* 0x0000000000007941 */ /* 0x000fea0003800000 */
.L_x_596:
        /* <DEDUP_REMOVED lines=21> */
.L_x_599:
[----:B------:R-:W-:Y:S05]  /*2880*/  BSYNC B0 ;  /* 0x0000000000007941 */ /* 0x000fea0003800000 */
.L_x_598:
[----:B------:R-:W5:Y:S01]  /*2890*/  LDL R12, [R1+0x64] ;  /* 0x00006400010c7983 */ /* 0x000f620000100800 */
[----:B------:R-:W-:Y:S01]  /*28a0*/  UIMAD UR6, UR44, UR26, URZ ;  /* 0x0000001a2c0672a4 */ /* 0x000fe2000f8e023f */
[----:B-1----:R-:W-:Y:S01]  /*28b0*/  IMAD.WIDE.U32 R6, R5, UR28, R24 ;  /* 0x0000001c05067c25 */ /* 0x002fe2000f8e0018 */
[----:B------:R-:W-:Y:S01]  /*28c0*/  ULDC.64 UR20, c[0x0][0x260] ;  /* 0x0000980000147ab9 */ /* 0x000fe20000000a00 */
[----:B------:R1:W-:Y:S01]  /*28d0*/  @P1 STS [R0+0x6000], RZ ;  /* 0x006000ff00001388 */ /* 0x0003e20000000800 */
[----:B------:R-:W-:Y:S01]  /*28e0*/  UIMAD UR6, UR28, UR27, UR6 ;  /* 0x0000001b1c0672a4 */ /* 0x000fe2000f8e0206 */
[----:B------:R-:W-:Y:S01]  /*28f0*/  BSSY B0, `(.L_x_600) ;  /* 0x0000025000007945 */ /* 0x000fe20003800000 */
[----:B------:R-:W-:Y:S01]  /*2900*/  IADD3 R6, P3, R6, UR29, RZ ;  /* 0x0000001d06067c10 */ /* 0x000fe2000ff7e0ff */
[----:B------:R1:W-:Y:S03]  /*2910*/  @P1 STS [R0+0x6004], RZ ;  /* 0x006004ff00001388 */ /* 0x0003e60000000800 */
[----:B------:R-:W-:Y:S01]  /*2920*/  IMAD.U32 R5, RZ, RZ, UR6 ;  /* 0x00000006ff057e24 */ /* 0x000fe2000f8e00ff */
[----:B------:R1:W-:Y:S04]  /*2930*/  @P1 STS.64 [R0+0x6008], RZ ;  /* 0x006008ff00001388 */ /* 0x0003e80000000a00 */
[----:B------:R-:W-:Y:S01]  /*2940*/  IADD3.X R7, R7, UR32, R5, P3, !PT ;  /* 0x0000002007077c10 */ /* 0x000fe20009ffe405 */
[----:B------:R-:W-:-:S04]  /*2950*/  IMAD R5, R13, UR20, RZ ;  /* 0x000000140d057c24 */ /* 0x000fc8000f8e02ff */
[C---:B---3--:R-:W-:Y:S02]  /*2960*/  IMAD R11, R4.reuse, UR21, R5 ;  /* 0x00000015040b7c24 */ /* 0x048fe4000f8e0205 */
[----:B------:R-:W-:-:S04]  /*2970*/  IMAD.WIDE.U32 R4, R4, UR20, R6 ;  /* 0x0000001404047c25 */ /* 0x000fc8000f8e0006 */
[----:B------:R-:W-:Y:S02]  /*2980*/  IMAD.IADD R11, R5, 0x1, R11 ;  /* 0x00000001050b7824 */ /* 0x000fe400078e020b */
[C---:B-----5:R-:W-:Y:S01]  /*2990*/  VIADD R8, R12.reuse, 0x40 ;  /* 0x000000400c087836 */ /* 0x060fe20000000000 */
[C---:B------:R-:W-:Y:S02]  /*29a0*/  IADD3 R9, R12.reuse, 0x8, RZ ;  /* 0x000000080c097810 */ /* 0x040fe40007ffe0ff */
[----:B------:R-:W-:Y:S02]  /*29b0*/  IADD3 R10, R12, 0x48, RZ ;  /* 0x000000480c0a7810 */ /* 0x000fe40007ffe0ff */
[----:B------:R-:W-:Y:S02]  /*29c0*/  ISETP.GE.AND P5, PT, R9, UR5, PT ;  /* 0x0000000509007c0c */ /* 0x000fe4000bfa6270 */
[----:B------:R-:W-:Y:S02]  /*29d0*/  ISETP.GE.AND P4, PT, R8, UR5, PT ;  /* 0x0000000508007c0c */ /* 0x000fe4000bf86270 */
[----:B------:R-:W-:-:S02]  /*29e0*/  ISETP.GE.AND P6, PT, R12, UR5, PT ;  /* 0x000000050c007c0c */ /* 0x000fc4000bfc6270 */
        /* <DEDUP_REMOVED lines=21> */
.L_x_601:
[----:B------:R-:W-:Y:S05]  /*2b40*/  BSYNC B0 ;  /* 0x0000000000007941 */ /* 0x000fea0003800000 */
.L_x_600:
        /* <DEDUP_REMOVED lines=22> */
.L_x_603:
[----:B------:R-:W-:Y:S05]  /*2cb0*/  BSYNC B0 ;  /* 0x0000000000007941 */ /* 0x000fea0003800000 */
.L_x_602:
        /* <DEDUP_REMOVED lines=17> */
[----:B------:R-:W-:Y:S01]  /*2dd0*/  STL [R1+0x24], R19 ;  /* 0x0000241301007387 */ /* 0x000fe20000100800 */
[----:B------:R-:W-:Y:S01]  /*2de0*/  @UP1 ULDC.64 UR24, c[0x0][0x3d0] ;  /* 0x0000f40000181ab9 */ /* 0x000fe20000000a00 */
[----:B------:R-:W-:Y:S01]  /*2df0*/  @UP1 UMOV UR20, UR56 ;  /* 0x0000003800141c82 */ /* 0x000fe20008000000 */
[----:B------:R-:W-:Y:S01]  /*2e00*/  @UP1 UIMAD UR5, UR58, UR24, URZ ;  /* 0x000000183a0512a4 */ /* 0x000fe2000f8e023f */
[----:B------:R-:W2:Y:S01]  /*2e10*/  @!P6 LDG.E R14, desc[UR10][R4.64] ;  /* 0x0000000a040ee981 */ /* 0x000ea2000c1e1900 */
[----:B------:R-:W-:Y:S01]  /*2e20*/  @UP1 UMOV UR21, UR6 ;  /* 0x0000000600151c82 */ /* 0x000fe20008000000 */
[----:B------:R-:W-:Y:S01]  /*2e30*/  PLOP3.LUT P1, PT, PT, PT, UP1, 0x80, 0x0 ;  /* 0x000000000000781c */ /* 0x000fe20003f2f018 */
[----:B------:R-:W-:-:S04]  /*2e40*/  DEPBAR.LE SB0, 0x1 ;  /* 0x000080400000791a */ /* 0x000fc80000000000 */
[----:B------:R-:W3:Y:S01]  /*2e50*/  @!P5 LDG.E R13, desc[UR10][R4.64+0x20] ;  /* 0x0000200a040dd981 */ /* 0x000ee2000c1e1900 */
[----:B------:R-:W-:Y:S02]  /*2e60*/  @UP1 UIMAD.WIDE.U32 UR20, UR47, UR24, UR20 ;  /* 0x000000182f1412a5 */ /* 0x000fe4000f8e0014 */
[----:B------:R-:W-:Y:S01]  /*2e70*/  @UP1 UIMAD UR5, UR47, UR25, UR5 ;  /* 0x000000192f0512a4 */ /* 0x000fe2000f8e0205 */
[----:B------:R1:W4:Y:S01]  /*2e80*/  @!P4 LDG.E R11, desc[UR10][R4.64+0x100] ;  /* 0x0001000a040bc981 */ /* 0x000322000c1e1900 */
[----:B------:R-:W-:Y:S02]  /*2e90*/  @UP1 ULEA UR22, UP0, UR20, UR22, 0x2 ;  /* 0x0000001614161291 */ /* 0x000fe4000f80103f */
[----:B------:R-:W-:Y:S01]  /*2ea0*/  @UP1 UIADD3 UR5, UR21, UR5, URZ ;  /* 0x0000000515051290 */ /* 0x000fe2000fffe03f */
[----:B------:R5:W4:Y:S01]  /*2eb0*/  @!P3 LDG.E R9, desc[UR10][R6.64] ;  /* 0x0000000a0609b981 */ /* 0x000b22000c1e1900 */
[C---:B------:R-:W-:Y:S01]  /*2ec0*/  VIADD R148, R161.reuse, 0x1000 ;  /* 0x00001000a1947836 */ /* 0x040fe20000000000 */
[----:B------:R-:W-:Y:S01]  /*2ed0*/  CS2R R94, SRZ ;  /* 0x00000000005e7805 */ /* 0x000fe2000001ff00 */
[----:B------:R-:W-:Y:S01]  /*2ee0*/  @UP1 ULEA.HI.X UR23, UR20, UR23, UR5, 0x2, UP0 ;  /* 0x0000001714171291 */ /* 0x000fe200080f1405 */
[----:B------:R-:W-:Y:S06]  /*2ef0*/  BAR.SYNC.DEFER_BLOCKING 0x0 ;  /* 0x0000000000007b1d */ /* 0x000fec0000010000 */
[----:B------:R-:W-:Y:S01]  /*2f00*/  @UP1 ULDC UR5, c[0x0][0x2e8] ;  /* 0x0000ba0000051ab9 */ /* 0x000fe20000000800 */
[----:B------:R-:W-:Y:S01]  /*2f10*/  IMAD.SHL.U32 R154, R161, 0x2, RZ ;  /* 0x00000002a19a7824 */ /* 0x000fe200078e00ff */
        /* <DEDUP_REMOVED lines=9> */
[----:B-1----:R-:W-:Y:S01]  /*2fb0*/  IMAD.U32 R4, RZ, RZ, UR22 ;  /* 0x00000016ff047e24 */ /* 0x002fe2000f8e00ff */
[----:B------:R-:W-:Y:S01]  /*2fc0*/  CS2R R82, SRZ ;  /* 0x0000000000527805 */ /* 0x000fe2000001ff00 */
[----:B------:R-:W-:Y:S01]  /*2fd0*/  IMAD.U32 R5, RZ, RZ, UR23 ;  /* 0x00000017ff057e24 */ /* 0x000fe2000f8e00ff */
[----:B------:R-:W-:Y:S02]  /*2fe0*/  CS2R R80, SRZ ;  /* 0x0000000000507805 */ /* 0x000fe4000001ff00 */
[----:B------:R-:W-:Y:S02]  /*2ff0*/  CS2R R74, SRZ ;  /* 0x00000000004a7805 */ /* 0x000fe4000001ff00 */
[----:B------:R-:W-:-:S02]  /*3000*/  CS2R R72, SRZ ;  /* 0x0000000000487805 */ /* 0x000fc4000001ff00 */
[----:B------:R-:W-:Y:S01]  /*3010*/  CS2R R70, SRZ ;  /* 0x0000000000467805 */ /* 0x000fe2000001ff00 */
[----:B------:R1:W2:Y:S01]  /*3020*/  @P1 LDG.E R4, desc[UR10][R4.64] ;  /* 0x0000000a04041981 */ /* 0x0002a2000c1e1900 */
[----:B------:R-:W2:Y:S01]  /*3030*/  @P1 MUFU.RCP R0, UR5 ;  /* 0x0000000500001d08 */ /* 0x000ea20008001000 */
[----:B------:R-:W-:Y:S02]  /*3040*/  LEA.HI R3, R21, R22, RZ, 0x7 ;  /* 0x0000001615037211 */ /* 0x000fe400078f38ff */
[----:B------:R-:W-:Y:S01]  /*3050*/  CS2R R68, SRZ ;  /* 0x0000000000447805 */ /* 0x000fe2000001ff00 */
[----:B------:R-:W-:Y:S01]  /*3060*/  STL [R1+0x20], R18 ;  /* 0x0000201201007387 */ /* 0x000fe20000100800 */
[----:B------:R-:W-:Y:S01]  /*3070*/  USHF.L.U32 UR33, UR19, 0x3, URZ ;  /* 0x0000000313217899 */ /* 0x000fe2000800063f */
[----:B------:R-:W-:Y:S01]  /*3080*/  SHF.R.S32.HI R3, RZ, 0x7, R3 ;  /* 0x00000007ff037819 */ /* 0x000fe20000011403 */
[----:B------:R-:W-:Y:S01]  /*3090*/  USHF.L.U32 UR32, UR19, 0x4, URZ ;  /* 0x0000000413207899 */ /* 0x000fe2000800063f */
[----:B------:R-:W2:Y:S01]  /*30a0*/  LDSM.16.M88.4 R116, [R149+0x8000] ;  /* 0x008000009574783b */ /* 0x000ea20000000200 */
[----:B-----5:R-:W-:Y:S01]  /*30b0*/  SHF.L.U64.HI R7, R12, 0x2, R8 ;  /* 0x000000020c077819 */ /* 0x020fe20000010208 */
[----:B------:R-:W-:-:S02]  /*30c0*/  UIMAD UR31, UR19, 0x18, URZ ;  /* 0x00000018131f78a4 */ /* 0x000fc4000f8e023f */
[----:B------:R-:W2:Y:S01]  /*30d0*/  LDSM.16.M88.4 R120, [R149+0x8400] ;  /* 0x008400009578783b */ /* 0x000ea20000000200 */
[----:B------:R-:W-:Y:S02]  /*30e0*/  USHF.L.U32 UR30, UR19, 0x5, URZ ;  /* 0x00000005131e7899 */ /* 0x000fe4000800063f */
[----:B------:R-:W-:Y:S01]  /*30f0*/  UIMAD UR29, UR19, 0x28, URZ ;  /* 0x00000028131d78a4 */ /* 0x000fe2000f8e023f */
[----:B------:R-:W2:Y:S01]  /*3100*/  LDSM.16.M88.4 R124, [R149+0x8800] ;  /* 0x00880000957c783b */ /* 0x000ea20000000200 */
[----:B------:R-:W-:Y:S02]  /*3110*/  UIMAD UR28, UR19, 0x30, URZ ;  /* 0x00000030131c78a4 */ /* 0x000fe4000f8e023f */
[----:B------:R-:W-:Y:S01]  /*3120*/  UIMAD UR27, UR19, 0x38, URZ ;  /* 0x00000038131b78a4 */ /* 0x000fe2000f8e023f */
[----:B------:R-:W2:Y:S01]  /*3130*/  LDSM.16.M88.4 R128, [R149+0x8c00] ;  /* 0x008c00009580783b */ /* 0x000ea20000000200 */
[----:B------:R-:W-:Y:S01]  /*3140*/  USHF.L.U32 UR26, UR19, 0x6, URZ ;  /* 0x00000006131a7899 */ /* 0x000fe2000800063f */
[----:B------:R-:W-:-:S02]  /*3150*/  ULDC UR35, c[0x0][0x2d0] ;  /* 0x0000b40000237ab9 */ /* 0x000fc40000000800 */
[----:B------:R-:W2:Y:S01]  /*3160*/  LDSM.16.M88.4 R132, [R150+0x8000] ;  /* 0x008000009684783b */ /* 0x000ea20000000200 */
[----:B-1----:R-:W-:Y:S01]  /*3170*/  IMAD.SHL.U32 R5, R22, 0x2, RZ ;  /* 0x0000000216057824 */ /* 0x002fe200078e00ff */
[----:B------:R-:W-:Y:S02]  /*3180*/  UIADD3 UR18, -UR18, URZ, URZ ;  /* 0x0000003f12127290 */ /* 0x000fe4000fffe13f */
[----:B------:R-:W1:Y:S01]  /*3190*/  LDSM.16.M88.4 R136, [R150+0x8400] ;  /* 0x008400009688783b */ /* 0x000e620000000200 */
[----:B------:R-:W-:Y:S01]  /*31a0*/  ULDC UR8, c[0x0][0x2ec] ;  /* 0x0000bb0000087ab9 */ /* 0x000fe20000000800 */
[----:B------:R-:W-:Y:S02]  /*31b0*/  LOP3.LUT R5, R5, 0x6, RZ, 0xc0, !PT ;  /* 0x0000000605057812 */ /* 0x000fe400078ec0ff */
[----:B------:R-:W1:Y:S03]  /*31c0*/  LDSM.16.M88.4 R140, [R150+0x8800] ;  /* 0x00880000968c783b */ /* 0x000e660000000200 */
[----:B------:R-:W-:Y:S01]  /*31d0*/  IMAD R6, R3, 0x40, R5 ;  /* 0x0000004003067824 */ /* 0x000fe200078e0205 */
[----:B------:R-:W1:Y:S01]  /*31e0*/  LDSM.16.M88.4 R144, [R150+0x8c00] ;  /* 0x008c00009690783b */ /* 0x000e620000000200 */
[----:B------:R-:W-:-:S03]  /*31f0*/  IMAD.U32 R3, RZ, RZ, UR17 ;  /* 0x00000011ff037e24 */ /* 0x000fc6000f8e00ff */
[----:B------:R-:W-:Y:S01]  /*3200*/  STL [R1+0x48], R6 ;  /* 0x0000480601007387 */ /* 0x000fe20000100800 */
[----:B------:R-:W-:-:S05]  /*3210*/  IMAD R3, R3, 0x80, R6 ;  /* 0x0000008003037824 */ /* 0x000fca00078e0206 */
[----:B------:R-:W-:Y:S01]  /*3220*/  IADD3 R3, R12, -UR37, -R3 ;  /* 0x800000250c037c10 */ /* 0x000fe2000fffe803 */
[----:B------:R-:W-:Y:S01]  /*3230*/  VIADD R5, R156, 0x1000 ;  /* 0x000010009c057836 */ /* 0x000fe20000000000 */
[----:B------:R-:W-:Y:S01]  /*3240*/  SEL R148, R148, R161, !P0 ;  /* 0x000000a194947207 */ /* 0x000fe20004000000 */
[----:B------:R-:W-:Y:S01]  /*3250*/  UMOV UR5, URZ ;  /* 0x0000003f00057c82 */ /* 0x000fe20008000000 */
[----:B------:R-:W-:Y:S02]  /*3260*/  UIMAD UR25, UR19, 0x48, URZ ;  /* 0x00000048131978a4 */ /* 0x000fe4000f8e023f */
[----:B------:R-:W-:Y:S01]  /*3270*/  LEA R148, R148, UR4, 0x1 ;  /* 0x0000000494947c11 */ /* 0x000fe2000f8e08ff */
[----:B------:R-:W-:Y:S02]  /*3280*/  UIMAD UR24, UR19, 0x50, URZ ;  /* 0x00000050131878a4 */ /* 0x000fe4000f8e023f */
[----:B------:R-:W-:Y:S02]  /*3290*/  UIMAD UR23, UR19, 0x58, URZ ;  /* 0x00000058131778a4 */ /* 0x000fe4000f8e023f */
[----:B------:R-:W-:-:S02]  /*32a0*/  UIMAD UR22, UR19, 0x60, URZ ;  /* 0x00000060131678a4 */ /* 0x000fc4000f8e023f */
[----:B------:R-:W-:Y:S02]  /*32b0*/  UIMAD UR21, UR19, 0x68, URZ ;  /* 0x00000068131578a4 */ /* 0x000fe4000f8e023f */
[----:B------:R-:W-:Y:S02]  /*32c0*/  UIMAD UR20, UR19, 0x70, URZ ;  /* 0x00000070131478a4 */ /* 0x000fe4000f8e023f */
[----:B------:R-:W-:Y:S01]  /*32d0*/  UIMAD UR19, UR19, 0x78, URZ ;  /* 0x00000078131378a4 */ /* 0x000fe2000f8e023f */
[----:B--2---:R-:W-:Y:S01]  /*32e0*/  @P1 FMUL.FTZ R0, R4, R0 ;  /* 0x0000000004001220 */ /* 0x004fe20000410000 */
[----:B------:R-:W-:-:S04]  /*32f0*/  IMAD.SHL.U32 R4, R12, 0x4, RZ ;  /* 0x000000040c047824 */ /* 0x000fc800078e00ff */
[----:B------:R-:W-:Y:S01]  /*3300*/  @P1 R2UR UR6, R0 ;  /* 0x00000000000612ca */ /* 0x000fe200000e0000 */
[----:B------:R-:W-:Y:S01]  /*3310*/  VIADD R0, R12, 0xffffff80 ;  /* 0xffffff800c007836 */ /* 0x000fe20000000000 */
[----:B------:R2:W-:Y:S04]  /*3320*/  STL [R1+0x5c], R4 ;  /* 0x00005c0401007387 */ /* 0x0005e80000100800 */
[----:B------:R-:W-:Y:S04]  /*3330*/  STL [R1+0x40], R14 ;  /* 0x0000400e01007387 */ /* 0x000fe80000100800 */
[----:B---3--:R-:W-:Y:S04]  /*3340*/  STL [R1+0x44], R13 ;  /* 0x0000440d01007387 */ /* 0x008fe80000100800 */
[----:B----4-:R-:W-:Y:S04]  /*3350*/  STL [R1+0x38], R11 ;  /* 0x0000380b01007387 */ /* 0x010fe80000100800 */
[----:B------:R-:W-:Y:S01]  /*3360*/  STL [R1+0x3c], R9 ;  /* 0x00003c0901007387 */ /* 0x000fe20000100800 */
[----:B--2---:R-:W-:-:S04]  /*3370*/  SHF.R.S32.HI R4, RZ, 0x1f, R0 ;  /* 0x0000001fff047819 */ /* 0x004fc80000011400 */
[C---:B------:R-:W-:Y:S01]  /*3380*/  SHF.L.U64.HI R4, R0.reuse, 0x2, R4 ;  /* 0x0000000200047819 */ /* 0x040fe20000010204 */
[----:B------:R-:W-:Y:S04]  /*3390*/  STL [R1+0x58], R7 ;  /* 0x0000580701007387 */ /* 0x000fe80000100800 */
[----:B------:R2:W-:Y:S02]  /*33a0*/  STL [R1+0x54], R4 ;  /* 0x0000540401007387 */ /* 0x0005e40000100800 */
[----:B--2---:R-:W-:Y:S02]  /*33b0*/  IMAD.SHL.U32 R4, R0, 0x4, RZ ;  /* 0x0000000400047824 */ /* 0x004fe400078e00ff */
[----:B------:R-:W-:-:S03]  /*33c0*/  VIADD R0, R3, UR7 ;  /* 0x0000000703007c36 */ /* 0x000fc60008000000 */
[----:B------:R2:W-:Y:S04]  /*33d0*/  STL [R1+0x50], R4 ;  /* 0x0000500401007387 */ /* 0x0005e80000100800 */
[----:B------:R2:W-:Y:S04]  /*33e0*/  STL [R1+0x4c], R0 ;  /* 0x00004c0001007387 */ /* 0x0005e80000100800 */
[----:B------:R2:W-:Y:S01]  /*33f0*/  STL [R1+0x28], R162 ;  /* 0x000028a201007387 */ /* 0x0005e20000100800 */
[----:B------:R-:W-:Y:S01]  /*3400*/  SEL R3, R5, R156, !P0 ;  /* 0x0000009c05037207 */ /* 0x000fe20004000000 */
[----:B------:R-:W-:Y:S01]  /*3410*/  @UP1 UMOV UR5, UR6 ;  /* 0x0000000600051c82 */ /* 0x000fe20008000000 */
[----:B------:R-:W-:-:S02]  /*3420*/  ULDC UR6, c[0x0][0x39c] ;  /* 0x0000e70000067ab9 */ /* 0x000fc40000000800 */
[----:B-1----:R-:W-:-:S07]  /*3430*/  LEA R3, R3, UR4, 0x1 ;  /* 0x0000000403037c11 */ /* 0x002fce000f8e08ff */
.L_x_606:
[----:B------:R-:W0:Y:S01]  /*3440*/  LDGDEPBAR ;  /* 0x00000000000079af */ /* 0x000e220000000000 */
[----:B------:R-:W-:Y:S01]  /*3450*/  IMAD.IADD R112, R155, 0x1, R148 ;  /* 0x000000019b707824 */ /* 0x000fe200078e0294 */
[----:B------:R-:W-:Y:S06]  /*3460*/  USHF.L.U32 UR12, UR17, 0x7, URZ ;  /* 0x00000007110c7899 */ /* 0x000fec000800063f */
[----:B--2---:R-:W2:Y:S01]  /*3470*/  LDL R0, [R1+0x48] ;  /* 0x0000480001007983 */ /* 0x004ea20000100800 */
[----:B------:R-:W-:Y:S03]  /*3480*/  UIADD3 UR12, UR12, 0x80, URZ ;  /* 0x000000800c0c7890 */ /* 0x000fe6000fffe03f */
[----:B------:R-:W3:Y:S01]  /*3490*/  LDL R169, [R1+0x4c] ;  /* 0x00004c0001a97983 */ /* 0x000ee20000100800 */
[----:B------:R-:W-:Y:S03]  /*34a0*/  UISETP.GE.AND UP0, UPT, UR12, UR7, UPT ;  /* 0x000000070c00728c */ /* 0x000fe6000bf06270 */
[----:B------:R-:W4:Y:S04]  /*34b0*/  LDL R168, [R1+0x40] ;  /* 0x0000400001a87983 */ /* 0x000f280000100800 */
[----:B------:R-:W2:Y:S01]  /*34c0*/  LDL R167, [R1+0x44] ;  /* 0x0000440001a77983 */ /* 0x000ea20000100800 */
[----:B------:R-:W-:Y:S02]  /*34d0*/  PLOP3.LUT P0, PT, PT, PT, UP0, 0x80, 0x0 ;  /* 0x000000000000781c */ /* 0x000fe40003f0f008 */
[----:B------:R-:W-:Y:S01]  /*34e0*/  PLOP3.LUT P5, PT, PT, PT, UP0, 0x80, 0x0 ;  /* 0x000000000000781c */ /* 0x000fe20003faf008 */
[----:B------:R-:W-:Y:S01]  /*34f0*/  STL [R1+0xfc], R152 ;  /* 0x0000fc9801007387 */ /* 0x000fe20000100800 */
[----:B------:R-:W-:Y:S02]  /*3500*/  PLOP3.LUT P4, PT, PT, PT, UP0, 0x80, 0x0 ;  /* 0x000000000000781c */ /* 0x000fe40003f8f008 */
[----:B------:R-:W-:Y:S01]  /*3510*/  PLOP3.LUT P1, PT, PT, PT, UP0, 0x80, 0x0 ;  /* 0x000000000000781c */ /* 0x000fe20003f2f008 */
        /* <DEDUP_REMOVED lines=35> */
[----:B--2---:R-:W-:Y:S01]  /*3750*/  FSETP.NEU.FTZ.AND P3, PT, R167, -INF , PT ;  /* 0xff800000a700780b */ /* 0x004fe20003f7d000 */
        /* <DEDUP_REMOVED lines=47> */
[----:B------:R-:W2:Y:S01]  /*3a50*/  MUFU.TANH R166, R10 ;  /* 0x0000000a00a67308 */ /* 0x000ea20000002400 */
[----:B------:R-:W-:Y:S01]  /*3a60*/  FMUL.FTZ R19, R19, UR6 ;  /* 0x0000000613137c20 */ /* 0x000fe20008410000 */
[----:B------:R-:W-:Y:S08]  /*3a70*/  FMUL.FTZ R18, R18, UR6 ;  /* 0x0000000612127c20 */ /* 0x000ff00008410000 */
[----:B------:R-:W-:Y:S01]  /*3a80*/  MUFU.TANH R251, R9 ;  /* 0x0000000900fb7308 */ /* 0x000fe20000002400 */
[----:B-1----:R-:W-:Y:S09]  /*3a90*/  FMUL.FTZ R11, R168, 1.4426950216293334961 ;  /* 0x3fb8aa3ba80b7820 */ /* 0x002ff20000410000 */
[----:B------:R-:W1:Y:S01]  /*3aa0*/  MUFU.TANH R164, R14 ;  /* 0x0000000e00a47308 */ /* 0x000e620000002400 */
[----:B--2---:R-:W-:Y:S01]  /*3ab0*/  STL [R1+0x1c], R166 ;  /* 0x00001ca601007387 */ /* 0x004fe20000100800 */
[----:B------:R-:W-:Y:S03]  /*3ac0*/  FMUL.FTZ R10, R167, 1.4426950216293334961 ;  /* 0x3fb8aa3ba70a7820 */ /* 0x000fe60000410000 */
[----:B------:R-:W-:Y:S02]  /*3ad0*/  STL [R1+0x18], R165 ;  /* 0x000018a501007387 */ /* 0x000fe40000100800 */
[----:B------:R-:W-:Y:S03]  /*3ae0*/  FSEL R10, R10, RZ, P3 ;  /* 0x000000ff0a0a7208 */ /* 0x000fe60001800000 */
[----:B------:R-:W-:Y:S10]  /*3af0*/  MUFU.TANH R93, R16 ;  /* 0x00000010005d7308 */ /* 0x000ff40000002400 */
[----:B------:R-:W2:Y:S01]  /*3b00*/  MUFU.TANH R163, R15 ;  /* 0x0000000f00a37308 */ /* 0x000ea20000002400 */
[----:B-1----:R-:W-:Y:S09]  /*3b10*/  STL [R1+0x14], R164 ;  /* 0x000014a401007387 */ /* 0x002ff20000100800 */
[----:B------:R-:W-:Y:S10]  /*3b20*/  MUFU.TANH R223, R19 ;  /* 0x0000001300df7308 */ /* 0x000ff40000002400 */
[----:B------:R-:W-:Y:S01]  /*3b30*/  MUFU.TANH R151, R5 ;  /* 0x0000000500977308 */ /* 0x000fe20000002400 */
[----:B--2---:R-:W-:Y:S04]  /*3b40*/  STL [R1+0x10], R163 ;  /* 0x000010a301007387 */ /* 0x004fe80000100800 */
[----:B------:R-:W2:Y:S05]  /*3b50*/  LDL R14, [R1+0x38] ;  /* 0x00003800010e7983 */ /* 0x000eaa0000100800 */
[----:B------:R-:W-:Y:S01]  /*3b60*/  MUFU.TANH R228, R18 ;  /* 0x0000001200e47308 */ /* 0x000fe20000002400 */
[----:B------:R-:W3:Y:S09]  /*3b70*/  LDL R15, [R1+0x3c] ;  /* 0x00003c00010f7983 */ /* 0x000ef20000100800 */
[----:B------:R-:W1:Y:S10]  /*3b80*/  MUFU.TANH R69, R6 ;  /* 0x0000000600457308 */ /* 0x000e740000002400 */
[----:B------:R4:W1:Y:S10]  /*3b90*/  MUFU.TANH R68, R7 ;  /* 0x0000000700447308 */ /* 0x0008740000002400 */
[----:B------:R1:W-:Y:S10]  /*3ba0*/  MUFU.TANH R250, R12 ;  /* 0x0000000c00fa7308 */ /* 0x0003f40000002400 */
[----:B------:R1:W-:Y:S01]  /*3bb0*/  MUFU.TANH R252, R8 ;  /* 0x0000000800fc7308 */ /* 0x0003e20000002400 */
[----:B----4-:R-:W4:Y:S09]  /*3bc0*/  LDSM.16.M88.4 R4, [R150+0x6400] ;  /* 0x006400009604783b */ /* 0x010f320000000200 */
[----:B------:R4:W-:Y:S01]  /*3bd0*/  MUFU.TANH R247, R13 ;  /* 0x0000000d00f77308 */ /* 0x0009e20000002400 */
[----:B-1----:R-:W-:Y:S04]  /*3be0*/  IMAD.U32 R12, RZ, RZ, UR17 ;  /* 0x00000011ff0c7e24 */ /* 0x002fe8000f8e00ff */
[----:B------:R-:W-:Y:S05]  /*3bf0*/  IMAD R12, R12, 0x80, R0 ;  /* 0x000000800c0c7824 */ /* 0x000fea00078e0200 */
[----:B------:R-:W-:Y:S01]  /*3c00*/  MUFU.TANH R92, R17 ;  /* 0x00000011005c7308 */ /* 0x000fe20000002400 */
[----:B------:R-:W-:Y:S01]  /*3c10*/  @P0 VIADD R0, R12, 0x1 ;  /* 0x000000010c000836 */ /* 0x000fe20000000000 */
[----:B------:R-:W-:Y:S01]  /*3c20*/  FSETP.NEU.FTZ.AND P0, PT, R168, -INF , PT ;  /* 0xff800000a800780b */ /* 0x000fe20003f1d000 */
[----:B------:R-:W-:Y:S01]  /*3c30*/  IMAD.U32 R8, RZ, RZ, UR9 ;  /* 0x00000009ff087e24 */ /* 0x000fe2000f8e00ff */
[----:B------:R-:W-:Y:S02]  /*3c40*/  @P4 ISETP.GE.AND P4, PT, R12, UR7, PT ;  /* 0x000000070c004c0c */ /* 0x000fe4000bf86270 */
[----:B------:R-:W-:Y:S01]  /*3c50*/  @P5 ISETP.GE.AND P5, PT, R0, UR7, PT ;  /* 0x0000000700005c0c */ /* 0x000fe2000bfa6270 */
[----:B------:R-:W-:Y:S01]  /*3c60*/  IMAD R0, R8, 0x80, R169 ;  /* 0x0000008008007824 */ /* 0x000fe200078e02a9 */
[----:B------:R-:W-:Y:S03]  /*3c70*/  FSEL R11, R11, RZ, P0 ;  /* 0x000000ff0b0b7208 */ /* 0x000fe60000000000 */
[C---:B------:R-:W-:Y:S01]  /*3c80*/  VIADD R9, R0.reuse, 0xffffffff ;  /* 0xffffffff00097836 */ /* 0x040fe20000000000 */
[C---:B------:R-:W-:Y:S01]  /*3c90*/  IADD3 R8, R0.reuse, 0x8, RZ ;  /* 0x0000000800087810 */ /* 0x040fe20007ffe0ff */
[----:B----4-:R-:W-:Y:S03]  /*3ca0*/  VIADD R13, R0, 0x3f ;  /* 0x0000003f000d7836 */ /* 0x010fe60000000000 */
[----:B------:R-:W-:Y:S02]  /*3cb0*/  ISETP.GE.AND P2, PT, R8, RZ, PT ;  /* 0x000000ff0800720c */ /* 0x000fe40003f46270 */
[----:B------:R-:W-:Y:S01]  /*3cc0*/  ISETP.GE.AND P0, PT, R9, RZ, PT ;  /* 0x000000ff0900720c */ /* 0x000fe20003f06270 */
[-C--:B------:R-:W-:Y:S11]  /*3cd0*/  HMMA.16816.F32.BF16 R20, R104, R4.reuse, R20 ;  /* 0x000000046814723c */ /* 0x080ff60000041814 */
[C---:B------:R-:W-:Y:S01]  /*3ce0*/  @!P2 IADD3 R8, -R0.reuse, -0x8, RZ ;  /* 0xfffffff80008a810 */ /* 0x040fe20007ffe1ff */
[C---:B------:R-:W-:Y:S01]  /*3cf0*/  HMMA.16816.F32.BF16 R24, R112.reuse, R4, R24 ;  /* 0x000000047018723c */ /* 0x040fe20000041818 */
[----:B------:R-:W-:Y:S03]  /*3d00*/  PLOP3.LUT P2, PT, PT, PT, UP0, 0x80, 0x0 ;  /* 0x000000000000781c */ /* 0x000fe60003f4f008 */
[C---:B------:R-:W-:Y:S02]  /*3d10*/  @!P0 IADD3 R9, -R0.reuse, 0x1, RZ ;  /* 0x0000000100098810 */ /* 0x040fe40007ffe1ff */
[-C--:B------:R-:W-:Y:S01]  /*3d20*/  HMMA.16816.F32.BF16 R28, R112, R6.reuse, R28 ;  /* 0x00000006701c723c */ /* 0x080fe2000004181c */
[----:B------:R-:W-:Y:S04]  /*3d30*/  PLOP3.LUT P0, PT, PT, PT, UP0, 0x80, 0x0 ;  /* 0x000000000000781c */ /* 0x000fe80003f0f008 */
[----:B------:R-:W-:Y:S01]  /*3d40*/  VIADD R5, R0, 0x7 ;  /* 0x0000000700057836 */ /* 0x000fe20000000000 */
[----:B------:R-:W-:Y:S01]  /*3d50*/  IABS R4, R0 ;  /* 0x0000000000047213 */ /* 0x000fe20000000000 */
[C---:B------:R-:W-:Y:S04]  /*3d60*/  HMMA.16816.F32.BF16 R32, R104.reuse, R6, R32 ;  /* 0x000000066820723c */ /* 0x040fe80000041820 */
[----:B------:R-:W-:Y:S01]  /*3d70*/  ISETP.GE.AND P6, PT, R5, RZ, PT ;  /* 0x000000ff0500720c */ /* 0x000fe20003fc6270 */
[----:B------:R-:W-:Y:S01]  /*3d80*/  FMUL.FTZ R21, R21, UR6 ;  /* 0x0000000615157c20 */ /* 0x000fe20008410000 */
[----:B------:R-:W-:Y:S01]  /*3d90*/  FMUL.FTZ R20, R20, UR6 ;  /* 0x0000000614147c20 */ /* 0x000fe20008410000 */
[----:B------:R-:W-:Y:S01]  /*3da0*/  FMUL.FTZ R22, R22, UR6 ;  /* 0x0000000616167c20 */ /* 0x000fe20008410000 */
[----:B------:R-:W-:Y:S01]  /*3db0*/  FMUL.FTZ R23, R23, UR6 ;  /* 0x0000000617177c20 */ /* 0x000fe20008410000 */
[----:B------:R1:W-:Y:S02]  /*3dc0*/  MUFU.TANH R90, R21 ;  /* 0x00000015005a7308 */ /* 0x0003e40000002400 */
[----:B------:R-:W-:Y:S01]  /*3dd0*/  FMUL.FTZ R24, R24, UR6 ;  /* 0x0000000618187c20 */ /* 0x000fe20008410000 */
[----:B------:R-:W-:Y:S01]  /*3de0*/  FMUL.FTZ R26, R26, UR6 ;  /* 0x000000061a1a7c20 */ /* 0x000fe20008410000 */
[----:B------:R-:W-:Y:S01]  /*3df0*/  FMUL.FTZ R25, R25, UR6 ;  /* 0x0000000619197c20 */ /* 0x000fe20008410000 */
[----:B------:R-:W-:Y:S05]  /*3e00*/  FMUL.FTZ R27, R27, UR6 ;  /* 0x000000061b1b7c20 */ /* 0x000fea0008410000 */
[----:B------:R4:W-:Y:S01]  /*3e10*/  MUFU.TANH R221, R23 ;  /* 0x0000001700dd7308 */ /* 0x0009e20000002400 */
[----:B------:R-:W-:Y:S01]  /*3e20*/  @!P6 IADD3 R5, -R0, -0x7, RZ ;  /* 0xfffffff90005e810 */ /* 0x000fe20007ffe1ff */
[----:B------:R-:W-:Y:S01]  /*3e30*/  FMUL.FTZ R31, R31, UR6 ;  /* 0x000000061f1f7c20 */ /* 0x000fe20008410000 */
[----:B------:R-:W-:Y:S01]  /*3e40*/  FMUL.FTZ R30, R30, UR6 ;  /* 0x000000061e1e7c20 */ /* 0x000fe20008410000 */
[----:B------:R-:W-:Y:S01]  /*3e50*/  FMUL.FTZ R28, R28, UR6 ;  /* 0x000000061c1c7c20 */ /* 0x000fe20008410000 */
[----:B------:R-:W-:Y:S01]  /*3e60*/  I2FP.F32.S32 R100, R5 ;  /* 0x0000000500647245 */ /* 0x000fe20000201400 */
[----:B------:R-:W-:Y:S01]  /*3e70*/  FMUL.FTZ R29, R29, UR6 ;  /* 0x000000061d1d7c20 */ /* 0x000fe20008410000 */
[----:B------:R-:W-:Y:S03]  /*3e80*/  FMUL.FTZ R32, R32, UR6 ;  /* 0x0000000620207c20 */ /* 0x000fe60008410000 */
[----:B------:R4:W-:Y:S01]  /*3e90*/  MUFU.TANH R91, R20 ;  /* 0x00000014005b7308 */ /* 0x0009e20000002400 */
[----:B-1----:R-:W-:Y:S01]  /*3ea0*/  I2FP.F32.S32 R21, R4 ;  /* 0x0000000400157245 */ /* 0x002fe20000201400 */
[----:B------:R-:W-:Y:S01]  /*3eb0*/  FMUL.FTZ R33, R33, UR6 ;  /* 0x0000000621217c20 */ /* 0x000fe20008410000 */
[----:B------:R-:W-:Y:S01]  /*3ec0*/  FMUL.FTZ R34, R34, UR6 ;  /* 0x0000000622227c20 */ /* 0x000fe20008410000 */
[----:B------:R-:W-:Y:S02]  /*3ed0*/  FMUL.FTZ R35, R35, UR6 ;  /* 0x0000000623237c20 */ /* 0x000fe40008410000 */
[----:B------:R-:W-:Y:S04]  /*3ee0*/  FFMA.FTZ R4, R21, -UR5, R152 ;  /* 0x8000000515047c23 */ /* 0x000fe80008010098 */
[----:B------:R-:W-:Y:S01]  /*3ef0*/  MUFU.TANH R222, R22 ;  /* 0x0000001600de7308 */ /* 0x000fe20000002400 */
[----:B----4-:R-:W-:Y:S01]  /*3f00*/  I2FP.F32.S32 R23, R8 ;  /* 0x0000000800177245 */ /* 0x010fe20000201400 */
[----:B------:R-:W-:Y:S01]  /*3f10*/  VIADD R8, R0, 0x47 ;  /* 0x0000004700087836 */ /* 0x000fe20000000000 */
[----:B------:R-:W-:Y:S02]  /*3f20*/  @P1 FSEL R4, R4, -INF , !P4 ;  /* 0xff80000004041808 */ /* 0x000fe40006000000 */
[----:B------:R-:W-:Y:S01]  /*3f30*/  PLOP3.LUT P1, PT, PT, PT, UP0, 0x80, 0x0 ;  /* 0x000000000000781c */ /* 0x000fe20003f2f008 */
[----:B------:R-:W-:Y:S01]  /*3f40*/  FFMA.FTZ R5, R23, -UR5, R69 ;  /* 0x8000000517057c23 */ /* 0x000fe20008010045 */
[----:B------:R-:W-:Y:S03]  /*3f50*/  ISETP.GE.AND P6, PT, R8, RZ, PT ;  /* 0x000000ff0800720c */ /* 0x000fe60003fc6270 */
[----:B------:R-:W-:Y:S01]  /*3f60*/  MUFU.TANH R239, R24 ;  /* 0x0000001800ef7308 */ /* 0x000fe20000002400 */
[----:B------:R-:W-:Y:S01]  /*3f70*/  FFMA.FTZ R4, R4, UR8, -R11 ;  /* 0x0000000804047c23 */ /* 0x000fe2000801080b */
[----:B------:R-:W-:Y:S02]  /*3f80*/  I2FP.F32.S32 R20, R9 ;  /* 0x0000000900147245 */ /* 0x000fe40000201400 */
[----:B------:R-:W-:Y:S03]  /*3f90*/  @P2 FSEL R5, R5, -INF , !P4 ;  /* 0xff80000005052808 */ /* 0x000fe60006000000 */
[----:B------:R-:W-:Y:S03]  /*3fa0*/  FFMA.FTZ R9, R20, -UR5, R151 ;  /* 0x8000000514097c23 */ /* 0x000fe60008010097 */
[----:B------:R1:W-:Y:S01]  /*3fb0*/  MUFU.EX2 R99, R4 ;  /* 0x0000000400637308 */ /* 0x0003e20000000800 */
[----:B------:R-:W-:Y:S01]  /*3fc0*/  FFMA.FTZ R5, R5, UR8, -R10 ;  /* 0x0000000805057c23 */ /* 0x000fe2000801080a */
[----:B------:R-:W-:Y:S02]  /*3fd0*/  @P0 FSEL R9, R9, -INF , !P5 ;  /* 0xff80000009090808 */ /* 0x000fe40006800000 */
[----:B------:R-:W-:Y:S06]  /*3fe0*/  @!P6 IADD3 R8, -R0, -0x47, RZ ;  /* 0xffffffb90008e810 */ /* 0x000fec0007ffe1ff */
[----:B------:R-:W4:Y:S01]  /*3ff0*/  MUFU.TANH R26, R26 ;  /* 0x0000001a001a7308 */ /* 0x000f220000002400 */
[----:B------:R-:W-:Y:S01]  /*4000*/  FFMA.FTZ R9, R9, UR8, -R11 ;  /* 0x0000000809097c23 */ /* 0x000fe2000801080b */
[----:B------:R-:W-:Y:S08]  /*4010*/  ISETP.GE.AND P0, PT, R13, RZ, PT ;  /* 0x000000ff0d00720c */ /* 0x000ff00003f06270 */
[----:B------:R4:W-:Y:S01]  /*4020*/  MUFU.EX2 R3, R5 ;  /* 0x0000000500037308 */ /* 0x0009e20000000800 */
[----:B-1----:R-:W-:Y:S05]  /*4030*/  FFMA.FTZ R4, R100, -UR5, R68 ;  /* 0x8000000564047c23 */ /* 0x002fea0008010044 */
[----:B------:R-:W-:Y:S04]  /*4040*/  @P1 FSEL R4, R4, -INF , !P5 ;  /* 0xff80000004041808 */ /* 0x000fe80006800000 */
[----:B------:R-:W-:Y:S01]  /*4050*/  MUFU.TANH R238, R25 ;  /* 0x0000001900ee7308 */ /* 0x000fe20000002400 */
[----:B----4-:R-:W-:Y:S01]  /*4060*/  STL [R1+0xc], R26 ;  /* 0x00000c1a01007387 */ /* 0x010fe20000100800 */
[----:B------:R-:W-:Y:S02]  /*4070*/  @!P0 IADD3 R13, -R0, -0x3f, RZ ;  /* 0xffffffc1000d8810 */ /* 0x000fe40007ffe1ff */
[----:B------:R-:W-:Y:S06]  /*4080*/  PLOP3.LUT P0, PT, PT, PT, UP0, 0x80, 0x0 ;  /* 0x000000000000781c */ /* 0x000fec0003f0f008 */
[----:B------:R-:W-:Y:S01]  /*4090*/  MUFU.EX2 R98, R9 ;  /* 0x0000000900627308 */ /* 0x000fe20000000800 */
[----:B------:R-:W-:Y:S01]  /*40a0*/  FFMA.FTZ R5, R4, UR8, -R10 ;  /* 0x0000000804057c23 */ /* 0x000fe2000801080a */
[----:B------:R-:W-:Y:S05]  /*40b0*/  VIADD R4, R0, 0x40 ;  /* 0x0000004000047836 */ /* 0x000fea0000000000 */
[----:B------:R-:W-:Y:S03]  /*40c0*/  ISETP.GE.AND P1, PT, R4, RZ, PT ;  /* 0x000000ff0400720c */ /* 0x000fe60003f26270 */
[----:B------:R-:W1:Y:S10]  /*40d0*/  MUFU.TANH R25, R27 ;  /* 0x0000001b00197308 */ /* 0x000e740000002400 */
[----:B------:R4:W-:Y:S01]  /*40e0*/  MUFU.EX2 R2, R5 ;  /* 0x0000000500027308 */ /* 0x0009e20000000800 */
[C---:B------:R-:W-:Y:S02]  /*40f0*/  @!P1 IADD3 R4, -R0.reuse, -0x40, RZ ;  /* 0xffffffc000049810 */ /* 0x040fe40007ffe1ff */
[----:B------:R-:W-:Y:S07]  /*4100*/  PLOP3.LUT P1, PT, PT, PT, UP0, 0x80, 0x0 ;  /* 0x000000000000781c */ /* 0x000fee0003f2f008 */
[----:B------:R-:W-:Y:S01]  /*4110*/  MUFU.TANH R235, R28 ;  /* 0x0000001c00eb7308 */ /* 0x000fe20000002400 */
[----:B-1----:R-:W-:Y:S09]  /*4120*/  STL [R1+0x8], R25 ;  /* 0x0000081901007387 */ /* 0x002ff20000100800 */
[----:B------:R-:W-:Y:S01]  /*4130*/  MUFU.TANH R22, R31 ;  /* 0x0000001f00167308 */ /* 0x000fe20000002400 */
[C---:B----4-:R-:W-:Y:S05]  /*4140*/  VIADD R5, R0.reuse, 0x48 ;  /* 0x0000004800057836 */ /* 0x050fea0000000000 */
[----:B------:R-:W-:Y:S04]  /*4150*/  ISETP.GE.AND P2, PT, R5, RZ, PT ;  /* 0x000000ff0500720c */ /* 0x000fe80003f46270 */
[----:B------:R-:W1:Y:S10]  /*4160*/  MUFU.TANH R24, R30 ;  /* 0x0000001e00187308 */ /* 0x000e740000002400 */
[----:B------:R-:W-:Y:S01]  /*4170*/  MUFU.TANH R87, R32 ;  /* 0x0000002000577308 */ /* 0x000fe20000002400 */
[----:B------:R-:W-:Y:S02]  /*4180*/  @!P2 IADD3 R5, -R0, -0x48, RZ ;  /* 0xffffffb80005a810 */ /* 0x000fe40007ffe1ff */
[----:B------:R-:W-:Y:S02]  /*4190*/  PLOP3.LUT P2, PT, PT, PT, UP0, 0x80, 0x0 ;  /* 0x000000000000781c */ /* 0x000fe40003f4f008 */
[----:B------:R-:W-:Y:S05]  /*41a0*/  I2FP.F32.S32 R5, R5 ;  /* 0x0000000500057245 */ /* 0x000fea0000201400 */
[----:B------:R-:W4:Y:S01]  /*41b0*/  MUFU.TANH R234, R29 ;  /* 0x0000001d00ea7308 */ /* 0x000f220000002400 */
[----:B-1----:R-:W-:Y:S01]  /*41c0*/  STL [R1+0x4], R24 ;  /* 0x0000041801007387 */ /* 0x002fe20000100800 */
[----:B------:R-:W-:Y:S03]  /*41d0*/  FFMA.FTZ R5, R5, -UR5, R166 ;  /* 0x8000000505057c23 */ /* 0x000fe600080100a6 */
[----:B------:R-:W-:Y:S05]  /*41e0*/  STL [R1], R22 ;  /* 0x0000001601007387 */ /* 0x000fea0000100800 */
[----:B------:R-:W1:Y:S01]  /*41f0*/  MUFU.TANH R200, R34 ;  /* 0x0000002200c87308 */ /* 0x000e620000002400 */
[----:B------:R-:W4:Y:S01]  /*4200*/  LDL R108, [R1+0x5c] ;  /* 0x00005c00016c7983 */ /* 0x000f220000100800 */
[----:B------:R-:W-:Y:S02]  /*4210*/  @P2 FSEL R5, R5, -INF , !P4 ;  /* 0xff80000005052808 */ /* 0x000fe40006000000 */
[----:B------:R-:W-:Y:S06]  /*4220*/  PLOP3.LUT P2, PT, PT, PT, UP0, 0x80, 0x0 ;  /* 0x000000000000781c */ /* 0x000fec0003f4f008 */
[----:B------:R-:W1:Y:S10]  /*4230*/  MUFU.TANH R199, R35 ;  /* 0x0000002300c77308 */ /* 0x000e740000002400 */
[----:B------:R-:W1:Y:S01]  /*4240*/  MUFU.TANH R86, R33 ;  /* 0x0000002100567308 */ /* 0x000e620000002400 */
[C---:B--2---:R-:W-:Y:S01]  /*4250*/  FSETP.NEU.FTZ.AND P3, PT, R14.reuse, -INF , PT ;  /* 0xff8000000e00780b */ /* 0x044fe20003f7d000 */
[----:B------:R-:W-:Y:S01]  /*4260*/  FMUL.FTZ R9, R14, 1.4426950216293334961 ;  /* 0x3fb8aa3b0e097820 */ /* 0x000fe20000410000 */
[----:B------:R-:W-:Y:S01]  /*4270*/  I2FP.F32.S32 R14, R4 ;  /* 0x00000004000e7245 */ /* 0x000fe20000201400 */
[----:B---3--:R-:W-:Y:S03]  /*4280*/  FMUL.FTZ R17, R15, 1.4426950216293334961 ;  /* 0x3fb8aa3b0f117820 */ /* 0x008fe60000410000 */
[----:B------:R-:W-:Y:S01]  /*4290*/  FSEL R9, R9, RZ, P3 ;  /* 0x000000ff09097208 */ /* 0x000fe20001800000 */
[C---:B------:R-:W-:Y:S01]  /*42a0*/  FFMA.FTZ R4, R14.reuse, -UR5, R252 ;  /* 0x800000050e047c23 */ /* 0x040fe200080100fc */
[----:B------:R-:W-:Y:S01]  /*42b0*/  FSETP.NEU.FTZ.AND P3, PT, R15, -INF , PT ;  /* 0xff8000000f00780b */ /* 0x000fe20003f7d000 */
[----:B------:R-:W-:Y:S01]  /*42c0*/  FFMA.FTZ R14, R14, -UR5, R164 ;  /* 0x800000050e0e7c23 */ /* 0x000fe200080100a4 */
[----:B------:R-:W-:Y:S02]  /*42d0*/  I2FP.F32.S32 R15, R13 ;  /* 0x0000000d000f7245 */ /* 0x000fe40000201400 */
[----:B------:R-:W-:Y:S02]  /*42e0*/  @P1 FSEL R4, R4, -INF , !P4 ;  /* 0xff80000004041808 */ /* 0x000fe40006000000 */
[----:B------:R-:W-:Y:S01]  /*42f0*/  PLOP3.LUT P1, PT, PT, PT, UP0, 0x80, 0x0 ;  /* 0x000000000000781c */ /* 0x000fe20003f2f008 */
[----:B------:R-:W-:Y:S01]  /*4300*/  FFMA.FTZ R13, R15, -UR5, R251 ;  /* 0x800000050f0d7c23 */ /* 0x000fe200080100fb */
[----:B------:R-:W-:Y:S01]  /*4310*/  PLOP3.LUT P4, PT, PT, PT, UP0, 0x80, 0x0 ;  /* 0x000000000000781c */ /* 0x000fe20003f8f008 */
[----:B------:R-:W-:Y:S01]  /*4320*/  FFMA.FTZ R16, R4, UR8, -R9 ;  /* 0x0000000804107c23 */ /* 0x000fe20008010809 */
[----:B------:R-:W-:Y:S02]  /*4330*/  I2FP.F32.S32 R4, R8 ;  /* 0x0000000800047245 */ /* 0x000fe40000201400 */
[----:B------:R-:W-:Y:S01]  /*4340*/  FSEL R8, R17, RZ, P3 ;  /* 0x000000ff11087208 */ /* 0x000fe20001800000 */
[----:B------:R-:W-:Y:S01]  /*4350*/  MUFU.EX2 R232, R16 ;  /* 0x0000001000e87308 */ /* 0x000fe20000000800 */
[----:B------:R-:W-:Y:S01]  /*4360*/  @P0 FSEL R13, R13, -INF , !P5 ;  /* 0xff8000000d0d0808 */ /* 0x000fe20006800000 */
[----:B------:R-:W-:Y:S01]  /*4370*/  FFMA.FTZ R4, R4, -UR5, R165 ;  /* 0x8000000504047c23 */ /* 0x000fe200080100a5 */
[----:B------:R-:W-:Y:S01]  /*4380*/  PLOP3.LUT P3, PT, PT, PT, UP0, 0x80, 0x0 ;  /* 0x000000000000781c */ /* 0x000fe20003f6f008 */
[--C-:B------:R-:W-:Y:S02]  /*4390*/  FFMA.FTZ R5, R5, UR8, -R8.reuse ;  /* 0x0000000805057c23 */ /* 0x100fe40008010808 */
[----:B------:R-:W-:Y:S01]  /*43a0*/  FFMA.FTZ R13, R13, UR8, -R9 ;  /* 0x000000080d0d7c23 */ /* 0x000fe20008010809 */
[----:B------:R-:W-:Y:S03]  /*43b0*/  @P1 FSEL R4, R4, -INF , !P5 ;  /* 0xff80000004041808 */ /* 0x000fe60006800000 */
[----:B------:R2:W-:Y:S01]  /*43c0*/  MUFU.EX2 R249, R5 ;  /* 0x0000000500f97308 */ /* 0x0005e20000000800 */
[----:B------:R-:W-:Y:S02]  /*43d0*/  PLOP3.LUT P1, PT, PT, PT, UP0, 0x80, 0x0 ;  /* 0x000000000000781c */ /* 0x000fe40003f2f008 */
[----:B------:R-:W-:Y:S07]  /*43e0*/  PLOP3.LUT P5, PT, PT, PT, UP0, 0x80, 0x0 ;  /* 0x000000000000781c */ /* 0x000fee0003faf008 */
[----:B------:R3:W-:Y:S01]  /*43f0*/  MUFU.EX2 R231, R13 ;  /* 0x0000000d00e77308 */ /* 0x0007e20000000800 */
[----:B--2---:R-:W-:Y:S01]  /*4400*/  FFMA.FTZ R5, R4, UR8, -R8 ;  /* 0x0000000804057c23 */ /* 0x004fe20008010808 */
[----:B------:R-:W-:Y:S08]  /*4410*/  VIADD R4, R0, 0x38 ;  /* 0x0000003800047836 */ /* 0x000ff00000000000 */
[----:B------:R2:W-:Y:S01]  /*4420*/  MUFU.EX2 R248, R5 ;  /* 0x0000000500f87308 */ /* 0x0005e20000000800 */
[----:B------:R-:W-:Y:S01]  /*4430*/  ISETP.GE.AND P0, PT, R4, RZ, PT ;  /* 0x000000ff0400720c */ /* 0x000fe20003f06270 */
[C---:B---3--:R-:W-:Y:S01]  /*4440*/  @P3 VIADD R13, R12.reuse, 0x8 ;  /* 0x000000080c0d3836 */ /* 0x048fe20000000000 */
[----:B------:R-:W-:Y:S04]  /*4450*/  PLOP3.LUT P3, PT, PT, PT, UP0, 0x80, 0x0 ;  /* 0x000000000000781c */ /* 0x000fe80003f6f008 */
[----:B------:R-:W-:Y:S01]  /*4460*/  @P2 ISETP.GE.AND P2, PT, R13, UR7, PT ;  /* 0x000000070d002c0c */ /* 0x000fe2000bf46270 */
[----:B------:R-:W-:Y:S06]  /*4470*/  @P5 VIADD R13, R12, 0x9 ;  /* 0x000000090c0d5836 */ /* 0x000fec0000000000 */
[C---:B------:R-:W-:Y:S02]  /*4480*/  @!P0 IADD3 R4, -R0.reuse, -0x38, RZ ;  /* 0xffffffc800048810 */ /* 0x040fe40007ffe1ff */
[----:B------:R-:W-:Y:S01]  /*4490*/  @P4 ISETP.GE.AND P4, PT, R13, UR7, PT ;  /* 0x000000070d004c0c */ /* 0x000fe2000bf86270 */
[----:B------:R-:W-:Y:S01]  /*44a0*/  FFMA.FTZ R13, R15, -UR5, R163 ;  /* 0x800000050f0d7c23 */ /* 0x000fe200080100a3 */
[----:B------:R-:W-:Y:S01]  /*44b0*/  I2FP.F32.S32 R19, R4 ;  /* 0x0000000400137245 */ /* 0x000fe20000201400 */
[C---:B------:R-:W-:Y:S01]  /*44c0*/  VIADD R15, R0.reuse, 0xfffffff8 ;  /* 0xfffffff8000f7836 */ /* 0x040fe20000000000 */
[----:B--2---:R-:W-:Y:S02]  /*44d0*/  IADD3 R5, R0, 0x37, RZ ;  /* 0x0000003700057810 */ /* 0x004fe40007ffe0ff */
[----:B------:R-:W-:Y:S01]  /*44e0*/  @P3 FSEL R13, R13, -INF , !P4 ;  /* 0xff8000000d0d3808 */ /* 0x000fe20006000000 */
[----:B------:R-:W-:Y:S01]  /*44f0*/  FFMA.FTZ R4, R19, -UR5, R250 ;  /* 0x8000000513047c23 */ /* 0x000fe200080100fa */
[----:B------:R-:W-:Y:S02]  /*4500*/  ISETP.GE.AND P6, PT, R5, RZ, PT ;  /* 0x000000ff0500720c */ /* 0x000fe40003fc6270 */
[----:B------:R-:W-:Y:S01]  /*4510*/  PLOP3.LUT P0, PT, PT, PT, UP0, 0x80, 0x0 ;  /* 0x000000000000781c */ /* 0x000fe20003f0f008 */
[--C-:B------:R-:W-:Y:S01]  /*4520*/  FFMA.FTZ R13, R13, UR8, -R8.reuse ;  /* 0x000000080d0d7c23 */ /* 0x100fe20008010808 */
[----:B------:R-:W-:Y:S02]  /*4530*/  @P1 FSEL R4, R4, -INF , !P2 ;  /* 0xff80000004041808 */ /* 0x000fe40005000000 */
[----:B------:R-:W-:Y:S01]  /*4540*/  PLOP3.LUT P1, PT, PT, PT, UP0, 0x80, 0x0 ;  /* 0x000000000000781c */ /* 0x000fe20003f2f008 */
[----:B------:R2:W-:Y:S01]  /*4550*/  MUFU.EX2 R241, R13 ;  /* 0x0000000d00f17308 */ /* 0x0005e20000000800 */
[----:B------:R-:W-:Y:S01]  /*4560*/  PLOP3.LUT P3, PT, PT, PT, UP0, 0x80, 0x0 ;  /* 0x000000000000781c */ /* 0x000fe20003f6f008 */
[----:B------:R-:W-:Y:S04]  /*4570*/  FFMA.FTZ R4, R4, UR8, -R9 ;  /* 0x0000000804047c23 */ /* 0x000fe80008010809 */
[----:B------:R-:W-:Y:S04]  /*4580*/  @!P6 IADD3 R5, -R0, -0x37, RZ ;  /* 0xffffffc90005e810 */ /* 0x000fe80007ffe1ff */
[----:B------:R-:W-:Y:S01]  /*4590*/  MUFU.EX2 R227, R4 ;  /* 0x0000000400e37308 */ /* 0x000fe20000000800 */
[----:B------:R-:W-:Y:S02]  /*45a0*/  I2FP.F32.S32 R18, R5 ;  /* 0x0000000500127245 */ /* 0x000fe40000201400 */
[----:B------:R-:W-:Y:S02]  /*45b0*/  @P1 FSEL R14, R14, -INF , !P2 ;  /* 0xff8000000e0e1808 */ /* 0x000fe40005000000 */
[----:B------:R-:W-:Y:S01]  /*45c0*/  ISETP.GE.AND P1, PT, R15, RZ, PT ;  /* 0x000000ff0f00720c */ /* 0x000fe20003f26270 */
[----:B------:R-:W-:Y:S02]  /*45d0*/  FFMA.FTZ R5, R18, -UR5, R247 ;  /* 0x8000000512057c23 */ /* 0x000fe400080100f7 */
[----:B------:R-:W-:Y:S03]  /*45e0*/  FFMA.FTZ R14, R14, UR8, -R8 ;  /* 0x000000080e0e7c23 */ /* 0x000fe60008010808 */
[----:B------:R-:W-:Y:S01]  /*45f0*/  @P0 FSEL R5, R5, -INF , !P4 ;  /* 0xff80000005050808 */ /* 0x000fe20006000000 */
[----:B------:R3:W-:Y:S04]  /*4600*/  MUFU.EX2 R246, R14 ;  /* 0x0000000e00f67308 */ /* 0x0007e80000000800 */
[----:B------:R-:W-:Y:S02]  /*4610*/  FFMA.FTZ R5, R5, UR8, -R9 ;  /* 0x0000000805057c23 */ /* 0x000fe40008010809 */
[C---:B------:R-:W-:Y:S04]  /*4620*/  @!P1 IADD3 R15, -R0.reuse, 0x8, RZ ;  /* 0x00000008000f9810 */ /* 0x040fe80007ffe1ff */
[----:B------:R1:W-:Y:S01]  /*4630*/  MUFU.EX2 R224, R5 ;  /* 0x0000000500e07308 */ /* 0x0003e20000000800 */
[----:B------:R-:W-:Y:S02]  /*4640*/  PLOP3.LUT P1, PT, PT, PT, UP0, 0x80, 0x0 ;  /* 0x000000000000781c */ /* 0x000fe40003f2f008 */
[----:B------:R-:W-:Y:S05]  /*4650*/  I2FP.F32.S32 R17, R15 ;  /* 0x0000000f00117245 */ /* 0x000fea0000201400 */
[----:B--2---:R-:W-:Y:S01]  /*4660*/  FFMA.FTZ R13, R17, -UR5, R93 ;  /* 0x80000005110d7c23 */ /* 0x004fe2000801005d */
[----:B---3--:R-:W-:Y:S05]  /*4670*/  VIADD R14, R0, 0xfffffff7 ;  /* 0xfffffff7000e7836 */ /* 0x008fea0000000000 */
[----:B------:R-:W-:Y:S02]  /*4680*/  @P1 FSEL R13, R13, -INF , !P2 ;  /* 0xff8000000d0d1808 */ /* 0x000fe40005000000 */
[----:B------:R-:W-:Y:S01]  /*4690*/  ISETP.GE.AND P0, PT, R14, RZ, PT ;  /* 0x000000ff0e00720c */ /* 0x000fe20003f06270 */
[----:B-1----:R-:W1:Y:S01]  /*46a0*/  LDSM.16.M88.4 R4, [R150+0x6800] ;  /* 0x006800009604783b */ /* 0x002e620000000200 */
[----:B------:R-:W-:Y:S01]  /*46b0*/  PLOP3.LUT P1, PT, PT, PT, UP0, 0x80, 0x0 ;  /* 0x000000000000781c */ /* 0x000fe20003f2f008 */
[----:B------:R-:W-:Y:S04]  /*46c0*/  FFMA.FTZ R13, R13, UR8, -R11 ;  /* 0x000000080d0d7c23 */ /* 0x000fe8000801080b */
[----:B------:R2:W-:Y:S06]  /*46d0*/  MUFU.EX2 R97, R13 ;  /* 0x0000000d00617308 */ /* 0x0005ec0000000800 */
[----:B------:R-:W-:Y:S02]  /*46e0*/  @!P0 IADD3 R14, -R0, 0x9, RZ ;  /* 0x00000009000e8810 */ /* 0x000fe40007ffe1ff */
[----:B------:R-:W-:Y:S02]  /*46f0*/  PLOP3.LUT P0, PT, PT, PT, UP0, 0x80, 0x0 ;  /* 0x000000000000781c */ /* 0x000fe40003f0f008 */
[----:B------:R-:W-:Y:S01]  /*4700*/  I2FP.F32.S32 R16, R14 ;  /* 0x0000000e00107245 */ /* 0x000fe20000201400 */
[----:B------:R-:W-:Y:S04]  /*4710*/  FFMA.FTZ R14, R21, -UR5, R228 ;  /* 0x80000005150e7c23 */ /* 0x000fe800080100e4 */
[----:B------:R-:W-:Y:S01]  /*4720*/  FFMA.FTZ R15, R16, -UR5, R92 ;  /* 0x80000005100f7c23 */ /* 0x000fe2000801005c */
[----:B------:R-:W-:Y:S01]  /*4730*/  @P3 FSEL R14, R14, -INF , !P2 ;  /* 0xff8000000e0e3808 */ /* 0x000fe20005000000 */
[----:B--2---:R-:W-:Y:S01]  /*4740*/  FFMA.FTZ R13, R20, -UR5, R223 ;  /* 0x80000005140d7c23 */ /* 0x004fe200080100df */
[----:B------:R-:W-:Y:S02]  /*4750*/  PLOP3.LUT P2, PT, PT, PT, UP0, 0x80, 0x0 ;  /* 0x000000000000781c */ /* 0x000fe40003f4f008 */
[----:B------:R-:W-:Y:S01]  /*4760*/  PLOP3.LUT P3, PT, PT, PT, UP0, 0x80, 0x0 ;  /* 0x000000000000781c */ /* 0x000fe20003f6f008 */
[--C-:B------:R-:W-:Y:S01]  /*4770*/  FFMA.FTZ R14, R14, UR8, -R10.reuse ;  /* 0x000000080e0e7c23 */ /* 0x100fe2000801080a */
[----:B------:R-:W-:Y:S02]  /*4780*/  @P1 FSEL R13, R13, -INF , !P4 ;  /* 0xff8000000d0d1808 */ /* 0x000fe40006000000 */
[----:B------:R-:W-:Y:S01]  /*4790*/  @P0 FSEL R15, R15, -INF , !P4 ;  /* 0xff8000000f0f0808 */ /* 0x000fe20006000000 */
[----:B------:R2:W-:Y:S01]  /*47a0*/  MUFU.EX2 R190, R14 ;  /* 0x0000000e00be7308 */ /* 0x0005e20000000800 */
[----:B------:R-:W-:Y:S01]  /*47b0*/  PLOP3.LUT P1, PT, PT, PT, UP0, 0x80, 0x0 ;  /* 0x000000000000781c */ /* 0x000fe20003f2f008 */
[----:B------:R-:W-:Y:S01]  /*47c0*/  FFMA.FTZ R13, R13, UR8, -R10 ;  /* 0x000000080d0d7c23 */ /* 0x000fe2000801080a */
[----:B------:R-:W-:Y:S01]  /*47d0*/  PLOP3.LUT P0, PT, PT, PT, UP0, 0x80, 0x0 ;  /* 0x000000000000781c */ /* 0x000fe20003f0f008 */
[----:B------:R-:W-:Y:S01]  /*47e0*/  FFMA.FTZ R15, R15, UR8, -R11 ;  /* 0x000000080f0f7c23 */ /* 0x000fe2000801080b */
[----:B------:R-:W-:Y:S05]  /*47f0*/  PLOP3.LUT P4, PT, PT, PT, UP0, 0x80, 0x0 ;  /* 0x000000000000781c */ /* 0x000fea0003f8f008 */
[----:B------:R3:W-:Y:S01]  /*4800*/  MUFU.EX2 R189, R13 ;  /* 0x0000000d00bd7308 */ /* 0x0007e20000000800 */
[-C--:B-1----:R-:W-:Y:S06]  /*4810*/  HMMA.16816.F32.BF16 R36, R104, R4.reuse, R36 ;  /* 0x000000046824723c */ /* 0x082fec0000041824 */
[C---:B------:R-:W-:Y:S03]  /*4820*/  HMMA.16816.F32.BF16 R40, R112.reuse, R4, R40 ;  /* 0x000000047028723c */ /* 0x040fe60000041828 */
[----:B------:R1:W-:Y:S02]  /*4830*/  MUFU.EX2 R96, R15 ;  /* 0x0000000f00607308 */ /* 0x0003e40000000800 */
[----:B--2---:R-:W-:Y:S01]  /*4840*/  VIADD R14, R0, 0xfffffff0 ;  /* 0xfffffff0000e7836 */ /* 0x004fe20000000000 */
[-C--:B------:R-:W-:Y:S04]  /*4850*/  HMMA.16816.F32.BF16 R44, R112, R6.reuse, R44 ;  /* 0x00000006702c723c */ /* 0x080fe8000004182c */
[----:B------:R-:W-:Y:S01]  /*4860*/  ISETP.GE.AND P6, PT, R14, RZ, PT ;  /* 0x000000ff0e00720c */ /* 0x000fe20003fc6270 */
[----:B---3--:R-:W-:Y:S02]  /*4870*/  VIADD R13, R0, 0xffffffef ;  /* 0xffffffef000d7836 */ /* 0x008fe40000000000 */
[----:B------:R-:W-:Y:S01]  /*4880*/  FFMA.FTZ R5, R17, -UR5, R222 ;  /* 0x8000000511057c23 */ /* 0x000fe200080100de */
[----:B------:R-:W-:Y:S01]  /*4890*/  FFMA.FTZ R4, R16, -UR5, R221 ;  /* 0x8000000510047c23 */ /* 0x000fe200080100dd */
[C---:B------:R-:W-:Y:S04]  /*48a0*/  HMMA.16816.F32.BF16 R48, R104.reuse, R6, R48 ;  /* 0x000000066830723c */ /* 0x040fe80000041830 */
[----:B------:R-:W-:Y:S01]  /*48b0*/  ISETP.GE.AND P5, PT, R13, RZ, PT ;  /* 0x000000ff0d00720c */ /* 0x000fe20003fa6270 */
[----:B------:R-:W-:Y:S01]  /*48c0*/  FMUL.FTZ R36, R36, UR6 ;  /* 0x0000000624247c20 */ /* 0x000fe20008410000 */
[----:B-1----:R-:W-:Y:S01]  /*48d0*/  @P2 IADD3 R15, R12, 0x10, RZ ;  /* 0x000000100c0f2810 */ /* 0x002fe20007ffe0ff */
[----:B------:R-:W-:Y:S01]  /*48e0*/  FMUL.FTZ R38, R38, UR6 ;  /* 0x0000000626267c20 */ /* 0x000fe20008410000 */
[----:B------:R-:W-:Y:S01]  /*48f0*/  PLOP3.LUT P2, PT, PT, PT, UP0, 0x80, 0x0 ;  /* 0x000000000000781c */ /* 0x000fe20003f4f008 */
[----:B------:R-:W-:Y:S02]  /*4900*/  MUFU.TANH R83, R36 ;  /* 0x0000002400537308 */ /* 0x000fe40000002400 */
[----:B------:R-:W-:Y:S01]  /*4910*/  @!P6 IADD3 R14, -R0, 0x10, RZ ;  /* 0x00000010000ee810 */ /* 0x000fe20007ffe1ff */
[----:B------:R-:W-:Y:S01]  /*4920*/  FMUL.FTZ R37, R37, UR6 ;  /* 0x0000000625257c20 */ /* 0x000fe20008410000 */
[----:B------:R-:W-:Y:S01]  /*4930*/  FMUL.FTZ R40, R40, UR6 ;  /* 0x0000000628287c20 */ /* 0x000fe20008410000 */
[----:B------:R-:W-:Y:S01]  /*4940*/  FMUL.FTZ R42, R42, UR6 ;  /* 0x000000062a2a7c20 */ /* 0x000fe20008410000 */
[----:B------:R-:W-:Y:S01]  /*4950*/  I2FP.F32.S32 R21, R14 ;  /* 0x0000000e00157245 */ /* 0x000fe20000201400 */
[----:B------:R-:W-:Y:S03]  /*4960*/  FMUL.FTZ R43, R43, UR6 ;  /* 0x000000062b2b7c20 */ /* 0x000fe60008410000 */
[----:B------:R-:W1:Y:S01]  /*4970*/  MUFU.TANH R196, R38 ;  /* 0x0000002600c47308 */ /* 0x000e620000002400 */
[----:B------:R-:W-:Y:S01]  /*4980*/  @!P5 IADD3 R13, -R0, 0x11, RZ ;  /* 0x00000011000dd810 */ /* 0x000fe20007ffe1ff */
[----:B------:R-:W-:Y:S01]  /*4990*/  FMUL.FTZ R39, R39, UR6 ;  /* 0x0000000627277c20 */ /* 0x000fe20008410000 */
[----:B------:R-:W-:Y:S01]  /*49a0*/  @P1 ISETP.GE.AND P5, PT, R15, UR7, PT ;  /* 0x000000070f001c0c */ /* 0x000fe2000bfa6270 */
[----:B------:R-:W-:Y:S01]  /*49b0*/  @P4 VIADD R15, R12, 0x11 ;  /* 0x000000110c0f4836 */ /* 0x000fe20000000000 */
[----:B------:R-:W-:Y:S01]  /*49c0*/  I2FP.F32.S32 R20, R13 ;  /* 0x0000000d00147245 */ /* 0x000fe20000201400 */
[----:B------:R-:W-:Y:S01]  /*49d0*/  FFMA.FTZ R13, R21, -UR5, R91 ;  /* 0x80000005150d7c23 */ /* 0x000fe2000801005b */
[----:B------:R-:W-:Y:S03]  /*49e0*/  @P2 FSEL R5, R5, -INF , !P5 ;  /* 0xff80000005052808 */ /* 0x000fe60006800000 */
[----:B------:R-:W2:Y:S01]  /*49f0*/  MUFU.TANH R195, R39 ;  /* 0x0000002700c37308 */ /* 0x000ea20000002400 */
[----:B------:R-:W-:Y:S01]  /*4a00*/  PLOP3.LUT P1, PT, PT, PT, UP0, 0x80, 0x0 ;  /* 0x000000000000781c */ /* 0x000fe20003f2f008 */
[----:B------:R-:W-:Y:S01]  /*4a10*/  FFMA.FTZ R14, R20, -UR5, R90 ;  /* 0x80000005140e7c23 */ /* 0x000fe2000801005a */
[----:B------:R-:W-:Y:S01]  /*4a20*/  @P0 FSEL R13, R13, -INF , !P5 ;  /* 0xff8000000d0d0808 */ /* 0x000fe20006800000 */
[--C-:B------:R-:W-:Y:S01]  /*4a30*/  FFMA.FTZ R5, R5, UR8, -R10.reuse ;  /* 0x0000000805057c23 */ /* 0x100fe2000801080a */
[----:B------:R-:W-:Y:S01]  /*4a40*/  PLOP3.LUT P0, PT, PT, PT, UP0, 0x80, 0x0 ;  /* 0x000000000000781c */ /* 0x000fe20003f0f008 */
[----:B------:R-:W-:Y:S01]  /*4a50*/  FMUL.FTZ R48, R48, UR6 ;  /* 0x0000000630307c20 */ /* 0x000fe20008410000 */
[----:B------:R-:W-:Y:S03]  /*4a60*/  FMUL.FTZ R49, R49, UR6 ;  /* 0x0000000631317c20 */ /* 0x000fe60008410000 */
[----:B------:R3:W-:Y:S01]  /*4a70*/  MUFU.EX2 R184, R5 ;  /* 0x0000000500b87308 */ /* 0x0007e20000000800 */
[----:B------:R-:W-:Y:S01]  /*4a80*/  @P3 ISETP.GE.AND P3, PT, R15, UR7, PT ;  /* 0x000000070f003c0c */ /* 0x000fe2000bf66270 */
[--C-:B------:R-:W-:Y:S01]  /*4a90*/  FFMA.FTZ R13, R13, UR8, -R11.reuse ;  /* 0x000000080d0d7c23 */ /* 0x100fe2000801080b */
[----:B------:R-:W-:Y:S01]  /*4aa0*/  PLOP3.LUT P2, PT, PT, PT, UP0, 0x80, 0x0 ;  /* 0x000000000000781c */ /* 0x000fe20003f4f008 */
[----:B------:R-:W-:Y:S01]  /*4ab0*/  FMUL.FTZ R41, R41, UR6 ;  /* 0x0000000629297c20 */ /* 0x000fe20008410000 */
[----:B------:R-:W-:Y:S01]  /*4ac0*/  FMUL.FTZ R44, R44, UR6 ;  /* 0x000000062c2c7c20 */ /* 0x000fe20008410000 */
[----:B------:R-:W-:Y:S01]  /*4ad0*/  @P1 FSEL R14, R14, -INF , !P3 ;  /* 0xff8000000e0e1808 */ /* 0x000fe20005800000 */
[----:B------:R-:W-:Y:S03]  /*4ae0*/  FMUL.FTZ R45, R45, UR6 ;  /* 0x000000062d2d7c20 */ /* 0x000fe60008410000 */
[----:B------:R-:W2:Y:S01]  /*4af0*/  MUFU.TANH R82, R37 ;  /* 0x0000002500527308 */ /* 0x000ea20000002400 */
[----:B------:R-:W-:Y:S01]  /*4b00*/  FMUL.FTZ R46, R46, UR6 ;  /* 0x000000062e2e7c20 */ /* 0x000fe20008410000 */
[----:B------:R-:W-:Y:S01]  /*4b10*/  @P0 FSEL R4, R4, -INF , !P3 ;  /* 0xff80000004040808 */ /* 0x000fe20005800000 */
[----:B------:R-:W-:Y:S01]  /*4b20*/  FFMA.FTZ R14, R14, UR8, -R11 ;  /* 0x000000080e0e7c23 */ /* 0x000fe2000801080b */
[----:B------:R-:W-:Y:S01]  /*4b30*/  FMUL.FTZ R47, R47, UR6 ;  /* 0x000000062f2f7c20 */ /* 0x000fe20008410000 */
[----:B------:R-:W-:Y:S01]  /*4b40*/  PLOP3.LUT P4, PT, PT, PT, UP0, 0x80, 0x0 ;  /* 0x000000000000781c */ /* 0x000fe20003f8f008 */
[----:B------:R-:W-:Y:S01]  /*4b50*/  FMUL.FTZ R51, R51, UR6 ;  /* 0x0000000633337c20 */ /* 0x000fe20008410000 */
[----:B------:R-:W-:Y:S03]  /*4b60*/  FFMA.FTZ R4, R4, UR8, -R10 ;  /* 0x0000000804047c23 */ /* 0x000fe6000801080a */
[----:B------:R1:W-:Y:S01]  /*4b70*/  MUFU.EX2 R94, R14 ;  /* 0x0000000e005e7308 */ /* 0x0003e20000000800 */
[----:B------:R-:W-:Y:S01]  /*4b80*/  FMUL.FTZ R50, R50, UR6 ;  /* 0x0000000632327c20 */ /* 0x000fe20008410000 */
[C---:B---3--:R-:W-:Y:S05]  /*4b90*/  VIADD R5, R0.reuse, 0x30 ;  /* 0x0000003000057836 */ /* 0x048fea0000000000 */
[----:B------:R-:W-:Y:S03]  /*4ba0*/  ISETP.GE.AND P1, PT, R5, RZ, PT ;  /* 0x000000ff0500720c */ /* 0x000fe60003f26270 */
[----:B------:R-:W3:Y:S10]  /*4bb0*/  MUFU.TANH R220, R40 ;  /* 0x0000002800dc7308 */ /* 0x000ef40000002400 */
[----:B------:R2:W-:Y:S01]  /*4bc0*/  MUFU.EX2 R183, R4 ;  /* 0x0000000400b77308 */ /* 0x0005e20000000800 */
[----:B------:R-:W-:Y:S02]  /*4bd0*/  @!P1 IADD3 R5, -R0, -0x30, RZ ;  /* 0xffffffd000059810 */ /* 0x000fe40007ffe1ff */
[----:B------:R-:W-:Y:S07]  /*4be0*/  PLOP3.LUT P1, PT, PT, PT, UP0, 0x80, 0x0 ;  /* 0x000000000000781c */ /* 0x000fee0003f2f008 */
[----:B------:R-:W3:Y:S01]  /*4bf0*/  MUFU.TANH R240, R42 ;  /* 0x0000002a00f07308 */ /* 0x000ee20000002400 */
[----:B-1----:R-:W-:Y:S05]  /*4c00*/  I2FP.F32.S32 R14, R5 ;  /* 0x00000005000e7245 */ /* 0x002fea0000201400 */
[C---:B------:R-:W-:Y:S01]  /*4c10*/  FFMA.FTZ R5, R14.reuse, -UR5, R239 ;  /* 0x800000050e057c23 */ /* 0x040fe200080100ef */
[----:B------:R-:W-:Y:S03]  /*4c20*/  FFMA.FTZ R14, R14, -UR5, R24 ;  /* 0x800000050e0e7c23 */ /* 0x000fe60008010018 */
[----:B------:R1:W-:Y:S01]  /*4c30*/  MUFU.EX2 R95, R13 ;  /* 0x0000000d005f7308 */ /* 0x0003e20000000800 */
[----:B--2---:R-:W-:Y:S01]  /*4c40*/  VIADD R4, R0, 0x2f ;  /* 0x0000002f00047836 */ /* 0x004fe20000000000 */
[----:B------:R-:W-:Y:S02]  /*4c50*/  @P1 FSEL R5, R5, -INF , !P5 ;  /* 0xff80000005051808 */ /* 0x000fe40006800000 */
[----:B------:R-:W-:Y:S02]  /*4c60*/  PLOP3.LUT P1, PT, PT, PT, UP0, 0x80, 0x0 ;  /* 0x000000000000781c */ /* 0x000fe40003f2f008 */
[----:B------:R-:W-:Y:S04]  /*4c70*/  ISETP.GE.AND P0, PT, R4, RZ, PT ;  /* 0x000000ff0400720c */ /* 0x000fe80003f06270 */
[----:B------:R-:W-:Y:S10]  /*4c80*/  MUFU.TANH R237, R43 ;  /* 0x0000002b00ed7308 */ /* 0x000ff40000002400 */
[----:B------:R-:W-:Y:S01]  /*4c90*/  MUFU.TANH R78, R49 ;  /* 0x00000031004e7308 */ /* 0x000fe20000002400 */
[----:B------:R-:W-:Y:S02]  /*4ca0*/  @!P0 IADD3 R4, -R0, -0x2f, RZ ;  /* 0xffffffd100048810 */ /* 0x000fe40007ffe1ff */
[----:B------:R-:W-:Y:S07]  /*4cb0*/  PLOP3.LUT P0, PT, PT, PT, UP0, 0x80, 0x0 ;  /* 0x000000000000781c */ /* 0x000fee0003f0f008 */
[----:B------:R-:W2:Y:S01]  /*4cc0*/  MUFU.TANH R219, R41 ;  /* 0x0000002900db7308 */ /* 0x000ea20000002400 */
[----:B------:R-:W-:Y:S01]  /*4cd0*/  I2FP.F32.S32 R15, R4 ;  /* 0x00000004000f7245 */ /* 0x000fe20000201400 */
[--C-:B------:R-:W-:Y:S01]  /*4ce0*/  FFMA.FTZ R4, R5, UR8, -R9.reuse ;  /* 0x0000000805047c23 */ /* 0x100fe20008010809 */
[----:B------:R-:W-:Y:S03]  /*4cf0*/  FFMA.FTZ R5, R19, -UR5, R26 ;  /* 0x8000000513057c23 */ /* 0x000fe6000801001a */
[----:B-1----:R-:W-:Y:S04]  /*4d00*/  FFMA.FTZ R13, R15, -UR5, R238 ;  /* 0x800000050f0d7c23 */ /* 0x002fe800080100ee */
[----:B------:R1:W-:Y:S01]  /*4d10*/  MUFU.EX2 R204, R4 ;  /* 0x0000000400cc7308 */ /* 0x0003e20000000800 */
[----:B------:R-:W-:Y:S02]  /*4d20*/  @P2 FSEL R5, R5, -INF , !P5 ;  /* 0xff80000005052808 */ /* 0x000fe40006800000 */
[----:B------:R-:W-:Y:S02]  /*4d30*/  @P0 FSEL R13, R13, -INF , !P3 ;  /* 0xff8000000d0d0808 */ /* 0x000fe40005800000 */
[----:B------:R-:W-:Y:S01]  /*4d40*/  PLOP3.LUT P2, PT, PT, PT, UP0, 0x80, 0x0 ;  /* 0x000000000000781c */ /* 0x000fe20003f4f008 */
[--C-:B------:R-:W-:Y:S01]  /*4d50*/  FFMA.FTZ R5, R5, UR8, -R8.reuse ;  /* 0x0000000805057c23 */ /* 0x100fe20008010808 */
[----:B------:R-:W-:Y:S03]  /*4d60*/  PLOP3.LUT P5, PT, PT, PT, UP0, 0x80, 0x0 ;  /* 0x000000000000781c */ /* 0x000fe60003faf008 */
[----:B------:R-:W2:Y:S01]  /*4d70*/  MUFU.TANH R208, R44 ;  /* 0x0000002c00d07308 */ /* 0x000ea20000002400 */
[----:B------:R-:W-:Y:S09]  /*4d80*/  FFMA.FTZ R13, R13, UR8, -R9 ;  /* 0x000000080d0d7c23 */ /* 0x000ff20008010809 */
[----:B------:R4:W-:Y:S01]  /*4d90*/  MUFU.EX2 R230, R5 ;  /* 0x0000000500e67308 */ /* 0x0009e20000000800 */
[----:B-1----:R-:W-:Y:S05]  /*4da0*/  FFMA.FTZ R4, R18, -UR5, R25 ;  /* 0x8000000512047c23 */ /* 0x002fea0008010019 */
[----:B------:R-:W-:Y:S04]  /*4db0*/  @P1 FSEL R4, R4, -INF , !P3 ;  /* 0xff80000004041808 */ /* 0x000fe80005800000 */
[----:B------:R-:W1:Y:S01]  /*4dc0*/  MUFU.TANH R207, R45 ;  /* 0x0000002d00cf7308 */ /* 0x000e620000002400 */
[----:B------:R-:W-:Y:S02]  /*4dd0*/  PLOP3.LUT P1, PT, PT, PT, UP0, 0x80, 0x0 ;  /* 0x000000000000781c */ /* 0x000fe40003f2f008 */
[----:B------:R-:W-:Y:S07]  /*4de0*/  PLOP3.LUT P3, PT, PT, PT, UP0, 0x80, 0x0 ;  /* 0x000000000000781c */ /* 0x000fee0003f6f008 */
[----:B------:R3:W-:Y:S01]  /*4df0*/  MUFU.EX2 R203, R13 ;  /* 0x0000000d00cb7308 */ /* 0x0007e20000000800 */
[----:B----4-:R-:W-:Y:S01]  /*4e00*/  FFMA.FTZ R5, R4, UR8, -R8 ;  /* 0x0000000804057c23 */ /* 0x010fe20008010808 */
[----:B------:R-:W-:Y:S05]  /*4e10*/  VIADD R4, R0, 0x28 ;  /* 0x0000002800047836 */ /* 0x000fea0000000000 */
[----:B------:R-:W-:Y:S03]  /*4e20*/  ISETP.GE.AND P0, PT, R4, RZ, PT ;  /* 0x000000ff0400720c */ /* 0x000fe60003f06270 */
[----:B------:R-:W4:Y:S10]  /*4e30*/  MUFU.TANH R236, R46 ;  /* 0x0000002e00ec7308 */ /* 0x000f340000002400 */
[----:B------:R2:W-:Y:S01]  /*4e40*/  MUFU.EX2 R229, R5 ;  /* 0x0000000500e57308 */ /* 0x0005e20000000800 */
[----:B---3--:R-:W-:Y:S01]  /*4e50*/  @P3 VIADD R13, R12, 0x18 ;  /* 0x000000180c0d3836 */ /* 0x008fe20000000000 */
[----:B------:R-:W-:Y:S02]  /*4e60*/  PLOP3.LUT P3, PT, PT, PT, UP0, 0x80, 0x0 ;  /* 0x000000000000781c */ /* 0x000fe40003f6f008 */
[----:B------:R-:W-:Y:S02]  /*4e70*/  @!P0 IADD3 R4, -R0, -0x28, RZ ;  /* 0xffffffd800048810 */ /* 0x000fe40007ffe1ff */
[----:B------:R-:W-:Y:S04]  /*4e80*/  @P2 ISETP.GE.AND P2, PT, R13, UR7, PT ;  /* 0x000000070d002c0c */ /* 0x000fe8000bf46270 */
[----:B------:R-:W3:Y:S01]  /*4e90*/  MUFU.TANH R233, R47 ;  /* 0x0000002f00e97308 */ /* 0x000ee20000002400 */
[----:B------:R-:W-:Y:S02]  /*4ea0*/  I2FP.F32.S32 R19, R4 ;  /* 0x0000000400137245 */ /* 0x000fe40000201400 */
[----:B------:R-:W-:Y:S02]  /*4eb0*/  @P5 IADD3 R13, R12, 0x19, RZ ;  /* 0x000000190c0d5810 */ /* 0x000fe40007ffe0ff */
[----:B------:R-:W-:Y:S01]  /*4ec0*/  PLOP3.LUT P0, PT, PT, PT, UP0, 0x80, 0x0 ;  /* 0x000000000000781c */ /* 0x000fe20003f0f008 */
[----:B------:R-:W-:Y:S01]  /*4ed0*/  FFMA.FTZ R4, R19, -UR5, R235 ;  /* 0x8000000513047c23 */ /* 0x000fe200080100eb */
[----:B------:R-:W-:Y:S03]  /*4ee0*/  @P4 ISETP.GE.AND P4, PT, R13, UR7, PT ;  /* 0x000000070d004c0c */ /* 0x000fe6000bf86270 */
[----:B------:R-:W3:Y:S01]  /*4ef0*/  MUFU.TANH R79, R48 ;  /* 0x00000030004f7308 */ /* 0x000ee20000002400 */
[----:B------:R-:W-:Y:S01]  /*4f00*/  FFMA.FTZ R13, R15, -UR5, R22 ;  /* 0x800000050f0d7c23 */ /* 0x000fe20008010016 */
[----:B------:R-:W-:Y:S01]  /*4f10*/  VIADD R15, R0, 0xffffffe8 ;  /* 0xffffffe8000f7836 */ /* 0x000fe20000000000 */
[----:B------:R-:W-:Y:S01]  /*4f20*/  @P1 FSEL R4, R4, -INF , !P2 ;  /* 0xff80000004041808 */ /* 0x000fe20005000000 */
[----:B--2---:R-:W-:Y:S01]  /*4f30*/  VIADD R5, R0, 0x27 ;  /* 0x0000002700057836 */ /* 0x004fe20000000000 */
[----:B------:R-:W-:Y:S02]  /*4f40*/  PLOP3.LUT P1, PT, PT, PT, UP0, 0x80, 0x0 ;  /* 0x000000000000781c */ /* 0x000fe40003f2f008 */
[----:B------:R-:W-:Y:S03]  /*4f50*/  @P3 FSEL R13, R13, -INF , !P4 ;  /* 0xff8000000d0d3808 */ /* 0x000fe60006000000 */
[----:B------:R-:W2:Y:S01]  /*4f60*/  MUFU.TANH R178, R51 ;  /* 0x0000003300b27308 */ /* 0x000ea20000002400 */
[----:B------:R-:W-:Y:S01]  /*4f70*/  ISETP.GE.AND P6, PT, R5, RZ, PT ;  /* 0x000000ff0500720c */ /* 0x000fe20003fc6270 */
[----:B------:R-:W-:Y:S01]  /*4f80*/  FFMA.FTZ R4, R4, UR8, -R9 ;  /* 0x0000000804047c23 */ /* 0x000fe20008010809 */
[----:B------:R-:W-:Y:S01]  /*4f90*/  PLOP3.LUT P3, PT, PT, PT, UP0, 0x80, 0x0 ;  /* 0x000000000000781c */ /* 0x000fe20003f6f008 */
[--C-:B------:R-:W-:Y:S06]  /*4fa0*/  FFMA.FTZ R13, R13, UR8, -R8.reuse ;  /* 0x000000080d0d7c23 */ /* 0x100fec0008010808 */
[----:B------:R1:W-:Y:S01]  /*4fb0*/  MUFU.EX2 R225, R13 ;  /* 0x0000000d00e17308 */ /* 0x0003e20000000800 */
[----:B------:R-:W-:Y:S02]  /*4fc0*/  @P1 FSEL R14, R14, -INF , !P2 ;  /* 0xff8000000e0e1808 */ /* 0x000fe40005000000 */
[----:B------:R-:W-:Y:S02]  /*4fd0*/  ISETP.GE.AND P1, PT, R15, RZ, PT ;  /* 0x000000ff0f00720c */ /* 0x000fe40003f26270 */
[----:B------:R-:W-:Y:S01]  /*4fe0*/  @!P6 IADD3 R5, -R0, -0x27, RZ ;  /* 0xffffffd90005e810 */ /* 0x000fe20007ffe1ff */
[----:B------:R-:W-:Y:S04]  /*4ff0*/  FFMA.FTZ R14, R14, UR8, -R8 ;  /* 0x000000080e0e7c23 */ /* 0x000fe80008010808 */
[----:B------:R-:W2:Y:S01]  /*5000*/  MUFU.TANH R179, R50 ;  /* 0x0000003200b37308 */ /* 0x000ea20000002400 */
[----:B------:R-:W-:Y:S05]  /*5010*/  I2FP.F32.S32 R18, R5 ;  /* 0x0000000500127245 */ /* 0x000fea0000201400 */
[----:B------:R-:W-:Y:S04]  /*5020*/  FFMA.FTZ R5, R18, -UR5, R234 ;  /* 0x8000000512057c23 */ /* 0x000fe800080100ea */
[----:B------:R4:W-:Y:S01]  /*5030*/  MUFU.EX2 R226, R14 ;  /* 0x0000000e00e27308 */ /* 0x0009e20000000800 */
[C---:B------:R-:W-:Y:S02]  /*5040*/  @!P1 IADD3 R15, -R0.reuse, 0x18, RZ ;  /* 0x00000018000f9810 */ /* 0x040fe40007ffe1ff */
[----:B------:R-:W-:Y:S02]  /*5050*/  PLOP3.LUT P1, PT, PT, PT, UP0, 0x80, 0x0 ;  /* 0x000000000000781c */ /* 0x000fe40003f2f008 */
[----:B------:R-:W-:Y:S02]  /*5060*/  I2FP.F32.S32 R17, R15 ;  /* 0x0000000f00117245 */ /* 0x000fe40000201400 */
[----:B------:R-:W-:Y:S03]  /*5070*/  @P0 FSEL R5, R5, -INF , !P4 ;  /* 0xff80000005050808 */ /* 0x000fe60006000000 */
[----:B------:R-:W-:Y:S01]  /*5080*/  MUFU.EX2 R198, R4 ;  /* 0x0000000400c67308 */ /* 0x000fe20000000800 */
[----:B-1----:R-:W-:Y:S01]  /*5090*/  FFMA.FTZ R13, R17, -UR5, R87 ;  /* 0x80000005110d7c23 */ /* 0x002fe20008010057 */
[----:B------:R-:W-:Y:S08]  /*50a0*/  FFMA.FTZ R5, R5, UR8, -R9 ;  /* 0x0000000805057c23 */ /* 0x000ff00008010809 */
[----:B------:R1:W-:Y:S01]  /*50b0*/  MUFU.EX2 R197, R5 ;  /* 0x0000000500c57308 */ /* 0x0003e20000000800 */
[----:B----4-:R-:W-:Y:S01]  /*50c0*/  VIADD R14, R0, 0xffffffe7 ;  /* 0xffffffe7000e7836 */ /* 0x010fe20000000000 */
[----:B------:R-:W-:Y:S02]  /*50d0*/  @P1 FSEL R13, R13, -INF , !P2 ;  /* 0xff8000000d0d1808 */ /* 0x000fe40005000000 */
[----:B------:R-:W-:Y:S02]  /*50e0*/  PLOP3.LUT P1, PT, PT, PT, UP0, 0x80, 0x0 ;  /* 0x000000000000781c */ /* 0x000fe40003f2f008 */
[----:B------:R-:W-:Y:S01]  /*50f0*/  ISETP.GE.AND P0, PT, R14, RZ, PT ;  /* 0x000000ff0e00720c */ /* 0x000fe20003f06270 */
[----:B------:R-:W-:Y:S04]  /*5100*/  FFMA.FTZ R13, R13, UR8, -R11 ;  /* 0x000000080d0d7c23 */ /* 0x000fe8000801080b */
[----:B------:R4:W-:Y:S01]  /*5110*/  MUFU.EX2 R89, R13 ;  /* 0x0000000d00597308 */ /* 0x0009e20000000800 */
[----:B-1----:R-:W1:Y:S07]  /*5120*/  LDSM.16.M88.4 R4, [R150+0x6c00] ;  /* 0x006c00009604783b */ /* 0x002e6e0000000200 */
[----:B------:R-:W-:Y:S02]  /*5130*/  @!P0 IADD3 R14, -R0, 0x19, RZ ;  /* 0x00000019000e8810 */ /* 0x000fe40007ffe1ff */
[----:B------:R-:W-:Y:S02]  /*5140*/  PLOP3.LUT P0, PT, PT, PT, UP0, 0x80, 0x0 ;  /* 0x000000000000781c */ /* 0x000fe40003f0f008 */
[----:B------:R-:W-:Y:S01]  /*5150*/  I2FP.F32.S32 R16, R14 ;  /* 0x0000000e00107245 */ /* 0x000fe20000201400 */
[----:B------:R-:W-:Y:S01]  /*5160*/  FFMA.FTZ R14, R21, -UR5, R200 ;  /* 0x80000005150e7c23 */ /* 0x000fe200080100c8 */
[----:B----4-:R-:W-:Y:S04]  /*5170*/  FFMA.FTZ R13, R20, -UR5, R199 ;  /* 0x80000005140d7c23 */ /* 0x010fe800080100c7 */
[----:B------:R-:W-:Y:S01]  /*5180*/  @P3 FSEL R14, R14, -INF , !P2 ;  /* 0xff8000000e0e3808 */ /* 0x000fe20005000000 */
[----:B------:R-:W-:Y:S01]  /*5190*/  FFMA.FTZ R15, R16, -UR5, R86 ;  /* 0x80000005100f7c23 */ /* 0x000fe20008010056 */
[----:B------:R-:W-:Y:S02]  /*51a0*/  PLOP3.LUT P2, PT, PT, PT, UP0, 0x80, 0x0 ;  /* 0x000000000000781c */ /* 0x000fe40003f4f008 */
[----:B------:R-:W-:Y:S01]  /*51b0*/  @P1 FSEL R13, R13, -INF , !P4 ;  /* 0xff8000000d0d1808 */ /* 0x000fe20006000000 */
[--C-:B------:R-:W-:Y:S01]  /*51c0*/  FFMA.FTZ R14, R14, UR8, -R10.reuse ;  /* 0x000000080e0e7c23 */ /* 0x100fe2000801080a */
[----:B------:R-:W-:Y:S02]  /*51d0*/  @P0 FSEL R15, R15, -INF , !P4 ;  /* 0xff8000000f0f0808 */ /* 0x000fe40006000000 */
[----:B------:R-:W-:Y:S01]  /*51e0*/  PLOP3.LUT P0, PT, PT, PT, UP0, 0x80, 0x0 ;  /* 0x000000000000781c */ /* 0x000fe20003f0f008 */
[----:B------:R4:W-:Y:S01]  /*51f0*/  MUFU.EX2 R172, R14 ;  /* 0x0000000e00ac7308 */ /* 0x0009e20000000800 */
[----:B------:R-:W-:Y:S01]  /*5200*/  FFMA.FTZ R13, R13, UR8, -R10 ;  /* 0x000000080d0d7c23 */ /* 0x000fe2000801080a */
[----:B------:R-:W-:Y:S01]  /*5210*/  FFMA.FTZ R15, R15, UR8, -R11 ;  /* 0x000000080f0f7c23 */ /* 0x000fe2000801080b */
[----:B------:R-:W-:Y:S02]  /*5220*/  PLOP3.LUT P1, PT, PT, PT, UP0, 0x80, 0x0 ;  /* 0x000000000000781c */ /* 0x000fe40003f2f008 */
[----:B------:R-:W-:Y:S02]  /*5230*/  PLOP3.LUT P4, PT, PT, PT, UP0, 0x80, 0x0 ;  /* 0x000000000000781c */ /* 0x000fe40003f8f008 */
[----:B------:R-:W-:Y:S03]  /*5240*/  PLOP3.LUT P3, PT, PT, PT, UP0, 0x80, 0x0 ;  /* 0x000000000000781c */ /* 0x000fe60003f6f008 */
[----:B------:R3:W-:Y:S10]  /*5250*/  MUFU.EX2 R171, R13 ;  /* 0x0000000d00ab7308 */ /* 0x0007f40000000800 */
[----:B------:R2:W-:Y:S01]  /*5260*/  MUFU.EX2 R88, R15 ;  /* 0x0000000f00587308 */ /* 0x0005e20000000800 */
[----:B----4-:R-:W-:Y:S01]  /*5270*/  VIADD R14, R0, 0xffffffe0 ;  /* 0xffffffe0000e7836 */ /* 0x010fe20000000000 */
[-C--:B-1----:R-:W-:Y:S04]  /*5280*/  HMMA.16816.F32.BF16 R52, R104, R4.reuse, R52 ;  /* 0x000000046834723c */ /* 0x082fe80000041834 */
[----:B------:R-:W-:Y:S01]  /*5290*/  ISETP.GE.AND P6, PT, R14, RZ, PT ;  /* 0x000000ff0e00720c */ /* 0x000fe20003fc6270 */
[C---:B---3--:R-:W-:Y:S01]  /*52a0*/  VIADD R13, R0.reuse, 0xffffffdf ;  /* 0xffffffdf000d7836 */ /* 0x048fe20000000000 */
[C---:B------:R-:W-:Y:S04]  /*52b0*/  HMMA.16816.F32.BF16 R56, R112.reuse, R4, R56 ;  /* 0x000000047038723c */ /* 0x040fe80000041838 */
[----:B------:R-:W-:Y:S02]  /*52c0*/  ISETP.GE.AND P5, PT, R13, RZ, PT ;  /* 0x000000ff0d00720c */ /* 0x000fe40003fa6270 */
[-C--:B------:R-:W-:Y:S05]  /*52d0*/  HMMA.16816.F32.BF16 R60, R112, R6.reuse, R60 ;  /* 0x00000006703c723c */ /* 0x080fea000004183c */
[----:B------:R-:W-:Y:S01]  /*52e0*/  @!P6 IADD3 R14, -R0, 0x20, RZ ;  /* 0x00000020000ee810 */ /* 0x000fe20007ffe1ff */
[----:B--2---:R-:W-:Y:S01]  /*52f0*/  @P2 VIADD R15, R12, 0x20 ;  /* 0x000000200c0f2836 */ /* 0x004fe20000000000 */
[----:B------:R-:W-:Y:S01]  /*5300*/  PLOP3.LUT P2, PT, PT, PT, UP0, 0x80, 0x0 ;  /* 0x000000000000781c */ /* 0x000fe20003f4f008 */
[----:B------:R-:W-:Y:S01]  /*5310*/  FFMA.FTZ R5, R17, -UR5, R196 ;  /* 0x8000000511057c23 */ /* 0x000fe200080100c4 */
[----:B------:R-:W-:Y:S01]  /*5320*/  PLOP3.LUT P6, PT, PT, PT, UP0, 0x80, 0x0 ;  /* 0x000000000000781c */ /* 0x000fe20003fcf008 */
[----:B------:R-:W-:Y:S04]  /*5330*/  HMMA.16816.F32.BF16 R64, R104, R6, R64 ;  /* 0x000000066840723c */ /* 0x000fe80000041840 */
[----:B------:R-:W-:Y:S01]  /*5340*/  @!P5 IADD3 R13, -R0, 0x21, RZ ;  /* 0x00000021000dd810 */ /* 0x000fe20007ffe1ff */
[----:B------:R-:W-:Y:S01]  /*5350*/  FFMA.FTZ R4, R16, -UR5, R195 ;  /* 0x8000000510047c23 */ /* 0x000fe200080100c3 */
[----:B------:R-:W-:Y:S01]  /*5360*/  I2FP.F32.S32 R22, R14 ;  /* 0x0000000e00167245 */ /* 0x000fe20000201400 */
[----:B------:R-:W-:Y:S01]  /*5370*/  VIADD R7, R0, 0xffffffcf ;  /* 0xffffffcf00077836 */ /* 0x000fe20000000000 */
[----:B------:R-:W-:Y:S02]  /*5380*/  I2FP.F32.S32 R21, R13 ;  /* 0x0000000d00157245 */ /* 0x000fe40000201400 */
[----:B------:R-:W-:Y:S01]  /*5390*/  @P1 ISETP.GE.AND P5, PT, R15, UR7, PT ;  /* 0x000000070f001c0c */ /* 0x000fe2000bfa6270 */
[----:B------:R-:W-:Y:S01]  /*53a0*/  FFMA.FTZ R13, R22, -UR5, R83 ;  /* 0x80000005160d7c23 */ /* 0x000fe20008010053 */
[----:B------:R-:W-:Y:S01]  /*53b0*/  @P4 VIADD R15, R12, 0x21 ;  /* 0x000000210c0f4836 */ /* 0x000fe20000000000 */
[----:B------:R-:W-:Y:S01]  /*53c0*/  PLOP3.LUT P1, PT, PT, PT, UP0, 0x80, 0x0 ;  /* 0x000000000000781c */ /* 0x000fe20003f2f008 */
[----:B------:R-:W-:Y:S01]  /*53d0*/  FFMA.FTZ R14, R21, -UR5, R82 ;  /* 0x80000005150e7c23 */ /* 0x000fe20008010052 */
[----:B------:R-:W-:Y:S01]  /*53e0*/  @P2 FSEL R5, R5, -INF , !P5 ;  /* 0xff80000005052808 */ /* 0x000fe20006800000 */
[C---:B------:R-:W-:Y:S01]  /*53f0*/  VIADD R16, R0.reuse, 0xffffffc8 ;  /* 0xffffffc800107836 */ /* 0x040fe20000000000 */
[----:B------:R-:W-:Y:S01]  /*5400*/  @P0 FSEL R13, R13, -INF , !P5 ;  /* 0xff8000000d0d0808 */ /* 0x000fe20006800000 */
[----:B------:R-:W-:Y:S01]  /*5410*/  VIADD R17, R0, 0xffffffc7 ;  /* 0xffffffc700117836 */ /* 0x000fe20000000000 */
[----:B------:R-:W-:Y:S01]  /*5420*/  PLOP3.LUT P0, PT, PT, PT, UP0, 0x80, 0x0 ;  /* 0x000000000000781c */ /* 0x000fe20003f0f008 */
[--C-:B------:R-:W-:Y:S01]  /*5430*/  FFMA.FTZ R5, R5, UR8, -R10.reuse ;  /* 0x0000000805057c23 */ /* 0x100fe2000801080a */
[----:B------:R-:W-:Y:S01]  /*5440*/  FMUL.FTZ R60, R60, UR6 ;  /* 0x000000063c3c7c20 */ /* 0x000fe20008410000 */
[----:B------:R-:W-:Y:S01]  /*5450*/  FMUL.FTZ R62, R62, UR6 ;  /* 0x000000063e3e7c20 */ /* 0x000fe20008410000 */
[----:B------:R-:W-:Y:S01]  /*5460*/  FMUL.FTZ R61, R61, UR6 ;  /* 0x000000063d3d7c20 */ /* 0x000fe20008410000 */
[----:B------:R1:W-:Y:S01]  /*5470*/  MUFU.EX2 R168, R5 ;  /* 0x0000000500a87308 */ /* 0x0003e20000000800 */
[----:B------:R-:W-:Y:S01]  /*5480*/  @P3 ISETP.GE.AND P3, PT, R15, UR7, PT ;  /* 0x000000070f003c0c */ /* 0x000fe2000bf66270 */
[--C-:B------:R-:W-:Y:S01]  /*5490*/  FFMA.FTZ R13, R13, UR8, -R11.reuse ;  /* 0x000000080d0d7c23 */ /* 0x100fe2000801080b */
[----:B------:R-:W-:Y:S01]  /*54a0*/  PLOP3.LUT P2, PT, PT, PT, UP0, 0x80, 0x0 ;  /* 0x000000000000781c */ /* 0x000fe20003f4f008 */
[----:B------:R-:W-:Y:S01]  /*54b0*/  FMUL.FTZ R64, R64, UR6 ;  /* 0x0000000640407c20 */ /* 0x000fe20008410000 */
[----:B------:R-:W-:Y:S01]  /*54c0*/  @P1 FSEL R14, R14, -INF , !P3 ;  /* 0xff8000000e0e1808 */ /* 0x000fe20005800000 */
[----:B------:R-:W-:Y:S01]  /*54d0*/  FMUL.FTZ R65, R65, UR6 ;  /* 0x0000000641417c20 */ /* 0x000fe20008410000 */
[----:B------:R-:W-:Y:S03]  /*54e0*/  FMUL.FTZ R67, R67, UR6 ;  /* 0x0000000643437c20 */ /* 0x000fe60008410000 */
[----:B------:R-:W-:Y:S01]  /*54f0*/  MUFU.EX2 R85, R13 ;  /* 0x0000000d00557308 */ /* 0x000fe20000000800 */
[----:B------:R-:W-:Y:S01]  /*5500*/  @P0 FSEL R4, R4, -INF , !P3 ;  /* 0xff80000004040808 */ /* 0x000fe20005800000 */
[----:B------:R-:W-:Y:S01]  /*5510*/  FFMA.FTZ R14, R14, UR8, -R11 ;  /* 0x000000080e0e7c23 */ /* 0x000fe2000801080b */
[----:B------:R-:W-:Y:S01]  /*5520*/  FMUL.FTZ R66, R66, UR6 ;  /* 0x0000000642427c20 */ /* 0x000fe20008410000 */
[----:B------:R-:W-:Y:S01]  /*5530*/  FMUL.FTZ R63, R63, UR6 ;  /* 0x000000063f3f7c20 */ /* 0x000fe20008410000 */
[----:B------:R-:W-:Y:S01]  /*5540*/  FMUL.FTZ R53, R53, UR6 ;  /* 0x0000000635357c20 */ /* 0x000fe20008410000 */
[----:B------:R-:W-:Y:S01]  /*5550*/  FFMA.FTZ R4, R4, UR8, -R10 ;  /* 0x0000000804047c23 */ /* 0x000fe2000801080a */
[----:B------:R-:W-:Y:S03]  /*5560*/  FMUL.FTZ R52, R52, UR6 ;  /* 0x0000000634347c20 */ /* 0x000fe60008410000 */
[----:B------:R2:W-:Y:S01]  /*5570*/  MUFU.EX2 R84, R14 ;  /* 0x0000000e00547308 */ /* 0x0005e20000000800 */
[----:B------:R-:W-:Y:S02]  /*5580*/  IMAD.U32 R104, RZ, RZ, UR4 ;  /* 0x00000004ff687e24 */ /* 0x000fe4000f8e00ff */
[----:B------:R-:W-:Y:S01]  /*5590*/  FMUL.FTZ R56, R56, UR6 ;  /* 0x0000000638387c20 */ /* 0x000fe20008410000 */
[----:B------:R-:W-:Y:S01]  /*55a0*/  FMUL.FTZ R58, R58, UR6 ;  /* 0x000000063a3a7c20 */ /* 0x000fe20008410000 */
[----:B------:R-:W-:Y:S01]  /*55b0*/  FMUL.FTZ R57, R57, UR6 ;  /* 0x0000000639397c20 */ /* 0x000fe20008410000 */
[----:B------:R-:W-:Y:S01]  /*55c0*/  FMUL.FTZ R59, R59, UR6 ;  /* 0x000000063b3b7c20 */ /* 0x000fe20008410000 */
[----:B------:R-:W-:Y:S01]  /*55d0*/  IADD3 R104, R154, 0x4000, R104 ;  /* 0x000040009a687810 */ /* 0x000fe20007ffe068 */
[----:B------:R-:W-:Y:S02]  /*55e0*/  FMUL.FTZ R55, R55, UR6 ;  /* 0x0000000637377c20 */ /* 0x000fe40008410000 */
[----:B------:R-:W3:Y:S01]  /*55f0*/  MUFU.TANH R72, R53 ;  /* 0x0000003500487308 */ /* 0x000ee20000002400 */
[----:B------:R-:W-:Y:S01]  /*5600*/  FMUL.FTZ R54, R54, UR6 ;  /* 0x0000000636367c20 */ /* 0x000fe20008410000 */
[----:B-1----:R-:W-:Y:S01]  /*5610*/  IADD3 R5, R0, 0x20, RZ ;  /* 0x0000002000057810 */ /* 0x002fe20007ffe0ff */
[----:B------:R-:W-:Y:S01]  /*5620*/  IMAD.IADD R104, R104, 0x1, R155 ;  /* 0x0000000168687824 */ /* 0x000fe200078e029b */
[----:B------:R-:W-:Y:S02]  /*5630*/  PLOP3.LUT P4, PT, PT, PT, UP0, 0x80, 0x0 ;  /* 0x000000000000781c */ /* 0x000fe40003f8f008 */
[----:B------:R-:W-:Y:S04]  /*5640*/  ISETP.GE.AND P1, PT, R5, RZ, PT ;  /* 0x000000ff0500720c */ /* 0x000fe80003f26270 */
[----:B------:R1:W-:Y:S10]  /*5650*/  MUFU.EX2 R167, R4 ;  /* 0x0000000400a77308 */ /* 0x0003f40000000800 */
[----:B------:R-:W-:Y:S01]  /*5660*/  MUFU.TANH R175, R55 ;  /* 0x0000003700af7308 */ /* 0x000fe20000002400 */
[C---:B------:R-:W-:Y:S02]  /*5670*/  @!P1 IADD3 R5, -R0.reuse, -0x20, RZ ;  /* 0xffffffe000059810 */ /* 0x040fe40007ffe1ff */
[----:B------:R-:W-:Y:S02]  /*5680*/  PLOP3.LUT P1, PT, PT, PT, UP0, 0x80, 0x0 ;  /* 0x000000000000781c */ /* 0x000fe40003f2f008 */
[----:B--2---:R-:W-:Y:S05]  /*5690*/  I2FP.F32.S32 R14, R5 ;  /* 0x00000005000e7245 */ /* 0x004fea0000201400 */
[----:B------:R-:W-:Y:S01]  /*56a0*/  MUFU.TANH R188, R60 ;  /* 0x0000003c00bc7308 */ /* 0x000fe20000002400 */
[----:B-1----:R-:W-:Y:S02]  /*56b0*/  VIADD R4, R0, 0x1f ;  /* 0x0000001f00047836 */ /* 0x002fe40000000000 */
[----:B------:R-:W-:Y:S03]  /*56c0*/  FFMA.FTZ R5, R14, -UR5, R220 ;  /* 0x800000050e057c23 */ /* 0x000fe600080100dc */
[----:B------:R-:W-:Y:S04]  /*56d0*/  ISETP.GE.AND P0, PT, R4, RZ, PT ;  /* 0x000000ff0400720c */ /* 0x000fe80003f06270 */
[----:B------:R-:W1:Y:S01]  /*56e0*/  MUFU.TANH R73, R52 ;  /* 0x0000003400497308 */ /* 0x000e620000002400 */
[----:B------:R-:W-:Y:S02]  /*56f0*/  @P1 FSEL R5, R5, -INF , !P5 ;  /* 0xff80000005051808 */ /* 0x000fe40006800000 */
[----:B------:R-:W-:Y:S07]  /*5700*/  PLOP3.LUT P1, PT, PT, PT, UP0, 0x80, 0x0 ;  /* 0x000000000000781c */ /* 0x000fee0003f2f008 */
[----:B------:R-:W2:Y:S01]  /*5710*/  MUFU.TANH R176, R54 ;  /* 0x0000003600b07308 */ /* 0x000ea20000002400 */
[----:B------:R-:W-:Y:S02]  /*5720*/  @!P0 IADD3 R4, -R0, -0x1f, RZ ;  /* 0xffffffe100048810 */ /* 0x000fe40007ffe1ff */
[----:B------:R-:W-:Y:S02]  /*5730*/  PLOP3.LUT P0, PT, PT, PT, UP0, 0x80, 0x0 ;  /* 0x000000000000781c */ /* 0x000fe40003f0f008 */
[----:B------:R-:W-:Y:S01]  /*5740*/  I2FP.F32.S32 R15, R4 ;  /* 0x00000004000f7245 */ /* 0x000fe20000201400 */
[----:B------:R-:W-:Y:S01]  /*5750*/  FFMA.FTZ R4, R5, UR8, -R9 ;  /* 0x0000000805047c23 */ /* 0x000fe20008010809 */
[----:B------:R-:W-:Y:S03]  /*5760*/  FFMA.FTZ R5, R19, -UR5, R240 ;  /* 0x8000000513057c23 */ /* 0x000fe600080100f0 */
[----:B------:R-:W-:Y:S01]  /*5770*/  MUFU.TANH R191, R56 ;  /* 0x0000003800bf7308 */ /* 0x000fe20000002400 */
[----:B------:R-:W-:Y:S01]  /*5780*/  FFMA.FTZ R13, R15, -UR5, R219 ;  /* 0x800000050f0d7c23 */ /* 0x000fe200080100db */
[----:B------:R-:W-:Y:S02]  /*5790*/  @P2 FSEL R5, R5, -INF , !P5 ;  /* 0xff80000005052808 */ /* 0x000fe40006800000 */
[----:B------:R-:W-:Y:S06]  /*57a0*/  PLOP3.LUT P2, PT, PT, PT, UP0, 0x80, 0x0 ;  /* 0x000000000000781c */ /* 0x000fec0003f4f008 */
[----:B------:R4:W-:Y:S01]  /*57b0*/  MUFU.EX2 R182, R4 ;  /* 0x0000000400b67308 */ /* 0x0009e20000000800 */
[--C-:B------:R-:W-:Y:S01]  /*57c0*/  FFMA.FTZ R5, R5, UR8, -R8.reuse ;  /* 0x0000000805057c23 */ /* 0x100fe20008010808 */
[----:B------:R-:W-:Y:S05]  /*57d0*/  @P0 FSEL R13, R13, -INF , !P3 ;  /* 0xff8000000d0d0808 */ /* 0x000fea0005800000 */
[----:B------:R-:W-:Y:S03]  /*57e0*/  FFMA.FTZ R13, R13, UR8, -R9 ;  /* 0x000000080d0d7c23 */ /* 0x000fe60008010809 */
[----:B------:R3:W-:Y:S10]  /*57f0*/  MUFU.EX2 R202, R5 ;  /* 0x0000000500ca7308 */ /* 0x0007f40000000800 */
[----:B------:R1:W-:Y:S01]  /*5800*/  MUFU.EX2 R181, R13 ;  /* 0x0000000d00b57308 */ /* 0x0003e20000000800 */
[----:B----4-:R-:W-:Y:S05]  /*5810*/  FFMA.FTZ R4, R18, -UR5, R237 ;  /* 0x8000000512047c23 */ /* 0x010fea00080100ed */
[----:B------:R-:W-:Y:S02]  /*5820*/  @P1 FSEL R4, R4, -INF , !P3 ;  /* 0xff80000004041808 */ /* 0x000fe40005800000 */
[----:B------:R-:W-:Y:S02]  /*5830*/  PLOP3.LUT P1, PT, PT, PT, UP0, 0x80, 0x0 ;  /* 0x000000000000781c */ /* 0x000fe40003f2f008 */
[----:B------:R-:W-:Y:S01]  /*5840*/  MUFU.TANH R210, R58 ;  /* 0x0000003a00d27308 */ /* 0x000fe20000002400 */
[----:B------:R-:W-:Y:S01]  /*5850*/  PLOP3.LUT P3, PT, PT, PT, UP0, 0x80, 0x0 ;  /* 0x000000000000781c */ /* 0x000fe20003f6f008 */
[----:B---3--:R-:W-:Y:S01]  /*5860*/  FFMA.FTZ R5, R4, UR8, -R8 ;  /* 0x0000000804057c23 */ /* 0x008fe20008010808 */
[----:B------:R-:W-:Y:S07]  /*5870*/  VIADD R4, R0, 0x18 ;  /* 0x0000001800047836 */ /* 0x000fee0000000000 */
[----:B------:R3:W-:Y:S01]  /*5880*/  MUFU.EX2 R201, R5 ;  /* 0x0000000500c97308 */ /* 0x0007e20000000800 */
[----:B------:R-:W-:Y:S01]  /*5890*/  ISETP.GE.AND P0, PT, R4, RZ, PT ;  /* 0x000000ff0400720c */ /* 0x000fe20003f06270 */
[----:B-1----:R-:W-:Y:S01]  /*58a0*/  @P4 VIADD R13, R12, 0x28 ;  /* 0x000000280c0d4836 */ /* 0x002fe20000000000 */
[----:B------:R-:W-:Y:S04]  /*58b0*/  ISETP.GE.AND P4, PT, R7, RZ, PT ;  /* 0x000000ff0700720c */ /* 0x000fe80003f86270 */
[----:B------:R-:W-:Y:S03]  /*58c0*/  @P6 ISETP.GE.AND P6, PT, R13, UR7, PT ;  /* 0x000000070d006c0c */ /* 0x000fe6000bfc6270 */
[----:B------:R-:W1:Y:S04]  /*58d0*/  MUFU.TANH R192, R57 ;  /* 0x0000003900c07308 */ /* 0x000e680000002400 */
[C---:B------:R-:W-:Y:S02]  /*58e0*/  @!P0 IADD3 R4, -R0.reuse, -0x18, RZ ;  /* 0xffffffe800048810 */ /* 0x040fe40007ffe1ff */
[----:B------:R-:W-:Y:S01]  /*58f0*/  PLOP3.LUT P0, PT, PT, PT, UP0, 0x80, 0x0 ;  /* 0x000000000000781c */ /* 0x000fe20003f0f008 */
[C---:B---3--:R-:W-:Y:S01]  /*5900*/  VIADD R5, R0.reuse, 0x17 ;  /* 0x0000001700057836 */ /* 0x048fe20000000000 */
[----:B------:R-:W-:Y:S02]  /*5910*/  I2FP.F32.S32 R19, R4 ;  /* 0x0000000400137245 */ /* 0x000fe40000201400 */
[----:B------:R-:W3:Y:S01]  /*5920*/  MUFU.TANH R209, R59 ;  /* 0x0000003b00d17308 */ /* 0x000ee20000002400 */
[----:B------:R-:W-:Y:S02]  /*5930*/  @!P4 IADD3 R7, -R0, 0x31, RZ ;  /* 0x000000310007c810 */ /* 0x000fe40007ffe1ff */
[----:B------:R-:W-:Y:S01]  /*5940*/  ISETP.GE.AND P5, PT, R5, RZ, PT ;  /* 0x000000ff0500720c */ /* 0x000fe20003fa6270 */
[----:B------:R-:W-:Y:S01]  /*5950*/  FFMA.FTZ R4, R19, -UR5, R208 ;  /* 0x8000000513047c23 */ /* 0x000fe200080100d0 */
[----:B------:R-:W-:Y:S02]  /*5960*/  ISETP.GE.AND P4, PT, R17, RZ, PT ;  /* 0x000000ff1100720c */ /* 0x000fe40003f86270 */
[----:B------:R-:W-:Y:S03]  /*5970*/  I2FP.F32.S32 R7, R7 ;  /* 0x0000000700077245 */ /* 0x000fe60000201400 */
[----:B------:R-:W-:Y:S01]  /*5980*/  MUFU.TANH R206, R62 ;  /* 0x0000003e00ce7308 */ /* 0x000fe20000002400 */
[----:B------:R-:W-:Y:S02]  /*5990*/  @P1 FSEL R4, R4, -INF , !P6 ;  /* 0xff80000004041808 */ /* 0x000fe40007000000 */
[----:B------:R-:W-:Y:S03]  /*59a0*/  PLOP3.LUT P1, PT, PT, PT, UP0, 0x80, 0x0 ;  /* 0x000000000000781c */ /* 0x000fe60003f2f008 */
[----:B------:R-:W-:Y:S01]  /*59b0*/  FFMA.FTZ R4, R4, UR8, -R9 ;  /* 0x0000000804047c23 */ /* 0x000fe20008010809 */
[C---:B------:R-:W-:Y:S03]  /*59c0*/  @!P5 IADD3 R5, -R0.reuse, -0x17, RZ ;  /* 0xffffffe90005d810 */ /* 0x040fe60007ffe1ff */
[----:B------:R-:W4:Y:S01]  /*59d0*/  MUFU.TANH R187, R61 ;  /* 0x0000003d00bb7308 */ /* 0x000f220000002400 */
[----:B------:R-:W-:Y:S02]  /*59e0*/  @!P4 IADD3 R17, -R0, 0x39, RZ ;  /* 0x000000390011c810 */ /* 0x000fe40007ffe1ff */
[----:B------:R-:W-:Y:S01]  /*59f0*/  I2FP.F32.S32 R20, R5 ;  /* 0x0000000500147245 */ /* 0x000fe20000201400 */
[----:B------:R-:W-:Y:S01]  /*5a00*/  @P3 VIADD R5, R12, 0x29 ;  /* 0x000000290c053836 */ /* 0x000fe20000000000 */
[----:B------:R-:W-:Y:S02]  /*5a10*/  PLOP3.LUT P3, PT, PT, PT, UP0, 0x80, 0x0 ;  /* 0x000000000000781c */ /* 0x000fe40003f6f008 */
[----:B------:R-:W-:Y:S01]  /*5a20*/  PLOP3.LUT P4, PT, PT, PT, UP0, 0x80, 0x0 ;  /* 0x000000000000781c */ /* 0x000fe20003f8f008 */
[----:B------:R-:W-:Y:S01]  /*5a30*/  FFMA.FTZ R13, R20, -UR5, R207 ;  /* 0x80000005140d7c23 */ /* 0x000fe200080100cf */
[----:B------:R-:W-:Y:S01]  /*5a40*/  @P2 ISETP.GE.AND P2, PT, R5, UR7, PT ;  /* 0x0000000705002c0c */ /* 0x000fe2000bf46270 */
[----:B------:R-:W-:Y:S01]  /*5a50*/  FFMA.FTZ R5, R14, -UR5, R236 ;  /* 0x800000050e057c23 */ /* 0x000fe200080100ec */
[----:B------:R2:W-:Y:S01]  /*5a60*/  MUFU.EX2 R177, R4 ;  /* 0x0000000400b17308 */ /* 0x0005e20000000800 */
[----:B------:R-:W-:Y:S01]  /*5a70*/  VIADD R14, R0, 0x10 ;  /* 0x00000010000e7836 */ /* 0x000fe20000000000 */
[----:B------:R-:W-:Y:S02]  /*5a80*/  @P0 FSEL R13, R13, -INF , !P2 ;  /* 0xff8000000d0d0808 */ /* 0x000fe40005000000 */
[----:B------:R-:W-:Y:S02]  /*5a90*/  @P1 FSEL R5, R5, -INF , !P6 ;  /* 0xff80000005051808 */ /* 0x000fe40007000000 */
[----:B------:R-:W-:Y:S01]  /*5aa0*/  ISETP.GE.AND P1, PT, R14, RZ, PT ;  /* 0x000000ff0e00720c */ /* 0x000fe20003f26270 */
[----:B------:R-:W-:Y:S03]  /*5ab0*/  FFMA.FTZ R13, R13, UR8, -R9 ;  /* 0x000000080d0d7c23 */ /* 0x000fe60008010809 */
[----:B------:R-:W4:Y:S01]  /*5ac0*/  MUFU.TANH R71, R64 ;  /* 0x0000004000477308 */ /* 0x000f220000002400 */
[--C-:B------:R-:W-:Y:S01]  /*5ad0*/  FFMA.FTZ R6, R5, UR8, -R8.reuse ;  /* 0x0000000805067c23 */ /* 0x100fe20008010808 */
[C---:B------:R-:W-:Y:S05]  /*5ae0*/  VIADD R5, R0.reuse, 0xffffffd8 ;  /* 0xffffffd800057836 */ /* 0x040fea0000000000 */
[----:B------:R-:W-:Y:S03]  /*5af0*/  ISETP.GE.AND P0, PT, R5, RZ, PT ;  /* 0x000000ff0500720c */ /* 0x000fe60003f06270 */
[----:B------:R1:W-:Y:S01]  /*5b00*/  MUFU.EX2 R173, R13 ;  /* 0x0000000d00ad7308 */ /* 0x0003e20000000800 */
[----:B--2---:R-:W-:Y:S01]  /*5b10*/  FFMA.FTZ R4, R15, -UR5, R233 ;  /* 0x800000050f047c23 */ /* 0x004fe200080100e9 */
[C---:B------:R-:W-:Y:S01]  /*5b20*/  VIADD R15, R0.reuse, 0xf ;  /* 0x0000000f000f7836 */ /* 0x040fe20000000000 */
[----:B------:R-:W-:Y:S02]  /*5b30*/  @!P1 IADD3 R14, -R0, -0x10, RZ ;  /* 0xfffffff0000e9810 */ /* 0x000fe40007ffe1ff */
[----:B------:R-:W-:Y:S02]  /*5b40*/  PLOP3.LUT P1, PT, PT, PT, UP0, 0x80, 0x0 ;  /* 0x000000000000781c */ /* 0x000fe40003f2f008 */
[----:B------:R-:W-:Y:S03]  /*5b50*/  @P3 FSEL R4, R4, -INF , !P2 ;  /* 0xff80000004043808 */ /* 0x000fe60005000000 */
[----:B------:R2:W-:Y:S01]  /*5b60*/  MUFU.EX2 R194, R6 ;  /* 0x0000000600c27308 */ /* 0x0005e20000000800 */
[----:B------:R-:W-:Y:S01]  /*5b70*/  I2FP.F32.S32 R14, R14 ;  /* 0x0000000e000e7245 */ /* 0x000fe20000201400 */
[----:B------:R-:W-:Y:S01]  /*5b80*/  FFMA.FTZ R4, R4, UR8, -R8 ;  /* 0x0000000804047c23 */ /* 0x000fe20008010808 */
[C---:B------:R-:W-:Y:S02]  /*5b90*/  @!P0 IADD3 R5, -R0.reuse, 0x28, RZ ;  /* 0x0000002800058810 */ /* 0x040fe40007ffe1ff */
[----:B------:R-:W-:Y:S05]  /*5ba0*/  ISETP.GE.AND P0, PT, R15, RZ, PT ;  /* 0x000000ff0f00720c */ /* 0x000fea0003f06270 */
[----:B------:R3:W-:Y:S01]  /*5bb0*/  MUFU.EX2 R193, R4 ;  /* 0x0000000400c17308 */ /* 0x0007e20000000800 */
[C---:B-1----:R-:W-:Y:S01]  /*5bc0*/  VIADD R13, R0.reuse, 0xffffffd0 ;  /* 0xffffffd0000d7836 */ /* 0x042fe20000000000 */
[----:B------:R-:W-:Y:S04]  /*5bd0*/  I2FP.F32.S32 R18, R5 ;  /* 0x0000000500127245 */ /* 0x000fe80000201400 */
[----:B------:R-:W-:Y:S04]  /*5be0*/  ISETP.GE.AND P3, PT, R13, RZ, PT ;  /* 0x000000ff0d00720c */ /* 0x000fe80003f66270 */
[----:B------:R-:W1:Y:S01]  /*5bf0*/  MUFU.TANH R70, R65 ;  /* 0x0000004100467308 */ /* 0x000e620000002400 */
[C---:B--2---:R-:W-:Y:S02]  /*5c00*/  IADD3 R6, R0.reuse, -0x29, RZ ;  /* 0xffffffd700067810 */ /* 0x044fe40007ffe0ff */
[----:B------:R-:W-:Y:S02]  /*5c10*/  @!P0 IADD3 R15, -R0, -0xf, RZ ;  /* 0xfffffff1000f8810 */ /* 0x000fe40007ffe1ff */
[----:B------:R-:W-:Y:S02]  /*5c20*/  ISETP.GE.AND P5, PT, R6, RZ, PT ;  /* 0x000000ff0600720c */ /* 0x000fe40003fa6270 */
[----:B------:R-:W-:Y:S01]  /*5c30*/  PLOP3.LUT P0, PT, PT, PT, UP0, 0x80, 0x0 ;  /* 0x000000000000781c */ /* 0x000fe20003f0f008 */
[----:B---3--:R-:W-:Y:S01]  /*5c40*/  FFMA.FTZ R4, R18, -UR5, R79 ;  /* 0x8000000512047c23 */ /* 0x008fe2000801004f */
[----:B------:R-:W-:Y:S01]  /*5c50*/  I2FP.F32.S32 R15, R15 ;  /* 0x0000000f000f7245 */ /* 0x000fe20000201400 */
[----:B------:R-:W-:Y:S01]  /*5c60*/  MUFU.TANH R163, R67 ;  /* 0x0000004300a37308 */ /* 0x000fe20000002400 */
[C---:B------:R-:W-:Y:S02]  /*5c70*/  @!P3 IADD3 R13, -R0.reuse, 0x30, RZ ;  /* 0x00000030000db810 */ /* 0x040fe40007ffe1ff */
[----:B------:R-:W-:Y:S02]  /*5c80*/  PLOP3.LUT P3, PT, PT, PT, UP0, 0x80, 0x0 ;  /* 0x000000000000781c */ /* 0x000fe40003f6f008 */
[----:B------:R-:W-:Y:S03]  /*5c90*/  I2FP.F32.S32 R13, R13 ;  /* 0x0000000d000d7245 */ /* 0x000fe60000201400 */
[----:B------:R-:W-:Y:S02]  /*5ca0*/  @!P5 IADD3 R6, -R0, 0x29, RZ ;  /* 0x000000290006d810 */ /* 0x000fe40007ffe1ff */
[----:B------:R-:W2:Y:S01]  /*5cb0*/  MUFU.TANH R164, R66 ;  /* 0x0000004200a47308 */ /* 0x000ea20000002400 */
[----:B------:R-:W-:Y:S02]  /*5cc0*/  ISETP.GE.AND P5, PT, R16, RZ, PT ;  /* 0x000000ff1000720c */ /* 0x000fe40003fa6270 */
[----:B------:R-:W-:Y:S03]  /*5cd0*/  I2FP.F32.S32 R6, R6 ;  /* 0x0000000600067245 */ /* 0x000fe60000201400 */
[----:B------:R-:W-:Y:S02]  /*5ce0*/  @P3 FSEL R4, R4, -INF , !P6 ;  /* 0xff80000004043808 */ /* 0x000fe40007000000 */
[----:B------:R-:W-:Y:S01]  /*5cf0*/  FFMA.FTZ R5, R6, -UR5, R78 ;  /* 0x8000000506057c23 */ /* 0x000fe2000801004e */
[----:B------:R-:W-:Y:S01]  /*5d00*/  PLOP3.LUT P3, PT, PT, PT, UP0, 0x80, 0x0 ;  /* 0x000000000000781c */ /* 0x000fe20003f6f008 */
[----:B------:R-:W3:Y:S01]  /*5d10*/  MUFU.TANH R205, R63 ;  /* 0x0000003f00cd7308 */ /* 0x000ee20000002400 */
[--C-:B------:R-:W-:Y:S02]  /*5d20*/  FFMA.FTZ R4, R4, UR8, -R11.reuse ;  /* 0x0000000804047c23 */ /* 0x100fe4000801080b */
[----:B------:R-:W-:Y:S02]  /*5d30*/  @P0 FSEL R5, R5, -INF , !P2 ;  /* 0xff80000005050808 */ /* 0x000fe40005000000 */
[----:B------:R-:W-:Y:S02]  /*5d40*/  @!P5 IADD3 R16, -R0, 0x38, RZ ;  /* 0x000000380010d810 */ /* 0x000fe40007ffe1ff */
[----:B------:R-:W-:Y:S03]  /*5d50*/  PLOP3.LUT P5, PT, PT, PT, UP0, 0x80, 0x0 ;  /* 0x000000000000781c */ /* 0x000fe60003faf008 */
[----:B------:R4:W-:Y:S01]  /*5d60*/  MUFU.EX2 R81, R4 ;  /* 0x0000000400517308 */ /* 0x0009e20000000800 */
[----:B------:R-:W-:Y:S01]  /*5d70*/  PLOP3.LUT P0, PT, PT, PT, UP0, 0x80, 0x0 ;  /* 0x000000000000781c */ /* 0x000fe20003f0f008 */
[----:B------:R-:W-:Y:S01]  /*5d80*/  FFMA.FTZ R5, R5, UR8, -R11 ;  /* 0x0000000805057c23 */ /* 0x000fe2000801080b */
[----:B------:R-:W-:Y:S02]  /*5d90*/  @P1 IADD3 R0, R12, 0x30, RZ ;  /* 0x000000300c001810 */ /* 0x000fe40007ffe0ff */
[----:B------:R-:W-:Y:S05]  /*5da0*/  PLOP3.LUT P1, PT, PT, PT, UP0, 0x80, 0x0 ;  /* 0x000000000000781c */ /* 0x000fea0003f2f008 */
[----:B------:R1:W3:Y:S01]  /*5db0*/  MUFU.EX2 R80, R5 ;  /* 0x0000000500507308 */ /* 0x0002e20000000800 */
[----:B------:R-:W-:Y:S01]  /*5dc0*/  @P5 ISETP.GE.AND P5, PT, R0, UR7, PT ;  /* 0x0000000700005c0c */ /* 0x000fe2000bfa6270 */
[----:B------:R-:W-:Y:S01]  /*5dd0*/  FFMA.FTZ R0, R21, -UR5, R178 ;  /* 0x8000000515007c23 */ /* 0x000fe200080100b2 */
[----:B----4-:R-:W-:Y:S04]  /*5de0*/  FFMA.FTZ R4, R22, -UR5, R179 ;  /* 0x8000000516047c23 */ /* 0x010fe800080100b3 */
[----:B------:R-:W-:Y:S02]  /*5df0*/  @P0 FSEL R0, R0, -INF , !P2 ;  /* 0xff80000000000808 */ /* 0x000fe40005000000 */
[----:B------:R-:W-:Y:S02]  /*5e00*/  PLOP3.LUT P2, PT, PT, PT, UP0, 0x80, 0x0 ;  /* 0x000000000000781c */ /* 0x000fe40003f4f008 */
[----:B------:R-:W-:Y:S01]  /*5e10*/  @P3 FSEL R4, R4, -INF , !P6 ;  /* 0xff80000004043808 */ /* 0x000fe20007000000 */
[--C-:B------:R-:W-:Y:S01]  /*5e20*/  FFMA.FTZ R0, R0, UR8, -R10.reuse ;  /* 0x0000000800007c23 */ /* 0x100fe2000801080a */
[----:B------:R-:W-:Y:S01]  /*5e30*/  PLOP3.LUT P6, PT, PT, PT, UP0, 0x80, 0x0 ;  /* 0x000000000000781c */ /* 0x000fe20003fcf008 */
[----:B-1----:R-:W-:Y:S01]  /*5e40*/  @P4 VIADD R5, R12, 0x31 ;  /* 0x000000310c054836 */ /* 0x002fe20000000000 */
[----:B------:R-:W-:Y:S01]  /*5e50*/  PLOP3.LUT P3, PT, PT, PT, UP0, 0x80, 0x0 ;  /* 0x000000000000781c */ /* 0x000fe20003f6f008 */
[----:B------:R1:W-:Y:S01]  /*5e60*/  MUFU.EX2 R114, R0 ;  /* 0x0000000000727308 */ /* 0x0003e20000000800 */
[----:B------:R-:W-:Y:S01]  /*5e70*/  PLOP3.LUT P0, PT, PT, PT, UP0, 0x80, 0x0 ;  /* 0x000000000000781c */ /* 0x000fe20003f0f008 */
[----:B------:R-:W-:Y:S01]  /*5e80*/  FFMA.FTZ R4, R4, UR8, -R10 ;  /* 0x0000000804047c23 */ /* 0x000fe2000801080a */
[----:B------:R-:W-:Y:S07]  /*5e90*/  PLOP3.LUT P4, PT, PT, PT, UP0, 0x80, 0x0 ;  /* 0x000000000000781c */ /* 0x000fee0003f8f008 */
[----:B------:R4:W3:Y:S01]  /*5ea0*/  MUFU.EX2 R115, R4 ;  /* 0x0000000400737308 */ /* 0x0008e20000000800 */
[----:B------:R-:W-:Y:S01]  /*5eb0*/  @P6 ISETP.GE.AND P6, PT, R5, UR7, PT ;  /* 0x0000000705006c0c */ /* 0x000fe2000bfc6270 */
[C---:B------:R-:W-:Y:S01]  /*5ec0*/  @P3 VIADD R5, R12.reuse, 0x38 ;  /* 0x000000380c053836 */ /* 0x040fe20000000000 */
[----:B------:R-:W-:Y:S03]  /*5ed0*/  PLOP3.LUT P3, PT, PT, PT, UP0, 0x80, 0x0 ;  /* 0x000000000000781c */ /* 0x000fe60003f6f008 */
[----:B------:R-:W-:Y:S02]  /*5ee0*/  @P4 VIADD R12, R12, 0x39 ;  /* 0x000000390c0c4836 */ /* 0x000fe40000000000 */
[----:B-1----:R-:W-:Y:S01]  /*5ef0*/  FFMA.FTZ R0, R7, -UR5, R72 ;  /* 0x8000000507007c23 */ /* 0x002fe20008010048 */
[----:B------:R-:W-:Y:S02]  /*5f00*/  @P2 ISETP.GE.AND P2, PT, R5, UR7, PT ;  /* 0x0000000705002c0c */ /* 0x000fe4000bf46270 */
[----:B------:R-:W-:Y:S02]  /*5f10*/  F2FP.BF16.F32.PACK_AB R5, R98, R99 ;  /* 0x000000636205723e */ /* 0x000fe400000010ff */
[----:B------:R-:W-:Y:S02]  /*5f20*/  @P0 FSEL R0, R0, -INF , !P6 ;  /* 0xff80000000000808 */ /* 0x000fe40007000000 */
[----:B------:R-:W-:Y:S01]  /*5f30*/  PLOP3.LUT P4, PT, PT, PT, UP0, 0x80, 0x0 ;  /* 0x000000000000781c */ /* 0x000fe20003f8f008 */
[----:B------:R1:W-:Y:S01]  /*5f40*/  STS [R216+0x10000], R5 ;  /* 0x01000005d8007388 */ /* 0x0003e20000000800 */
[----:B----4-:R-:W-:Y:S01]  /*5f50*/  FFMA.FTZ R4, R13, -UR5, R73 ;  /* 0x800000050d047c23 */ /* 0x010fe20008010049 */
[--C-:B------:R-:W-:Y:S01]  /*5f60*/  FFMA.FTZ R0, R0, UR8, -R11.reuse ;  /* 0x0000000800007c23 */ /* 0x100fe2000801080b */
[----:B------:R-:W-:Y:S02]  /*5f70*/  PLOP3.LUT P0, PT, PT, PT, UP0, 0x80, 0x0 ;  /* 0x000000000000781c */ /* 0x000fe40003f0f008 */
[----:B------:R-:W-:Y:S01]  /*5f80*/  @P3 ISETP.GE.AND P3, PT, R12, UR7, PT ;  /* 0x000000070c003c0c */ /* 0x000fe2000bf66270 */
[----:B------:R4:W-:Y:S01]  /*5f90*/  MUFU.EX2 R76, R0 ;  /* 0x00000000004c7308 */ /* 0x0009e20000000800 */
[----:B------:R-:W-:Y:S02]  /*5fa0*/  @P1 FSEL R4, R4, -INF , !P5 ;  /* 0xff80000004041808 */ /* 0x000fe40006800000 */
[----:B------:R-:W-:Y:S03]  /*5fb0*/  PLOP3.LUT P1, PT, PT, PT, UP0, 0x80, 0x0 ;  /* 0x000000000000781c */ /* 0x000fe60003f2f008 */
[----:B------:R-:W-:Y:S04]  /*5fc0*/  FFMA.FTZ R4, R4, UR8, -R11 ;  /* 0x0000000804047c23 */ /* 0x000fe8000801080b */
[----:B------:R2:W3:Y:S01]  /*5fd0*/  MUFU.EX2 R77, R4 ;  /* 0x00000004004d7308 */ /* 0x0004e20000000800 */
[----:B----4-:R-:W-:Y:S01]  /*5fe0*/  FFMA.FTZ R0, R6, -UR5, R175 ;  /* 0x8000000506007c23 */ /* 0x010fe200080100af */
[----:B------:R-:W-:Y:S02]  /*5ff0*/  F2FP.BF16.F32.PACK_AB R6, R2, R3 ;  /* 0x000000030206723e */ /* 0x000fe400000010ff */
[----:B-1----:R-:W-:Y:S02]  /*6000*/  F2FP.BF16.F32.PACK_AB R5, R96, R97 ;  /* 0x000000616005723e */ /* 0x002fe400000010ff */
[----:B------:R-:W-:Y:S01]  /*6010*/  @P0 FSEL R0, R0, -INF , !P6 ;  /* 0xff80000000000808 */ /* 0x000fe20007000000 */
[----:B------:R1:W-:Y:S01]  /*6020*/  STS [R216+0x10400], R6 ;  /* 0x01040006d8007388 */ /* 0x0003e20000000800 */
[----:B------:R-:W-:Y:S03]  /*6030*/  PLOP3.LUT P0, PT, PT, PT, UP0, 0x80, 0x0 ;  /* 0x000000000000781c */ /* 0x000fe60003f0f008 */
[----:B------:R4:W-:Y:S01]  /*6040*/  STS [R217+0x10000], R5 ;  /* 0x01000005d9007388 */ /* 0x0009e20000000800 */
[----:B--2---:R-:W-:Y:S01]  /*6050*/  FFMA.FTZ R4, R18, -UR5, R176 ;  /* 0x8000000512047c23 */ /* 0x004fe200080100b0 */
[--C-:B------:R-:W-:Y:S04]  /*6060*/  FFMA.FTZ R0, R0, UR8, -R10.reuse ;  /* 0x0000000800007c23 */ /* 0x100fe8000801080a */
[----:B------:R-:W-:Y:S01]  /*6070*/  @P1 FSEL R4, R4, -INF , !P5 ;  /* 0xff80000004041808 */ /* 0x000fe20006800000 */
[----:B------:R2:W-:Y:S01]  /*6080*/  MUFU.EX2 R112, R0 ;  /* 0x0000000000707308 */ /* 0x0005e20000000800 */
[----:B------:R-:W-:Y:S03]  /*6090*/  PLOP3.LUT P1, PT, PT, PT, UP0, 0x80, 0x0 ;  /* 0x000000000000781c */ /* 0x000fe60003f2f008 */
[----:B------:R-:W-:Y:S06]  /*60a0*/  FFMA.FTZ R4, R4, UR8, -R10 ;  /* 0x0000000804047c23 */ /* 0x000fec000801080a */
[----:B------:R3:W3:Y:S01]  /*60b0*/  MUFU.EX2 R113, R4 ;  /* 0x0000000400717308 */ /* 0x0006e20000000800 */
[----:B-1----:R-:W-:Y:S01]  /*60c0*/  F2FP.BF16.F32.PACK_AB R6, R231, R232 ;  /* 0x000000e8e706723e */ /* 0x002fe200000010ff */
[----:B--2---:R-:W-:Y:S01]  /*60d0*/  FFMA.FTZ R0, R15, -UR5, R192 ;  /* 0x800000050f007c23 */ /* 0x004fe200080100c0 */
[----:B----4-:R-:W-:Y:S04]  /*60e0*/  F2FP.BF16.F32.PACK_AB R5, R189, R190 ;  /* 0x000000bebd05723e */ /* 0x010fe800000010ff */
[----:B------:R-:W-:Y:S01]  /*60f0*/  @P0 FSEL R0, R0, -INF , !P6 ;  /* 0xff80000000000808 */ /* 0x000fe20007000000 */
[----:B------:R1:W-:Y:S01]  /*6100*/  STS [R217+0x10400], R5 ;  /* 0x01040005d9007388 */ /* 0x0003e20000000800 */
[----:B------:R-:W-:Y:S01]  /*6110*/  PLOP3.LUT P0, PT, PT, PT, UP0, 0x80, 0x0 ;  /* 0x000000000000781c */ /* 0x000fe20003f0f008 */
[----:B---3--:R-:W-:Y:S02]  /*6120*/  FFMA.FTZ R4, R14, -UR5, R191 ;  /* 0x800000050e047c23 */ /* 0x008fe400080100bf */
[----:B------:R2:W-:Y:S01]  /*6130*/  STS [R216+0x12000], R6 ;  /* 0x01200006d8007388 */ /* 0x0005e20000000800 */
[--C-:B------:R-:W-:Y:S02]  /*6140*/  FFMA.FTZ R0, R0, UR8, -R9.reuse ;  /* 0x0000000800007c23 */ /* 0x100fe40008010809 */
[----:B------:R-:W-:Y:S02]  /*6150*/  @P4 FSEL R4, R4, -INF , !P5 ;  /* 0xff80000004044808 */ /* 0x000fe40006800000 */
[----:B------:R3:W-:Y:S03]  /*6160*/  MUFU.EX2 R169, R0 ;  /* 0x0000000000a97308 */ /* 0x0007e60000000800 */
[----:B------:R-:W-:Y:S07]  /*6170*/  FFMA.FTZ R4, R4, UR8, -R9 ;  /* 0x0000000804047c23 */ /* 0x000fee0008010809 */
[----:B------:R4:W-:Y:S01]  /*6180*/  MUFU.EX2 R170, R4 ;  /* 0x0000000400aa7308 */ /* 0x0009e20000000800 */
[----:B-1----:R-:W-:Y:S01]  /*6190*/  F2FP.BF16.F32.PACK_AB R5, R248, R249 ;  /* 0x000000f9f805723e */ /* 0x002fe200000010ff */
[----:B---3--:R-:W-:Y:S01]  /*61a0*/  FFMA.FTZ R0, R20, -UR5, R209 ;  /* 0x8000000514007c23 */ /* 0x008fe200080100d1 */
[----:B--2---:R-:W-:Y:S03]  /*61b0*/  F2FP.BF16.F32.PACK_AB R6, R241, R246 ;  /* 0x000000f6f106723e */ /* 0x004fe600000010ff */
[----:B------:R1:W-:Y:S01]  /*61c0*/  STS [R216+0x12400], R5 ;  /* 0x01240005d8007388 */ /* 0x0003e20000000800 */
[----:B------:R-:W-:Y:S02]  /*61d0*/  @P0 FSEL R0, R0, -INF , !P6 ;  /* 0xff80000000000808 */ /* 0x000fe40007000000 */
[----:B------:R-:W-:Y:S01]  /*61e0*/  PLOP3.LUT P0, PT, PT, PT, UP0, 0x80, 0x0 ;  /* 0x000000000000781c */ /* 0x000fe20003f0f008 */
[----:B------:R-:W-:Y:S01]  /*61f0*/  STS [R217+0x12400], R6 ;  /* 0x01240006d9007388 */ /* 0x000fe20000000800 */
[----:B----4-:R-:W-:Y:S01]  /*6200*/  FFMA.FTZ R4, R19, -UR5, R210 ;  /* 0x8000000513047c23 */ /* 0x010fe200080100d2 */
[--C-:B------:R-:W-:Y:S04]  /*6210*/  FFMA.FTZ R0, R0, UR8, -R8.reuse ;  /* 0x0000000800007c23 */ /* 0x100fe80008010808 */
[----:B------:R-:W-:Y:S01]  /*6220*/  @P1 FSEL R4, R4, -INF , !P5 ;  /* 0xff80000004041808 */ /* 0x000fe20006800000 */
[----:B------:R2:W-:Y:S01]  /*6230*/  MUFU.EX2 R185, R0 ;  /* 0x0000000000b97308 */ /* 0x0005e20000000800 */
[----:B------:R-:W-:Y:S03]  /*6240*/  PLOP3.LUT P1, PT, PT, PT, UP0, 0x80, 0x0 ;  /* 0x000000000000781c */ /* 0x000fe60003f2f008 */
[----:B------:R-:W-:Y:S06]  /*6250*/  FFMA.FTZ R4, R4, UR8, -R8 ;  /* 0x0000000804047c23 */ /* 0x000fec0008010808 */
[----:B------:R3:W-:Y:S01]  /*6260*/  MUFU.EX2 R186, R4 ;  /* 0x0000000400ba7308 */ /* 0x0007e20000000800 */
[----:B-1----:R-:W-:Y:S01]  /*6270*/  F2FP.BF16.F32.PACK_AB R5, R224, R227 ;  /* 0x000000e3e005723e */ /* 0x002fe200000010ff */
[----:B--2---:R-:W-:Y:S04]  /*6280*/  FFMA.FTZ R0, R100, -UR5, R187 ;  /* 0x8000000564007c23 */ /* 0x004fe800080100bb */
[----:B------:R1:W-:Y:S01]  /*6290*/  STS [R217+0x12000], R5 ;  /* 0x01200005d9007388 */ /* 0x0003e20000000800 */
[----:B------:R-:W-:Y:S02]  /*62a0*/  @P0 FSEL R0, R0, -INF , !P3 ;  /* 0xff80000000000808 */ /* 0x000fe40005800000 */
[----:B------:R-:W-:Y:S01]  /*62b0*/  PLOP3.LUT P0, PT, PT, PT, UP0, 0x80, 0x0 ;  /* 0x000000000000781c */ /* 0x000fe20003f0f008 */
[----:B---3--:R-:W-:Y:S05]  /*62c0*/  FFMA.FTZ R4, R23, -UR5, R188 ;  /* 0x8000000517047c23 */ /* 0x008fea00080100bc */
[----:B------:R-:W-:Y:S02]  /*62d0*/  @P1 FSEL R4, R4, -INF , !P2 ;  /* 0xff80000004041808 */ /* 0x000fe40005000000 */
[----:B------:R-:W-:Y:S03]  /*62e0*/  PLOP3.LUT P1, PT, PT, PT, UP0, 0x80, 0x0 ;  /* 0x000000000000781c */ /* 0x000fe60003f2f008 */
[--C-:B------:R-:W-:Y:S01]  /*62f0*/  FFMA.FTZ R4, R4, UR8, -R9.reuse ;  /* 0x0000000804047c23 */ /* 0x100fe20008010809 */
[----:B------:R-:W-:Y:S01]  /*6300*/  FFMA.FTZ R9, R0, UR8, -R9 ;  /* 0x0000000800097c23 */ /* 0x000fe20008010809 */
[----:B------:R-:W-:Y:S02]  /*6310*/  I2FP.F32.S32 R0, R16 ;  /* 0x0000001000007245 */ /* 0x000fe40000201400 */
[----:B------:R2:W-:Y:S03]  /*6320*/  MUFU.EX2 R166, R4 ;  /* 0x0000000400a67308 */ /* 0x0005e60000000800 */
[----:B------:R-:W-:Y:S01]  /*6330*/  FFMA.FTZ R0, R0, -UR5, R71 ;  /* 0x8000000500007c23 */ /* 0x000fe20008010047 */
[----:B-1----:R-:W-:Y:S06]  /*6340*/  F2FP.BF16.F32.PACK_AB R5, R94, R95 ;  /* 0x0000005f5e05723e */ /* 0x002fec00000010ff */
[----:B------:R-:W-:Y:S01]  /*6350*/  MUFU.EX2 R165, R9 ;  /* 0x0000000900a57308 */ /* 0x000fe20000000800 */
[----:B------:R-:W-:Y:S01]  /*6360*/  @P0 FSEL R0, R0, -INF , !P2 ;  /* 0xff80000000000808 */ /* 0x000fe20005000000 */
[----:B------:R1:W-:Y:S01]  /*6370*/  STS [R218+0x10000], R5 ;  /* 0x01000005da007388 */ /* 0x0003e20000000800 */
[----:B------:R-:W-:Y:S03]  /*6380*/  PLOP3.LUT P0, PT, PT, PT, UP0, 0x80, 0x0 ;  /* 0x000000000000781c */ /* 0x000fe60003f0f008 */
[--C-:B------:R-:W-:Y:S01]  /*6390*/  FFMA.FTZ R0, R0, UR8, -R11.reuse ;  /* 0x0000000800007c23 */ /* 0x100fe2000801080b */
[----:B--2---:R-:W-:Y:S03]  /*63a0*/  FFMA.FTZ R4, R14, -UR5, R206 ;  /* 0x800000050e047c23 */ /* 0x004fe600080100ce */
[----:B------:R2:W-:Y:S02]  /*63b0*/  MUFU.EX2 R75, R0 ;  /* 0x00000000004b7308 */ /* 0x0005e40000000800 */
[----:B------:R-:W-:Y:S02]  /*63c0*/  @P1 FSEL R4, R4, -INF , !P2 ;  /* 0xff80000004041808 */ /* 0x000fe40005000000 */
[----:B------:R-:W-:Y:S03]  /*63d0*/  PLOP3.LUT P1, PT, PT, PT, UP0, 0x80, 0x0 ;  /* 0x000000000000781c */ /* 0x000fe60003f2f008 */
[----:B------:R-:W-:Y:S01]  /*63e0*/  FFMA.FTZ R6, R4, UR8, -R8 ;  /* 0x0000000804067c23 */ /* 0x000fe20008010808 */
[----:B------:R-:W-:Y:S03]  /*63f0*/  I2FP.F32.S32 R4, R17 ;  /* 0x0000001100047245 */ /* 0x000fe60000201400 */
[----:B------:R3:W-:Y:S02]  /*6400*/  MUFU.EX2 R180, R6 ;  /* 0x0000000600b47308 */ /* 0x0007e40000000800 */
[----:B------:R-:W-:Y:S01]  /*6410*/  FFMA.FTZ R4, R4, -UR5, R70 ;  /* 0x8000000504047c23 */ /* 0x000fe20008010046 */
[----:B-1----:R-:W-:Y:S01]  /*6420*/  F2FP.BF16.F32.PACK_AB R5, R183, R184 ;  /* 0x000000b8b705723e */ /* 0x002fe200000010ff */
[----:B--2---:R-:W-:Y:S03]  /*6430*/  FFMA.FTZ R0, R13, -UR5, R164 ;  /* 0x800000050d007c23 */ /* 0x004fe600080100a4 */
[----:B------:R-:W-:Y:S01]  /*6440*/  @P1 FSEL R4, R4, -INF , !P3 ;  /* 0xff80000004041808 */ /* 0x000fe20005800000 */
[----:B------:R1:W-:Y:S01]  /*6450*/  STS [R218+0x10400], R5 ;  /* 0x01040005da007388 */ /* 0x0003e20000000800 */
[----:B------:R-:W-:Y:S03]  /*6460*/  @P0 FSEL R0, R0, -INF , !P2 ;  /* 0xff80000000000808 */ /* 0x000fe60005000000 */
[----:B------:R-:W-:Y:S01]  /*6470*/  FFMA.FTZ R11, R4, UR8, -R11 ;  /* 0x00000008040b7c23 */ /* 0x000fe2000801080b */
[----:B------:R-:W-:Y:S01]  /*6480*/  FFMA.FTZ R4, R7, -UR5, R163 ;  /* 0x8000000507047c23 */ /* 0x000fe200080100a3 */
[----:B------:R-:W-:Y:S01]  /*6490*/  F2FP.BF16.F32.PACK_AB R7, R225, R226 ;  /* 0x000000e2e107723e */ /* 0x000fe200000010ff */
[--C-:B------:R-:W-:Y:S01]  /*64a0*/  FFMA.FTZ R0, R0, UR8, -R10.reuse ;  /* 0x0000000800007c23 */ /* 0x100fe2000801080a */
[----:B------:R-:W-:Y:S01]  /*64b0*/  PLOP3.LUT P1, PT, PT, PT, UP0, 0x80, 0x0 ;  /* 0x000000000000781c */ /* 0x000fe20003f2f008 */
[----:B------:R-:W2:Y:S01]  /*64c0*/  MUFU.EX2 R74, R11 ;  /* 0x0000000b004a7308 */ /* 0x000ea20000000800 */
[----:B---3--:R-:W-:Y:S02]  /*64d0*/  F2FP.BF16.F32.PACK_AB R6, R203, R204 ;  /* 0x000000cccb06723e */ /* 0x008fe400000010ff */
[----:B------:R-:W-:Y:S01]  /*64e0*/  PLOP3.LUT P0, PT, PT, PT, UP0, 0x80, 0x0 ;  /* 0x000000000000781c */ /* 0x000fe20003f0f008 */
[----:B------:R-:W-:Y:S06]  /*64f0*/  UISETP.GE.AND UP0, UPT, UR9, 0x1, UPT ;  /* 0x000000010900788c */ /* 0x000fec000bf06270 */
[----:B------:R3:W-:Y:S02]  /*6500*/  MUFU.EX2 R111, R0 ;  /* 0x00000000006f7308 */ /* 0x0007e40000000800 */
[----:B------:R-:W-:Y:S02]  /*6510*/  @P1 FSEL R4, R4, -INF , !P3 ;  /* 0xff80000004041808 */ /* 0x000fe40005800000 */
[----:B------:R-:W-:Y:S02]  /*6520*/  PLOP3.LUT P1, PT, PT, PT, UP0, 0x80, 0x0 ;  /* 0x000000000000781c */ /* 0x000fe40003f2f008 */
[----:B-1----:R-:W-:Y:S01]  /*6530*/  F2FP.BF16.F32.PACK_AB R5, R88, R89 ;  /* 0x000000595805723e */ /* 0x002fe200000010ff */
[----:B------:R-:W-:Y:S01]  /*6540*/  FFMA.FTZ R10, R4, UR8, -R10 ;  /* 0x00000008040a7c23 */ /* 0x000fe2000801080a */
[----:B------:R-:W-:Y:S03]  /*6550*/  F2FP.BF16.F32.PACK_AB R4, R181, R182 ;  /* 0x000000b6b504723e */ /* 0x000fe600000010ff */
[----:B------:R1:W-:Y:S01]  /*6560*/  STS [R215+0x10000], R5 ;  /* 0x01000005d7007388 */ /* 0x0003e20000000800 */
[----:B------:R-:W4:Y:S01]  /*6570*/  MUFU.EX2 R110, R10 ;  /* 0x0000000a006e7308 */ /* 0x000f220000000800 */
[----:B---3--:R-:W-:Y:S05]  /*6580*/  FFMA.FTZ R0, R15, -UR5, R205 ;  /* 0x800000050f007c23 */ /* 0x008fea00080100cd */
[----:B------:R-:W-:Y:S02]  /*6590*/  @P0 FSEL R0, R0, -INF , !P3 ;  /* 0xff80000000000808 */ /* 0x000fe40005800000 */
[----:B------:R-:W-:Y:S03]  /*65a0*/  IADD3 R108, P0, R108, UR16, RZ ;  /* 0x000000106c6c7c10 */ /* 0x000fe6000ff1e0ff */
[----:B------:R-:W-:Y:S01]  /*65b0*/  FFMA.FTZ R8, R0, UR8, -R8 ;  /* 0x0000000800087c23 */ /* 0x000fe20008010808 */
[----:B------:R-:W-:Y:S03]  /*65c0*/  F2FP.BF16.F32.PACK_AB R0, R201, R202 ;  /* 0x000000cac900723e */ /* 0x000fe600000010ff */
[----:B------:R-:W3:Y:S01]  /*65d0*/  MUFU.EX2 R174, R8 ;  /* 0x0000000800ae7308 */ /* 0x000ee20000000800 */
[----:B-1----:R-:W-:Y:S05]  /*65e0*/  F2FP.BF16.F32.PACK_AB R5, R171, R172 ;  /* 0x000000acab05723e */ /* 0x002fea00000010ff */
[----:B------:R1:W-:Y:S04]  /*65f0*/  STS [R215+0x10400], R5 ;  /* 0x01040005d7007388 */ /* 0x0003e80000000800 */
[----:B------:R2:W-:Y:S01]  /*6600*/  STS [R218+0x12000], R6 ;  /* 0x01200006da007388 */ /* 0x0005e20000000800 */
[----:B-1----:R-:W-:Y:S02]  /*6610*/  F2FP.BF16.F32.PACK_AB R5, R229, R230 ;  /* 0x000000e6e505723e */ /* 0x002fe400000010ff */
[----:B--2---:R-:W-:Y:S03]  /*6620*/  F2FP.BF16.F32.PACK_AB R6, R84, R85 ;  /* 0x000000555406723e */ /* 0x004fe600000010ff */
        /* <DEDUP_REMOVED lines=13> */
[----:B------:R2:W-:Y:S04]  /*6700*/  STS [R211+0x12000], R4 ;  /* 0x01200004d3007388 */ /* 0x0005e80000000800 */
[----:B------:R4:W-:Y:S04]  /*6710*/  STS [R211+0x12400], R0 ;  /* 0x01240000d3007388 */ /* 0x0009e80000000800 */
[----:B------:R3:W-:Y:S04]  /*6720*/  STS [R212+0x12000], R7 ;  /* 0x01200007d4007388 */ /* 0x0007e80000000800 */
[----:B------:R3:W-:Y:S01]  /*6730*/  STS [R212+0x12400], R6 ;  /* 0x01240006d4007388 */ /* 0x0007e20000000800 */
[----:B-1----:R-:W-:Y:S02]  /*6740*/  F2FP.BF16.F32.PACK_AB R5, R76, R77 ;  /* 0x0000004d4c05723e */ /* 0x002fe400000010ff */
[----:B--2---:R-:W-:Y:S03]  /*6750*/  F2FP.BF16.F32.PACK_AB R4, R112, R113 ;  /* 0x000000717004723e */ /* 0x004fe600000010ff */
[----:B------:R1:W-:Y:S01]  /*6760*/  STS [R214+0x10000], R5 ;  /* 0x01000005d6007388 */ /* 0x0003e20000000800 */
[----:B----4-:R-:W-:Y:S03]  /*6770*/  F2FP.BF16.F32.PACK_AB R0, R74, R75 ;  /* 0x0000004b4a00723e */ /* 0x010fe600000010ff */
[----:B------:R2:W-:Y:S01]  /*6780*/  STS [R214+0x10400], R4 ;  /* 0x01040004d6007388 */ /* 0x0005e20000000800 */
[----:B---3--:R-:W-:Y:S03]  /*6790*/  F2FP.BF16.F32.PACK_AB R7, R169, R170 ;  /* 0x000000aaa907723e */ /* 0x008fe600000010ff */
[----:B------:R3:W-:Y:S01]  /*67a0*/  STS [R213+0x10000], R0 ;  /* 0x01000000d5007388 */ /* 0x0007e20000000800 */
[----:B------:R-:W-:Y:S02]  /*67b0*/  F2FP.BF16.F32.PACK_AB R6, R185, R186 ;  /* 0x000000bab906723e */ /* 0x000fe400000010ff */
[----:B-1----:R-:W-:Y:S02]  /*67c0*/  F2FP.BF16.F32.PACK_AB R5, R110, R111 ;  /* 0x0000006f6e05723e */ /* 0x002fe400000010ff */
[----:B--2---:R-:W-:Y:S03]  /*67d0*/  F2FP.BF16.F32.PACK_AB R4, R165, R166 ;  /* 0x000000a6a504723e */ /* 0x004fe600000010ff */
[----:B------:R-:W-:Y:S01]  /*67e0*/  STS [R213+0x10400], R5 ;  /* 0x01040005d5007388 */ /* 0x000fe20000000800 */
[----:B---3--:R-:W-:Y:S03]  /*67f0*/  F2FP.BF16.F32.PACK_AB R0, R174, R180 ;  /* 0x000000b4ae00723e */ /* 0x008fe600000010ff */
[----:B------:R-:W-:Y:S04]  /*6800*/  STS [R214+0x12000], R7 ;  /* 0x01200007d6007388 */ /* 0x000fe80000000800 */
[----:B------:R-:W-:Y:S04]  /*6810*/  STS [R214+0x12400], R6 ;  /* 0x01240006d6007388 */ /* 0x000fe80000000800 */
[----:B------:R1:W-:Y:S04]  /*6820*/  STS [R213+0x12400], R0 ;  /* 0x01240000d5007388 */ /* 0x0003e80000000800 */
[----:B------:R-:W-:Y:S04]  /*6830*/  STS [R213+0x12000], R4 ;  /* 0x01200004d5007388 */ /* 0x000fe80000000800 */
        /* <DEDUP_REMOVED lines=42> */
[----:B--2---:R-:W-:Y:S01]  /*6ae0*/  FADD.FTZ R107, -R106, R4 ;  /* 0x000000046a6b7221 */ /* 0x004fe20000010100 */
        /* <DEDUP_REMOVED lines=74> */
[----:B------:R-:W-:Y:S01]  /*6f90*/  FMUL.FTZ R101, R101, UR6 ;  /* 0x0000000665657c20 */ /* 0x000fe20008410000 */
[----:B------:R-:W-:Y:S01]  /*6fa0*/  FFMA.FTZ R21, -R73, R73, 1 ;  /* 0x3f80000049157423 */ /* 0x000fe20000010149 */
[----:B------:R-:W-:Y:S01]  /*6fb0*/  FMUL.FTZ R37, R37, R20 ;  /* 0x0000001425257220 */ /* 0x000fe20000410000 */
[----:B------:R1:W5:Y:S01]  /*6fc0*/  LDL.LU R83, [R1+0xb4] ;  /* 0x0000b40001537983 */ /* 0x0003620000300800 */
[----:B------:R-:W-:Y:S01]  /*6fd0*/  FMUL.FTZ R101, R101, R4 ;  /* 0x0000000465657220 */ /* 0x000fe20000410000 */
[----:B------:R-:W-:Y:S01]  /*6fe0*/  FMUL.FTZ R100, R100, UR6 ;  /* 0x0000000664647c20 */ /* 0x000fe20008410000 */
[C---:B------:R-:W-:Y:S01]  /*6ff0*/  FADD.FTZ R4, -R106.reuse, R48 ;  /* 0x000000306a047221 */ /* 0x040fe20000010100 */
[----:B------:R1:W5:Y:S01]  /*7000*/  LDL.LU R82, [R1+0xb0] ;  /* 0x0000b00001527983 */ /* 0x0003620000300800 */
[----:B------:R-:W-:Y:S01]  /*7010*/  FADD.FTZ R48, -R106, R64 ;  /* 0x000000406a307221 */ /* 0x000fe20000010100 */
[----:B------:R-:W-:Y:S01]  /*7020*/  FMUL.FTZ R100, R100, R5 ;  /* 0x0000000564647220 */ /* 0x000fe20000410000 */
[----:B------:R-:W-:Y:S01]  /*7030*/  FMUL.FTZ R4, R81, R4 ;  /* 0x0000000451047220 */ /* 0x000fe20000410000 */
[C---:B------:R-:W-:Y:S01]  /*7040*/  FADD.FTZ R5, -R106.reuse, R49 ;  /* 0x000000316a057221 */ /* 0x040fe20000010100 */
[----:B------:R1:W5:Y:S01]  /*7050*/  LDL.LU R81, [R1+0xac] ;  /* 0x0000ac0001517983 */ /* 0x0003620000300800 */
[----:B------:R-:W-:Y:S01]  /*7060*/  FADD.FTZ R49, -R106, R65 ;  /* 0x000000416a317221 */ /* 0x000fe20000010100 */
[----:B------:R-:W-:Y:S01]  /*7070*/  FMUL.FTZ R48, R75, R48 ;  /* 0x000000304b307220 */ /* 0x000fe20000410000 */
[----:B------:R-:W-:Y:S01]  /*7080*/  FMUL.FTZ R5, R80, R5 ;  /* 0x0000000550057220 */ /* 0x000fe20000410000 */
[----:B------:R-:W-:Y:S01]  /*7090*/  FFMA.FTZ R20, -R72, R72, 1 ;  /* 0x3f80000048147423 */ /* 0x000fe20000010148 */
[----:B------:R1:W5:Y:S01]  /*70a0*/  LDL.LU R80, [R1+0xa8] ;  /* 0x0000a80001507983 */ /* 0x0003620000300800 */
[----:B------:R-:W-:Y:S01]  /*70b0*/  FMUL.FTZ R49, R74, R49 ;  /* 0x000000314a317220 */ /* 0x000fe20000410000 */
[----:B------:R-:W-:Y:S01]  /*70c0*/  FMUL.FTZ R33, R33, R4 ;  /* 0x0000000421217220 */ /* 0x000fe20000410000 */
[----:B------:R-:W-:Y:S01]  /*70d0*/  FFMA.FTZ R4, -R70, R70, 1 ;  /* 0x3f80000046047423 */ /* 0x000fe20000010146 */
[----:B------:R1:W5:Y:S01]  /*70e0*/  LDL.LU R79, [R1+0xa4] ;  /* 0x0000a400014f7983 */ /* 0x0003620000300800 */
[----:B------:R-:W-:Y:S01]  /*70f0*/  FMUL.FTZ R32, R32, UR6 ;  /* 0x0000000620207c20 */ /* 0x000fe20008410000 */
[----:B------:R-:W-:Y:S01]  /*7100*/  FMUL.FTZ R21, R21, UR6 ;  /* 0x0000000615157c20 */ /* 0x000fe20008410000 */
        /* <DEDUP_REMOVED lines=8> */
[----:B------:R-:W-:Y:S01]  /*7190*/  FMUL.FTZ R20, R20, UR6 ;  /* 0x0000000614147c20 */ /* 0x000fe20008410000 */
[----:B------:R1:W5:Y:S01]  /*71a0*/  LDL.LU R76, [R1+0x98] ;  /* 0x00009800014c7983 */ /* 0x0003620000300800 */
[----:B------:R-:W-:Y:S01]  /*71b0*/  F2FP.BF16.F32.PACK_AB R49, R36, R37 ;  /* 0x000000252431723e */ /* 0x000fe200000010ff */
[----:B------:R-:W-:Y:S01]  /*71c0*/  FMUL.FTZ R5, R5, R48 ;  /* 0x0000003005057220 */ /* 0x000fe20000410000 */
[----:B------:R-:W-:Y:S01]  /*71d0*/  FMUL.FTZ R20, R20, R53 ;  /* 0x0000003514147220 */ /* 0x000fe20000410000 */
[----:B------:R1:W5:Y:S01]  /*71e0*/  LDL.LU R75, [R1+0x94] ;  /* 0x00009400014b7983 */ /* 0x0003620000300800 */
[----:B------:R-:W-:Y:S02]  /*71f0*/  F2FP.BF16.F32.PACK_AB R100, R100, R101 ;  /* 0x000000656464723e */ /* 0x000fe400000010ff */
[----:B------:R-:W-:Y:S01]  /*7200*/  F2FP.BF16.F32.PACK_AB R36, R4, R5 ;  /* 0x000000050424723e */ /* 0x000fe200000010ff */
[----:B------:R1:W5:Y:S01]  /*7210*/  LDL.LU R74, [R1+0x90] ;  /* 0x00009000014a7983 */ /* 0x0003620000300800 */
[----:B------:R-:W-:Y:S01]  /*7220*/  FFMA.FTZ R4, -R69, R69, 1 ;  /* 0x3f80000045047423 */ /* 0x000fe20000010145 */
[----:B------:R-:W-:Y:S01]  /*7230*/  FFMA.FTZ R5, -R68, R68, 1 ;  /* 0x3f80000044057423 */ /* 0x000fe20000010144 */
[----:B------:R-:W-:Y:S01]  /*7240*/  F2FP.BF16.F32.PACK_AB R37, R20, R21 ;  /* 0x000000151425723e */ /* 0x000fe200000010ff */
[----:B------:R1:W5:Y:S01]  /*7250*/  LDL.LU R73, [R1+0x8c] ;  /* 0x00008c0001497983 */ /* 0x0003620000300800 */
[----:B------:R-:W-:Y:S01]  /*7260*/  FMUL.FTZ R21, R3, R6 ;  /* 0x0000000603157220 */ /* 0x000fe20000410000 */
[----:B------:R-:W-:Y:S01]  /*7270*/  FMUL.FTZ R20, R2, R7 ;  /* 0x0000000702147220 */ /* 0x000fe20000410000 */
[----:B------:R-:W-:Y:S01]  /*7280*/  F2FP.BF16.F32.PACK_AB R48, R32, R33 ;  /* 0x000000212030723e */ /* 0x000fe200000010ff */
[----:B------:R1:W5:Y:S01]  /*7290*/  LDL.LU R72, [R1+0x88] ;  /* 0x0000880001487983 */ /* 0x0003620000300800 */
[----:B------:R-:W-:Y:S01]  /*72a0*/  FMUL.FTZ R7, R4, UR6 ;  /* 0x0000000604077c20 */ /* 0x000fe20008410000 */
[----:B------:R-:W-:Y:S02]  /*72b0*/  FMUL.FTZ R6, R5, UR6 ;  /* 0x0000000605067c20 */ /* 0x000fe40008410000 */
[----:B------:R1:W5:Y:S04]  /*72c0*/  LDL.LU R71, [R1+0x84] ;  /* 0x0000840001477983 */ /* 0x0003680000300800 */
[----:B------:R1:W5:Y:S04]  /*72d0*/  LDL.LU R70, [R1+0x80] ;  /* 0x0000800001467983 */ /* 0x0003680000300800 */
[----:B------:R1:W5:Y:S06]  /*72e0*/  LDL.64 R64, [R1+0x30] ;  /* 0x0000300001407983 */ /* 0x00036c0000100a00 */
[----:B------:R1:W5:Y:S04]  /*72f0*/  LDL.LU R69, [R1+0x7c] ;  /* 0x00007c0001457983 */ /* 0x0003680000300800 */
[----:B------:R1:W5:Y:S04]  /*7300*/  LDL.LU R68, [R1+0x78] ;  /* 0x0000780001447983 */ /* 0x0003680000300800 */
[----:B------:R1:W5:Y:S04]  /*7310*/  LDL.LU R3, [R1+0x74] ;  /* 0x0000740001037983 */ /* 0x0003680000300800 */
[----:B------:R1:W5:Y:S01]  /*7320*/  LDL.LU R2, [R1+0x70] ;  /* 0x0000700001027983 */ /* 0x0003620000300800 */
[----:B------:R-:W-:Y:S05]  /*7330*/  @!P1 BRA `(.L_x_604) ;  /* 0x00000000008c9947 */ /* 0x000fea0003800000 */
[----:B------:R-:W2:Y:S01]  /*7340*/  LDL.LU R103, [R1+0x28] ;  /* 0x0000280001677983 */ /* 0x000ea20000300800 */
[----:B------:R-:W3:Y:S01]  /*7350*/  LDC R33, c[0x0][0x240] ;  /* 0x00009000ff217b82 */ /* 0x000ee20000000800 */
[----:B-----5:R-:W-:Y:S01]  /*7360*/  ISETP.GE.AND P2, PT, R64, UR35, PT ;  /* 0x0000002340007c0c */ /* 0x020fe2000bf46270 */
[----:B------:R-:W-:Y:S04]  /*7370*/  ULOP3.LUT UR12, UR9, 0x1, URZ, 0xc0, !UPT ;  /* 0x00000001090c7892 */ /* 0x000fe8000f8ec03f */
[----:B------:R-:W-:Y:S04]  /*7380*/  UISETP.NE.U32.AND UP1, UPT, UR12, 0x1, UPT ;  /* 0x000000010c00788c */ /* 0x000fe8000bf25070 */
[----:B------:R-:W-:Y:S04]  /*7390*/  USEL UR12, UR60, 0x2000, !UP1 ;  /* 0x000020003c0c7887 */ /* 0x000fe8000c800000 */
[----:B------:R-:W4:Y:S02]  /*73a0*/  @!P2 LDC R32, c[0x0][0x244] ;  /* 0x00009100ff20ab82 */ /* 0x000f240000000800 */
[----:B------:R-:W-:Y:S01]  /*73b0*/  VIADD R162, R162, UR12 ;  /* 0x0000000ca2a27c36 */ /* 0x000fe20008000000 */
[----:B------:R-:W-:Y:S04]  /*73c0*/  IADD3 R148, R148, UR12, RZ ;  /* 0x0000000c94947c10 */ /* 0x000fe8000fffe0ff */
[----:B------:R1:W-:Y:S04]  /*73d0*/  @P2 STS [R162], RZ ;  /* 0x000000ffa2002388 */ /* 0x0003e80000000800 */
[----:B------:R1:W-:Y:S04]  /*73e0*/  @P2 STS [R162+0x4], RZ ;  /* 0x000004ffa2002388 */ /* 0x0003e80000000800 */
[----:B------:R1:W-:Y:S04]  /*73f0*/  @P2 STS [R162+0x8], RZ ;  /* 0x000008ffa2002388 */ /* 0x0003e80000000800 */
[----:B------:R1:W-:Y:S01]  /*7400*/  @P2 STS [R162+0xc], RZ ;  /* 0x00000cffa2002388 */ /* 0x0003e20000000800 */
[----:B--2---:R-:W-:Y:S02]  /*7410*/  VIADD R103, R103, UR12 ;  /* 0x0000000c67677c36 */ /* 0x004fe40008000000 */
[C---:B---3--:R-:W-:Y:S03]  /*7420*/  IMAD.U32 R4, R33.reuse, -0x80, RZ ;  /* 0xffffff8021047824 */ /* 0x048fe600078e00ff */
[----:B------:R1:W-:Y:S02]  /*7430*/  STL [R1+0x28], R103 ;  /* 0x0000286701007387 */ /* 0x0003e40000100800 */
        /* <DEDUP_REMOVED lines=9> */
[----:B----4-:R-:W-:Y:S03]  /*74d0*/  @!P2 LEA.HI.X R5, R33, R245, R32, 0x7, P0 ;  /* 0x000000f52105a211 */ /* 0x010fe600000f3c20 */
        /* <DEDUP_REMOVED lines=9> */
.L_x_604:
[----:B------:R-:W2:Y:S01]  /*7570*/  LDL.LU R109, [R1+0x1c] ;  /* 0x00001c00016d7983 */ /* 0x000ea20000300800 */
[----:B------:R-:W-:Y:S01]  /*7580*/  FMUL.FTZ R20, R6, R20 ;  /* 0x0000001406147220 */ /* 0x000fe20000410000 */
[----:B------:R-:W-:Y:S01]  /*7590*/  FMUL.FTZ R21, R7, R21 ;  /* 0x0000001507157220 */ /* 0x000fe20000410000 */
[C---:B-----5:R-:W-:Y:S01]  /*75a0*/  FADD.FTZ R28, -R104.reuse, R28 ;  /* 0x0000001c681c7221 */ /* 0x060fe20000010100 */
[----:B------:R-:W3:Y:S01]  /*75b0*/  LDL.LU R108, [R1+0x18] ;  /* 0x00001800016c7983 */ /* 0x000ee20000300800 */
[----:B------:R-:W-:Y:S01]  /*75c0*/  FADD.FTZ R25, -R104, R25 ;  /* 0x0000001968197221 */ /* 0x000fe20000010100 */
[----:B------:R-:W-:Y:S01]  /*75d0*/  FADD.FTZ R15, -R0, R15 ;  /* 0x0000000f000f7221 */ /* 0x000fe20000010100 */
[----:B------:R-:W-:Y:S01]  /*75e0*/  FMUL.FTZ R28, R198, R28 ;  /* 0x0000001cc61c7220 */ /* 0x000fe20000410000 */
[----:B------:R-:W4:Y:S01]  /*75f0*/  LDL.LU R107, [R1+0x14] ;  /* 0x00001400016b7983 */ /* 0x000f220000300800 */
[----:B------:R-:W-:Y:S01]  /*7600*/  FMUL.FTZ R25, R203, R25 ;  /* 0x00000019cb197220 */ /* 0x000fe20000410000 */
[----:B------:R-:W-:Y:S01]  /*7610*/  FMUL.FTZ R15, R241, R15 ;  /* 0x0000000ff10f7220 */ /* 0x000fe20000410000 */
[----:B------:R-:W-:Y:S01]  /*7620*/  FADD.FTZ R27, -R0, R27 ;  /* 0x0000001b001b7221 */ /* 0x000fe20000010100 */
[----:B------:R-:W4:Y:S01]  /*7630*/  LDL.LU R106, [R1+0x10] ;  /* 0x00001000016a7983 */ /* 0x000f220000300800 */
[----:B-1----:R-:W-:Y:S01]  /*7640*/  FADD.FTZ R4, -R105, R23 ;  /* 0x0000001769047221 */ /* 0x002fe20000010100 */
[----:B------:R-:W-:Y:S01]  /*7650*/  FFMA.FTZ R5, -R221, R221, 1 ;  /* 0x3f800000dd057423 */ /* 0x000fe200000101dd */
[----:B------:R-:W-:Y:S01]  /*7660*/  FMUL.FTZ R27, R229, R27 ;  /* 0x0000001be51b7220 */ /* 0x000fe20000410000 */
[----:B------:R-:W4:Y:S01]  /*7670*/  LDL.LU R103, [R1+0xc] ;  /* 0x00000c0001677983 */ /* 0x000f220000300800 */
[----:B------:R-:W-:Y:S01]  /*7680*/  FMUL.FTZ R4, R183, R4 ;  /* 0x00000004b7047220 */ /* 0x000fe20000410000 */
[----:B------:R-:W-:Y:S01]  /*7690*/  FMUL.FTZ R5, R5, UR6 ;  /* 0x0000000605057c20 */ /* 0x000fe20008410000 */
[C---:B------:R-:W-:Y:S01]  /*76a0*/  FADD.FTZ R34, -R105.reuse, R34 ;  /* 0x0000002269227221 */ /* 0x040fe20000010100 */
[----:B------:R-:W4:Y:S01]  /*76b0*/  LDL.LU R101, [R1+0x8] ;  /* 0x0000080001657983 */ /* 0x000f220000300800 */
[----:B------:R-:W-:Y:S01]  /*76c0*/  FADD.FTZ R24, -R104, R24 ;  /* 0x0000001868187221 */ /* 0x000fe20000010100 */
[----:B------:R-:W-:Y:S01]  /*76d0*/  FADD.FTZ R26, -R0, R26 ;  /* 0x0000001a001a7221 */ /* 0x000fe20000010100 */
[----:B------:R-:W-:Y:S01]  /*76e0*/  FMUL.FTZ R34, R172, R34 ;  /* 0x00000022ac227220 */ /* 0x000fe20000410000 */
[----:B------:R-:W4:Y:S01]  /*76f0*/  LDL.LU R53, [R1+0x4] ;  /* 0x0000040001357983 */ /* 0x000f220000300800 */
[----:B------:R-:W-:Y:S01]  /*7700*/  FMUL.FTZ R24, R204, R24 ;  /* 0x00000018cc187220 */ /* 0x000fe20000410000 */
[----:B------:R-:W-:Y:S01]  /*7710*/  FMUL.FTZ R26, R230, R26 ;  /* 0x0000001ae61a7220 */ /* 0x000fe20000410000 */
[C---:B------:R-:W-:Y:S01]  /*7720*/  FADD.FTZ R22, -R105.reuse, R22 ;  /* 0x0000001669167221 */ /* 0x040fe20000010100 */
[----:B------:R-:W4:Y:S01]  /*7730*/  LDL.LU R52, [R1] ;  /* 0x0000000001347983 */ /* 0x000f220000300800 */
[----:B------:R-:W-:Y:S01]  /*7740*/  FFMA.FTZ R6, -R222, R222, 1 ;  /* 0x3f800000de067423 */ /* 0x000fe200000101de */
[C---:B------:R-:W-:Y:S01]  /*7750*/  FADD.FTZ R18, -R105.reuse, R18 ;  /* 0x0000001269127221 */ /* 0x040fe20000010100 */
[----:B------:R-:W-:Y:S01]  /*7760*/  FMUL.FTZ R22, R184, R22 ;  /* 0x00000016b8167220 */ /* 0x000fe20000410000 */
[----:B------:R1:W-:Y:S01]  /*7770*/  STS [R216+0x8000], R17 ;  /* 0x00800011d8007388 */ /* 0x0003e20000000800 */
[----:B------:R-:W-:Y:S01]  /*7780*/  FADD.FTZ R19, -R105, R19 ;  /* 0x0000001369137221 */ /* 0x000fe20000010100 */
[----:B------:R-:W-:Y:S01]  /*7790*/  FFMA.FTZ R7, -R223, R223, 1 ;  /* 0x3f800000df077423 */ /* 0x000fe200000101df */
[----:B------:R-:W-:Y:S01]  /*77a0*/  FMUL.FTZ R6, R6, UR6 ;  /* 0x0000000606067c20 */ /* 0x000fe20008410000 */
[----:B------:R-:W-:Y:S01]  /*77b0*/  FMUL.FTZ R18, R190, R18 ;  /* 0x00000012be127220 */ /* 0x000fe20000410000 */
[----:B------:R-:W-:Y:S01]  /*77c0*/  FMUL.FTZ R19, R189, R19 ;  /* 0x00000013bd137220 */ /* 0x000fe20000410000 */
[----:B------:R-:W-:Y:S01]  /*77d0*/  FMUL.FTZ R7, R7, UR6 ;  /* 0x0000000607077c20 */ /* 0x000fe20008410000 */
[----:B------:R-:W-:Y:S01]  /*77e0*/  FMUL.FTZ R22, R6, R22 ;  /* 0x0000001606167220 */ /* 0x000fe20000410000 */
[----:B------:R-:W-:Y:S01]  /*77f0*/  FMUL.FTZ R6, R5, R4 ;  /* 0x0000000405067220 */ /* 0x000fe20000410000 */
[----:B------:R-:W-:Y:S01]  /*7800*/  FADD.FTZ R38, -R105, R38 ;  /* 0x0000002669267221 */ /* 0x000fe20000010100 */
[----:B------:R-:W-:Y:S01]  /*7810*/  FMUL.FTZ R19, R7, R19 ;  /* 0x0000001307137220 */ /* 0x000fe20000410000 */
[----:B------:R-:W-:Y:S01]  /*7820*/  FFMA.FTZ R7, -R200, R200, 1 ;  /* 0x3f800000c8077423 */ /* 0x000fe200000101c8 */
[----:B------:R-:W-:Y:S01]  /*7830*/  F2FP.BF16.F32.PACK_AB R5, R20, R21 ;  /* 0x000000151405723e */ /* 0x000fe200000010ff */
[----:B------:R-:W-:Y:S01]  /*7840*/  FMUL.FTZ R38, R168, R38 ;  /* 0x00000026a8267220 */ /* 0x000fe20000410000 */
[----:B------:R-:W-:Y:S01]  /*7850*/  F2FP.BF16.F32.PACK_AB R33, R6, R22 ;  /* 0x000000160621723e */ /* 0x000fe200000010ff */
[----:B------:R-:W-:Y:S01]  /*7860*/  FFMA.FTZ R6, -R199, R199, 1 ;  /* 0x3f800000c7067423 */ /* 0x000fe200000101c7 */
[C---:B------:R-:W-:Y:S01]  /*7870*/  FADD.FTZ R39, -R105.reuse, R39 ;  /* 0x0000002769277221 */ /* 0x040fe20000010100 */
[----:B------:R1:W-:Y:S01]  /*7880*/  STS [R216+0x8400], R5 ;  /* 0x00840005d8007388 */ /* 0x0003e20000000800 */
[C---:B------:R-:W-:Y:S01]  /*7890*/  FADD.FTZ R35, -R105.reuse, R35 ;  /* 0x0000002369237221 */ /* 0x040fe20000010100 */
[----:B------:R-:W-:Y:S01]  /*78a0*/  FADD.FTZ R50, -R105, R50 ;  /* 0x0000003269327221 */ /* 0x000fe20000010100 */
[----:B------:R-:W-:Y:S01]  /*78b0*/  FMUL.FTZ R39, R167, R39 ;  /* 0x00000027a7277220 */ /* 0x000fe20000410000 */
[----:B------:R1:W-:Y:S01]  /*78c0*/  STS [R217+0x8000], R16 ;  /* 0x00800010d9007388 */ /* 0x0003e20000000800 */
[----:B------:R-:W-:Y:S01]  /*78d0*/  FMUL.FTZ R35, R171, R35 ;  /* 0x00000023ab237220 */ /* 0x000fe20000410000 */
[----:B------:R-:W-:Y:S01]  /*78e0*/  FMUL.FTZ R50, R115, R50 ;  /* 0x0000003273327220 */ /* 0x000fe20000410000 */
[C---:B------:R-:W-:Y:S01]  /*78f0*/  FADD.FTZ R66, -R105.reuse, R66 ;  /* 0x0000004269427221 */ /* 0x040fe20000010100 */
[----:B-1----:R-:W-:Y:S01]  /*7900*/  FFMA.FTZ R17, -R228, R228, 1 ;  /* 0x3f800000e4117423 */ /* 0x002fe200000101e4 */
[----:B------:R-:W-:Y:S01]  /*7910*/  FADD.FTZ R54, -R105, R54 ;  /* 0x0000003669367221 */ /* 0x000fe20000010100 */
[C---:B------:R-:W-:Y:S01]  /*7920*/  FADD.FTZ R12, -R104.reuse, R12 ;  /* 0x0000000c680c7221 */ /* 0x040fe20000010100 */
[----:B------:R-:W-:Y:S01]  /*7930*/  FMUL.FTZ R66, R111, R66 ;  /* 0x000000426f427220 */ /* 0x000fe20000410000 */
[----:B------:R-:W-:Y:S01]  /*7940*/  FMUL.FTZ R17, R17, UR6 ;  /* 0x0000000611117c20 */ /* 0x000fe20008410000 */
[----:B------:R-:W-:Y:S01]  /*7950*/  FMUL.FTZ R54, R113, R54 ;  /* 0x0000003671367220 */ /* 0x000fe20000410000 */
[----:B------:R-:W-:Y:S01]  /*7960*/  FMUL.FTZ R12, R227, R12 ;  /* 0x0000000ce30c7220 */ /* 0x000fe20000410000 */
[----:B------:R-:W-:Y:S01]  /*7970*/  FADD.FTZ R8, -R104, R8 ;  /* 0x0000000868087221 */ /* 0x000fe20000010100 */
[----:B------:R-:W-:Y:S01]  /*7980*/  FMUL.FTZ R18, R17, R18 ;  /* 0x0000001211127220 */ /* 0x000fe20000410000 */
[----:B------:R-:W-:Y:S01]  /*7990*/  FMUL.FTZ R17, R6, UR6 ;  /* 0x0000000606117c20 */ /* 0x000fe20008410000 */
[----:B------:R-:W-:Y:S01]  /*79a0*/  FFMA.FTZ R6, -R195, R195, 1 ;  /* 0x3f800000c3067423 */ /* 0x000fe200000101c3 */
[----:B------:R-:W-:Y:S01]  /*79b0*/  FADD.FTZ R9, -R104, R9 ;  /* 0x0000000968097221 */ /* 0x000fe20000010100 */
[----:B------:R-:W-:Y:S01]  /*79c0*/  FADD.FTZ R55, -R105, R55 ;  /* 0x0000003769377221 */ /* 0x000fe20000010100 */
[----:B------:R-:W-:Y:S01]  /*79d0*/  F2FP.BF16.F32.PACK_AB R4, R19, R18 ;  /* 0x000000121304723e */ /* 0x000fe200000010ff */
[----:B------:R-:W-:Y:S01]  /*79e0*/  FMUL.FTZ R18, R7, UR6 ;  /* 0x0000000607127c20 */ /* 0x000fe20008410000 */
[----:B------:R-:W-:Y:S01]  /*79f0*/  FFMA.FTZ R7, -R196, R196, 1 ;  /* 0x3f800000c4077423 */ /* 0x000fe200000101c4 */
[----:B------:R-:W-:Y:S01]  /*7a00*/  FMUL.FTZ R6, R6, UR6 ;  /* 0x0000000606067c20 */ /* 0x000fe20008410000 */
[----:B------:R-:W-:Y:S01]  /*7a10*/  FMUL.FTZ R32, R17, R35 ;  /* 0x0000002311207220 */ /* 0x000fe20000410000 */
[----:B------:R1:W-:Y:S01]  /*7a20*/  STS [R217+0x8400], R4 ;  /* 0x00840004d9007388 */ /* 0x0003e20000000800 */
[----:B------:R-:W-:Y:S01]  /*7a30*/  FMUL.FTZ R7, R7, UR6 ;  /* 0x0000000607077c20 */ /* 0x000fe20008410000 */
[----:B------:R-:W-:Y:S01]  /*7a40*/  FMUL.FTZ R23, R6, R39 ;  /* 0x0000002706177220 */ /* 0x000fe20000410000 */
[----:B------:R-:W-:Y:S01]  /*7a50*/  FFMA.FTZ R6, -R178, R178, 1 ;  /* 0x3f800000b2067423 */ /* 0x000fe200000101b2 */
[----:B------:R-:W-:Y:S01]  /*7a60*/  FFMA.FTZ R17, -R164, R164, 1 ;  /* 0x3f800000a4117423 */ /* 0x000fe200000101a4 */
[----:B------:R-:W-:Y:S01]  /*7a70*/  FMUL.FTZ R38, R7, R38 ;  /* 0x0000002607267220 */ /* 0x000fe20000410000 */
[----:B------:R-:W-:Y:S01]  /*7a80*/  FFMA.FTZ R7, -R179, R179, 1 ;  /* 0x3f800000b3077423 */ /* 0x000fe200000101b3 */
[----:B------:R-:W-:Y:S01]  /*7a90*/  FMUL.FTZ R22, R6, UR6 ;  /* 0x0000000606167c20 */ /* 0x000fe20008410000 */
[----:B------:R-:W-:Y:S01]  /*7aa0*/  FADD.FTZ R6, -R105, R67 ;  /* 0x0000004369067221 */ /* 0x000fe20000010100 */
[----:B------:R-:W-:Y:S01]  /*7ab0*/  FMUL.FTZ R17, R17, UR6 ;  /* 0x0000000611117c20 */ /* 0x000fe20008410000 */
[----:B------:R-:W-:Y:S01]  /*7ac0*/  FMUL.FTZ R7, R7, UR6 ;  /* 0x0000000607077c20 */ /* 0x000fe20008410000 */
[----:B------:R-:W-:Y:S01]  /*7ad0*/  FFMA.FTZ R19, -R176, R176, 1 ;  /* 0x3f800000b0137423 */ /* 0x000fe200000101b0 */
[----:B------:R-:W-:Y:S01]  /*7ae0*/  FMUL.FTZ R6, R110, R6 ;  /* 0x000000066e067220 */ /* 0x000fe20000410000 */
[----:B------:R-:W-:Y:S01]  /*7af0*/  FMUL.FTZ R20, R17, R66 ;  /* 0x0000004211147220 */ /* 0x000fe20000410000 */
[----:B------:R-:W-:Y:S01]  /*7b00*/  FMUL.FTZ R50, R7, R50 ;  /* 0x0000003207327220 */ /* 0x000fe20000410000 */
[----:B------:R-:W-:Y:S01]  /*7b10*/  FFMA.FTZ R7, -R163, R163, 1 ;  /* 0x3f800000a3077423 */ /* 0x000fe200000101a3 */
[----:B------:R-:W-:Y:S01]  /*7b20*/  FADD.FTZ R5, -R104, R13 ;  /* 0x0000000d68057221 */ /* 0x000fe20000010100 */
[----:B------:R-:W-:Y:S01]  /*7b30*/  FMUL.FTZ R19, R19, UR6 ;  /* 0x0000000613137c20 */ /* 0x000fe20008410000 */
[----:B------:R-:W-:Y:S01]  /*7b40*/  FMUL.FTZ R16, R232, R8 ;  /* 0x00000008e8107220 */ /* 0x000fe20000410000 */
[----:B------:R-:W-:Y:S01]  /*7b50*/  FMUL.FTZ R7, R7, UR6 ;  /* 0x0000000607077c20 */ /* 0x000fe20008410000 */
[----:B------:R-:W-:Y:S01]  /*7b60*/  FMUL.FTZ R5, R224, R5 ;  /* 0x00000005e0057220 */ /* 0x000fe20000410000 */
[----:B------:R-:W-:Y:S01]  /*7b70*/  FMUL.FTZ R54, R19, R54 ;  /* 0x0000003613367220 */ /* 0x000fe20000410000 */
[----:B------:R-:W-:Y:S01]  /*7b80*/  FFMA.FTZ R8, -R251, R251, 1 ;  /* 0x3f800000fb087423 */ /* 0x000fe200000101fb */
[----:B------:R-:W-:Y:S01]  /*7b90*/  FMUL.FTZ R6, R7, R6 ;  /* 0x0000000607067220 */ /* 0x000fe20000410000 */
[----:B------:R-:W-:Y:S01]  /*7ba0*/  FFMA.FTZ R7, -R250, R250, 1 ;  /* 0x3f800000fa077423 */ /* 0x000fe200000101fa */
[----:B------:R-:W-:Y:S01]  /*7bb0*/  FMUL.FTZ R13, R231, R9 ;  /* 0x00000009e70d7220 */ /* 0x000fe20000410000 */
[----:B------:R-:W-:Y:S01]  /*7bc0*/  FMUL.FTZ R8, R8, UR6 ;  /* 0x0000000608087c20 */ /* 0x000fe20008410000 */
[----:B------:R-:W-:Y:S01]  /*7bd0*/  FFMA.FTZ R9, -R252, R252, 1 ;  /* 0x3f800000fc097423 */ /* 0x000fe200000101fc */
[----:B------:R-:W-:Y:S01]  /*7be0*/  F2FP.BF16.F32.PACK_AB R20, R6, R20 ;  /* 0x000000140614723e */ /* 0x000fe200000010ff */
        /* <DEDUP_REMOVED lines=9> */
[----:B------:R-:W-:Y:S01]  /*7c80*/  FADD.FTZ R5, -R104, R29 ;  /* 0x0000001d68057221 */ /* 0x000fe20000010100 */
[----:B------:R-:W-:Y:S01]  /*7c90*/  FFMA.FTZ R6, -R234, R234, 1 ;  /* 0x3f800000ea067423 */ /* 0x000fe200000101ea */
[----:B------:R-:W-:Y:S01]  /*7ca0*/  FMUL.FTZ R7, R7, UR6 ;  /* 0x0000000607077c20 */ /* 0x000fe20008410000 */
[----:B------:R-:W-:Y:S01]  /*7cb0*/  FFMA.FTZ R8, -R238, R238, 1 ;  /* 0x3f800000ee087423 */ /* 0x000fe200000101ee */
[----:B------:R-:W-:Y:S01]  /*7cc0*/  FMUL.FTZ R5, R197, R5 ;  /* 0x00000005c5057220 */ /* 0x000fe20000410000 */
[----:B------:R-:W-:Y:S01]  /*7cd0*/  FMUL.FTZ R6, R6, UR6 ;  /* 0x0000000606067c20 */ /* 0x000fe20008410000 */
[----:B------:R-:W-:Y:S01]  /*7ce0*/  FMUL.FTZ R17, R7, R28 ;  /* 0x0000001c07117220 */ /* 0x000fe20000410000 */
[----:B------:R-:W-:Y:S01]  /*7cf0*/  FMUL.FTZ R9, R9, UR6 ;  /* 0x0000000609097c20 */ /* 0x000fe20008410000 */
[----:B------:R-:W-:Y:S01]  /*7d00*/  FMUL.FTZ R18, R18, UR6 ;  /* 0x0000000612127c20 */ /* 0x000fe20008410000 */
[----:B------:R-:W-:Y:S01]  /*7d10*/  FMUL.FTZ R5, R6, R5 ;  /* 0x0000000506057220 */ /* 0x000fe20000410000 */
[----:B------:R-:W-:Y:S01]  /*7d20*/  FMUL.FTZ R55, R112, R55 ;  /* 0x0000003770377220 */ /* 0x000fe20000410000 */
[----:B------:R-:W-:Y:S01]  /*7d30*/  FMUL.FTZ R8, R8, UR6 ;  /* 0x0000000608087c20 */ /* 0x000fe20008410000 */
[----:B------:R-:W-:Y:S01]  /*7d40*/  FMUL.FTZ R16, R9, R16 ;  /* 0x0000001009107220 */ /* 0x000fe20000410000 */
[----:B------:R-:W-:Y:S01]  /*7d50*/  FFMA.FTZ R6, -R207, R207, 1 ;  /* 0x3f800000cf067423 */ /* 0x000fe200000101cf */
[----:B------:R-:W-:Y:S01]  /*7d60*/  F2FP.BF16.F32.PACK_AB R17, R5, R17 ;  /* 0x000000110511723e */ /* 0x000fe200000010ff */
[----:B------:R-:W-:Y:S01]  /*7d70*/  FADD.FTZ R5, -R104, R45 ;  /* 0x0000002d68057221 */ /* 0x000fe20000010100 */
[----:B------:R-:W-:Y:S01]  /*7d80*/  FMUL.FTZ R21, R18, R55 ;  /* 0x0000003712157220 */ /* 0x000fe20000410000 */
[----:B------:R-:W-:Y:S01]  /*7d90*/  FMUL.FTZ R18, R8, R25 ;  /* 0x0000001908127220 */ /* 0x000fe20000410000 */
[----:B------:R-:W-:Y:S01]  /*7da0*/  FMUL.FTZ R6, R6, UR6 ;  /* 0x0000000606067c20 */ /* 0x000fe20008410000 */
[----:B------:R-:W-:Y:S01]  /*7db0*/  FMUL.FTZ R5, R173, R5 ;  /* 0x00000005ad057220 */ /* 0x000fe20000410000 */
[----:B------:R-:W-:Y:S01]  /*7dc0*/  FADD.FTZ R41, -R104, R41 ;  /* 0x0000002968297221 */ /* 0x000fe20000010100 */
[----:B------:R-:W-:Y:S01]  /*7dd0*/  FFMA.FTZ R8, -R219, R219, 1 ;  /* 0x3f800000db087423 */ /* 0x000fe200000101db */
[----:B-1----:R-:W-:Y:S01]  /*7de0*/  F2FP.BF16.F32.PACK_AB R4, R13, R16 ;  /* 0x000000100d04723e */ /* 0x002fe200000010ff */
[----:B------:R-:W-:Y:S01]  /*7df0*/  FMUL.FTZ R13, R6, R5 ;  /* 0x00000005060d7220 */ /* 0x000fe20000410000 */
[----:B------:R-:W-:Y:S01]  /*7e00*/  FMUL.FTZ R41, R181, R41 ;  /* 0x00000029b5297220 */ /* 0x000fe20000410000 */
[----:B------:R-:W-:Y:S01]  /*7e10*/  FMUL.FTZ R8, R8, UR6 ;  /* 0x0000000608087c20 */ /* 0x000fe20008410000 */
[----:B------:R-:W-:Y:S01]  /*7e20*/  FFMA.FTZ R5, -R191, R191, 1 ;  /* 0x3f800000bf057423 */ /* 0x000fe200000101bf */
[----:B------:R3:W-:Y:S01]  /*7e30*/  STS [R216+0xa000], R4 ;  /* 0x00a00004d8007388 */ /* 0x0007e20000000800 */
[----:B------:R-:W-:Y:S01]  /*7e40*/  FADD.FTZ R61, -R104, R61 ;  /* 0x0000003d683d7221 */ /* 0x000fe20000010100 */
[----:B------:R-:W-:Y:S01]  /*7e50*/  FMUL.FTZ R16, R8, R41 ;  /* 0x0000002908107220 */ /* 0x000fe20000410000 */
[----:B------:R-:W-:Y:S01]  /*7e60*/  FMUL.FTZ R8, R5, UR6 ;  /* 0x0000000605087c20 */ /* 0x000fe20008410000 */
[----:B------:R-:W-:Y:S01]  /*7e70*/  FFMA.FTZ R5, -R187, R187, 1 ;  /* 0x3f800000bb057423 */ /* 0x000fe200000101bb */
[----:B------:R-:W-:Y:S01]  /*7e80*/  FMUL.FTZ R61, R165, R61 ;  /* 0x0000003da53d7220 */ /* 0x000fe20000410000 */
[----:B------:R-:W-:Y:S01]  /*7e90*/  FADD.FTZ R60, -R104, R60 ;  /* 0x0000003c683c7221 */ /* 0x000fe20000010100 */
[----:B------:R-:W-:Y:S01]  /*7ea0*/  FFMA.FTZ R6, -R188, R188, 1 ;  /* 0x3f800000bc067423 */ /* 0x000fe200000101bc */
[----:B------:R-:W-:Y:S01]  /*7eb0*/  FMUL.FTZ R5, R5, UR6 ;  /* 0x0000000605057c20 */ /* 0x000fe20008410000 */
[----:B------:R-:W-:Y:S01]  /*7ec0*/  FADD.FTZ R44, -R104, R44 ;  /* 0x0000002c682c7221 */ /* 0x000fe20000010100 */
[----:B------:R-:W-:Y:S01]  /*7ed0*/  FFMA.FTZ R7, -R208, R208, 1 ;  /* 0x3f800000d0077423 */ /* 0x000fe200000101d0 */
[----:B------:R-:W-:Y:S01]  /*7ee0*/  FMUL.FTZ R60, R166, R60 ;  /* 0x0000003ca63c7220 */ /* 0x000fe20000410000 */
[----:B------:R-:W-:Y:S01]  /*7ef0*/  FMUL.FTZ R61, R5, R61 ;  /* 0x0000003d053d7220 */ /* 0x000fe20000410000 */
[----:B------:R-:W-:Y:S01]  /*7f00*/  FMUL.FTZ R6, R6, UR6 ;  /* 0x0000000606067c20 */ /* 0x000fe20008410000 */
[----:B------:R-:W-:Y:S01]  /*7f10*/  FADD.FTZ R5, -R0, R11 ;  /* 0x0000000b00057221 */ /* 0x000fe20000010100 */
[----:B------:R-:W-:Y:S01]  /*7f20*/  FADD.FTZ R56, -R104, R56 ;  /* 0x0000003868387221 */ /* 0x000fe20000010100 */
[----:B------:R-:W-:Y:S01]  /*7f30*/  FFMA.FTZ R9, -R239, R239, 1 ;  /* 0x3f800000ef097423 */ /* 0x000fe200000101ef */
[----:B------:R-:W-:Y:S01]  /*7f40*/  FMUL.FTZ R44, R177, R44 ;  /* 0x0000002cb12c7220 */ /* 0x000fe20000410000 */
[----:B------:R-:W-:Y:S01]  /*7f50*/  FMUL.FTZ R7, R7, UR6 ;  /* 0x0000000607077c20 */ /* 0x000fe20008410000 */
[----:B------:R-:W-:Y:S01]  /*7f60*/  FMUL.FTZ R60, R6, R60 ;  /* 0x0000003c063c7220 */ /* 0x000fe20000410000 */
[----:B------:R-:W-:Y:S01]  /*7f70*/  FMUL.FTZ R56, R170, R56 ;  /* 0x00000038aa387220 */ /* 0x000fe20000410000 */
[----:B------:R-:W-:Y:S01]  /*7f80*/  FMUL.FTZ R6, R248, R5 ;  /* 0x00000005f8067220 */ /* 0x000fe20000410000 */
[----:B------:R-:W-:Y:S01]  /*7f90*/  FMUL.FTZ R9, R9, UR6 ;  /* 0x0000000609097c20 */ /* 0x000fe20008410000 */
[----:B------:R-:W-:Y:S01]  /*7fa0*/  FMUL.FTZ R44, R7, R44 ;  /* 0x0000002c072c7220 */ /* 0x000fe20000410000 */
[----:B------:R-:W-:Y:S01]  /*7fb0*/  FADD.FTZ R57, -R104, R57 ;  /* 0x0000003968397221 */ /* 0x000fe20000010100 */
[----:B------:R-:W-:Y:S01]  /*7fc0*/  FFMA.FTZ R7, -R192, R192, 1 ;  /* 0x3f800000c0077423 */ /* 0x000fe200000101c0 */
[----:B------:R-:W-:Y:S01]  /*7fd0*/  FMUL.FTZ R56, R8, R56 ;  /* 0x0000003808387220 */ /* 0x000fe20000410000 */
[----:B------:R-:W-:Y:S01]  /*7fe0*/  FMUL.FTZ R24, R9, R24 ;  /* 0x0000001809187220 */ /* 0x000fe20000410000 */
[----:B------:R-:W-:Y:S01]  /*7ff0*/  FADD.FTZ R14, -R0, R14 ;  /* 0x0000000e000e7221 */ /* 0x000fe20000010100 */
[----:B------:R-:W-:Y:S01]  /*8000*/  FMUL.FTZ R57, R169, R57 ;  /* 0x00000039a9397220 */ /* 0x000fe20000410000 */
[----:B------:R-:W-:Y:S01]  /*8010*/  FMUL.FTZ R7, R7, UR6 ;  /* 0x0000000607077c20 */ /* 0x000fe20008410000 */
[----:B------:R-:W-:Y:S01]  /*8020*/  FADD.FTZ R40, -R104, R40 ;  /* 0x0000002868287221 */ /* 0x000fe20000010100 */
[----:B------:R-:W-:Y:S01]  /*8030*/  FFMA.FTZ R9, -R220, R220, 1 ;  /* 0x3f800000dc097423 */ /* 0x000fe200000101dc */
[----:B------:R-:W-:Y:S01]  /*8040*/  FADD.FTZ R10, -R0, R10 ;  /* 0x0000000a000a7221 */ /* 0x000fe20000010100 */
[----:B------:R-:W-:Y:S01]  /*8050*/  F2FP.BF16.F32.PACK_AB R19, R19, R12 ;  /* 0x0000000c1313723e */ /* 0x000fe200000010ff */
[----:B------:R-:W-:Y:S01]  /*8060*/  FMUL.FTZ R14, R246, R14 ;  /* 0x0000000ef60e7220 */ /* 0x000fe20000410000 */
[----:B------:R-:W-:Y:S01]  /*8070*/  FMUL.FTZ R12, R7, R57 ;  /* 0x00000039070c7220 */ /* 0x000fe20000410000 */
[----:B------:R-:W-:Y:S01]  /*8080*/  FMUL.FTZ R40, R182, R40 ;  /* 0x00000028b6287220 */ /* 0x000fe20000410000 */
[----:B------:R-:W-:Y:S01]  /*8090*/  FMUL.FTZ R9, R9, UR6 ;  /* 0x0000000609097c20 */ /* 0x000fe20008410000 */
[----:B------:R-:W-:Y:S01]  /*80a0*/  FMUL.FTZ R10, R249, R10 ;  /* 0x0000000af90a7220 */ /* 0x000fe20000410000 */
[C---:B------:R-:W-:Y:S01]  /*80b0*/  FADD.FTZ R46, -R0.reuse, R46 ;  /* 0x0000002e002e7221 */ /* 0x040fe20000010100 */
[C---:B------:R-:W-:Y:S01]  /*80c0*/  FADD.FTZ R30, -R0.reuse, R30 ;  /* 0x0000001e001e7221 */ /* 0x040fe20000010100 */
[----:B------:R-:W-:Y:S01]  /*80d0*/  FMUL.FTZ R9, R9, R40 ;  /* 0x0000002809097220 */ /* 0x000fe20000410000 */
[----:B------:R-:W-:Y:S01]  /*80e0*/  FADD.FTZ R31, -R0, R31 ;  /* 0x0000001f001f7221 */ /* 0x000fe20000010100 */
[----:B------:R-:W-:Y:S01]  /*80f0*/  FMUL.FTZ R46, R194, R46 ;  /* 0x0000002ec22e7220 */ /* 0x000fe20000410000 */
[----:B------:R-:W-:Y:S01]  /*8100*/  FMUL.FTZ R30, R226, R30 ;  /* 0x0000001ee21e7220 */ /* 0x000fe20000410000 */
[----:B------:R-:W-:Y:S01]  /*8110*/  FADD.FTZ R59, -R0, R59 ;  /* 0x0000003b003b7221 */ /* 0x000fe20000010100 */
[----:B------:R-:W-:Y:S01]  /*8120*/  F2FP.BF16.F32.PACK_AB R16, R16, R9 ;  /* 0x000000091010723e */ /* 0x000fe200000010ff */
[----:B------:R-:W-:Y:S01]  /*8130*/  FMUL.FTZ R31, R225, R31 ;  /* 0x0000001fe11f7220 */ /* 0x000fe20000410000 */
[----:B------:R-:W-:Y:S01]  /*8140*/  F2FP.BF16.F32.PACK_AB R32, R32, R34 ;  /* 0x000000222020723e */ /* 0x000fe200000010ff */
[----:B------:R-:W-:Y:S01]  /*8150*/  FADD.FTZ R42, -R0, R42 ;  /* 0x0000002a002a7221 */ /* 0x000fe20000010100 */
[----:B------:R-:W4:Y:S01]  /*8160*/  LDL R34, [R1+0x60] ;  /* 0x0000600001227983 */ /* 0x000f220000100800 */
[----:B------:R-:W-:Y:S01]  /*8170*/  FMUL.FTZ R59, R185, R59 ;  /* 0x0000003bb93b7220 */ /* 0x000fe20000410000 */
[----:B------:R-:W-:Y:S01]  /*8180*/  FADD.FTZ R51, -R105, R51 ;  /* 0x0000003369337221 */ /* 0x000fe20000010100 */
[----:B------:R-:W-:Y:S01]  /*8190*/  F2FP.BF16.F32.PACK_AB R18, R18, R24 ;  /* 0x000000181212723e */ /* 0x000fe200000010ff */
[----:B------:R-:W4:Y:S01]  /*81a0*/  LDL.LU R29, [R1+0x20] ;  /* 0x00002000011d7983 */ /* 0x000f220000300800 */
[----:B------:R-:W-:Y:S01]  /*81b0*/  FMUL.FTZ R42, R202, R42 ;  /* 0x0000002aca2a7220 */ /* 0x000fe20000410000 */
[----:B------:R-:W-:Y:S01]  /*81c0*/  FADD.FTZ R43, -R0, R43 ;  /* 0x0000002b002b7221 */ /* 0x000fe20000010100 */
[----:B------:R-:W-:Y:S01]  /*81d0*/  FMUL.FTZ R51, R114, R51 ;  /* 0x0000003372337220 */ /* 0x000fe20000410000 */
[----:B------:R-:W4:Y:S01]  /*81e0*/  LDL.LU R28, [R1+0x24] ;  /* 0x00002400011c7983 */ /* 0x000f220000300800 */
[----:B------:R-:W-:Y:S01]  /*81f0*/  FADD.FTZ R62, -R0, R62 ;  /* 0x0000003e003e7221 */ /* 0x000fe20000010100 */
[----:B------:R-:W-:Y:S01]  /*8200*/  FMUL.FTZ R43, R201, R43 ;  /* 0x0000002bc92b7220 */ /* 0x000fe20000410000 */
[----:B------:R-:W-:Y:S01]  /*8210*/  FMUL.FTZ R22, R22, R51 ;  /* 0x0000003316167220 */ /* 0x000fe20000410000 */
[----:B------:R-:W-:Y:S01]  /*8220*/  F2FP.BF16.F32.PACK_AB R23, R23, R38 ;  /* 0x000000261717723e */ /* 0x000fe200000010ff */
[----:B------:R-:W-:Y:S01]  /*8230*/  FADD.FTZ R58, -R0, R58 ;  /* 0x0000003a003a7221 */ /* 0x000fe20000010100 */
[----:B------:R-:W-:Y:S01]  /*8240*/  FMUL.FTZ R62, R180, R62 ;  /* 0x0000003eb43e7220 */ /* 0x000fe20000410000 */
[----:B------:R-:W-:Y:S02]  /*8250*/  F2FP.BF16.F32.PACK_AB R13, R13, R44 ;  /* 0x0000002c0d0d723e */ /* 0x000fe400000010ff */
[----:B------:R-:W-:Y:S01]  /*8260*/  F2FP.BF16.F32.PACK_AB R22, R22, R50 ;  /* 0x000000321616723e */ /* 0x000fe200000010ff */
[----:B------:R-:W-:Y:S01]  /*8270*/  FMUL.FTZ R58, R186, R58 ;  /* 0x0000003aba3a7220 */ /* 0x000fe20000410000 */
[----:B------:R-:W-:Y:S02]  /*8280*/  F2FP.BF16.F32.PACK_AB R21, R21, R54 ;  /* 0x000000361515723e */ /* 0x000fe400000010ff */
[----:B------:R-:W-:Y:S02]  /*8290*/  F2FP.BF16.F32.PACK_AB R12, R12, R56 ;  /* 0x000000380c0c723e */ /* 0x000fe400000010ff */
[----:B------:R-:W-:Y:S01]  /*82a0*/  F2FP.BF16.F32.PACK_AB R11, R61, R60 ;  /* 0x0000003c3d0b723e */ /* 0x000fe200000010ff */
[----:B--2---:R-:W-:Y:S04]  /*82b0*/  FFMA.FTZ R5, -R109, R109, 1 ;  /* 0x3f8000006d057423 */ /* 0x004fe8000001016d */
[----:B------:R-:W-:Y:S01]  /*82c0*/  FMUL.FTZ R8, R5, UR6 ;  /* 0x0000000605087c20 */ /* 0x000fe20008410000 */
[----:B---3--:R-:W-:Y:S01]  /*82d0*/  FFMA.FTZ R4, -R108, R108, 1 ;  /* 0x3f8000006c047423 */ /* 0x008fe2000001016c */
[----:B----4-:R-:W-:Y:S03]  /*82e0*/  FFMA.FTZ R5, -R107, R107, 1 ;  /* 0x3f8000006b057423 */ /* 0x010fe6000001016b */
[----:B------:R-:W-:Y:S01]  /*82f0*/  FMUL.FTZ R7, R4, UR6 ;  /* 0x0000000604077c20 */ /* 0x000fe20008410000 */
[----:B------:R-:W-:Y:S01]  /*8300*/  FMUL.FTZ R10, R8, R10 ;  /* 0x0000000a080a7220 */ /* 0x000fe20000410000 */
[----:B------:R-:W-:Y:S01]  /*8310*/  FMUL.FTZ R5, R5, UR6 ;  /* 0x0000000605057c20 */ /* 0x000fe20008410000 */
[----:B------:R-:W-:Y:S01]  /*8320*/  FFMA.FTZ R4, -R106, R106, 1 ;  /* 0x3f8000006a047423 */ /* 0x000fe2000001016a */
[----:B------:R-:W-:Y:S02]  /*8330*/  FMUL.FTZ R7, R7, R6 ;  /* 0x0000000607077220 */ /* 0x000fe40000410000 */
[----:B------:R-:W-:Y:S01]  /*8340*/  FMUL.FTZ R14, R5, R14 ;  /* 0x0000000e050e7220 */ /* 0x000fe20000410000 */
[----:B------:R-:W-:Y:S01]  /*8350*/  FFMA.FTZ R5, -R103, R103, 1 ;  /* 0x3f80000067057423 */ /* 0x000fe20000010167 */
[----:B------:R-:W-:Y:S01]  /*8360*/  FMUL.FTZ R4, R4, UR6 ;  /* 0x0000000604047c20 */ /* 0x000fe20008410000 */
[----:B------:R-:W-:Y:S01]  /*8370*/  F2FP.BF16.F32.PACK_AB R10, R7, R10 ;  /* 0x0000000a070a723e */ /* 0x000fe200000010ff */
[----:B------:R-:W-:Y:S01]  /*8380*/  FFMA.FTZ R7, -R237, R237, 1 ;  /* 0x3f800000ed077423 */ /* 0x000fe200000101ed */
[----:B------:R-:W-:Y:S01]  /*8390*/  FMUL.FTZ R6, R5, UR6 ;  /* 0x0000000605067c20 */ /* 0x000fe20008410000 */
[----:B------:R-:W-:Y:S01]  /*83a0*/  FMUL.FTZ R9, R4, R15 ;  /* 0x0000000f04097220 */ /* 0x000fe20000410000 */
[----:B------:R-:W-:Y:S01]  /*83b0*/  FFMA.FTZ R4, -R101, R101, 1 ;  /* 0x3f80000065047423 */ /* 0x000fe20000010165 */
[----:B------:R-:W-:Y:S01]  /*83c0*/  STS [R216+0xa400], R10 ;  /* 0x00a4000ad8007388 */ /* 0x000fe20000000800 */
[----:B------:R-:W-:Y:S01]  /*83d0*/  FMUL.FTZ R26, R6, R26 ;  /* 0x0000001a061a7220 */ /* 0x000fe20000410000 */
[----:B------:R-:W-:Y:S01]  /*83e0*/  FFMA.FTZ R6, -R236, R236, 1 ;  /* 0x3f800000ec067423 */ /* 0x000fe200000101ec */
[----:B------:R-:W-:Y:S01]  /*83f0*/  F2FP.BF16.F32.PACK_AB R9, R9, R14 ;  /* 0x0000000e0909723e */ /* 0x000fe200000010ff */
[----:B------:R-:W-:Y:S01]  /*8400*/  STS [R217+0xa000], R19 ;  /* 0x00a00013d9007388 */ /* 0x000fe20000000800 */
[----:B------:R-:W-:Y:S01]  /*8410*/  FMUL.FTZ R8, R4, UR6 ;  /* 0x0000000604087c20 */ /* 0x000fe20008410000 */
[----:B------:R-:W-:Y:S01]  /*8420*/  FFMA.FTZ R5, -R53, R53, 1 ;  /* 0x3f80000035057423 */ /* 0x000fe20000010135 */
[----:B------:R-:W-:Y:S01]  /*8430*/  FFMA.FTZ R4, -R52, R52, 1 ;  /* 0x3f80000034047423 */ /* 0x000fe20000010134 */
[----:B------:R-:W-:Y:S01]  /*8440*/  STS [R217+0xa400], R9 ;  /* 0x00a40009d9007388 */ /* 0x000fe20000000800 */
[----:B------:R-:W-:Y:S01]  /*8450*/  FMUL.FTZ R6, R6, UR6 ;  /* 0x0000000606067c20 */ /* 0x000fe20008410000 */
[----:B------:R-:W-:Y:S01]  /*8460*/  FMUL.FTZ R5, R5, UR6 ;  /* 0x0000000605057c20 */ /* 0x000fe20008410000 */
[----:B------:R-:W-:Y:S01]  /*8470*/  FMUL.FTZ R4, R4, UR6 ;  /* 0x0000000604047c20 */ /* 0x000fe20008410000 */
[----:B------:R-:W-:Y:S01]  /*8480*/  STS [R218+0x8000], R102 ;  /* 0x00800066da007388 */ /* 0x000fe20000000800 */
[----:B------:R-:W-:Y:S01]  /*8490*/  FMUL.FTZ R46, R6, R46 ;  /* 0x0000002e062e7220 */ /* 0x000fe20000410000 */
[----:B------:R-:W-:Y:S01]  /*84a0*/  FMUL.FTZ R8, R8, R27 ;  /* 0x0000001b08087220 */ /* 0x000fe20000410000 */
[----:B------:R-:W-:Y:S01]  /*84b0*/  FFMA.FTZ R6, -R209, R209, 1 ;  /* 0x3f800000d1067423 */ /* 0x000fe200000101d1 */
[----:B------:R-:W-:Y:S01]  /*84c0*/  STS [R218+0x8400], R33 ;  /* 0x00840021da007388 */ /* 0x000fe20000000800 */
[----:B------:R-:W-:Y:S01]  /*84d0*/  FMUL.FTZ R30, R5, R30 ;  /* 0x0000001e051e7220 */ /* 0x000fe20000410000 */
[----:B------:R-:W-:Y:S01]  /*84e0*/  FMUL.FTZ R31, R4, R31 ;  /* 0x0000001f041f7220 */ /* 0x000fe20000410000 */
[----:B------:R-:W-:Y:S01]  /*84f0*/  FFMA.FTZ R14, -R240, R240, 1 ;  /* 0x3f800000f00e7423 */ /* 0x000fe200000101f0 */
[----:B------:R-:W-:Y:S01]  /*8500*/  STS [R215+0x8000], R100 ;  /* 0x00800064d7007388 */ /* 0x000fe20000000800 */
[----:B------:R-:W-:Y:S01]  /*8510*/  FADD.FTZ R4, -R0, R47 ;  /* 0x0000002f00047221 */ /* 0x000fe20000010100 */
[----:B------:R-:W-:Y:S01]  /*8520*/  FFMA.FTZ R5, -R233, R233, 1 ;  /* 0x3f800000e9057423 */ /* 0x000fe200000101e9 */
[----:B------:R-:W-:Y:S01]  /*8530*/  FMUL.FTZ R6, R6, UR6 ;  /* 0x0000000606067c20 */ /* 0x000fe20008410000 */
[----:B------:R-:W-:Y:S01]  /*8540*/  STS [R215+0x8400], R32 ;  /* 0x00840020d7007388 */ /* 0x000fe20000000800 */
[----:B------:R-:W-:Y:S01]  /*8550*/  F2FP.BF16.F32.PACK_AB R8, R8, R26 ;  /* 0x0000001a0808723e */ /* 0x000fe200000010ff */
[----:B------:R-:W-:Y:S01]  /*8560*/  FMUL.FTZ R14, R14, UR6 ;  /* 0x000000060e0e7c20 */ /* 0x000fe20008410000 */
[----:B------:R-:W-:Y:S01]  /*8570*/  FMUL.FTZ R4, R193, R4 ;  /* 0x00000004c1047220 */ /* 0x000fe20000410000 */
[----:B------:R-:W-:Y:S01]  /*8580*/  FMUL.FTZ R5, R5, UR6 ;  /* 0x0000000605057c20 */ /* 0x000fe20008410000 */
[----:B------:R-:W-:Y:S01]  /*8590*/  FMUL.FTZ R59, R6, R59 ;  /* 0x0000003b063b7220 */ /* 0x000fe20000410000 */
[----:B------:R-:W-:Y:S01]  /*85a0*/  F2FP.BF16.F32.PACK_AB R6, R31, R30 ;  /* 0x0000001e1f06723e */ /* 0x000fe200000010ff */
[----:B------:R-:W-:Y:S01]  /*85b0*/  STS [R218+0xa000], R18 ;  /* 0x00a00012da007388 */ /* 0x000fe20000000800 */
[----:B------:R-:W-:Y:S01]  /*85c0*/  FMUL.FTZ R42, R14, R42 ;  /* 0x0000002a0e2a7220 */ /* 0x000fe20000410000 */
[----:B------:R-:W-:Y:S01]  /*85d0*/  FMUL.FTZ R7, R7, UR6 ;  /* 0x0000000607077c20 */ /* 0x000fe20008410000 */
[----:B------:R-:W-:Y:S01]  /*85e0*/  FMUL.FTZ R14, R5, R4 ;  /* 0x00000004050e7220 */ /* 0x000fe20000410000 */
[----:B------:R-:W-:Y:S01]  /*85f0*/  STS [R218+0xa400], R8 ;  /* 0x00a40008da007388 */ /* 0x000fe20000000800 */
[----:B------:R-:W-:Y:S01]  /*8600*/  FFMA.FTZ R5, -R206, R206, 1 ;  /* 0x3f800000ce057423 */ /* 0x000fe200000101ce */
[----:B------:R-:W-:Y:S01]  /*8610*/  FMUL.FTZ R43, R7, R43 ;  /* 0x0000002b072b7220 */ /* 0x000fe20000410000 */
[----:B------:R-:W-:Y:S01]  /*8620*/  FFMA.FTZ R7, -R210, R210, 1 ;  /* 0x3f800000d2077423 */ /* 0x000fe200000101d2 */
[----:B------:R-:W-:Y:S01]  /*8630*/  STS [R215+0xa000], R17 ;  /* 0x00a00011d7007388 */ /* 0x000fe20000000800 */
[----:B------:R-:W-:Y:S01]  /*8640*/  FMUL.FTZ R5, R5, UR6 ;  /* 0x0000000605057c20 */ /* 0x000fe20008410000 */
[----:B------:R-:W-:Y:S01]  /*8650*/  FADD.FTZ R0, -R0, R63 ;  /* 0x0000003f00007221 */ /* 0x000fe20000010100 */
[----:B------:R-:W-:Y:S01]  /*8660*/  FFMA.FTZ R4, -R205, R205, 1 ;  /* 0x3f800000cd047423 */ /* 0x000fe200000101cd */
[----:B------:R-:W-:Y:S01]  /*8670*/  STS [R215+0xa400], R6 ;  /* 0x00a40006d7007388 */ /* 0x000fe20000000800 */
[----:B------:R-:W-:Y:S01]  /*8680*/  FMUL.FTZ R7, R7, UR6 ;  /* 0x0000000607077c20 */ /* 0x000fe20008410000 */
[----:B------:R-:W-:Y:S01]  /*8690*/  FMUL.FTZ R0, R174, R0 ;  /* 0x00000000ae007220 */ /* 0x000fe20000410000 */
[----:B------:R-:W-:Y:S01]  /*86a0*/  FMUL.FTZ R4, R4, UR6 ;  /* 0x0000000604047c20 */ /* 0x000fe20008410000 */
[----:B------:R-:W-:Y:S01]  /*86b0*/  STS [R211+0x8000], R49 ;  /* 0x00800031d3007388 */ /* 0x000fe20000000800 */
[----:B------:R-:W-:Y:S01]  /*86c0*/  FMUL.FTZ R62, R5, R62 ;  /* 0x0000003e053e7220 */ /* 0x000fe20000410000 */
        /* <DEDUP_REMOVED lines=110> */
.L_x_605:
[----:B------:R-:W3:Y:S01]  /*8db0*/  LDL R60, [R1+0x50] ;  /* 0x00005000013c7983 */ /* 0x000ee20000100800 */
        /* <DEDUP_REMOVED lines=96> */
[----:B------:R-:W-:Y:S03]  /*93c0*/  @UP0 UIADD3 UR14, UP2, UR14, -0x200, URZ ;  /* 0xfffffe000e0e0890 */ /* 0x000fe6000ff5e03f */
[----:B----4-:R-:W-:Y:S01]  /*93d0*/  @P1 IADD3.X R21, R58, UR13, RZ, P2, !PT ;  /* 0x0000000d3a151c10 */ /* 0x010fe200097fe4ff */
[----:B------:R-:W-:Y:S01]  /*93e0*/  IMAD.U32 R58, RZ, RZ, UR25 ;  /* 0x00000019ff3a7e24 */ /* 0x000fe2000f8e00ff */
[----:B------:R-:W-:Y:S03]  /*93f0*/  @UP0 UIADD3.X UR13, UR13, -0x1, URZ, UP2, !UPT ;  /* 0xffffffff0d0d0890 */ /* 0x000fe600097fe43f */
[----:B-----5:R-:W3:Y:S04]  /*9400*/  @P1 LDG.E R57, desc[UR10][R20.64] ;  /* 0x0000000a14391981 */ /* 0x020ee8000c1e1900 */
[----:B------:R-:W4:Y:S04]  /*9410*/  @P1 LDG.E R56, desc[UR10][R20.64+0x20] ;  /* 0x0000200a14381981 */ /* 0x000f28000c1e1900 */
[----:B------:R-:W5:Y:S04]  /*9420*/  @P1 LDG.E R55, desc[UR10][R20.64+0x100] ;  /* 0x0001000a14371981 */ /* 0x000f68000c1e1900 */
[----:B------:R1:W2:Y:S02]  /*9430*/  @P1 LDG.E R54, desc[UR10][R20.64+0x120] ;  /* 0x0001200a14361981 */ /* 0x0002a4000c1e1900 */
        /* <DEDUP_REMOVED lines=37> */
[----:B---3--:R1:W-:Y:S04]  /*9690*/  @P1 STL [R1+0x40], R57 ;  /* 0x0000403901001387 */ /* 0x0083e80000100800 */
[----:B----4-:R3:W-:Y:S04]  /*96a0*/  @P1 STL [R1+0x44], R56 ;  /* 0x0000443801001387 */ /* 0x0107e80000100800 */
[----:B-----5:R4:W-:Y:S04]  /*96b0*/  @P1 STL [R1+0x38], R55 ;  /* 0x0000383701001387 */ /* 0x0209e80000100800 */
[----:B--2---:R2:W-:Y:S01]  /*96c0*/  @P1 STL [R1+0x3c], R54 ;  /* 0x00003c3601001387 */ /* 0x0045e20000100800 */
        /* <DEDUP_REMOVED lines=9> */
[----:B---3--:R-:W-:Y:S01]  /*9760*/  IMAD.U32 R56, RZ, RZ, UR23 ;  /* 0x00000017ff387e24 */ /* 0x008fe2000f8e00ff */
[-C--:B------:R-:W-:Y:S01]  /*9770*/  LEA.HI.X.SX32 R33, R57, R21.reuse, 0x2, P5 ;  /* 0x0000001539217211 */ /* 0x080fe200028f16ff */
[----:B------:R-:W-:Y:S01]  /*9780*/  REDG.E.ADD.F32.FTZ.RN.STRONG.GPU desc[UR10][R34.64], R17 ;  /* 0x00000011220079a6 */ /* 0x000fe2000c10f38a */
[----:B----4-:R-:W-:Y:S02]  /*9790*/  MOV R55, UR22 ;  /* 0x0000001600377c02 */ /* 0x010fe40008000f00 */
[-C--:B------:R-:W-:Y:S01]  /*97a0*/  LEA.HI.X.SX32 R31, R56, R21.reuse, 0x2, P4 ;  /* 0x00000015381f7211 */ /* 0x080fe200020f16ff */
[----:B------:R-:W-:Y:S01]  /*97b0*/  REDG.E.ADD.F32.FTZ.RN.STRONG.GPU desc[UR10][R32.64], R18 ;  /* 0x00000012200079a6 */ /* 0x000fe2000c10f38a */
[----:B--2---:R-:W-:Y:S01]  /*97c0*/  IMAD.U32 R54, RZ, RZ, UR21 ;  /* 0x00000015ff367e24 */ /* 0x004fe2000f8e00ff */
        /* <DEDUP_REMOVED lines=142> */
.L_x_607:
        /* <DEDUP_REMOVED lines=19> */
.L_x_608:
        /* <DEDUP_REMOVED lines=43> */
.L_x_610:
[----:B------:R-:W-:Y:S05]  /*a490*/  BSYNC B0 ;  /* 0x0000000000007941 */ /* 0x000fea0003800000 */
.L_x_609:
        /* <DEDUP_REMOVED lines=13> */
.L_x_612:
[----:B------:R-:W-:Y:S05]  /*a570*/  BSYNC B0 ;  /* 0x0000000000007941 */ /* 0x000fea0003800000 */
.L_x_611:
        /* <DEDUP_REMOVED lines=27> */
.L_x_614:
[----:B------:R-:W-:Y:S05]  /*a730*/  BSYNC B0 ;  /* 0x0000000000007941 */ /* 0x000fea0003800000 */
.L_x_613:
        /* <DEDUP_REMOVED lines=14> */
.L_x_587:
        /* <DEDUP_REMOVED lines=24> */
.L_x_616:
        /* <DEDUP_REMOVED lines=23> */
.L_x_617:
        /* <DEDUP_REMOVED lines=35> */
.L_x_619:
[----:B------:R-:W-:Y:S05]  /*ad40*/  BSYNC B0 ;  /* 0x0000000000007941 */ /* 0x000fea0003800000 */
.L_x_618:
        /* <DEDUP_REMOVED lines=14> */
.L_x_621:
[----:B------:R-:W-:Y:S05]  /*ae30*/  BSYNC B0 ;  /* 0x0000000000007941 */ /* 0x000fea0003800000 */
.L_x_620:
        /* <DEDUP_REMOVED lines=26> */
.L_x_623:
[----:B------:R-:W-:Y:S05]  /*afe0*/  BSYNC B0 ;  /* 0x0000000000007941 */ /* 0x000fea0003800000 */
.L_x_622:
        /* <DEDUP_REMOVED lines=13> */
.L_x_615:
[----:B------:R-:W-:Y:S05]  /*b0c0*/  BSYNC B1 ;  /* 0x0000000000017941 */ /* 0x000fea0003800000 */
.L_x_582:
        /* <DEDUP_REMOVED lines=11> */
.L_x_624:
[----:B------:R-:W-:Y:S05]  /*b180*/  EXIT ;  /* 0x000000000000794d */ /* 0x000fea0003800000 */
.L_x_626:
        /* <DEDUP_REMOVED lines=15> */
.L_x_1345:


//--------------------- .text._ZN5flash44flash_bwd_dq_dk_dv_loop_seqk_parallel_kernelI23Flash_bwd_kernel_traitsILi32ELi128ELi128ELi8ELi4ELi4ELi4ELb1ELb0EN7cutlass10bfloat16_tE19Flash_kernel_traitsILi32ELi128ELi128ELi8ES3_EELb1ELb0ELb1ELb0ELb0ELb1ELb0EEEvNS_16Flash_bwd_paramsE --------------------------
	.section	.text._ZN5flash44flash_bwd_dq_dk_dv_loop_seqk_parallel_kernelI23Flash_bwd_kernel_traitsILi32ELi128ELi128ELi8ELi4ELi4ELi4ELb1ELb0EN7cutlass10bfloat16_tE19Flash_kernel_traitsILi32ELi128ELi128ELi8ES3_EELb1ELb0ELb1ELb0ELb0ELb1ELb0EEEvNS_16Flash_bwd_paramsE,"ax",@progbits
	.align	128
        .global         _ZN5flash44flash_bwd_dq_dk_dv_loop_seqk_parallel_kernelI23Flash_bwd_kernel_traitsILi32ELi128ELi128ELi8ELi4ELi4ELi4ELb1ELb0EN7cutlass10bfloat16_tE19Flash_kernel_traitsILi32ELi128ELi128ELi8ES3_EELb1ELb0ELb1ELb0ELb0ELb1ELb0EEEvNS_16Flash_bwd_paramsE
        .type           _ZN5flash44flash_bwd_dq_dk_dv_loop_seqk_parallel_kernelI23Flash_bwd_kernel_traitsILi32ELi128ELi128ELi8ELi4ELi4ELi4ELb1ELb0EN7cutlass10bfloat16_tE19Flash_kernel_traitsILi32ELi128ELi128ELi8ES3_EELb1ELb0ELb1ELb0ELb0ELb1ELb0EEEvNS_16Flash_bwd_paramsE,@function
        .size           _ZN5flash44flash_bwd_dq_dk_dv_loop_seqk_parallel_kernelI23Flash_bwd_kernel_traitsILi32ELi128ELi128ELi8ELi4ELi4ELi4ELb1ELb0EN7cutlass10bfloat16_tE19Flash_kernel_traitsILi32ELi128ELi128ELi8ES3_EELb1ELb0ELb1ELb0ELb0ELb1ELb0EEEvNS_16Flash_bwd_paramsE,(.L_x_1346 - _ZN5flash44flash_bwd_dq_dk_dv_loop_seqk_parallel_kernelI23Flash_bwd_kernel_traitsILi32ELi128ELi128ELi8ELi4ELi4ELi4ELb1ELb0EN7cutlass10bfloat16_tE19Flash_kernel_traitsILi32ELi128ELi128ELi8ES3_EELb1ELb0ELb1ELb0ELb0ELb1ELb0EEEvNS_16Flash_bwd_paramsE)
        .other          _ZN5flash44flash_bwd_dq_dk_dv_loop_seqk_parallel_kernelI23Flash_bwd_kernel_traitsILi32ELi128ELi128ELi8ELi4ELi4ELi4ELb1ELb0EN7cutlass10bfloat16_tE19Flash_kernel_traitsILi32ELi128ELi128ELi8ES3_EELb1ELb0ELb1ELb0ELb0ELb1ELb0EEEvNS_16Flash_bwd_paramsE,@"STO_CUDA_ENTRY STV_DEFAULT"
_ZN5flash44flash_bwd_dq_dk_dv_loop_seqk_parallel_kernelI23Flash_bwd_kernel_traitsILi32ELi128ELi128ELi8ELi4ELi4ELi4ELb1ELb0EN7cutlass10bfloat16_tE19Flash_kernel_traitsILi32ELi128ELi128ELi8ES3_EELb1ELb0ELb1ELb0ELb0ELb1ELb0EEEvNS_16Flash_bwd_paramsE:
.text._ZN5flash44flash_bwd_dq_dk_dv_loop_seqk_parallel_kernelI23Flash_bwd_kernel_traitsILi32ELi128ELi128ELi8ELi4ELi4ELi4ELb1ELb0EN7cutlass10bfloat16_tE19Flash_kernel_traitsILi32ELi128ELi128ELi8ES3_EELb1ELb0ELb1ELb0ELb0ELb1ELb0EEEvNS_16Flash_bwd_paramsE:
[----:B------:R-:W-:Y:S08]  /*0000*/  LDC R1, c[0x0][0x28] ;  /* 0x00000a00ff017b82 */ /* 0x000ff00000000800 */
[----:B------:R-:W1:Y:S01]  /*0010*/  S2UR UR16, SR_CTAID.X ;  /* 0x00000000001079c3 */ /* 0x000e620000002500 */
[----:B------:R-:W-:Y:S02]  /*0020*/  ULDC UR4, c[0x0][0x2c8] ;  /* 0x0000b20000047ab9 */ /* 0x000fe40000000800 */
[----:B------:R-:W-:-:S04]  /*0030*/  UIADD3 UR5, UR4, 0x7f, URZ ;  /* 0x0000007f04057890 */ /* 0x000fc8000fffe03f */
[----:B------:R-:W-:-:S04]  /*0040*/  USHF.R.S32.HI UR4, URZ, 0x1f, UR5 ;  /* 0x0000001f3f047899 */ /* 0x000fc80008011405 */
[----:B------:R-:W-:-:S04]  /*0050*/  ULEA.HI UR4, UR4, UR5, URZ, 0x7 ;  /* 0x0000000504047291 */ /* 0x000fc8000f8f383f */
[----:B------:R-:W-:-:S06]  /*0060*/  USHF.R.S32.HI UR6, URZ, 0x7, UR4 ;  /* 0x000000073f067899 */ /* 0x000fcc0008011404 */
[----:B------:R-:W-:Y:S01]  /*0070*/  MOV R176, UR6 ;  /* 0x0000000600b07c02 */ /* 0x000fe20008000f00 */
[----:B-1----:R-:W-:-:S06]  /*0080*/  UISETP.GE.AND UP0, UPT, UR16, UR6, UPT ;  /* 0x000000061000728c */ /* 0x002fcc000bf06270 */
[----:B------:R-:W-:-:S13]  /*0090*/  PLOP3.LUT P0, PT, PT, PT, UP0, 0x80, 0x0 ;  /* 0x000000000000781c */ /* 0x000fda0003f0f008 */
[----:B------:R-:W-:Y:S05]  /*00a0*/  @P0 EXIT ;  /* 0x000000000000094d */ /* 0x000fea0003800000 */
[----:B------:R-:W1:Y:S01]  /*00b0*/  S2R R4, SR_TID.X ;  /* 0x0000000000047919 */ /* 0x000e620000002100 */
[----:B------:R-:W2:Y:S01]  /*00c0*/  S2UR UR58, SR_CTAID.Z ;  /* 0x00000000003a79c3 */ /* 0x000ea20000002700 */
[----:B------:R-:W-:Y:S01]  /*00d0*/  IMAD.MOV.U32 R167, RZ, RZ, 0x20 ;  /* 0x00000020ffa77424 */ /* 0x000fe200078e00ff */
[----:B------:R-:W-:Y:S01]  /*00e0*/  UMOV UR5, 0x400 ;  /* 0x0000040000057882 */ /* 0x000fe20000000000 */
[----:B------:R-:W-:Y:S01]  /*00f0*/  IMAD.MOV.U32 R187, RZ, RZ, -0x10 ;  /* 0xfffffff0ffbb7424 */ /* 0x000fe200078e00ff */
[----:B------:R-:W-:Y:S01]  /*0100*/  ULDC.64 UR12, c[0x0][0x208] ;  /* 0x00008200000c7ab9 */ /* 0x000fe20000000a00 */
[----:B------:R-:W-:-:S03]  /*0110*/  ULDC UR61, c[0x0][0x394] ;  /* 0x0000e500003d7ab9 */ /* 0x000fc60000000800 */
[----:B------:R-:W3:Y:S08]  /*0120*/  S2UR UR4, SR_CgaCtaId ;  /* 0x00000000000479c3 */ /* 0x000ef00000008800 */
[----:B------:R-:W4:Y:S01]  /*0130*/  S2UR UR56, SR_CTAID.Y ;  /* 0x00000000003879c3 */ /* 0x000f220000002600 */
[----:B--2---:R-:W-:-:S06]  /*0140*/  USHF.R.S32.HI UR6, URZ, 0x1f, UR58 ;  /* 0x0000001f3f067899 */ /* 0x004fcc000801143a */
[----:B------:R-:W-:Y:S01]  /*0150*/  IMAD.U32 R181, RZ, RZ, UR6 ;  /* 0x00000006ffb57e24 */ /* 0x000fe2000f8e00ff */
[----:B-1----:R-:W-:Y:S01]  /*0160*/  SHF.R.S32.HI R169, RZ, 0x1f, R4 ;  /* 0x0000001fffa97819 */ /* 0x002fe20000011404 */
[----:B---3--:R-:W-:-:S03]  /*0170*/  ULEA UR4, UR4, UR5, 0x18 ;  /* 0x0000000504047291 */ /* 0x008fc6000f8ec03f */
[CC--:B------:R-:W-:Y:S01]  /*0180*/  LEA.HI R2, R169.reuse, R4.reuse, RZ, 0x2 ;  /* 0x00000004a9027211 */ /* 0x0c0fe200078f10ff */
[----:B------:R-:W-:Y:S01]  /*0190*/  UIADD3 UR5, UR4, 0x8000, URZ ;  /* 0x0000800004057890 */ /* 0x000fe2000fffe03f */
[CC--:B------:R-:W-:Y:S02]  /*01a0*/  LEA.HI R9, R169.reuse, R4.reuse, RZ, 0x3 ;  /* 0x00000004a9097211 */ /* 0x0c0fe400078f18ff */
[--C-:B------:R-:W-:Y:S01]  /*01b0*/  SHF.R.S32.HI R0, RZ, 0x2, R2.reuse ;  /* 0x00000002ff007819 */ /* 0x100fe20000011402 */
[----:B----4-:R-:W-:Y:S01]  /*01c0*/  USHF.R.S32.HI UR6, URZ, 0x1f, UR56 ;  /* 0x0000001f3f067899 */ /* 0x010fe20008011438 */
[----:B------:R-:W-:Y:S01]  /*01d0*/  SHF.R.S32.HI R10, RZ, 0x1f, R2 ;  /* 0x0000001fff0a7819 */ /* 0x000fe20000011402 */
[----:B------:R-:W-:Y:S01]  /*01e0*/  USHF.L.U32 UR7, UR56, 0x7, URZ ;  /* 0x0000000738077899 */ /* 0x000fe2000800063f */
[CC--:B------:R-:W-:Y:S02]  /*01f0*/  LEA.HI R174, R169.reuse, R4.reuse, RZ, 0x5 ;  /* 0x00000004a9ae7211 */ /* 0x0c0fe400078f28ff */
[CC--:B------:R-:W-:Y:S01]  /*0200*/  LEA.HI R173, R169.reuse, R4.reuse, RZ, 0x7 ;  /* 0x00000004a9ad7211 */ /* 0x0c0fe200078f38ff */
[----:B------:R-:W-:Y:S01]  /*0210*/  IMAD.U32 R179, RZ, RZ, UR6 ;  /* 0x00000006ffb37e24 */ /* 0x000fe2000f8e00ff */
[----:B------:R-:W-:Y:S01]  /*0220*/  LEA.HI R169, R169, R4, RZ, 0x4 ;  /* 0x00000004a9a97211 */ /* 0x000fe200078f20ff */
[----:B------:R-:W-:Y:S01]  /*0230*/  UIADD3 UR6, UR4, 0x6000, URZ ;  /* 0x0000600004067890 */ /* 0x000fe2000fffe03f */
[C---:B------:R-:W-:Y:S01]  /*0240*/  LOP3.LUT R189, R2.reuse, 0xfffffffc, RZ, 0xc0, !PT ;  /* 0xfffffffc02bd7812 */ /* 0x040fe200078ec0ff */
[----:B------:R-:W-:Y:S01]  /*0250*/  IMAD.U32 R180, RZ, RZ, UR7 ;  /* 0x00000007ffb47e24 */ /* 0x000fe2000f8e00ff */
[-C--:B------:R-:W-:Y:S01]  /*0260*/  LEA.HI R2, R2, R0.reuse, RZ, 0x1 ;  /* 0x0000000002027211 */ /* 0x080fe200078f08ff */
[----:B------:R-:W-:Y:S01]  /*0270*/  USHF.R.S32.HI UR7, URZ, 0x1f, UR58 ;  /* 0x0000001f3f077899 */ /* 0x000fe2000801143a */
[----:B------:R-:W-:Y:S01]  /*0280*/  LEA.HI R10, R10, R0, RZ, 0x3 ;  /* 0x000000000a0a7211 */ /* 0x000fe200078f18ff */
[----:B------:R-:W-:Y:S01]  /*0290*/  IMAD.IADD R189, R4, 0x1, -R189 ;  /* 0x0000000104bd7824 */ /* 0x000fe200078e0abd */
[----:B------:R-:W-:-:S02]  /*02a0*/  SHF.R.S32.HI R6, RZ, 0x3, R9 ;  /* 0x00000003ff067819 */ /* 0x000fc40000011409 */
[----:B------:R-:W-:Y:S01]  /*02b0*/  LOP3.LUT R5, R174, 0xffffffe0, RZ, 0xc0, !PT ;  /* 0xffffffe0ae057812 */ /* 0x000fe200078ec0ff */
[----:B------:R-:W-:Y:S01]  /*02c0*/  IMAD.U32 R178, RZ, RZ, UR7 ;  /* 0x00000007ffb27e24 */ /* 0x000fe2000f8e00ff */
[----:B------:R-:W-:Y:S01]  /*02d0*/  LOP3.LUT R8, R169, 0xfffffff0, RZ, 0xc0, !PT ;  /* 0xfffffff0a9087812 */ /* 0x000fe200078ec0ff */
[----:B------:R-:W-:Y:S01]  /*02e0*/  IMAD.SHL.U32 R6, R6, 0x40, RZ ;  /* 0x0000004006067824 */ /* 0x000fe200078e00ff */
[----:B------:R-:W-:Y:S01]  /*02f0*/  LOP3.LUT R3, R9, 0xfffffff8, RZ, 0xc0, !PT ;  /* 0xfffffff809037812 */ /* 0x000fe200078ec0ff */
[----:B------:R-:W-:Y:S01]  /*0300*/  IMAD.IADD R5, R4, 0x1, -R5 ;  /* 0x0000000104057824 */ /* 0x000fe200078e0a05 */
[----:B------:R-:W-:Y:S01]  /*0310*/  LOP3.LUT R2, R2, 0x7fffffe, RZ, 0xc0, !PT ;  /* 0x07fffffe02027812 */ /* 0x000fe200078ec0ff */
[----:B------:R-:W-:Y:S01]  /*0320*/  IMAD.IADD R8, R4, 0x1, -R8 ;  /* 0x0000000104087824 */ /* 0x000fe200078e0a08 */
[----:B------:R-:W-:Y:S01]  /*0330*/  LOP3.LUT R10, R10, 0xfffffff8, RZ, 0xc0, !PT ;  /* 0xfffffff80a0a7812 */ /* 0x000fe200078ec0ff */
[----:B------:R-:W-:Y:S01]  /*0340*/  IMAD.IADD R4, R4, 0x1, -R3 ;  /* 0x0000000104047824 */ /* 0x000fe200078e0a03 */
[----:B------:R-:W-:Y:S01]  /*0350*/  SHF.R.S32.HI R3, RZ, 0x4, R169 ;  /* 0x00000004ff037819 */ /* 0x000fe200000114a9 */
[C---:B------:R-:W-:Y:S01]  /*0360*/  IMAD.IADD R2, R0.reuse, 0x1, -R2 ;  /* 0x0000000100027824 */ /* 0x040fe200078e0a02 */
[----:B------:R-:W-:Y:S01]  /*0370*/  SHF.R.S32.HI R175, RZ, 0x5, R174 ;  /* 0x00000005ffaf7819 */ /* 0x000fe200000114ae */
[----:B------:R-:W-:Y:S01]  /*0380*/  IMAD.IADD R10, R0, 0x1, -R10 ;  /* 0x00000001000a7824 */ /* 0x000fe200078e0a0a */
[----:B------:R-:W-:Y:S01]  /*0390*/  SHF.R.S32.HI R174, RZ, 0x1f, R174 ;  /* 0x0000001fffae7819 */ /* 0x000fe200000114ae */
[----:B------:R-:W-:Y:S01]  /*03a0*/  IMAD.SHL.U32 R0, R189, 0x8, RZ ;  /* 0x00000008bd007824 */ /* 0x000fe200078e00ff */
[----:B------:R-:W-:Y:S01]  /*03b0*/  LOP3.LUT R6, R6, 0xc0, RZ, 0xc0, !PT ;  /* 0x000000c006067812 */ /* 0x000fe200078ec0ff */
[----:B------:R-:W-:Y:S01]  /*03c0*/  IMAD.SHL.U32 R166, R4, 0x40, RZ ;  /* 0x0000004004a67824 */ /* 0x000fe200078e00ff */
[----:B------:R-:W-:Y:S01]  /*03d0*/  LEA.HI R169, R169, R3, RZ, 0x1 ;  /* 0x00000003a9a97211 */ /* 0x000fe200078f08ff */
[----:B------:R-:W-:Y:S01]  /*03e0*/  IMAD.SHL.U32 R189, R189, 0x2, RZ ;  /* 0x00000002bdbd7824 */ /* 0x000fe200078e00ff */
[----:B------:R-:W-:-:S02]  /*03f0*/  LEA.HI R174, R174, R175, RZ, 0x2 ;  /* 0x000000afaeae7211 */ /* 0x000fc400078f10ff */
[----:B------:R-:W-:Y:S02]  /*0400*/  LOP3.LUT R0, R6, 0x18, R0, 0xf8, !PT ;  /* 0x0000001806007812 */ /* 0x000fe400078ef800 */
[----:B------:R-:W-:Y:S02]  /*0410*/  SHF.R.U32.HI R6, RZ, 0x3, R6 ;  /* 0x00000003ff067819 */ /* 0x000fe40000011606 */
[----:B------:R-:W-:Y:S02]  /*0420*/  LOP3.LUT R169, R169, 0xfffffffe, RZ, 0xc0, !PT ;  /* 0xfffffffea9a97812 */ /* 0x000fe400078ec0ff */
[----:B------:R-:W-:Y:S02]  /*0430*/  LOP3.LUT R174, R174, 0xfffffffc, RZ, 0xc0, !PT ;  /* 0xfffffffcaeae7812 */ /* 0x000fe400078ec0ff */
[----:B------:R-:W-:Y:S01]  /*0440*/  LOP3.LUT R6, R0, R6, RZ, 0x3c, !PT ;  /* 0x0000000600067212 */ /* 0x000fe200078e3cff */
[----:B------:R-:W-:Y:S01]  /*0450*/  IMAD.IADD R169, R3, 0x1, -R169 ;  /* 0x0000000103a97824 */ /* 0x000fe200078e0aa9 */
[----:B------:R-:W-:Y:S01]  /*0460*/  LEA.HI R0, R4, R4, RZ, 0x1 ;  /* 0x0000000404007211 */ /* 0x000fe200078f08ff */
[C---:B------:R-:W-:Y:S01]  /*0470*/  IMAD.IADD R174, R175.reuse, 0x1, -R174 ;  /* 0x00000001afae7824 */ /* 0x040fe200078e0aae */
[----:B------:R-:W-:Y:S01]  /*0480*/  SHF.R.S32.HI R172, RZ, 0x1f, R5 ;  /* 0x0000001fffac7819 */ /* 0x000fe20000011405 */
[----:B------:R-:W-:Y:S01]  /*0490*/  IMAD R175, R175, 0x8, R2 ;  /* 0x00000008afaf7824 */ /* 0x000fe200078e0202 */
[----:B------:R-:W-:Y:S01]  /*04a0*/  LEA.HI R3, R8, R8, RZ, 0x1 ;  /* 0x0000000808037211 */ /* 0x000fe200078f08ff */
[----:B------:R-:W-:Y:S01]  /*04b0*/  IMAD.SHL.U32 R171, R169, 0x8, RZ ;  /* 0x00000008a9ab7824 */ /* 0x000fe200078e00ff */
[----:B------:R-:W-:Y:S01]  /*04c0*/  LOP3.LUT R2, R0, 0x7fffffe, RZ, 0xc0, !PT ;  /* 0x07fffffe00027812 */ /* 0x000fe200078ec0ff */
[----:B------:R-:W-:Y:S01]  /*04d0*/  IMAD.U32 R175, R175, 0x20, R6 ;  /* 0x00000020afaf7824 */ /* 0x000fe200078e0006 */
[----:B------:R-:W-:-:S02]  /*04e0*/  SHF.R.S32.HI R173, RZ, 0x7, R173 ;  /* 0x00000007ffad7819 */ /* 0x000fc400000114ad */
[----:B------:R-:W-:Y:S01]  /*04f0*/  LEA.HI R172, R172, R5, RZ, 0x2 ;  /* 0x00000005acac7211 */ /* 0x000fe200078f10ff */
[----:B------:R-:W-:Y:S01]  /*0500*/  IMAD.IADD R2, R4, 0x1, -R2 ;  /* 0x0000000104027824 */ /* 0x000fe200078e0a02 */
[----:B------:R-:W-:Y:S01]  /*0510*/  SHF.R.S32.HI R7, RZ, 0x1, R3 ;  /* 0x00000001ff077819 */ /* 0x000fe20000011403 */
[C---:B------:R-:W-:Y:S01]  /*0520*/  IMAD R170, R173.reuse, 0x8, R169 ;  /* 0x00000008adaa7824 */ /* 0x040fe200078e02a9 */
[----:B------:R-:W-:Y:S01]  /*0530*/  SHF.R.S32.HI R5, RZ, 0x1f, R3 ;  /* 0x0000001fff057819 */ /* 0x000fe20000011403 */
[--C-:B------:R-:W-:Y:S01]  /*0540*/  IMAD R177, R173, 0x2000, R189.reuse ;  /* 0x00002000adb17824 */ /* 0x100fe200078e02bd */
[----:B------:R-:W-:Y:S01]  /*0550*/  SHF.R.S32.HI R165, RZ, 0x1f, R8 ;  /* 0x0000001fffa57819 */ /* 0x000fe20000011408 */
[----:B------:R-:W-:Y:S01]  /*0560*/  IMAD R170, R170, 0x8, R2 ;  /* 0x00000008aaaa7824 */ /* 0x000fe200078e0202 */
[----:B------:R-:W-:Y:S01]  /*0570*/  LEA.HI R5, R5, R7, RZ, 0x2 ;  /* 0x0000000705057211 */ /* 0x000fe200078f10ff */
[----:B------:R-:W-:Y:S01]  /*0580*/  IMAD R189, R174, 0x200, R189 ;  /* 0x00000200aebd7824 */ /* 0x000fe200078e02bd */
[----:B------:R-:W-:-:S02]  /*0590*/  LOP3.LUT R2, R10, 0x1, RZ, 0xc0, !PT ;  /* 0x000000010a027812 */ /* 0x000fc400078ec0ff */
[----:B------:R-:W-:Y:S02]  /*05a0*/  LOP3.LUT R5, R5, 0xfffffffc, RZ, 0xc0, !PT ;  /* 0xfffffffc05057812 */ /* 0x000fe400078ec0ff */
[----:B------:R-:W-:Y:S02]  /*05b0*/  SHF.R.S32.HI R0, RZ, 0x1, R0 ;  /* 0x00000001ff007819 */ /* 0x000fe40000011400 */
[----:B------:R-:W-:Y:S01]  /*05c0*/  ISETP.NE.U32.AND P6, PT, R2, 0x1, PT ;  /* 0x000000010200780c */ /* 0x000fe20003fc5070 */
[----:B------:R-:W-:Y:S01]  /*05d0*/  IMAD.IADD R2, R7, 0x1, -R5 ;  /* 0x0000000107027824 */ /* 0x000fe200078e0a05 */
[----:B------:R-:W-:Y:S01]  /*05e0*/  LEA.HI R165, R165, R8, RZ, 0x3 ;  /* 0x00000008a5a57211 */ /* 0x000fe200078f18ff */
[----:B------:R-:W-:Y:S01]  /*05f0*/  IMAD.SHL.U32 R5, R174, 0x10, RZ ;  /* 0x00000010ae057824 */ /* 0x000fe200078e00ff */
[C---:B------:R-:W-:Y:S01]  /*0600*/  LOP3.LUT P0, RZ, R0.reuse, 0x2, RZ, 0xc0, !PT ;  /* 0x0000000200ff7812 */ /* 0x040fe2000780c0ff */
[----:B------:R-:W-:Y:S01]  /*0610*/  IMAD.SHL.U32 R0, R0, 0x40, RZ ;  /* 0x0000004000007824 */ /* 0x000fe200078e00ff */
[----:B------:R-:W-:-:S02]  /*0620*/  LOP3.LUT R166, R166, 0x1c0, RZ, 0xc0, !PT ;  /* 0x000001c0a6a67812 */ /* 0x000fc400078ec0ff */
[----:B------:R-:W-:Y:S02]  /*0630*/  LOP3.LUT R3, R3, 0x7fffffe, RZ, 0xc0, !PT ;  /* 0x07fffffe03037812 */ /* 0x000fe400078ec0ff */
[----:B------:R-:W-:Y:S02]  /*0640*/  LOP3.LUT R6, R165, 0xfffffff8, RZ, 0xc0, !PT ;  /* 0xfffffff8a5067812 */ /* 0x000fe400078ec0ff */
[----:B------:R-:W-:Y:S01]  /*0650*/  LEA.HI.SX32 R172, R172, R5, 0x1e ;  /* 0x00000005acac7211 */ /* 0x000fe200078ff2ff */
[----:B------:R-:W-:Y:S01]  /*0660*/  IMAD.IADD R3, R8, 0x1, -R3 ;  /* 0x0000000108037824 */ /* 0x000fe200078e0a03 */
[----:B------:R-:W-:Y:S01]  /*0670*/  LOP3.LUT R5, R166, 0x30, R5, 0xf8, !PT ;  /* 0x00000030a6057812 */ /* 0x000fe200078ef805 */
[----:B------:R-:W-:Y:S01]  /*0680*/  IMAD.IADD R6, R8, 0x1, -R6 ;  /* 0x0000000108067824 */ /* 0x000fe200078e0a06 */
[----:B------:R-:W-:Y:S01]  /*0690*/  LOP3.LUT R0, R0, 0xc0, RZ, 0xc0, !PT ;  /* 0x000000c000007812 */ /* 0x000fe200078ec0ff */
[C---:B------:R-:W-:Y:S01]  /*06a0*/  IMAD.SHL.U32 R8, R10.reuse, 0x40, RZ ;  /* 0x000000400a087824 */ /* 0x040fe200078e00ff */
[----:B------:R-:W-:-:S02]  /*06b0*/  LEA.HI R7, R10, R10, RZ, 0x1 ;  /* 0x0000000a0a077211 */ /* 0x000fc400078f08ff */
[--C-:B------:R-:W-:Y:S02]  /*06c0*/  LOP3.LUT R5, R5, 0x8, R9.reuse, 0xf8, !PT ;  /* 0x0000000805057812 */ /* 0x100fe400078ef809 */
[----:B------:R-:W-:Y:S02]  /*06d0*/  LOP3.LUT P5, RZ, R10, 0x2, RZ, 0xc0, !PT ;  /* 0x000000020aff7812 */ /* 0x000fe400078ac0ff */
[----:B------:R-:W-:Y:S02]  /*06e0*/  LOP3.LUT R9, R0, 0x8, R9, 0xf8, !PT ;  /* 0x0000000800097812 */ /* 0x000fe400078ef809 */
[----:B------:R-:W-:Y:S02]  /*06f0*/  LOP3.LUT P4, RZ, R10, 0x4, RZ, 0xc0, !PT ;  /* 0x000000040aff7812 */ /* 0x000fe4000788c0ff */
[----:B------:R-:W-:Y:S02]  /*0700*/  SHF.R.U32.HI R0, RZ, 0x3, R0 ;  /* 0x00000003ff007819 */ /* 0x000fe40000011600 */
[----:B------:R-:W-:-:S02]  /*0710*/  LOP3.LUT R4, R7, 0x3fffffe, RZ, 0xc0, !PT ;  /* 0x03fffffe07047812 */ /* 0x000fc400078ec0ff */
[----:B------:R-:W-:Y:S02]  /*0720*/  LOP3.LUT R8, R8, 0x1c0, RZ, 0xc0, !PT ;  /* 0x000001c008087812 */ /* 0x000fe400078ec0ff */
[----:B------:R-:W-:Y:S01]  /*0730*/  SHF.R.S32.HI R7, RZ, 0x1, R7 ;  /* 0x00000001ff077819 */ /* 0x000fe20000011407 */
[----:B------:R-:W-:Y:S01]  /*0740*/  IMAD.IADD R4, R10, 0x1, -R4 ;  /* 0x000000010a047824 */ /* 0x000fe200078e0a04 */
[C---:B------:R-:W-:Y:S01]  /*0750*/  R2P PR, R6.reuse, 0x6 ;  /* 0x0000000606007804 */ /* 0x040fe20000000000 */
[----:B------:R-:W-:Y:S01]  /*0760*/  IMAD.SHL.U32 R6, R6, 0x40, RZ ;  /* 0x0000004006067824 */ /* 0x000fe200078e00ff */
[----:B------:R-:W-:Y:S01]  /*0770*/  LOP3.LUT R0, R9, R0, RZ, 0x3c, !PT ;  /* 0x0000000009007212 */ /* 0x000fe200078e3cff */
[----:B------:R-:W-:Y:S01]  /*0780*/  IMAD.SHL.U32 R9, R174, 0x400, RZ ;  /* 0x00000400ae097824 */ /* 0x000fe200078e00ff */
[----:B------:R-:W-:Y:S01]  /*0790*/  SHF.R.U32.HI R166, RZ, 0x3, R166 ;  /* 0x00000003ffa67819 */ /* 0x000fe200000116a6 */
[----:B------:R-:W-:Y:S01]  /*07a0*/  IMAD R189, R4, 0x20, R189 ;  /* 0x0000002004bd7824 */ /* 0x000fe200078e02bd */
[----:B------:R-:W-:Y:S01]  /*07b0*/  LEA.HI R8, R8, R8, RZ, 0x1d ;  /* 0x0000000808087211 */ /* 0x000fe200078fe8ff */
[----:B------:R-:W-:Y:S01]  /*07c0*/  IMAD.U32 R170, R170, 0x20, R0 ;  /* 0x00000020aaaa7824 */ /* 0x000fe200078e0000 */
[C---:B------:R-:W-:Y:S01]  /*07d0*/  LOP3.LUT P3, RZ, R7.reuse, 0x2, RZ, 0xc0, !PT ;  /* 0x0000000207ff7812 */ /* 0x040fe2000786c0ff */
[----:B------:R-:W-:Y:S01]  /*07e0*/  IMAD.SHL.U32 R7, R7, 0x40, RZ ;  /* 0x0000004007077824 */ /* 0x000fe200078e00ff */
[----:B------:R-:W-:-:S02]  /*07f0*/  LOP3.LUT R166, R5, R166, RZ, 0x3c, !PT ;  /* 0x000000a605a67212 */ /* 0x000fc400078e3cff */
[----:B------:R-:W-:Y:S02]  /*0800*/  SEL R168, R167, 0xffffffe0, !P0 ;  /* 0xffffffe0a7a87807 */ /* 0x000fe40004000000 */
[----:B------:R-:W-:Y:S01]  /*0810*/  LOP3.LUT R6, R6, 0x1c0, RZ, 0xc0, !PT ;  /* 0x000001c006067812 */ /* 0x000fe200078ec0ff */
[----:B------:R-:W-:Y:S01]  /*0820*/  IMAD R166, R169, 0x200, R166 ;  /* 0x00000200a9a67824 */ /* 0x000fe200078e02a6 */
[----:B------:R-:W-:Y:S01]  /*0830*/  IADD3 R177, R8, R177, R9 ;  /* 0x000000b108b17210 */ /* 0x000fe20007ffe009 */
[----:B------:R-:W-:Y:S01]  /*0840*/  IMAD.SHL.U32 R8, R173, 0x8, RZ ;  /* 0x00000008ad087824 */ /* 0x000fe200078e00ff */
[C---:B------:R-:W-:Y:S01]  /*0850*/  LOP3.LUT P0, RZ, R2.reuse, 0x2, RZ, 0xc0, !PT ;  /* 0x0000000202ff7812 */ /* 0x040fe2000780c0ff */
[----:B------:R-:W-:Y:S01]  /*0860*/  IMAD.SHL.U32 R2, R2, 0x40, RZ ;  /* 0x0000004002027824 */ /* 0x000fe200078e00ff */
[----:B------:R-:W-:Y:S01]  /*0870*/  SHF.R.S32.HI R165, RZ, 0x3, R165 ;  /* 0x00000003ffa57819 */ /* 0x000fe200000114a5 */
[----:B------:R-:W-:Y:S01]  /*0880*/  IMAD.SHL.U32 R169, R169, 0x10, RZ ;  /* 0x00000010a9a97824 */ /* 0x000fe200078e00ff */
[----:B------:R-:W-:-:S02]  /*0890*/  LOP3.LUT R7, R7, 0xc0, RZ, 0xc0, !PT ;  /* 0x000000c007077812 */ /* 0x000fc400078ec0ff */
[----:B------:R-:W-:Y:S01]  /*08a0*/  LOP3.LUT R171, R171, 0x8, RZ, 0xc0, !PT ;  /* 0x00000008abab7812 */ /* 0x000fe200078ec0ff */
[C---:B------:R-:W-:Y:S01]  /*08b0*/  IMAD R3, R165.reuse, 0x8, R3 ;  /* 0x00000008a5037824 */ /* 0x040fe200078e0203 */
[----:B------:R-:W-:Y:S01]  /*08c0*/  SHF.R.U32.HI R5, RZ, 0x3, R6 ;  /* 0x00000003ff057819 */ /* 0x000fe20000011606 */
[----:B------:R-:W-:Y:S01]  /*08d0*/  IMAD R165, R165, 0x200, R9 ;  /* 0x00000200a5a57824 */ /* 0x000fe200078e0209 */
[----:B------:R-:W-:Y:S02]  /*08e0*/  LOP3.LUT R8, R8, 0x8, RZ, 0xc0, !PT ;  /* 0x0000000808087812 */ /* 0x000fe400078ec0ff */
[----:B------:R-:W-:Y:S02]  /*08f0*/  LOP3.LUT R2, R2, 0xc0, RZ, 0xc0, !PT ;  /* 0x000000c002027812 */ /* 0x000fe400078ec0ff */
[----:B------:R-:W-:Y:S02]  /*0900*/  SHF.R.U32.HI R4, RZ, 0x3, R7 ;  /* 0x00000003ff047819 */ /* 0x000fe40000011607 */
[----:B------:R-:W-:-:S02]  /*0910*/  LOP3.LUT R5, R5, R6, R171, 0x1e, !PT ;  /* 0x0000000605057212 */ /* 0x000fc400078e1eab */
[----:B------:R-:W-:Y:S02]  /*0920*/  SHF.R.U32.HI R0, RZ, 0x3, R2 ;  /* 0x00000003ff007819 */ /* 0x000fe40000011602 */
[----:B------:R-:W-:Y:S01]  /*0930*/  LOP3.LUT R169, R8, 0x10, R169, 0xf8, !PT ;  /* 0x0000001008a97812 */ /* 0x000fe200078ef8a9 */
[----:B------:R-:W-:Y:S01]  /*0940*/  IMAD.IADD R165, R165, 0x1, R5 ;  /* 0x00000001a5a57824 */ /* 0x000fe200078e0205 */
[----:B------:R-:W-:Y:S02]  /*0950*/  LOP3.LUT R4, R4, R7, R8, 0x1e, !PT ;  /* 0x0000000704047212 */ /* 0x000fe400078e1e08 */
[----:B------:R-:W-:Y:S02]  /*0960*/  LEA R177, R177, UR4, 0x1 ;  /* 0x00000004b1b17c11 */ /* 0x000fe4000f8e08ff */
[----:B------:R-:W-:Y:S01]  /*0970*/  LOP3.LUT R171, R0, R2, R171, 0x1e, !PT ;  /* 0x0000000200ab7212 */ /* 0x000fe200078e1eab */
[----:B------:R-:W-:Y:S01]  /*0980*/  IMAD.IADD R189, R4, 0x1, R189 ;  /* 0x0000000104bd7824 */ /* 0x000fe200078e02bd */
[----:B------:R-:W-:Y:S01]  /*0990*/  LOP3.LUT R169, R0, R169, R2, 0x1e, !PT ;  /* 0x000000a900a97212 */ /* 0x000fe200078e1e02 */
[----:B------:R-:W-:Y:S01]  /*09a0*/  IMAD.SHL.U32 R0, R3, 0x20, RZ ;  /* 0x0000002003007824 */ /* 0x000fe200078e00ff */
[----:B------:R-:W-:Y:S01]  /*09b0*/  LEA R2, R170, UR5, 0x1 ;  /* 0x00000005aa027c11 */ /* 0x000fe2000f8e08ff */
[----:B------:R-:W-:Y:S01]  /*09c0*/  IMAD.MOV.U32 R3, RZ, RZ, 0x40 ;  /* 0x00000040ff037424 */ /* 0x000fe200078e00ff */
[----:B------:R-:W-:Y:S01]  /*09d0*/  SEL R187, R187, 0x10, !P6 ;  /* 0x00000010bbbb7807 */ /* 0x000fe20007000000 */
[----:B------:R-:W-:Y:S01]  /*09e0*/  VIADD R182, R177, 0x40 ;  /* 0x00000040b1b67836 */ /* 0x000fe20000000000 */
[----:B------:R-:W-:Y:S01]  /*09f0*/  LEA R165, R165, UR5, 0x1 ;  /* 0x00000005a5a57c11 */ /* 0x000fe2000f8e08ff */
[----:B------:R-:W-:Y:S01]  /*0a00*/  @P4 VIADD R182, R177, 0xffffffc0 ;  /* 0xffffffc0b1b64836 */ /* 0x000fe20000000000 */
[----:B------:R-:W-:Y:S01]  /*0a10*/  SEL R185, R167, 0xffffffe0, !P5 ;  /* 0xffffffe0a7b97807 */ /* 0x000fe20006800000 */
[----:B------:R-:W-:Y:S01]  /*0a20*/  IMAD.IADD R168, R2, 0x1, R168 ;  /* 0x0000000102a87824 */ /* 0x000fe200078e02a8 */
[----:B------:R-:W-:Y:S01]  /*0a30*/  SEL R3, R3, 0xffffffc0, !P2 ;  /* 0xffffffc003037807 */ /* 0x000fe20005000000 */
[----:B------:R-:W-:Y:S01]  /*0a40*/  IMAD R2, R174, 0x200, R0 ;  /* 0x00000200ae027824 */ /* 0x000fe200078e0200 */
[----:B------:R-:W-:Y:S01]  /*0a50*/  LEA R189, R189, UR6, 0x1 ;  /* 0x00000006bdbd7c11 */ /* 0x000fe2000f8e08ff */
[----:B------:R-:W-:Y:S01]  /*0a60*/  IMAD.IADD R184, R177, 0x1, R187 ;  /* 0x00000001b1b87824 */ /* 0x000fe200078e02bb */
[----:B------:R-:W-:Y:S01]  /*0a70*/  SEL R167, R167, 0xffffffe0, !P0 ;  /* 0xffffffe0a7a77807 */ /* 0x000fe20004000000 */
[----:B------:R-:W-:Y:S01]  /*0a80*/  VIADD R164, R165, 0x20 ;  /* 0x00000020a5a47836 */ /* 0x000fe20000000000 */
[----:B------:R-:W-:Y:S01]  /*0a90*/  LEA R166, R166, UR4, 0x1 ;  /* 0x00000004a6a67c11 */ /* 0x000fe2000f8e08ff */
[----:B------:R-:W-:-:S02]  /*0aa0*/  IMAD.IADD R187, R187, 0x1, R182 ;  /* 0x00000001bbbb7824 */ /* 0x000fc400078e02b6 */
[----:B------:R-:W-:Y:S02]  /*0ab0*/  @P1 VIADD R164, R165, 0xffffffe0 ;  /* 0xffffffe0a5a41836 */ /* 0x000fe40000000000 */
[----:B------:R-:W-:Y:S02]  /*0ac0*/  IMAD.IADD R171, R2, 0x1, R171 ;  /* 0x0000000102ab7824 */ /* 0x000fe400078e02ab */
[----:B------:R-:W-:Y:S02]  /*0ad0*/  IMAD.IADD R169, R0, 0x1, R169 ;  /* 0x0000000100a97824 */ /* 0x000fe400078e02a9 */
[--C-:B------:R-:W-:Y:S02]  /*0ae0*/  IMAD.IADD R183, R177, 0x1, R185.reuse ;  /* 0x00000001b1b77824 */ /* 0x100fe400078e02b9 */
[----:B------:R-:W-:Y:S02]  /*0af0*/  IMAD.IADD R190, R184, 0x1, R185 ;  /* 0x00000001b8be7824 */ /* 0x000fe400078e02b9 */
[----:B------:R-:W-:-:S02]  /*0b00*/  IMAD.IADD R186, R185, 0x1, R182 ;  /* 0x00000001b9ba7824 */ /* 0x000fc400078e02b6 */
[----:B------:R-:W-:Y:S02]  /*0b10*/  VIADD R188, R189, 0x20 ;  /* 0x00000020bdbc7836 */ /* 0x000fe40000000000 */
[----:B------:R-:W-:Y:S02]  /*0b20*/  IMAD.IADD R163, R165, 0x1, R3 ;  /* 0x00000001a5a37824 */ /* 0x000fe400078e0203 */
[----:B------:R-:W-:Y:S02]  /*0b30*/  IMAD.IADD R185, R185, 0x1, R187 ;  /* 0x00000001b9b97824 */ /* 0x000fe400078e02bb */
[----:B------:R-:W-:Y:S02]  /*0b40*/  @P3 VIADD R188, R189, 0xffffffe0 ;  /* 0xffffffe0bdbc3836 */ /* 0x000fe40000000000 */
[----:B------:R-:W-:Y:S02]  /*0b50*/  IMAD.IADD R3, R3, 0x1, R164 ;  /* 0x0000000103037824 */ /* 0x000fe400078e02a4 */
[----:B------:R-:W-:-:S02]  /*0b60*/  VIADD R160, R164, 0x2000 ;  /* 0x00002000a4a07836 */ /* 0x000fc40000000000 */
[C---:B------:R-:W-:Y:S02]  /*0b70*/  VIADD R2, R164.reuse, 0x4000 ;  /* 0x00004000a4027836 */ /* 0x040fe40000000000 */
[----:B------:R-:W-:-:S07]  /*0b80*/  VIADD R0, R164, 0x6000 ;  /* 0x00006000a4007836 */ /* 0x000fce0000000000 */
.L_x_657:
        /* <DEDUP_REMOVED lines=16> */
[----:B-12---:R-:W-:Y:S01]  /*0c90*/  IMAD.U32 R4, RZ, RZ, UR8 ;  /* 0x00000008ff047e24 */ /* 0x006fe2000f8e00ff */
        /* <DEDUP_REMOVED lines=14> */
[----:B------:R-:W-:Y:S01]  /*0d80*/  UIADD3 UR8, UP1, UR18, UR6, URZ ;  /* 0x0000000612087290 */ /* 0x000fe2000ff3e03f */
[----:B---3--:R-:W3:Y:S01]  /*0d90*/  @P1 LDG.E R6, desc[UR12][R6.64] ;  /* 0x0000000c06061981 */ /* 0x008ee2000c1e1900 */
        /* <DEDUP_REMOVED lines=9> */
[----:B------:R-:W-:-:S04]  /*0e30*/  @!UP3 ULDC.64 UR8, c[0x0][0x318] ;  /* 0x0000c6000008bab9 */ /* 0x000fc80000000a00 */
[----:B------:R-:W5:Y:S01]  /*0e40*/  @!P2 LDG.E R7, desc[UR12][R10.64] ;  /* 0x0000000c0a07a981 */ /* 0x000f62000c1e1900 */
[----:B------:R-:W-:-:S04]  /*0e50*/  @!UP3 UISETP.NE.U32.AND UP1, UPT, UR8, URZ, UPT ;  /* 0x0000003f0800b28c */ /* 0x000fc8000bf25070 */
[----:B------:R-:W-:Y:S01]  /*0e60*/  @!UP3 UISETP.NE.AND.EX UP1, UPT, UR9, URZ, UPT, UP1 ;  /* 0x0000003f0900b28c */ /* 0x000fe2000bf25310 */
[----:B------:R-:W-:Y:S01]  /*0e70*/  UMOV UR5, 0xffffffff ;  /* 0xffffffff00057882 */ /* 0x000fe20000000000 */
[----:B------:R-:W-:Y:S01]  /*0e80*/  UMOV UR54, 0xffffffff ;  /* 0xffffffff00367882 */ /* 0x000fe20000000000 */
[----:B------:R-:W-:Y:S01]  /*0e90*/  USHF.L.U32 UR26, UR16, 0x7, URZ ;  /* 0x00000007101a7899 */ /* 0x000fe2000800063f */
[----:B--2---:R-:W-:Y:S02]  /*0ea0*/  @P0 R2UR UR10, R4 ;  /* 0x00000000040a02ca */ /* 0x004fe400000e0000 */
[----:B------:R-:W-:Y:S01]  /*0eb0*/  ISETP.NE.U32.AND P0, PT, RZ, UR6, PT ;  /* 0x00000006ff007c0c */ /* 0x000fe2000bf05070 */
[----:B------:R-:W-:Y:S01]  /*0ec0*/  @!UP3 ULDC UR6, c[0x0][0x2cc] ;  /* 0x0000b3000006bab9 */ /* 0x000fe20000000800 */
[----:B---3--:R-:W-:Y:S02]  /*0ed0*/  @P1 R2UR UR53, R6 ;  /* 0x00000000063512ca */ /* 0x008fe400000e0000 */
[----:B------:R-:W-:Y:S01]  /*0ee0*/  ISETP.NE.AND.EX P0, PT, RZ, UR7, PT, P0 ;  /* 0x00000007ff007c0c */ /* 0x000fe2000bf05300 */
[----:B------:R-:W-:-:S03]  /*0ef0*/  @!UP3 USEL UR8, UR6, URZ, UP1 ;  /* 0x0000003f0608b287 */ /* 0x000fc60008800000 */
[----:B------:R-:W-:Y:S01]  /*0f00*/  ULDC UR6, c[0x0][0x2c8] ;  /* 0x0000b20000067ab9 */ /* 0x000fe20000000800 */
[----:B----4-:R-:W-:-:S06]  /*0f10*/  @P3 R2UR UR5, R8 ;  /* 0x00000000080532ca */ /* 0x010fcc00000e0000 */
[----:B------:R-:W-:Y:S01]  /*0f20*/  @UP3 UIADD3 UR7, UR10, -UR53, URZ ;  /* 0x800000350a073290 */ /* 0x000fe2000fffe03f */
        /* <DEDUP_REMOVED lines=9> */
.L_x_627:
        /* <DEDUP_REMOVED lines=14> */
[----:B------:R-:W-:Y:S01]  /*10a0*/  UIMAD UR22, UR56, UR9, UR8 ;  /* 0x00000009381672a4 */ /* 0x000fe2000f8e0208 */
[----:B------:R-:W-:-:S02]  /*10b0*/  ULDC UR11, c[0x0][0x394] ;  /* 0x0000e500000b7ab9 */ /* 0x000fc40000000800 */
[----:B------:R-:W-:Y:S01]  /*10c0*/  @!UP2 ULDC.64 UR8, c[0x0][0x418] ;  /* 0x000106000008aab9 */ /* 0x000fe20000000a00 */
[----:B------:R-:W-:Y:S01]  /*10d0*/  ULDC UR60, c[0x0][0x2d4] ;  /* 0x0000b500003c7ab9 */ /* 0x000fe20000000800 */
[----:B------:R-:W-:Y:S02]  /*10e0*/  @!UP2 UIMAD.WIDE.U32 UR40, UR56, UR8, URZ ;  /* 0x000000083828a2a5 */ /* 0x000fe4000f8e003f */
[----:B------:R-:W-:Y:S02]  /*10f0*/  USHF.R.S32.HI UR30, URZ, 0x1f, UR60 ;  /* 0x0000001f3f1e7899 */ /* 0x000fe4000801143c */
[----:B------:R-:W-:Y:S01]  /*1100*/  @UP1 ULDC.64 UR32, c[0x0][0x248] ;  /* 0x0000920000201ab9 */ /* 0x000fe20000000a00 */
[----:B------:R-:W-:Y:S01]  /*1110*/  UIADD3 UR47, UR21, UR22, URZ ;  /* 0x00000016152f7290 */ /* 0x000fe2000fffe03f */
[----:B------:R-:W-:Y:S01]  /*1120*/  ULDC.U8 UR31, c[0x0][0x3d8] ;  /* 0x0000f600001f7ab9 */ /* 0x000fe20000000000 */
[----:B-1----:R-:W-:Y:S01]  /*1130*/  IABS R7, R4 ;  /* 0x0000000400077213 */ /* 0x002fe20000000000 */
[----:B------:R-:W-:Y:S01]  /*1140*/  UISETP.NE.AND UP3, UPT, UR31, URZ, UPT ;  /* 0x0000003f1f00728c */ /* 0x000fe2000bf65270 */
[----:B------:R-:W-:Y:S01]  /*1150*/  ISETP.NE.AND P3, PT, R4, RZ, PT ;  /* 0x000000ff0400720c */ /* 0x000fe20003f65270 */
[----:B------:R-:W-:Y:S01]  /*1160*/  USHF.L.U32 UR17, UR56, 0x7, URZ ;  /* 0x0000000738117899 */ /* 0x000fe2000800063f */
[----:B------:R-:W1:Y:S01]  /*1170*/  I2F.RP R8, R7 ;  /* 0x0000000700087306 */ /* 0x000e620000209400 */
[----:B------:R-:W-:Y:S01]  /*1180*/  ULDC.64 UR38, c[0x0][0x240] ;  /* 0x0000900000267ab9 */ /* 0x000fe20000000a00 */
[----:B------:R-:W-:-:S02]  /*1190*/  USHF.L.U64.HI UR23, UR56, 0x7, UR59 ;  /* 0x0000000738177899 */ /* 0x000fc4000801023b */
[----:B--2---:R-:W-:Y:S02]  /*11a0*/  UIMAD.WIDE.U32 UR28, UR6, UR14, URZ ;  /* 0x0000000e061c72a5 */ /* 0x004fe4000f8e003f */
[----:B------:R-:W-:Y:S02]  /*11b0*/  UIMAD.WIDE.U32 UR18, UR5, UR38, URZ ;  /* 0x00000026051272a5 */ /* 0x000fe4000f8e003f */
[----:B------:R-:W-:Y:S02]  /*11c0*/  UIMAD UR36, UR6, UR15, UR29 ;  /* 0x0000000f062472a4 */ /* 0x000fe4000f8e021d */
[----:B------:R-:W-:Y:S02]  /*11d0*/  @!UP2 UIMAD UR6, UR59, UR8, URZ ;  /* 0x000000083b06a2a4 */ /* 0x000fe4000f8e023f */
[----:B------:R-:W-:Y:S02]  /*11e0*/  UIADD3 UR8, UR10, 0x80, UR26 ;  /* 0x000000800a087890 */ /* 0x000fe4000fffe01a */
[----:B------:R-:W-:Y:S01]  /*11f0*/  @!UP2 UIMAD UR24, UR56, UR9, UR6 ;  /* 0x000000093818a2a4 */ /* 0x000fe2000f8e0206 */
[----:B-1----:R-:W1:Y:S01]  /*1200*/  MUFU.RCP R8, R8 ;  /* 0x0000000800087308 */ /* 0x002e620000001000 */
[----:B------:R-:W-:-:S02]  /*1210*/  UIADD3 UR6, UR10, 0x7f, URZ ;  /* 0x0000007f0a067890 */ /* 0x000fc4000fffe03f */
[----:B------:R-:W-:Y:S02]  /*1220*/  UIADD3 UR8, UR8, UR11, -UR7 ;  /* 0x0000000b08087290 */ /* 0x000fe4000fffe807 */
[----:B------:R-:W-:Y:S02]  /*1230*/  USHF.R.S32.HI UR9, URZ, 0x1f, UR6 ;  /* 0x0000001f3f097899 */ /* 0x000fe40008011406 */
[----:B------:R-:W-:Y:S02]  /*1240*/  @UP1 UIADD3 UR11, UR53, UR54, URZ ;  /* 0x00000036350b1290 */ /* 0x000fe4000fffe03f */
[----:B------:R-:W-:Y:S02]  /*1250*/  ULEA.HI UR27, UR9, UR6, URZ, 0x7 ;  /* 0x00000006091b7291 */ /* 0x000fe4000f8f383f */
[----:B------:R-:W-:Y:S02]  /*1260*/  UIADD3 UR6, UR8, 0x7f, URZ ;  /* 0x0000007f08067890 */ /* 0x000fe4000fffe03f */
[----:B------:R-:W-:-:S02]  /*1270*/  @UP1 UIMAD.WIDE.U32 UR8, UR11, UR32, URZ ;  /* 0x000000200b0812a5 */ /* 0x000fc4000f8e003f */
[----:B------:R-:W-:Y:S01]  /*1280*/  @UP1 UIMAD UR11, UR11, UR33, URZ ;  /* 0x000000210b0b12a4 */ /* 0x000fe2000f8e023f */
[----:B-1----:R-:W-:Y:S01]  /*1290*/  VIADD R8, R8, 0xffffffe ;  /* 0x0ffffffe08087836 */ /* 0x002fe20000000000 */
[----:B------:R-:W-:Y:S02]  /*12a0*/  @UP2 ULDC.64 UR14, c[0x0][0x420] ;  /* 0x00010800000e2ab9 */ /* 0x000fe40000000a00 */
[----:B------:R-:W-:Y:S01]  /*12b0*/  @UP1 UIADD3 UR51, UR9, UR11, URZ ;  /* 0x0000000b09331290 */ /* 0x000fe2000fffe03f */
[----:B------:R-:W1:Y:S01]  /*12c0*/  F2I.FTZ.U32.TRUNC.NTZ R9, R8 ;  /* 0x0000000800097305 */ /* 0x000e62000021f000 */
[----:B------:R-:W-:Y:S02]  /*12d0*/  USHF.R.S32.HI UR11, URZ, 0x1f, UR6 ;  /* 0x0000001f3f0b7899 */ /* 0x000fe40008011406 */
[----:B------:R-:W-:Y:S02]  /*12e0*/  @UP2 UIMAD.WIDE.U32 UR42, UR5, UR14, URZ ;  /* 0x0000000e052a22a5 */ /* 0x000fe4000f8e003f */
[----:B------:R-:W-:-:S02]  /*12f0*/  ULEA.HI UR21, UR11, UR6, URZ, 0x7 ;  /* 0x000000060b157291 */ /* 0x000fc4000f8f383f */
[----:B------:R-:W-:Y:S01]  /*1300*/  UIMAD UR6, UR30, UR56, URZ ;  /* 0x000000381e0672a4 */ /* 0x000fe2000f8e023f */
[----:B------:R-:W-:Y:S01]  /*1310*/  ULDC.U8 UR14, c[0x0][0x480] ;  /* 0x00012000000e7ab9 */ /* 0x000fe20000000000 */
[----:B------:R-:W-:Y:S02]  /*1320*/  @UP2 UIMAD UR48, UR5, UR15, UR43 ;  /* 0x0000000f053022a4 */ /* 0x000fe4000f8e022b */
[----:B------:R-:W-:Y:S02]  /*1330*/  UISETP.NE.AND UP4, UPT, UR14, URZ, UPT ;  /* 0x0000003f0e00728c */ /* 0x000fe4000bf85270 */
[----:B------:R-:W-:Y:S01]  /*1340*/  UIMAD.WIDE.U32 UR14, UR56, UR60, URZ ;  /* 0x0000003c380e72a5 */ /* 0x000fe2000f8e003f */
[----:B-1----:R-:W-:Y:S01]  /*1350*/  IMAD.MOV R5, RZ, RZ, -R9 ;  /* 0x000000ffff057224 */ /* 0x002fe200078e0a09 */
[----:B------:R-:W-:Y:S01]  /*1360*/  UIMAD UR6, UR59, UR60, UR6 ;  /* 0x0000003c3b0672a4 */ /* 0x000fe2000f8e0206 */
[----:B------:R-:W-:Y:S01]  /*1370*/  IMAD.MOV.U32 R8, RZ, RZ, RZ ;  /* 0x000000ffff087224 */ /* 0x000fe200078e00ff */
[----:B------:R-:W-:Y:S01]  /*1380*/  USEL UR29, UR17, URZ, UP0 ;  /* 0x0000003f111d7287 */ /* 0x000fe20008000000 */
[----:B------:R-:W-:Y:S01]  /*1390*/  IMAD R6, R5, R7, RZ ;  /* 0x0000000705067224 */ /* 0x000fe200078e02ff */
[----:B------:R-:W-:Y:S01]  /*13a0*/  IABS R5, UR58 ;  /* 0x0000003a00057c13 */ /* 0x000fe20008000000 */
[----:B------:R-:W-:-:S02]  /*13b0*/  UIMAD UR17, UR5, UR39, URZ ;  /* 0x00000027051172a4 */ /* 0x000fc4000f8e023f */
[----:B------:R-:W-:Y:S01]  /*13c0*/  IMAD.HI.U32 R8, R9, R6, R8 ;  /* 0x0000000609087227 */ /* 0x000fe200078e0008 */
[----:B------:R-:W-:Y:S01]  /*13d0*/  MOV R6, R5 ;  /* 0x0000000500067202 */ /* 0x000fe20000000f00 */
[----:B------:R-:W-:Y:S02]  /*13e0*/  UIADD3 UR15, UR15, UR6, URZ ;  /* 0x000000060f0f7290 */ /* 0x000fe4000fffe03f */
[----:B------:R-:W-:Y:S02]  /*13f0*/  USHF.R.S32.HI UR11, URZ, 0x7, UR27 ;  /* 0x000000073f0b7899 */ /* 0x000fe4000801141b */
[----:B------:R-:W-:Y:S01]  /*1400*/  IMAD.HI.U32 R20, R8, R6, RZ ;  /* 0x0000000608147227 */ /* 0x000fe200078e00ff */
[----:B------:R-:W-:Y:S01]  /*1410*/  USHF.R.S32.HI UR6, URZ, 0x7, UR21 ;  /* 0x000000073f067899 */ /* 0x000fe20008011415 */
[----:B------:R-:W-:Y:S02]  /*1420*/  ULDC UR37, c[0x0][0x2c4] ;  /* 0x0000b10000257ab9 */ /* 0x000fe40000000800 */
[----:B------:R-:W-:Y:S01]  /*1430*/  IMAD.MOV R5, RZ, RZ, -R20 ;  /* 0x000000ffff057224 */ /* 0x000fe200078e0a14 */
[----:B------:R-:W-:Y:S01]  /*1440*/  ULDC UR34, c[0x0][0x2dc] ;  /* 0x0000b70000227ab9 */ /* 0x000fe20000000800 */
[----:B------:R-:W-:Y:S01]  /*1450*/  ULDC UR35, c[0x0][0x270] ;  /* 0x00009c0000237ab9 */ /* 0x000fe20000000800 */
[----:B------:R-:W-:Y:S01]  /*1460*/  @UP2 UIADD3 UR47, UR19, UR17, URZ ;  /* 0x00000011132f2290 */ /* 0x000fe2000fffe03f */
[----:B------:R-:W-:Y:S01]  /*1470*/  IMAD R5, R7, R5, R6 ;  /* 0x0000000507057224 */ /* 0x000fe200078e0206 */
[----:B------:R-:W-:Y:S01]  /*1480*/  @UP1 UMOV UR49, UR8 ;  /* 0x0000000800311c82 */ /* 0x000fe20008000000 */
[----:B------:R-:W-:-:S02]  /*1490*/  USEL UR22, UR23, URZ, UP0 ;  /* 0x0000003f17167287 */ /* 0x000fc40008000000 */
[----:B------:R-:W-:Y:S01]  /*14a0*/  @UP3 UIMAD UR17, UR56, UR37, URZ ;  /* 0x00000025381132a4 */ /* 0x000fe2000f8e023f */
[----:B------:R-:W-:Y:S01]  /*14b0*/  ISETP.GT.U32.AND P1, PT, R7, R5, PT ;  /* 0x000000050700720c */ /* 0x000fe20003f24070 */
[----:B------:R-:W-:Y:S02]  /*14c0*/  UIMAD.WIDE UR8, UR34, UR35, URZ ;  /* 0x00000023220872a5 */ /* 0x000fe4000f8e023f */
[----:B------:R-:W-:Y:S02]  /*14d0*/  UISETP.LT.AND UP0, UPT, UR11, UR6, UPT ;  /* 0x000000060b00728c */ /* 0x000fe4000bf01270 */
[----:B------:R-:W-:Y:S02]  /*14e0*/  USEL UR57, UR20, UR18, !UP2 ;  /* 0x0000001214397287 */ /* 0x000fe4000d000000 */
[----:B------:R-:W-:Y:S02]  /*14f0*/  @UP3 USEL UR17, UR17, UR5, !UP2 ;  /* 0x0000000511113287 */ /* 0x000fe4000d000000 */
[----:B------:R-:W-:-:S02]  /*1500*/  @!UP3 UIMAD UR21, UR56, UR35, UR58 ;  /* 0x000000233815b2a4 */ /* 0x000fc4000f8e023a */
[----:B------:R-:W-:Y:S02]  /*1510*/  UIMAD.WIDE.U32 UR18, UR8, UR14, URZ ;  /* 0x0000000e081272a5 */ /* 0x000fe4000f8e003f */
[----:B------:R-:W-:Y:S01]  /*1520*/  UIMAD UR20, UR9, UR14, URZ ;  /* 0x0000000e091472a4 */ /* 0x000fe2000f8e023f */
[----:B------:R-:W-:Y:S01]  /*1530*/  @!P1 IMAD.IADD R5, R5, 0x1, -R7 ;  /* 0x0000000105059824 */ /* 0x000fe200078e0a07 */
[----:B------:R-:W-:Y:S01]  /*1540*/  USEL UR35, UR11, UR6, UP0 ;  /* 0x000000060b237287 */ /* 0x000fe20008000000 */
[----:B------:R-:W-:Y:S01]  /*1550*/  @!P1 IADD3 R20, R20, 0x1, RZ ;  /* 0x0000000114149810 */ /* 0x000fe20007ffe0ff */
[----:B------:R-:W-:Y:S01]  /*1560*/  @UP3 ULDC UR14, c[0x0][0x2e4] ;  /* 0x0000b900000e3ab9 */ /* 0x000fe20000000800 */
[----:B------:R-:W-:Y:S01]  /*1570*/  UIMAD UR20, UR8, UR15, UR20 ;  /* 0x0000000f081472a4 */ /* 0x000fe2000f8e0214 */
[----:B------:R-:W-:Y:S01]  /*1580*/  ISETP.GE.U32.AND P0, PT, R5, R7, PT ;  /* 0x000000070500720c */ /* 0x000fe20003f06070 */
[----:B------:R-:W-:Y:S01]  /*1590*/  @UP3 UIMAD UR31, UR58, UR14, UR17 ;  /* 0x0000000e3a1f32a4 */ /* 0x000fe2000f8e0211 */
[----:B------:R-:W-:Y:S01]  /*15a0*/  LOP3.LUT R5, R4, UR58, RZ, 0x3c, !PT ;  /* 0x0000003a04057c12 */ /* 0x000fe2000f8e3cff */
[----:B------:R-:W-:Y:S01]  /*15b0*/  ULEA UR17, UR35, 0xffffff80, 0x7 ;  /* 0xffffff8023117891 */ /* 0x000fe2000f8e383f */
[----:B------:R-:W-:Y:S01]  /*15c0*/  PLOP3.LUT P1, PT, PT, PT, UP1, 0x80, 0x0 ;  /* 0x000000000000781c */ /* 0x000fe20003f2f018 */
[----:B------:R-:W-:Y:S01]  /*15d0*/  UIMAD.WIDE.U32 UR14, UR8, UR5, URZ ;  /* 0x00000005080e72a5 */ /* 0x000fe2000f8e003f */
[----:B------:R-:W-:Y:S01]  /*15e0*/  ISETP.GE.AND P2, PT, R5, RZ, PT ;  /* 0x000000ff0500720c */ /* 0x000fe20003f46270 */
[----:B------:R-:W-:-:S02]  /*15f0*/  USHF.R.S32.HI UR23, URZ, 0x1f, UR17 ;  /* 0x0000001f3f177899 */ /* 0x000fc40008011411 */
[----:B------:R-:W-:Y:S02]  /*1600*/  UIADD3 UR6, UP0, UR17, UR29, URZ ;  /* 0x0000001d11067290 */ /* 0x000fe4000ff1e03f */
[----:B------:R-:W-:Y:S02]  /*1610*/  USEL UR55, UR18, UR14, !UP2 ;  /* 0x0000000e12377287 */ /* 0x000fe4000d000000 */
[----:B------:R-:W-:Y:S01]  /*1620*/  UIMAD UR11, UR9, UR5, URZ ;  /* 0x00000005090b72a4 */ /* 0x000fe2000f8e023f */
[----:B------:R-:W-:Y:S01]  /*1630*/  @P0 VIADD R20, R20, 0x1 ;  /* 0x0000000114140836 */ /* 0x000fe20000000000 */
[----:B------:R-:W-:Y:S01]  /*1640*/  UIADD3.X UR14, UR23, UR22, URZ, UP0, !UPT ;  /* 0x00000016170e7290 */ /* 0x000fe200087fe43f */
[----:B------:R-:W-:Y:S01]  /*1650*/  PLOP3.LUT P0, PT, PT, PT, UP3, 0x80, 0x0 ;  /* 0x000000000000781c */ /* 0x000fe20003f0f038 */
[----:B------:R-:W-:Y:S02]  /*1660*/  UIMAD UR9, UR9, UR6, URZ ;  /* 0x00000006090972a4 */ /* 0x000fe4000f8e023f */
[----:B------:R-:W-:Y:S01]  /*1670*/  @UP1 UIADD3 UR25, UR53, UR54, URZ ;  /* 0x0000003635191290 */ /* 0x000fe2000fffe03f */
[----:B------:R-:W-:Y:S01]  /*1680*/  @!P2 IADD3 R20, -R20, RZ, RZ ;  /* 0x000000ff1414a210 */ /* 0x000fe20007ffe1ff */
[----:B------:R-:W-:Y:S01]  /*1690*/  @!UP3 UIMAD UR31, UR21, UR37, URZ ;  /* 0x00000025151fb2a4 */ /* 0x000fe2000f8e023f */
[----:B------:R-:W-:Y:S01]  /*16a0*/  @!P3 LOP3.LUT R20, RZ, R4, RZ, 0x33, !PT ;  /* 0x00000004ff14b212 */ /* 0x000fe200078e33ff */
[----:B------:R-:W-:-:S02]  /*16b0*/  UIADD3 UR46, UR19, UR20, URZ ;  /* 0x00000014132e7290 */ /* 0x000fc4000fffe03f */
[----:B------:R-:W-:Y:S01]  /*16c0*/  UIMAD.WIDE.U32 UR18, UR8, UR6, URZ ;  /* 0x00000006081272a5 */ /* 0x000fe2000f8e003f */
[----:B------:R-:W-:Y:S01]  /*16d0*/  @UP1 ULDC.64 UR20, c[0x0][0x250] ;  /* 0x0000940000141ab9 */ /* 0x000fe20000000a00 */
[----:B------:R-:W-:Y:S02]  /*16e0*/  UIMAD UR6, UR8, UR14, UR9 ;  /* 0x0000000e080672a4 */ /* 0x000fe4000f8e0209 */
[----:B------:R-:W-:Y:S02]  /*16f0*/  @UP1 UIMAD.WIDE.U32 UR8, UR25, UR20, URZ ;  /* 0x00000014190812a5 */ /* 0x000fe4000f8e003f */
[----:B------:R-:W-:Y:S02]  /*1700*/  @UP2 UIADD3 UR46, UR15, UR11, URZ ;  /* 0x0000000b0f2e2290 */ /* 0x000fe4000fffe03f */
[----:B------:R-:W-:Y:S02]  /*1710*/  UIMAD UR34, UR58, UR34, URZ ;  /* 0x000000223a2272a4 */ /* 0x000fe4000f8e023f */
[----:B------:R-:W-:-:S02]  /*1720*/  @UP1 UIMAD UR11, UR25, UR21, URZ ;  /* 0x00000015190b12a4 */ /* 0x000fc4000f8e023f */
[----:B------:R-:W-:Y:S02]  /*1730*/  @!UP2 UIADD3 UR48, UR41, UR24, URZ ;  /* 0x000000182930a290 */ /* 0x000fe4000fffe03f */
[----:B------:R-:W-:Y:S02]  /*1740*/  USHF.R.S32.HI UR45, URZ, 0x1f, UR26 ;  /* 0x0000001f3f2d7899 */ /* 0x000fe4000801141a */
[----:B------:R-:W-:Y:S02]  /*1750*/  USHF.R.S32.HI UR24, URZ, 0x1f, UR34 ;  /* 0x0000001f3f187899 */ /* 0x000fe40008011422 */
[----:B------:R-:W-:Y:S02]  /*1760*/  USEL UR50, UR28, URZ, UP4 ;  /* 0x0000003f1c327287 */ /* 0x000fe4000a000000 */
[----:B------:R-:W-:Y:S02]  /*1770*/  @UP1 UIADD3 UR44, UR9, UR11, URZ ;  /* 0x0000000b092c1290 */ /* 0x000fe4000fffe03f */
[----:B------:R-:W-:-:S02]  /*1780*/  USEL UR52, UR36, URZ, UP4 ;  /* 0x0000003f24347287 */ /* 0x000fc4000a000000 */
        /* <DEDUP_REMOVED lines=15> */
.L_x_629:
        /* <DEDUP_REMOVED lines=13> */
.L_x_630:
        /* <DEDUP_REMOVED lines=11> */
.L_x_631:
[----:B------:R-:W-:Y:S02]  /*1a00*/  ULDC UR5, c[0x0][0x270] ;  /* 0x00009c0000057ab9 */ /* 0x000fe40000000800 */
[----:B------:R-:W-:-:S04]  /*1a10*/  UIMAD UR5, UR56, UR5, UR58 ;  /* 0x00000005380572a4 */ /* 0x000fc8000f8e023a */
[----:B------:R-:W-:-:S12]  /*1a20*/  UIMAD UR5, UR5, UR60, URZ ;  /* 0x0000003c050572a4 */ /* 0x000fd8000f8e023f */
.L_x_632:
[----:B------:R-:W1:Y:S01]  /*1a30*/  S2R R12, SR_TID.X ;  /* 0x00000000000c7919 */ /* 0x000e620000002100 */
[----:B------:R-:W-:Y:S01]  /*1a40*/  ULDC UR8, c[0x0][0x2dc] ;  /* 0x0000b70000087ab9 */ /* 0x000fe20000000800 */
[----:B------:R-:W-:Y:S01]  /*1a50*/  ULDC UR9, c[0x0][0x270] ;  /* 0x00009c0000097ab9 */ /* 0x000fe20000000800 */
[----:B------:R-:W-:Y:S01]  /*1a60*/  UIADD3 UR30, UR17, UR5, URZ ;  /* 0x00000005111e7290 */ /* 0x000fe2000fffe03f */
[----:B------:R-:W2:Y:S01]  /*1a70*/  LDC.64 R4, c[0x0][0x420] ;  /* 0x00010800ff047b82 */ /* 0x000ea20000000a00 */
[----:B------:R-:W-:Y:S01]  /*1a80*/  UIMAD UR5, UR8, UR9, URZ ;  /* 0x00000009080572a4 */ /* 0x000fe2000f8e023f */
[----:B------:R-:W-:Y:S01]  /*1a90*/  BSSY B1, `(.L_x_628) ;  /* 0x0000890000017945 */ /* 0x000fe20003800000 */
[----:B------:R-:W-:Y:S02]  /*1aa0*/  UIADD3 UR11, -UR7, UR10, UR26 ;  /* 0x0000000a070b7290 */ /* 0x000fe4000fffe11a */
[----:B------:R-:W-:Y:S02]  /*1ab0*/  USHF.L.U32 UR36, UR5, 0x7, URZ ;  /* 0x0000000705247899 */ /* 0x000fe4000800063f */
[----:B------:R-:W-:-:S02]  /*1ac0*/  USHF.R.S32.HI UR25, URZ, 0x1f, UR58 ;  /* 0x0000001f3f197899 */ /* 0x000fc4000801143a */
[----:B------:R-:W-:Y:S01]  /*1ad0*/  UIADD3 UR22, UP2, UP0, UR18, UR36, UR34 ;  /* 0x0000002412167290 */ /* 0x000fe2000f85e022 */
[----:B------:R-:W-:Y:S02]  /*1ae0*/  ULDC.64 UR14, c[0x0][0x428] ;  /* 0x00010a00000e7ab9 */ /* 0x000fe40000000a00 */
[----:B------:R-:W-:Y:S01]  /*1af0*/  ULDC.64 UR18, c[0x0][0x258] ;  /* 0x0000960000127ab9 */ /* 0x000fe20000000a00 */
[----:B------:R-:W-:Y:S01]  /*1b00*/  UIMAD UR9, UR25, UR14, URZ ;  /* 0x0000000e190972a4 */ /* 0x000fe2000f8e023f */
[----:B------:R-:W-:Y:S01]  /*1b10*/  IMAD.U32 R16, RZ, RZ, UR18 ;  /* 0x00000012ff107e24 */ /* 0x000fe2000f8e00ff */
[----:B------:R-:W-:Y:S01]  /*1b20*/  ULDC.64 UR40, c[0x0][0x478] ;  /* 0x00011e0000287ab9 */ /* 0x000fe20000000a00 */
[----:B------:R-:W-:Y:S01]  /*1b30*/  ULDC.64 UR28, c[0x0][0x210] ;  /* 0x00008400001c7ab9 */ /* 0x000fe20000000a00 */
[----:B------:R-:W-:Y:S02]  /*1b40*/  UIMAD UR15, UR58, UR15, UR9 ;  /* 0x0000000f3a0f72a4 */ /* 0x000fe4000f8e0209 */
[----:B------:R-:W-:-:S02]  /*1b50*/  UIMAD UR9, UR25, UR18, URZ ;  /* 0x00000012190972a4 */ /* 0x000fc4000f8e023f */
[----:B------:R-:W-:Y:S01]  /*1b60*/  UIADD3 UR31, UR17, UR31, URZ ;  /* 0x0000001f111f7290 */ /* 0x000fe2000fffe03f */
[----:B------:R-:W-:Y:S01]  /*1b70*/  ULDC.64 UR42, c[0x0][0x2b0] ;  /* 0x0000ac00002a7ab9 */ /* 0x000fe20000000a00 */
[----:B------:R-:W-:Y:S01]  /*1b80*/  UIADD3 UR8, UR35, -0x1, URZ ;  /* 0xffffffff23087890 */ /* 0x000fe2000fffe03f */
        /* <DEDUP_REMOVED lines=9> */
[----:B------:R-:W-:Y:S01]  /*1c20*/  IMAD.SHL.U32 R14, R14, 0x8, RZ ;  /* 0x000000080e0e7824 */ /* 0x000fe200078e00ff */
[----:B------:R-:W-:Y:S01]  /*1c30*/  SHF.R.S32.HI R204, RZ, 0x5, R204 ;  /* 0x00000005ffcc7819 */ /* 0x000fe200000114cc */
[----:B------:R-:W-:Y:S01]  /*1c40*/  IMAD.IADD R192, R12, 0x1, -R192 ;  /* 0x000000010cc07824 */ /* 0x000fe200078e0ac0 */
[----:B------:R-:W-:Y:S02]  /*1c50*/  IADD3.X R8, R6, UR23, RZ, P0, !PT ;  /* 0x0000001706087c10 */ /* 0x000fe400087fe4ff */
[----:B------:R-:W-:Y:S01]  /*1c60*/  SHF.R.S32.HI R15, RZ, 0x1f, R14 ;  /* 0x0000001fff0f7819 */ /* 0x000fe2000001140e */
[----:B------:R-:W-:Y:S02]  /*1c70*/  IMAD R204, R204, UR5, R192 ;  /* 0x00000005cccc7c24 */ /* 0x000fe4000f8e02c0 */
[----:B------:R-:W-:Y:S02]  /*1c80*/  IMAD R8, R8, UR38, RZ ;  /* 0x0000002608087c24 */ /* 0x000fe4000f8e02ff */
[----:B------:R-:W-:-:S04]  /*1c90*/  IMAD.WIDE.U32 R10, R9, UR38, R14 ;  /* 0x00000026090a7c25 */ /* 0x000fc8000f8e000e */
[----:B------:R-:W-:Y:S01]  /*1ca0*/  IMAD R8, R9, UR39, R8 ;  /* 0x0000002709087c24 */ /* 0x000fe2000f8e0208 */
[----:B------:R-:W-:Y:S01]  /*1cb0*/  IADD3 R10, P0, R10, UR57, RZ ;  /* 0x000000390a0a7c10 */ /* 0x000fe2000ff1e0ff */
[----:B------:R-:W-:Y:S01]  /*1cc0*/  ULDC UR57, c[0x0][0x398] ;  /* 0x0000e60000397ab9 */ /* 0x000fe20000000800 */
[----:B--2---:R-:W-:Y:S02]  /*1cd0*/  IMAD R9, R4, UR23, RZ ;  /* 0x0000001704097c24 */ /* 0x004fe4000f8e02ff */
[----:B------:R-:W-:Y:S01]  /*1ce0*/  IADD3.X R11, R11, UR47, R8, P0, !PT ;  /* 0x0000002f0b0b7c10 */ /* 0x000fe200087fe408 */
[----:B------:R-:W-:Y:S01]  /*1cf0*/  IMAD.U32 R8, RZ, RZ, UR14 ;  /* 0x0000000eff087e24 */ /* 0x000fe2000f8e00ff */
[----:B------:R-:W-:Y:S01]  /*1d00*/  IADD3 R22, P0, R14, UR6, RZ ;  /* 0x000000060e167c10 */ /* 0x000fe2000ff1e0ff */
[----:B------:R-:W-:Y:S01]  /*1d10*/  USHF.R.S32.HI UR6, URZ, 0x1f, UR36 ;  /* 0x0000001f3f067899 */ /* 0x000fe20008011424 */
[----:B------:R-:W-:Y:S02]  /*1d20*/  IMAD R9, R5, UR17, R9 ;  /* 0x0000001105097c24 */ /* 0x000fe4000f8e0209 */
[----:B------:R-:W-:Y:S01]  /*1d30*/  IADD3.X R23, R15, UR48, RZ, P0, !PT ;  /* 0x000000300f177c10 */ /* 0x000fe200087fe4ff */
[----:B------:R-:W-:Y:S01]  /*1d40*/  UIADD3.X UR27, UR27, UR6, UR24, UP2, UP0 ;  /* 0x000000061b1b7290 */ /* 0x000fe200097e0418 */
[----:B------:R-:W-:Y:S01]  /*1d50*/  IMAD.WIDE.U32 R16, R16, UR58, R10 ;  /* 0x0000003a10107c25 */ /* 0x000fe2000f8e000a */
[----:B------:R-:W-:-:S02]  /*1d60*/  UIADD3 UR6, UR11, -UR57, URZ ;  /* 0x800000390b067290 */ /* 0x000fc4000fffe03f */
[----:B------:R-:W-:Y:S01]  /*1d70*/  UIMAD UR11, UR58, UR19, UR9 ;  /* 0x000000133a0b72a4 */ /* 0x000fe2000f8e0209 */
[----:B------:R-:W-:Y:S01]  /*1d80*/  IMAD.WIDE.U32 R22, R4, UR17, R22 ;  /* 0x0000001104167c25 */ /* 0x000fe2000f8e0016 */
[----:B------:R-:W-:Y:S01]  /*1d90*/  USHF.R.S32.HI UR34, URZ, 0x1f, UR6 ;  /* 0x0000001f3f227899 */ /* 0x000fe20008011406 */
[----:B------:R-:W-:Y:S01]  /*1da0*/  LEA R202, P4, R16, UR28, 0x1 ;  /* 0x0000001c10ca7c11 */ /* 0x000fe2000f8808ff */
[----:B------:R-:W-:Y:S01]  /*1db0*/  UIADD3 UR9, UP3, UP2, UR50, UR22, UR55 ;  /* 0x0000001632097290 */ /* 0x000fe2000fa7e037 */
[----:B------:R-:W-:Y:S01]  /*1dc0*/  IMAD.IADD R23, R23, 0x1, R9 ;  /* 0x0000000117177824 */ /* 0x000fe200078e0209 */
[----:B------:R-:W-:Y:S02]  /*1dd0*/  ULEA.HI UR34, UR34, UR6, URZ, 0x7 ;  /* 0x0000000622227291 */ /* 0x000fe4000f8f383f */
[----:B------:R-:W-:Y:S01]  /*1de0*/  UIADD3.X UR6, UR52, UR27, UR46, UP3, UP2 ;  /* 0x0000001b34067290 */ /* 0x000fe20009fe442e */
[----:B------:R-:W-:Y:S01]  /*1df0*/  IMAD.WIDE.U32 R8, R8, UR58, R22 ;  /* 0x0000003a08087c25 */ /* 0x000fe2000f8e0016 */
[----:B------:R-:W-:Y:S01]  /*1e00*/  USHF.R.S32.HI UR34, URZ, 0x7, UR34 ;  /* 0x000000073f227899 */ /* 0x000fe20008011422 */
[----:B------:R-:W-:Y:S01]  /*1e10*/  IADD3 R10, P0, R204, UR9, RZ ;  /* 0x00000009cc0a7c10 */ /* 0x000fe2000ff1e0ff */
[----:B------:R-:W-:Y:S01]  /*1e20*/  UIMAD.WIDE UR18, UR30, 0x4, UR40 ;  /* 0x000000041e1278a5 */ /* 0x000fe2000f8e0228 */
[----:B------:R-:W-:Y:S01]  /*1e30*/  VIADD R13, R9, UR15 ;  /* 0x0000000f090d7c36 */ /* 0x000fe20008000000 */
[----:B------:R-:W-:Y:S01]  /*1e40*/  UISETP.LT.AND UP0, UPT, URZ, UR34, UPT ;  /* 0x000000223f00728c */ /* 0x000fe2000bf01270 */
[-C--:B------:R-:W-:Y:S01]  /*1e50*/  IMAD R9, R6, R4.reuse, RZ ;  /* 0x0000000406097224 */ /* 0x080fe200078e02ff */
[----:B------:R-:W-:Y:S01]  /*1e60*/  LEA.HI.X.SX32 R204, R204, UR6, 0x1, P0 ;  /* 0x00000006cccc7c11 */ /* 0x000fe200080f0eff */
[----:B------:R-:W-:Y:S01]  /*1e70*/  IMAD.MOV.U32 R12, RZ, RZ, R8 ;  /* 0x000000ffff0c7224 */ /* 0x000fe200078e0008 */
[----:B------:R-:W-:Y:S01]  /*1e80*/  USEL UR34, URZ, UR34, !UP0 ;  /* 0x000000223f227287 */ /* 0x000fe2000c000000 */
[C---:B------:R-:W-:Y:S01]  /*1e90*/  IMAD R9, R7.reuse, R5, R9 ;  /* 0x0000000507097224 */ /* 0x040fe200078e0209 */
[----:B------:R-:W-:Y:S01]  /*1ea0*/  ULDC.64 UR24, c[0x0][0x3e0] ;  /* 0x0000f80000187ab9 */ /* 0x000fe20000000a00 */
[----:B------:R-:W-:Y:S01]  /*1eb0*/  IMAD.WIDE.U32 R12, R7, R4, R12 ;  /* 0x00000004070c7225 */ /* 0x000fe200078e000c */
[----:B------:R-:W-:Y:S01]  /*1ec0*/  UISETP.GT.AND UP0, UPT, UR35, UR34, UPT ;  /* 0x000000222300728c */ /* 0x000fe2000bf04270 */
[----:B------:R-:W-:-:S02]  /*1ed0*/  ULDC.64 UR22, c[0x0][0x400] ;  /* 0x0001000000167ab9 */ /* 0x000fc40000000a00 */
[----:B------:R-:W-:Y:S01]  /*1ee0*/  VIADD R8, R17, UR11 ;  /* 0x0000000b11087c36 */ /* 0x000fe20008000000 */
[----:B------:R-:W-:Y:S01]  /*1ef0*/  LEA R199, P2, R10, UR22, 0x2 ;  /* 0x000000160ac77c11 */ /* 0x000fe2000f8410ff */
[----:B------:R-:W-:Y:S01]  /*1f00*/  IMAD.IADD R9, R13, 0x1, R9 ;  /* 0x000000010d097824 */ /* 0x000fe200078e0209 */
[----:B------:R-:W-:Y:S01]  /*1f10*/  PLOP3.LUT P0, PT, PT, PT, UP0, 0x80, 0x0 ;  /* 0x000000000000781c */ /* 0x000fe20003f0f008 */
[----:B------:R-:W-:Y:S01]  /*1f20*/  UIMAD.WIDE UR14, UR31, 0x4, UR42 ;  /* 0x000000041f0e78a5 */ /* 0x000fe2000f8e022a */
[----:B------:R-:W-:Y:S01]  /*1f30*/  LEA R200, P3, R12, UR24, 0x1 ;  /* 0x000000180cc87c11 */ /* 0x000fe2000f8608ff */
[----:B------:R-:W-:Y:S01]  /*1f40*/  UMOV UR30, UR18 ;  /* 0x00000012001e7c82 */ /* 0x000fe20008000000 */
[----:B------:R-:W-:Y:S01]  /*1f50*/  LEA.HI.X R203, R16, UR29, R8, 0x1, P4 ;  /* 0x0000001d10cb7c11 */ /* 0x000fe2000a0f0c08 */
[----:B------:R-:W-:Y:S01]  /*1f60*/  UMOV UR29, UR19 ;  /* 0x00000013001d7c82 */ /* 0x000fe20008000000 */
[----:B------:R-:W-:Y:S02]  /*1f70*/  LEA.HI.X R201, R12, UR25, R9, 0x1, P3 ;  /* 0x000000190cc97c11 */ /* 0x000fe400098f0c09 */
[----:B------:R-:W-:-:S05]  /*1f80*/  LEA.HI.X R204, R10, UR23, R204, 0x2, P2 ;  /* 0x000000170acc7c11 */ /* 0x000fca00090f14cc */
        /* <DEDUP_REMOVED lines=20> */
.L_x_634:
[----:B------:R-:W-:Y:S01]  /*20d0*/  @UP1 UIADD3 UR5, UR53, UR54, URZ ;  /* 0x0000003635051290 */ /* 0x000fe2000fffe03f */
[----:B------:R-:W-:-:S03]  /*20e0*/  @UP1 ULDC.64 UR10, c[0x0][0x458] ;  /* 0x00011600000a1ab9 */ /* 0x000fc60000000a00 */
[----:B------:R-:W-:Y:S02]  /*20f0*/  @UP1 UIMAD.WIDE.U32 UR14, UR5, UR10, URZ ;  /* 0x0000000a050e12a5 */ /* 0x000fe4000f8e003f */
[----:B------:R-:W-:-:S04]  /*2100*/  @UP1 UIMAD UR5, UR5, UR11, URZ ;  /* 0x0000000b050512a4 */ /* 0x000fc8000f8e023f */
[----:B------:R-:W-:-:S03]  /*2110*/  @UP1 UIADD3 UR17, UR15, UR5, URZ ;  /* 0x000000050f111290 */ /* 0x000fc6000fffe03f */
[----:B------:R-:W-:Y:S01]  /*2120*/  @UP1 UMOV UR5, UR14 ;  /* 0x0000000e00051c82 */ /* 0x000fe20008000000 */
[----:B------:R-:W-:Y:S08]  /*2130*/  @P1 BRA `(.L_x_635) ;  /* 0x0000000000301947 */ /* 0x000ff00003800000 */
        /* <DEDUP_REMOVED lines=10> */
[----:B------:R-:W-:-:S03]  /*21e0*/  UIADD3 UR17, UR15, UR5, URZ ;  /* 0x000000050f117290 */ /* 0x000fc6000fffe03f */
[----:B------:R-:W-:-:S09]  /*21f0*/  UMOV UR5, UR14 ;  /* 0x0000000e00057c82 */ /* 0x000fd20008000000 */
.L_x_635:
        /* <DEDUP_REMOVED lines=30> */
.L_x_637:
[----:B------:R-:W-:Y:S05]  /*23e0*/  BSYNC B0 ;  /* 0x0000000000007941 */ /* 0x000fea0003800000 */
.L_x_636:
        /* <DEDUP_REMOVED lines=14> */
.L_x_639:
[----:B------:R-:W-:Y:S05]  /*24d0*/  BSYNC B0 ;  /* 0x0000000000007941 */ /* 0x000fea0003800000 */
.L_x_638:
[----:B--2---:R-:W-:Y:S01]  /*24e0*/  IMAD.U32 R4, RZ, RZ, UR10 ;  /* 0x0000000aff047e24 */ /* 0x004fe2000f8e00ff */
[----:B------:R-:W-:Y:S01]  /*24f0*/  UIMAD UR6, UR45, UR10, URZ ;  /* 0x0000000a2d0672a4 */ /* 0x000fe2000f8e023f */
[----:B------:R-:W-:Y:S01]  /*2500*/  BSSY B0, `(.L_x_640) ;  /* 0x0000018000007945 */ /* 0x000fe20003800000 */
[----:B------:R-:W-:Y:S01]  /*2510*/  USHF.R.S32.HI UR8, URZ, 0x1f, UR58 ;  /* 0x0000001f3f087899 */ /* 0x000fe2000801143a */
[----:B------:R-:W-:Y:S01]  /*2520*/  IMAD.WIDE.U32 R4, R4, UR26, R14 ;  /* 0x0000001a04047c25 */ /* 0x000fe2000f8e000e */
[----:B------:R-:W-:Y:S02]  /*2530*/  UIMAD UR6, UR26, UR11, UR6 ;  /* 0x0000000b1a0672a4 */ /* 0x000fe4000f8e0206 */
[----:B------:R-:W-:-:S04]  /*2540*/  IADD3 R10, P2, R4, UR5, RZ ;  /* 0x00000005040a7c10 */ /* 0x000fc8000ff5e0ff */
[----:B------:R-:W-:Y:S01]  /*2550*/  IMAD.U32 R4, RZ, RZ, UR6 ;  /* 0x00000006ff047e24 */ /* 0x000fe2000f8e00ff */
[----:B------:R-:W-:Y:S02]  /*2560*/  ULDC.64 UR6, c[0x0][0x470] ;  /* 0x00011c0000067ab9 */ /* 0x000fe40000000a00 */
        /* <DEDUP_REMOVED lines=17> */
.L_x_641:
[----:B------:R-:W-:Y:S05]  /*2680*/  BSYNC B0 ;  /* 0x0000000000007941 */ /* 0x000fea0003800000 */
.L_x_640:
        /* <DEDUP_REMOVED lines=14> */
.L_x_633:
[----:B------:R-:W-:Y:S01]  /*2770*/  UIMAD UR11, UR45, UR20, URZ ;  /* 0x000000142d0b72a4 */ /* 0x000fe2000f8e023f */
[----:B------:R-:W-:Y:S01]  /*2780*/  IMAD.U32 R12, RZ, RZ, UR20 ;  /* 0x00000014ff0c7e24 */ /* 0x000fe2000f8e00ff */
[----:B------:R-:W-:Y:S01]  /*2790*/  UIMAD UR17, UR45, UR32, URZ ;  /* 0x000000202d1172a4 */ /* 0x000fe2000f8e023f */
[----:B------:R-:W-:Y:S01]  /*27a0*/  IMAD.U32 R10, RZ, RZ, UR32 ;  /* 0x00000020ff0a7e24 */ /* 0x000fe2000f8e00ff */
[----:B------:R-:W-:Y:S01]  /*27b0*/  UIMAD UR6, UR8, -0x80, UR10 ;  /* 0xffffff80080678a4 */ /* 0x000fe2000f8e020a */
[----:B------:R-:W-:Y:S01]  /*27c0*/  VIADD R8, R7, 0x40 ;  /* 0x0000004007087836 */ /* 0x000fe20000000000 */
[----:B------:R-:W-:Y:S01]  /*27d0*/  UIMAD UR9, UR16, -0x80, UR7 ;  /* 0xffffff80100978a4 */ /* 0x000fe2000f8e0207 */
[--C-:B------:R-:W-:Y:S01]  /*27e0*/  IMAD.WIDE.U32 R12, R12, UR26, R14.reuse ;  /* 0x0000001a0c0c7c25 */ /* 0x100fe2000f8e000e */
[----:B------:R-:W-:Y:S02]  /*27f0*/  UIMAD UR11, UR26, UR21, UR11 ;  /* 0x000000151a0b72a4 */ /* 0x000fe4000f8e020b */
[----:B------:R-:W-:Y:S01]  /*2800*/  UIMAD UR17, UR26, UR33, UR17 ;  /* 0x000000211a1172a4 */ /* 0x000fe2000f8e0211 */
[----:B------:R-:W-:Y:S01]  /*2810*/  IMAD.WIDE.U32 R10, R10, UR26, R14 ;  /* 0x0000001a0a0a7c25 */ /* 0x000fe2000f8e000e */
[C---:B------:R-:W-:Y:S01]  /*2820*/  ISETP.GE.AND P1, PT, R8.reuse, UR6, PT ;  /* 0x0000000608007c0c */ /* 0x040fe2000bf26270 */
[----:B------:R-:W-:Y:S01]  /*2830*/  ULDC.64 UR22, c[0x0][0x268] ;  /* 0x00009a0000167ab9 */ /* 0x000fe20000000a00 */
[----:B------:R-:W-:Y:S01]  /*2840*/  ISETP.GE.AND P3, PT, R8, UR9, PT ;  /* 0x0000000908007c0c */ /* 0x000fe2000bf66270 */
[----:B------:R-:W-:Y:S01]  /*2850*/  IMAD.U32 R9, RZ, RZ, UR11 ;  /* 0x0000000bff097e24 */ /* 0x000fe2000f8e00ff */
[----:B------:R-:W-:Y:S01]  /*2860*/  IADD3 R24, P2, R12, UR37, RZ ;  /* 0x000000250c187c10 */ /* 0x000fe2000ff5e0ff */
[----:B------:R-:W-:Y:S01]  /*2870*/  IMAD.U32 R8, RZ, RZ, UR17 ;  /* 0x00000011ff087e24 */ /* 0x000fe2000f8e00ff */
[----:B------:R-:W-:Y:S01]  /*2880*/  IADD3 R10, P0, R10, UR49, RZ ;  /* 0x000000310a0a7c10 */ /* 0x000fe2000ff1e0ff */
[----:B------:R-:W-:Y:S01]  /*2890*/  IMAD.SHL.U32 R5, R5, 0x80, RZ ;  /* 0x0000008005057824 */ /* 0x000fe200078e00ff */
[----:B------:R-:W-:Y:S01]  /*28a0*/  ISETP.GE.AND P4, PT, R7, UR9, PT ;  /* 0x0000000907007c0c */ /* 0x000fe2000bf86270 */
[----:B------:R-:W-:Y:S01]  /*28b0*/  ULDC.64 UR18, c[0x0][0x260] ;  /* 0x0000980000127ab9 */ /* 0x000fe20000000a00 */
[----:B------:R-:W-:Y:S01]  /*28c0*/  IADD3.X R25, R13, UR44, R9, P2, !PT ;  /* 0x0000002c0d197c10 */ /* 0x000fe200097fe409 */
[----:B------:R-:W-:Y:S01]  /*28d0*/  IMAD R22, R18, UR22, RZ ;  /* 0x0000001612167c24 */ /* 0x000fe2000f8e02ff */
[----:B------:R-:W-:Y:S01]  /*28e0*/  IADD3.X R11, R11, UR51, R8, P0, !PT ;  /* 0x000000330b0b7c10 */ /* 0x000fe200087fe408 */
[----:B------:R-:W-:Y:S01]  /*28f0*/  IMAD.WIDE.U32 R8, R4, 0x80, RZ ;  /* 0x0000008004087825 */ /* 0x000fe200078e00ff */
[----:B------:R-:W-:Y:S01]  /*2900*/  ULEA.HI UR9, UR8, UR8, URZ, 0x1 ;  /* 0x0000000808097291 */ /* 0x000fe2000f8f083f */
[----:B------:R-:W-:Y:S01]  /*2910*/  @!P3 IADD3 R16, P0, R7, 0x40, RZ ;  /* 0x000000400710b810 */ /* 0x000fe20007f1e0ff */
[----:B------:R-:W-:Y:S01]  /*2920*/  USHF.L.U32 UR11, UR39, 0x7, URZ ;  /* 0x00000007270b7899 */ /* 0x000fe2000800063f */
[----:B------:R-:W-:Y:S01]  /*2930*/  IMAD R18, R18, UR18, RZ ;  /* 0x0000001212127c24 */ /* 0x000fe2000f8e02ff */
[----:B------:R-:W-:Y:S01]  /*2940*/  @!P1 IADD3 R12, P2, R200, R8, RZ ;  /* 0x00000008c80c9210 */ /* 0x000fe20007f5e0ff */
[C---:B------:R-:W-:Y:S01]  /*2950*/  IMAD R22, R20.reuse, UR23, R22 ;  /* 0x0000001714167c24 */ /* 0x040fe2000f8e0216 */
[----:B------:R-:W-:Y:S01]  /*2960*/  ULOP3.LUT UR9, UR9, 0xfffffffe, URZ, 0xc0, !UPT ;  /* 0xfffffffe09097892 */ /* 0x000fe2000f8ec03f */
[----:B------:R-:W-:Y:S01]  /*2970*/  @!P3 IMAD.X R15, RZ, RZ, R6, P0 ;  /* 0x000000ffff0fb224 */ /* 0x000fe200000e0606 */
[----:B------:R-:W-:Y:S01]  /*2980*/  @!P1 IADD3.X R13, R201, R9, R5, P2, !PT ;  /* 0x00000009c90d9210 */ /* 0x000fe200017fe405 */
[C---:B------:R-:W-:Y:S01]  /*2990*/  IMAD.WIDE.U32 R24, R20.reuse, UR22, R24 ;  /* 0x0000001614187c25 */ /* 0x040fe2000f8e0018 */
[----:B------:R-:W1:Y:S01]  /*29a0*/  @!P4 LDC.64 R4, c[0x0][0x220] ;  /* 0x00008800ff04cb82 */ /* 0x000e620000000a00 */
[C---:B------:R-:W-:Y:S01]  /*29b0*/  @!P3 IADD3 R14, P0, R7.reuse, 0x40, RZ ;  /* 0x00000040070eb810 */ /* 0x040fe20007f1e0ff */
[----:B------:R-:W-:Y:S01]  /*29c0*/  UIADD3 UR9, UR8, -UR9, URZ ;  /* 0x8000000908097290 */ /* 0x000fe2000fffe03f */
[C---:B------:R-:W-:Y:S01]  /*29d0*/  IMAD R18, R20.reuse, UR19, R18 ;  /* 0x0000001314127c24 */ /* 0x040fe2000f8e0212 */
[----:B------:R-:W-:Y:S01]  /*29e0*/  ISETP.GE.AND P2, PT, R7, UR6, PT ;  /* 0x0000000607007c0c */ /* 0x000fe2000bf46270 */
[----:B------:R-:W-:Y:S01]  /*29f0*/  IMAD.WIDE.U32 R20, R20, UR18, R10 ;  /* 0x0000001214147c25 */ /* 0x000fe2000f8e000a */
[----:B------:R-:W-:-:S02]  /*2a00*/  UISETP.NE.AND UP0, UPT, UR9, 0x1, UPT ;  /* 0x000000010900788c */ /* 0x000fc4000bf05270 */
[----:B------:R-:W2:Y:S01]  /*2a10*/  @!P3 LDC.64 R8, c[0x0][0x220] ;  /* 0x00008800ff08bb82 */ /* 0x000ea20000000a00 */
[C---:B------:R-:W-:Y:S01]  /*2a20*/  @!P4 IMAD R11, R6.reuse, UR20, RZ ;  /* 0x00000014060bcc24 */ /* 0x040fe2000f8e02ff */
[----:B------:R-:W-:Y:S01]  /*2a30*/  UIMAD.WIDE.U32 UR18, UR38, 0x80, URZ ;  /* 0x00000080261278a5 */ /* 0x000fe2000f8e003f */
[----:B------:R-:W-:Y:S01]  /*2a40*/  @!P4 IMAD R10, R6, UR32, RZ ;  /* 0x00000020060acc24 */ /* 0x000fe2000f8e02ff */
[----:B------:R-:W-:Y:S01]  /*2a50*/  ULDC UR24, c[0x0][0x270] ;  /* 0x00009c0000187ab9 */ /* 0x000fe20000000800 */
[----:B------:R-:W-:Y:S01]  /*2a60*/  @!P3 IMAD.X R6, RZ, RZ, R6, P0 ;  /* 0x000000ffff06b224 */ /* 0x000fe200000e0606 */
[----:B------:R-:W-:Y:S01]  /*2a70*/  PLOP3.LUT P0, PT, PT, PT, UP4, 0x80, 0x0 ;  /* 0x000000000000781c */ /* 0x000fe20003f0f048 */
[----:B------:R-:W-:Y:S02]  /*2a80*/  IMAD.IADD R23, R25, 0x1, R22 ;  /* 0x0000000119177824 */ /* 0x000fe400078e0216 */
[----:B------:R-:W-:Y:S02]  /*2a90*/  IMAD.MOV.U32 R195, RZ, RZ, 0x7f800000 ;  /* 0x7f800000ffc37424 */ /* 0x000fe400078e00ff */
[----:B------:R-:W-:-:S02]  /*2aa0*/  IMAD.MOV.U32 R196, RZ, RZ, 0x7f800000 ;  /* 0x7f800000ffc47424 */ /* 0x000fc400078e00ff */
[----:B------:R-:W-:Y:S02]  /*2ab0*/  IMAD.MOV.U32 R193, RZ, RZ, 0x7f800000 ;  /* 0x7f800000ffc17424 */ /* 0x000fe400078e00ff */
[----:B------:R-:W-:Y:S01]  /*2ac0*/  IMAD.MOV.U32 R194, RZ, RZ, 0x7f800000 ;  /* 0x7f800000ffc27424 */ /* 0x000fe200078e00ff */
[----:B------:R-:W-:Y:S01]  /*2ad0*/  SHF.R.S32.HI R198, RZ, 0x1f, R192 ;  /* 0x0000001fffc67819 */ /* 0x000fe200000114c0 */
[----:B------:R-:W-:Y:S01]  /*2ae0*/  @!P4 IMAD.MOV.U32 R22, RZ, RZ, R24 ;  /* 0x000000ffff16c224 */ /* 0x000fe200078e0018 */
[----:B------:R-:W-:Y:S01]  /*2af0*/  ULDC UR25, c[0x0][0x394] ;  /* 0x0000e50000197ab9 */ /* 0x000fe20000000800 */
[----:B------:R-:W-:Y:S01]  /*2b00*/  IMAD.IADD R19, R21, 0x1, R18 ;  /* 0x0000000115137824 */ /* 0x000fe200078e0212 */
[----:B------:R-:W-:Y:S01]  /*2b10*/  @P0 BAR.SYNC.DEFER_BLOCKING 0x0 ;  /* 0x0000000000000b1d */ /* 0x000fe20000010000 */
[----:B------:R-:W-:Y:S01]  /*2b20*/  @!P3 IMAD.MOV.U32 R25, RZ, RZ, R23 ;  /* 0x000000ffff19b224 */ /* 0x000fe200078e0017 */
[----:B------:R-:W-:Y:S01]  /*2b30*/  PLOP3.LUT P0, PT, PT, PT, UP0, 0x80, 0x0 ;  /* 0x000000000000781c */ /* 0x000fe20003f0f008 */
[----:B------:R-:W-:-:S02]  /*2b40*/  @!P3 IMAD R15, R15, UR20, RZ ;  /* 0x000000140f0fbc24 */ /* 0x000fc4000f8e02ff */
[----:B------:R-:W-:Y:S01]  /*2b50*/  @!P4 IMAD.MOV.U32 R18, RZ, RZ, R20 ;  /* 0x000000ffff12c224 */ /* 0x000fe200078e0014 */
[----:B------:R-:W-:Y:S01]  /*2b60*/  USHF.L.U32 UR50, UR5, 0x3, URZ ;  /* 0x0000000305327899 */ /* 0x000fe2000800063f */
[C---:B------:R-:W-:Y:S01]  /*2b70*/  @!P4 IMAD R11, R7.reuse, UR21, R11 ;  /* 0x00000015070bcc24 */ /* 0x040fe2000f8e020b */
[----:B------:R-:W-:Y:S01]  /*2b80*/  UIMAD UR48, UR5, 0x18, URZ ;  /* 0x00000018053078a4 */ /* 0x000fe2000f8e023f */
[C---:B------:R-:W-:Y:S01]  /*2b90*/  @!P4 IMAD.WIDE.U32 R22, R7.reuse, UR20, R22 ;  /* 0x000000140716cc25 */ /* 0x040fe2000f8e0016 */
[----:B------:R-:W-:Y:S02]  /*2ba0*/  USHF.L.U32 UR47, UR5, 0x5, URZ ;  /* 0x00000005052f7899 */ /* 0x000fe4000800063f */
[----:B------:R-:W-:Y:S01]  /*2bb0*/  UIMAD UR46, UR5, 0x28, URZ ;  /* 0x00000028052e78a4 */ /* 0x000fe2000f8e023f */
[----:B------:R-:W-:Y:S01]  /*2bc0*/  @!P3 IMAD.MOV.U32 R21, RZ, RZ, R19 ;  /* 0x000000ffff15b224 */ /* 0x000fe200078e0013 */
[----:B------:R-:W-:Y:S01]  /*2bd0*/  USHF.L.U32 UR43, UR5, 0x6, URZ ;  /* 0x00000006052b7899 */ /* 0x000fe2000800063f */
[----:B------:R-:W-:Y:S01]  /*2be0*/  @!P3 IMAD R15, R16, UR21, R15 ;  /* 0x00000015100fbc24 */ /* 0x000fe2000f8e020f */
[----:B------:R-:W-:Y:S01]  /*2bf0*/  UIMAD UR42, UR5, 0x48, URZ ;  /* 0x00000048052a78a4 */ /* 0x000fe2000f8e023f */
[C---:B------:R-:W-:Y:S01]  /*2c00*/  @!P4 IMAD R10, R7.reuse, UR33, R10 ;  /* 0x00000021070acc24 */ /* 0x040fe2000f8e020a */
[----:B------:R-:W-:Y:S01]  /*2c10*/  UIMAD UR41, UR5, 0x50, URZ ;  /* 0x00000050052978a4 */ /* 0x000fe2000f8e023f */
[----:B------:R-:W-:Y:S01]  /*2c20*/  @!P4 IMAD.WIDE.U32 R18, R7, UR32, R18 ;  /* 0x000000200712cc25 */ /* 0x000fe2000f8e0012 */
[----:B------:R-:W-:-:S02]  /*2c30*/  UIMAD UR40, UR5, 0x58, URZ ;  /* 0x00000058052878a4 */ /* 0x000fc4000f8e023f */
[----:B------:R-:W-:Y:S01]  /*2c40*/  UIMAD UR35, UR5, 0x78, URZ ;  /* 0x00000078052378a4 */ /* 0x000fe2000f8e023f */
[----:B------:R-:W-:Y:S01]  /*2c50*/  @!P3 IMAD.WIDE.U32 R16, R16, UR20, R24 ;  /* 0x000000141010bc25 */ /* 0x000fe2000f8e0018 */
[----:B-1----:R-:W-:Y:S01]  /*2c60*/  @!P4 LEA R24, P5, R22, R4, 0x1 ;  /* 0x000000041618c211 */ /* 0x002fe200078a08ff */
[----:B------:R-:W-:Y:S02]  /*2c70*/  UIADD3 UR36, -UR36, URZ, URZ ;  /* 0x0000003f24247290 */ /* 0x000fe4000fffe13f */
[----:B------:R-:W-:Y:S01]  /*2c80*/  @!P3 IMAD R6, R6, UR32, RZ ;  /* 0x000000200606bc24 */ /* 0x000fe2000f8e02ff */
[----:B------:R-:W-:Y:S01]  /*2c90*/  ULDC UR55, c[0x0][0x398] ;  /* 0x0000e60000377ab9 */ /* 0x000fe20000000800 */
[----:B------:R-:W-:Y:S02]  /*2ca0*/  @!P4 IMAD.IADD R7, R23, 0x1, R11 ;  /* 0x000000011707c824 */ /* 0x000fe400078e020b */
[----:B------:R-:W-:Y:S02]  /*2cb0*/  @!P3 IMAD R11, R14, UR33, R6 ;  /* 0x000000210e0bbc24 */ /* 0x000fe4000f8e0206 */
[----:B------:R-:W-:Y:S01]  /*2cc0*/  @!P3 IMAD.IADD R15, R17, 0x1, R15 ;  /* 0x00000001110fb824 */ /* 0x000fe200078e020f */
[----:B------:R-:W-:Y:S01]  /*2cd0*/  @!P4 LEA.HI.X R25, R22, R5, R7, 0x1, P5 ;  /* 0x000000051619c211 */ /* 0x000fe200028f0c07 */
[----:B------:R-:W-:Y:S01]  /*2ce0*/  @!P3 IMAD.WIDE.U32 R20, R14, UR32, R20 ;  /* 0x000000200e14bc25 */ /* 0x000fe2000f8e0014 */
[----:B------:R-:W1:Y:S01]  /*2cf0*/  @!P4 LDC.64 R6, c[0x0][0x218] ;  /* 0x00008600ff06cb82 */ /* 0x000e620000000a00 */
[----:B--2---:R-:W-:-:S02]  /*2d00*/  @!P3 LEA R22, P5, R16, R8, 0x1 ;  /* 0x000000081016b211 */ /* 0x004fc400078a08ff */
[C---:B------:R-:W-:Y:S01]  /*2d10*/  LEA R8, R175.reuse, UR4, 0x1 ;  /* 0x00000004af087c11 */ /* 0x040fe2000f8e08ff */
[----:B------:R-:W-:Y:S01]  /*2d20*/  IMAD.U32 R14, RZ, RZ, UR11 ;  /* 0x0000000bff0e7e24 */ /* 0x000fe2000f8e00ff */
[----:B------:R-:W-:Y:S01]  /*2d30*/  @!P3 LEA.HI.X R23, R16, R9, R15, 0x1, P5 ;  /* 0x000000091017b211 */ /* 0x000fe200028f0c0f */
[----:B------:R-:W-:Y:S01]  /*2d40*/  VIADD R9, R175, 0x1000 ;  /* 0x00001000af097836 */ /* 0x000fe20000000000 */
[----:B------:R-:W-:Y:S01]  /*2d50*/  @!P1 IADD3 R16, P5, R202, UR18, RZ ;  /* 0x00000012ca109c10 */ /* 0x000fe2000ffbe0ff */
[----:B------:R-:W2:Y:S01]  /*2d60*/  @!P3 LDC.64 R4, c[0x0][0x218] ;  /* 0x00008600ff04bb82 */ /* 0x000ea20000000a00 */
[----:B------:R-:W-:Y:S01]  /*2d70*/  @P4 STS [R8+0x8000], RZ ;  /* 0x008000ff08004388 */ /* 0x000fe20000000800 */
[----:B------:R-:W-:Y:S01]  /*2d80*/  @!P4 IMAD.IADD R10, R19, 0x1, R10 ;  /* 0x00000001130ac824 */ /* 0x000fe200078e020a */
[----:B------:R-:W-:Y:S01]  /*2d90*/  SEL R9, R9, R175, !P0 ;  /* 0x000000af09097207 */ /* 0x000fe20004000000 */
[----:B------:R-:W-:Y:S01]  /*2da0*/  @!P3 IMAD.IADD R11, R21, 0x1, R11 ;  /* 0x00000001150bb824 */ /* 0x000fe200078e020b */
[----:B------:R-:W-:Y:S01]  /*2db0*/  @P4 STS [R8+0x8004], RZ ;  /* 0x008004ff08004388 */ /* 0x000fe20000000800 */
[----:B------:R-:W-:-:S02]  /*2dc0*/  @!P1 IADD3.X R17, R203, UR19, R14, P5, !PT ;  /* 0x00000013cb119c10 */ /* 0x000fc4000affe40e */
[----:B------:R-:W-:Y:S01]  /*2dd0*/  LEA R197, R9, UR4, 0x1 ;  /* 0x0000000409c57c11 */ /* 0x000fe2000f8e08ff */
[----:B------:R-:W-:Y:S01]  /*2de0*/  @P4 STS.64 [R8+0x8008], RZ ;  /* 0x008008ff08004388 */ /* 0x000fe20000000a00 */
[----:B------:R-:W-:-:S03]  /*2df0*/  VIADD R9, R172, 0x8 ;  /* 0x00000008ac097836 */ /* 0x000fc60000000000 */
[----:B------:R-:W-:Y:S01]  /*2e00*/  @!PT LDS RZ, [RZ] ;  /* 0x00000000fffff984 */ /* 0x000fe20000000800 */
[----:B------:R-:W-:Y:S01]  /*2e10*/  @!PT LDS RZ, [RZ] ;  /* 0x00000000fffff984 */ /* 0x000fe20000000800 */
[----:B------:R-:W-:Y:S01]  /*2e20*/  @!PT LDS RZ, [RZ] ;  /* 0x00000000fffff984 */ /* 0x000fe20000000800 */
[----:B------:R-:W-:Y:S01]  /*2e30*/  @!P4 LDGSTS.E.BYPASS.LTC128B.128 [R8+0x8000], desc[UR12][R24.64] ;  /* 0x080000001808cfae */ /* 0x000fe2000b901d4c */
[----:B-1----:R-:W-:-:S03]  /*2e40*/  @!P4 LEA R6, P6, R18, R6, 0x1 ;  /* 0x000000061206c211 */ /* 0x002fc600078c08ff */
[----:B------:R-:W-:Y:S01]  /*2e50*/  @P3 STS.128 [R8+0x9000], RZ ;  /* 0x009000ff08003388 */ /* 0x000fe20000000c00 */
[----:B------:R-:W-:-:S03]  /*2e60*/  @!P4 LEA.HI.X R7, R18, R7, R10, 0x1, P6 ;  /* 0x000000071207c211 */ /* 0x000fc600030f0c0a */
[----:B------:R-:W-:Y:S01]  /*2e70*/  @!PT LDS RZ, [RZ] ;  /* 0x00000000fffff984 */ /* 0x000fe20000000800 */
[----:B------:R-:W-:Y:S01]  /*2e80*/  @!PT LDS RZ, [RZ] ;  /* 0x00000000fffff984 */ /* 0x000fe20000000800 */
[----:B------:R-:W-:Y:S01]  /*2e90*/  @!PT LDS RZ, [RZ] ;  /* 0x00000000fffff984 */ /* 0x000fe20000000800 */
[----:B------:R-:W-:Y:S01]  /*2ea0*/  @!P3 LDGSTS.E.BYPASS.LTC128B.128 [R8+0x9000], desc[UR12][R22.64] ;  /* 0x090000001608bfae */ /* 0x000fe2000b901d4c */
[----:B--2---:R-:W-:-:S03]  /*2eb0*/  @!P3 LEA R4, P5, R20, R4, 0x1 ;  /* 0x000000041404b211 */ /* 0x004fc600078a08ff */
[----:B------:R-:W0:Y:S01]  /*2ec0*/  LDGDEPBAR ;  /* 0x00000000000079af */ /* 0x000e220000000000 */
[----:B------:R-:W-:-:S03]  /*2ed0*/  @!P3 LEA.HI.X R5, R20, R5, R11, 0x1, P5 ;  /* 0x000000051405b211 */ /* 0x000fc600028f0c0b */
[----:B------:R-:W-:Y:S01]  /*2ee0*/  @P2 STS [R8+0x4000], RZ ;  /* 0x004000ff08002388 */ /* 0x000fe20000000800 */
[----:B------:R-:W1:Y:S03]  /*2ef0*/  LDC.64 R10, c[0x0][0x3b8] ;  /* 0x0000ee00ff0a7b82 */ /* 0x000e660000000a00 */
[----:B------:R-:W-:Y:S04]  /*2f00*/  @P2 STS [R8+0x4004], RZ ;  /* 0x004004ff08002388 */ /* 0x000fe80000000800 */
[----:B------:R-:W-:Y:S04]  /*2f10*/  @P2 STS.64 [R8+0x4008], RZ ;  /* 0x004008ff08002388 */ /* 0x000fe80000000a00 */
[----:B------:R-:W-:Y:S01]  /*2f20*/  @!PT LDS RZ, [RZ] ;  /* 0x00000000fffff984 */ /* 0x000fe20000000800 */
[----:B------:R-:W-:Y:S01]  /*2f30*/  @!PT LDS RZ, [RZ] ;  /* 0x00000000fffff984 */ /* 0x000fe20000000800 */
[----:B------:R-:W-:Y:S01]  /*2f40*/  @!PT LDS RZ, [RZ] ;  /* 0x00000000fffff984 */ /* 0x000fe20000000800 */
[----:B------:R-:W-:Y:S04]  /*2f50*/  @!P2 LDGSTS.E.BYPASS.LTC128B.128 [R8+0x4000], desc[UR12][R200.64] ;  /* 0x04000000c808afae */ /* 0x000fe8000b901d4c */
[----:B------:R-:W-:Y:S04]  /*2f60*/  @P1 STS.128 [R8+0x5000], RZ ;  /* 0x005000ff08001388 */ /* 0x000fe80000000c00 */
[----:B------:R-:W-:Y:S01]  /*2f70*/  @!PT LDS RZ, [RZ] ;  /* 0x00000000fffff984 */ /* 0x000fe20000000800 */
[----:B------:R-:W-:Y:S01]  /*2f80*/  @!PT LDS RZ, [RZ] ;  /* 0x00000000fffff984 */ /* 0x000fe20000000800 */
[----:B------:R-:W-:Y:S01]  /*2f90*/  @!PT LDS RZ, [RZ] ;  /* 0x00000000fffff984 */ /* 0x000fe20000000800 */
[----:B------:R-:W-:Y:S04]  /*2fa0*/  @!P1 LDGSTS.E.BYPASS.LTC128B.128 [R8+0x5000], desc[UR12][R12.64] ;  /* 0x050000000c089fae */ /* 0x000fe8000b901d4c */
[----:B------:R-:W-:Y:S04]  /*2fb0*/  @P2 STS [R197], RZ ;  /* 0x000000ffc5002388 */ /* 0x000fe80000000800 */
[----:B------:R-:W-:Y:S04]  /*2fc0*/  @P2 STS [R197+0x4], RZ ;  /* 0x000004ffc5002388 */ /* 0x000fe80000000800 */
[----:B------:R-:W-:Y:S04]  /*2fd0*/  @P2 STS [R197+0x8], RZ ;  /* 0x000008ffc5002388 */ /* 0x000fe80000000800 */
[----:B------:R-:W-:Y:S04]  /*2fe0*/  @P2 STS [R197+0xc], RZ ;  /* 0x00000cffc5002388 */ /* 0x000fe80000000800 */
[----:B------:R-:W-:Y:S01]  /*2ff0*/  @!PT LDS RZ, [RZ] ;  /* 0x00000000fffff984 */ /* 0x000fe20000000800 */
[----:B------:R-:W-:Y:S01]  /*3000*/  @!PT LDS RZ, [RZ] ;  /* 0x00000000fffff984 */ /* 0x000fe20000000800 */
[----:B------:R-:W-:Y:S01]  /*3010*/  @!PT LDS RZ, [RZ] ;  /* 0x00000000fffff984 */ /* 0x000fe20000000800 */
[----:B------:R-:W-:Y:S04]  /*3020*/  @!P2 LDGSTS.E.BYPASS.LTC128B.128 [R197], desc[UR12][R202.64] ;  /* 0x00000000cac5afae */ /* 0x000fe8000b901d4c */
[----:B------:R-:W-:Y:S04]  /*3030*/  @P1 STS [R197+0x1000], RZ ;  /* 0x001000ffc5001388 */ /* 0x000fe80000000800 */
[----:B------:R-:W-:Y:S04]  /*3040*/  @P1 STS [R197+0x1004], RZ ;  /* 0x001004ffc5001388 */ /* 0x000fe80000000800 */
[----:B------:R-:W-:Y:S04]  /*3050*/  @P1 STS [R197+0x1008], RZ ;  /* 0x001008ffc5001388 */ /* 0x000fe80000000800 */
[----:B------:R-:W-:Y:S04]  /*3060*/  @P1 STS [R197+0x100c], RZ ;  /* 0x00100cffc5001388 */ /* 0x000fe80000000800 */
[----:B------:R-:W-:Y:S01]  /*3070*/  @!PT LDS RZ, [RZ] ;  /* 0x00000000fffff984 */ /* 0x000fe20000000800 */
[----:B------:R-:W-:Y:S01]  /*3080*/  @!PT LDS RZ, [RZ] ;  /* 0x00000000fffff984 */ /* 0x000fe20000000800 */
[----:B------:R-:W-:Y:S01]  /*3090*/  @!PT LDS RZ, [RZ] ;  /* 0x00000000fffff984 */ /* 0x000fe20000000800 */
[----:B------:R-:W-:Y:S04]  /*30a0*/  @!P1 LDGSTS.E.BYPASS.LTC128B.128 [R197+0x1000], desc[UR12][R16.64] ;  /* 0x0100000010c59fae */ /* 0x000fe8000b901d4c */
        /* <DEDUP_REMOVED lines=13> */
[----:B------:R-:W-:-:S03]  /*3180*/  ISETP.GE.AND P3, PT, R9, UR6, PT ;  /* 0x0000000609007c0c */ /* 0x000fc6000bf66270 */
[----:B------:R-:W0:Y:S01]  /*3190*/  LDGDEPBAR ;  /* 0x00000000000079af */ /* 0x000e220000000000 */
[----:B--2---:R-:W-:-:S05]  /*31a0*/  VIADD R6, R172, 0x48 ;  /* 0x00000048ac067836 */ /* 0x004fca0000000000 */
[----:B------:R-:W-:Y:S01]  /*31b0*/  ISETP.GE.AND P1, PT, R6, UR6, PT ;  /* 0x0000000606007c0c */ /* 0x000fe2000bf26270 */
[----:B----4-:R-:W-:Y:S01]  /*31c0*/  VIADD R4, R172, 0x40 ;  /* 0x00000040ac047836 */ /* 0x010fe20000000000 */
[----:B------:R-:W-:-:S04]  /*31d0*/  DEPBAR.LE SB0, 0x1 ;  /* 0x000080400000791a */ /* 0x000fc80000000000 */
[----:B------:R-:W-:Y:S01]  /*31e0*/  ISETP.GE.AND P2, PT, R4, UR6, PT ;  /* 0x0000000604007c0c */ /* 0x000fe2000bf46270 */
[----:B------:R-:W-:Y:S02]  /*31f0*/  IMAD.MOV.U32 R5, RZ, RZ, 0x4 ;  /* 0x00000004ff057424 */ /* 0x000fe400078e00ff */
[----:B------:R-:W-:Y:S02]  /*3200*/  IMAD.MOV.U32 R4, RZ, RZ, 0x4 ;  /* 0x00000004ff047424 */ /* 0x000fe400078e00ff */
[----:B---3--:R-:W-:-:S04]  /*3210*/  IMAD.WIDE R8, R172, R5, UR14 ;  /* 0x0000000eac087e25 */ /* 0x008fc8000f8e0205 */
[----:B------:R-:W-:Y:S01]  /*3220*/  @!P1 IMAD.WIDE R4, R6, R4, UR14 ;  /* 0x0000000e06049e25 */ /* 0x000fe2000f8e0204 */
[----:B------:R2:W5:Y:S04]  /*3230*/  @!P4 LDG.E R195, desc[UR12][R8.64] ;  /* 0x0000000c08c3c981 */ /* 0x000568000c1e1900 */
[----:B------:R2:W5:Y:S04]  /*3240*/  @!P3 LDG.E R196, desc[UR12][R8.64+0x20] ;  /* 0x0000200c08c4b981 */ /* 0x000568000c1e1900 */
        /* <DEDUP_REMOVED lines=41> */
[----:B------:R-:W-:Y:S01]  /*34e0*/  UMOV UR28, UR25 ;  /* 0x00000019001c7c82 */ /* 0x000fe20008000000 */
[----:B------:R-:W-:Y:S01]  /*34f0*/  LEA R161, R161, UR4, 0x1 ;  /* 0x00000004a1a17c11 */ /* 0x000fe2000f8e08ff */
[----:B------:R-:W-:Y:S02]  /*3500*/  USHF.L.U32 UR49, UR5, 0x4, URZ ;  /* 0x0000000405317899 */ /* 0x000fe4000800063f */
[----:B------:R-:W-:Y:S02]  /*3510*/  UIMAD UR45, UR5, 0x30, URZ ;  /* 0x00000030052d78a4 */ /* 0x000fe4000f8e023f */
[----:B------:R-:W-:-:S02]  /*3520*/  UIMAD UR44, UR5, 0x38, URZ ;  /* 0x00000038052c78a4 */ /* 0x000fc4000f8e023f */
[----:B------:R-:W-:Y:S02]  /*3530*/  UIMAD UR39, UR5, 0x60, URZ ;  /* 0x00000060052778a4 */ /* 0x000fe4000f8e023f */
[----:B------:R-:W-:Y:S02]  /*3540*/  UIMAD UR38, UR5, 0x68, URZ ;  /* 0x00000068052678a4 */ /* 0x000fe4000f8e023f */
[----:B------:R-:W-:Y:S02]  /*3550*/  UIMAD UR37, UR5, 0x70, URZ ;  /* 0x00000070052578a4 */ /* 0x000fe4000f8e023f */
[----:B------:R-:W-:Y:S01]  /*3560*/  UIADD3 UR51, UR51, -UR57, URZ ;  /* 0x8000003933337290 */ /* 0x000fe2000fffe03f */
[----:B------:R-:W-:Y:S01]  /*3570*/  ULDC UR5, c[0x0][0x2ec] ;  /* 0x0000bb0000057ab9 */ /* 0x000fe20000000800 */
[----:B---3--:R-:W-:Y:S02]  /*3580*/  IADD3 R192, P2, P1, R6, UR6, R192 ;  /* 0x0000000606c07c10 */ /* 0x008fe4000f95e0c0 */
[----:B----4-:R-:W-:-:S02]  /*3590*/  R2UR UR6, R4 ;  /* 0x00000000040672ca */ /* 0x010fc400000e0000 */
        /* <DEDUP_REMOVED lines=16> */
.L_x_647:
[----:B------:R-:W0:Y:S01]  /*36a0*/  LDGDEPBAR ;  /* 0x00000000000079af */ /* 0x000e220000000000 */
[----:B------:R-:W-:Y:S01]  /*36b0*/  IMAD.U32 R4, RZ, RZ, UR30 ;  /* 0x0000001eff047e24 */ /* 0x000fe2000f8e00ff */
[----:B------:R-:W-:Y:S01]  /*36c0*/  LEA R20, R170, UR4, 0x1 ;  /* 0x00000004aa147c11 */ /* 0x000fe2000f8e08ff */
[----:B------:R-:W-:Y:S01]  /*36d0*/  IMAD.U32 R5, RZ, RZ, UR29 ;  /* 0x0000001dff057e24 */ /* 0x000fe2000f8e00ff */
[----:B------:R-:W-:Y:S01]  /*36e0*/  IADD3 R112, R167, R162, RZ ;  /* 0x000000a2a7707210 */ /* 0x000fe20007ffe0ff */
[----:B------:R-:W-:Y:S01]  /*36f0*/  USHF.L.U32 UR9, UR8, 0x7, URZ ;  /* 0x0000000708097899 */ /* 0x000fe2000800063f */
[C---:B------:R-:W-:Y:S01]  /*3700*/  LEA R4, P0, R172.reuse, R4, 0x2 ;  /* 0x00000004ac047211 */ /* 0x040fe200078010ff */
[----:B------:R-:W-:Y:S02]  /*3710*/  UMOV UR11, UR61 ;  /* 0x0000003d000b7c82 */ /* 0x000fe40008000000 */
[----:B------:R-:W-:Y:S01]  /*3720*/  UISETP.GE.AND UP0, UPT, UR9, UR51, UPT ;  /* 0x000000330900728c */ /* 0x000fe2000bf06270 */
[----:B------:R-:W-:Y:S05]  /*3730*/  LEA.HI.X.SX32 R5, R172, R5, 0x2, P0 ;  /* 0x00000005ac057211 */ /* 0x000fea00000f16ff */
        /* <DEDUP_REMOVED lines=12> */
[----:B------:R3:W4:Y:S04]  /*3800*/  LDSM.16.M88.4 R100, [R20+0x6c00] ;  /* 0x006c00001464783b */ /* 0x0007280000000200 */
        /* <DEDUP_REMOVED lines=27> */
[----:B------:R-:W-:Y:S01]  /*39c0*/  MOV R109, R204 ;  /* 0x000000cc006d7202 */ /* 0x000fe20000000f00 */
        /* <DEDUP_REMOVED lines=27> */
.L_x_643:
[----:B------:R-:W1:Y:S01]  /*3b80*/  S2R R106, SR_TID.X ;  /* 0x00000000006a7919 */ /* 0x000e620000002100 */
[----:B------:R-:W-:Y:S01]  /*3b90*/  VIADD R110, R172, UR9 ;  /* 0x00000009ac6e7c36 */ /* 0x000fe20008000000 */
[----:B------:R-:W-:Y:S01]  /*3ba0*/  UIADD3 UR9, -UR11, UR7, -UR10 ;  /* 0x000000070b097290 */ /* 0x000fe2000fffe90a */
[----:B------:R-:W-:Y:S02]  /*3bb0*/  UMOV UR28, UR11 ;  /* 0x0000000b001c7c82 */ /* 0x000fe40008000000 */
[C---:B------:R-:W-:Y:S02]  /*3bc0*/  VIADD R105, R110.reuse, 0x8 ;  /* 0x000000086e697836 */ /* 0x040fe40000000000 */
[C---:B------:R-:W-:Y:S01]  /*3bd0*/  VIADD R103, R110.reuse, 0x40 ;  /* 0x000000406e677836 */ /* 0x040fe20000000000 */
[C---:B------:R-:W-:Y:S01]  /*3be0*/  VIADDMNMX R124, R110.reuse, UR9, RZ, !PT ;  /* 0x000000096e7c7c46 */ /* 0x040fe2000f8001ff */
[C---:B------:R-:W-:Y:S01]  /*3bf0*/  VIADD R101, R110.reuse, 0x48 ;  /* 0x000000486e657836 */ /* 0x040fe20000000000 */
        /* <DEDUP_REMOVED lines=8> */
[----:B------:R-:W-:Y:S01]  /*3c80*/  VIADDMNMX R123, R110, R123, UR7, PT ;  /* 0x000000076e7b7e46 */ /* 0x000fe2000b80017b */
[----:B------:R-:W-:Y:S01]  /*3c90*/  IMAD.U32 R100, RZ, RZ, UR9 ;  /* 0x00000009ff647e24 */ /* 0x000fe2000f8e00ff */
[--C-:B------:R-:W-:Y:S01]  /*3ca0*/  IADD3 R104, R104, 0x8, R110.reuse ;  /* 0x0000000868687810 */ /* 0x100fe20007ffe06e */
[----:B-1----:R-:W-:Y:S01]  /*3cb0*/  IMAD.SHL.U32 R106, R106, 0x2, RZ ;  /* 0x000000026a6a7824 */ /* 0x002fe200078e00ff */
[--C-:B------:R-:W-:Y:S02]  /*3cc0*/  IADD3 R102, R102, 0x40, R110.reuse ;  /* 0x0000004066667810 */ /* 0x100fe40007ffe06e */
[----:B------:R-:W-:Y:S02]  /*3cd0*/  IADD3 R100, R100, 0x48, R110 ;  /* 0x0000004864647810 */ /* 0x000fe40007ffe06e */
[----:B------:R-:W-:Y:S01]  /*3ce0*/  LOP3.LUT R107, R106, 0x6, RZ, 0xc0, !PT ;  /* 0x000000066a6b7812 */ /* 0x000fe200078ec0ff */
[----:B------:R-:W-:Y:S01]  /*3cf0*/  IMAD.U32 R106, RZ, RZ, UR16 ;  /* 0x00000010ff6a7e24 */ /* 0x000fe2000f8e00ff */
[----:B------:R-:W-:Y:S02]  /*3d00*/  VIMNMX R104, R104, UR7, PT ;  /* 0x0000000768687c48 */ /* 0x000fe4000bfe0100 */
[----:B------:R-:W-:Y:S01]  /*3d10*/  VIMNMX R102, R102, UR7, PT ;  /* 0x0000000766667c48 */ /* 0x000fe2000bfe0100 */
[----:B------:R-:W-:Y:S01]  /*3d20*/  IMAD R107, R173, 0x40, R107 ;  /* 0x00000040ad6b7824 */ /* 0x000fe200078e026b */
[----:B------:R-:W-:Y:S03]  /*3d30*/  VIMNMX R100, R100, UR7, PT ;  /* 0x0000000764647c48 */ /* 0x000fe6000bfe0100 */
[----:B------:R-:W-:Y:S04]  /*3d40*/  IMAD R106, R106, 0x80, R107 ;  /* 0x000000806a6a7824 */ /* 0x000fe800078e026b */
[C---:B------:R-:W-:Y:S01]  /*3d50*/  VIADD R122, R106.reuse, 0x1 ;  /* 0x000000016a7a7836 */ /* 0x040fe20000000000 */
[CC--:B------:R-:W-:Y:S01]  /*3d60*/  ISETP.GE.AND P0, PT, R106.reuse, R124.reuse, PT ;  /* 0x0000007c6a00720c */ /* 0x0c0fe20003f06270 */
        /* <DEDUP_REMOVED lines=10> */
[----:B------:R-:W-:Y:S01]  /*3e10*/  VIADD R116, R106, 0x19 ;  /* 0x000000196a747836 */ /* 0x000fe20000000000 */
[-C--:B------:R-:W-:Y:S01]  /*3e20*/  ISETP.GE.AND P3, PT, R122, R124.reuse, PT ;  /* 0x0000007c7a00720c */ /* 0x080fe20003f66270 */
[C---:B------:R-:W-:Y:S01]  /*3e30*/  VIADD R115, R106.reuse, 0x20 ;  /* 0x000000206a737836 */ /* 0x040fe20000000000 */
[-C--:B------:R-:W-:Y:S01]  /*3e40*/  ISETP.GE.AND P2, PT, R121, R124.reuse, PT ;  /* 0x0000007c7900720c */ /* 0x080fe20003f46270 */
[----:B------:R-:W-:Y:S01]  /*3e50*/  VIADD R114, R106, 0x21 ;  /* 0x000000216a727836 */ /* 0x000fe20000000000 */
[-C--:B------:R-:W-:Y:S01]  /*3e60*/  ISETP.GE.AND P1, PT, R120, R124.reuse, PT ;  /* 0x0000007c7800720c */ /* 0x080fe20003f26270 */
[C---:B------:R-:W-:Y:S01]  /*3e70*/  VIADD R113, R106.reuse, 0x28 ;  /* 0x000000286a717836 */ /* 0x040fe20000000000 */
[----:B------:R-:W-:Y:S01]  /*3e80*/  ISETP.GE.AND P0, PT, R119, R124, PT ;  /* 0x0000007c7700720c */ /* 0x000fe20003f06270 */
[C---:B------:R-:W-:Y:S01]  /*3e90*/  VIADD R112, R106.reuse, 0x29 ;  /* 0x000000296a707836 */ /* 0x040fe20000000000 */
[C---:B------:R-:W-:Y:S01]  /*3ea0*/  ISETP.GE.OR P6, PT, R106.reuse, R104, !P6 ;  /* 0x000000686a00720c */ /* 0x040fe200077c6670 */
[C---:B------:R-:W-:Y:S01]  /*3eb0*/  VIADD R111, R106.reuse, 0x30 ;  /* 0x000000306a6f7836 */ /* 0x040fe20000000000 */
[C---:B------:R-:W-:Y:S01]  /*3ec0*/  ISETP.GE.OR P5, PT, R106.reuse, R102, !P5 ;  /* 0x000000666a00720c */ /* 0x040fe20006fa6670 */
[C---:B------:R-:W-:Y:S01]  /*3ed0*/  VIADD R110, R106.reuse, 0x31 ;  /* 0x000000316a6e7836 */ /* 0x040fe20000000000 */
[C---:B------:R-:W-:Y:S01]  /*3ee0*/  ISETP.GE.OR P4, PT, R106.reuse, R100, !P4 ;  /* 0x000000646a00720c */ /* 0x040fe20006786670 */
[----:B------:R-:W-:Y:S01]  /*3ef0*/  VIADD R107, R106, 0x38 ;  /* 0x000000386a6b7836 */ /* 0x000fe20000000000 */
        /* <DEDUP_REMOVED lines=39> */
[----:B------:R-:W-:Y:S02]  /*4170*/  ISETP.GE.AND P0, PT, R120, R105, PT ;  /* 0x000000697800720c */ /* 0x000fe40003f06270 */
        /* <DEDUP_REMOVED lines=140> */
.L_x_644:
[C---:B------:R-:W-:Y:S01]  /*4a40*/  FSETP.NEU.FTZ.AND P1, PT, R195.reuse, -INF , PT ;  /* 0xff800000c300780b */ /* 0x040fe20003f3d000 */
[----:B------:R-:W-:Y:S01]  /*4a50*/  FMUL.FTZ R100, R195, 1.4426950216293334961 ;  /* 0x3fb8aa3bc3647820 */ /* 0x000fe20000410000 */
[C---:B------:R-:W-:Y:S01]  /*4a60*/  FSETP.NEU.FTZ.AND P0, PT, R196.reuse, -INF , PT ;  /* 0xff800000c400780b */ /* 0x040fe20003f1d000 */
[----:B------:R-:W-:Y:S01]  /*4a70*/  FMUL.FTZ R101, R196, 1.4426950216293334961 ;  /* 0x3fb8aa3bc4657820 */ /* 0x000fe20000410000 */
[----:B------:R-:W-:Y:S01]  /*4a80*/  IMAD.WIDE.U32 R104, R192, -0x2daee0ad, RZ ;  /* 0xd2511f53c0687825 */ /* 0x000fe200078e00ff */
[----:B------:R-:W-:Y:S02]  /*4a90*/  UISETP.GT.AND UP2, UPT, UR8, UR34, UPT ;  /* 0x000000220800728c */ /* 0x000fe4000bf44270 */
[----:B------:R-:W-:Y:S01]  /*4aa0*/  FSEL R100, R100, RZ, P1 ;  /* 0x000000ff64647208 */ /* 0x000fe20000800000 */
[----:B------:R-:W-:Y:S01]  /*4ab0*/  IMAD.U32 R106, RZ, RZ, UR16 ;  /* 0x00000010ff6a7e24 */ /* 0x000fe2000f8e00ff */
[----:B------:R-:W-:Y:S02]  /*4ac0*/  FSEL R101, R101, RZ, P0 ;  /* 0x000000ff65657208 */ /* 0x000fe40000000000 */
[----:B------:R-:W-:Y:S01]  /*4ad0*/  FSETP.NEU.FTZ.AND P0, PT, R194, -INF , PT ;  /* 0xff800000c200780b */ /* 0x000fe20003f1d000 */
[--C-:B------:R-:W-:Y:S01]  /*4ae0*/  FFMA.FTZ R64, R64, UR5, -R100.reuse ;  /* 0x0000000540407c23 */ /* 0x100fe20008010864 */
[----:B------:R-:W-:Y:S01]  /*4af0*/  LOP3.LUT R102, R104, UR52, RZ, 0x3c, !PT ;  /* 0x0000003468667c12 */ /* 0x000fe2000f8e3cff */
[--C-:B------:R-:W-:Y:S01]  /*4b00*/  FFMA.FTZ R65, R65, UR5, -R100.reuse ;  /* 0x0000000541417c23 */ /* 0x100fe20008010864 */
[----:B------:R-:W-:Y:S01]  /*4b10*/  FSETP.NEU.FTZ.AND P1, PT, R193, -INF , PT ;  /* 0xff800000c100780b */ /* 0x000fe20003f3d000 */
[--C-:B------:R-:W-:Y:S01]  /*4b20*/  FFMA.FTZ R67, R67, UR5, -R101.reuse ;  /* 0x0000000543437c23 */ /* 0x100fe20008010865 */
[--C-:B------:R-:W-:Y:S01]  /*4b30*/  FFMA.FTZ R66, R66, UR5, -R101.reuse ;  /* 0x0000000542427c23 */ /* 0x100fe20008010865 */
        /* <DEDUP_REMOVED lines=23> */
[----:B------:R-:W-:Y:S03]  /*4cb0*/  FFMA.FTZ R53, R53, UR5, -R100 ;  /* 0x0000000535357c23 */ /* 0x000fe60008010864 */
        /* <DEDUP_REMOVED lines=9> */
[----:B------:R-:W-:Y:S02]  /*4d50*/  IMAD.U32 R100, RZ, RZ, UR8 ;  /* 0x00000008ff647e24 */ /* 0x000fe4000f8e00ff */
[----:B------:R-:W-:Y:S02]  /*4d60*/  IMAD R106, R106, 0x2, R173 ;  /* 0x000000026a6a7824 */ /* 0x000fe400078e02ad */
[----:B------:R-:W-:Y:S02]  /*4d70*/  IMAD R100, R100, 0x8, R174 ;  /* 0x0000000864647824 */ /* 0x000fe400078e02ae */
[----:B------:R-:W-:Y:S03]  /*4d80*/  IMAD.SHL.U32 R106, R106, 0x2, RZ ;  /* 0x000000026a6a7824 */ /* 0x000fe600078e00ff */
[----:B------:R1:W2:Y:S01]  /*4d90*/  MUFU.EX2 R116, R16 ;  /* 0x0000001000747308 */ /* 0x0002a20000000800 */
[----:B------:R-:W-:Y:S01]  /*4da0*/  VIADD R104, R106, 0x1 ;  /* 0x000000016a687836 */ /* 0x000fe20000000000 */
[C---:B------:R-:W-:Y:S04]  /*4db0*/  LOP3.LUT R106, R105.reuse, UR33, R106, 0x96, !PT ;  /* 0x00000021696a7c12 */ /* 0x040fe8000f8e966a */
[----:B------:R-:W-:Y:S04]  /*4dc0*/  LOP3.LUT R104, R105, UR33, R104, 0x96, !PT ;  /* 0x0000002169687c12 */ /* 0x000fe8000f8e9668 */
[----:B------:R-:W-:Y:S01]  /*4dd0*/  MUFU.EX2 R122, R34 ;  /* 0x00000022007a7308 */ /* 0x000fe20000000800 */
[----:B------:R-:W-:Y:S04]  /*4de0*/  IMAD.WIDE.U32 R106, R106, -0x326172a9, RZ ;  /* 0xcd9e8d576a6a7825 */ /* 0x000fe800078e00ff */
[----:B------:R-:W-:Y:S04]  /*4df0*/  IMAD.WIDE.U32 R104, R104, -0x326172a9, RZ ;  /* 0xcd9e8d5768687825 */ /* 0x000fe800078e00ff */
[----:B-1----:R-:W-:Y:S01]  /*4e00*/  FMUL.FTZ R16, R194, 1.4426950216293334961 ;  /* 0x3fb8aa3bc2107820 */ /* 0x002fe20000410000 */
[----:B------:R-:W-:Y:S04]  /*4e10*/  MUFU.EX2 R113, R35 ;  /* 0x0000002300717308 */ /* 0x000fe80000000800 */
[----:B------:R-:W-:Y:S06]  /*4e20*/  FSEL R16, R16, RZ, P0 ;  /* 0x000000ff10107208 */ /* 0x000fec0000000000 */
        /* <DEDUP_REMOVED lines=15> */
[--C-:B------:R-:W-:Y:S01]  /*4f20*/  FFMA.FTZ R59, R59, UR5, -R16.reuse ;  /* 0x000000053b3b7c23 */ /* 0x100fe20008010810 */
[--C-:B------:R-:W-:Y:S01]  /*4f30*/  FFMA.FTZ R58, R58, UR5, -R16.reuse ;  /* 0x000000053a3a7c23 */ /* 0x100fe20008010810 */
[----:B------:R-:W-:Y:S01]  /*4f40*/  FFMA.FTZ R16, R62, UR5, -R16 ;  /* 0x000000053e107c23 */ /* 0x000fe20008010810 */
[----:B------:R3:W-:Y:S01]  /*4f50*/  MUFU.EX2 R237, R30 ;  /* 0x0000001e00ed7308 */ /* 0x0007e20000000800 */
[----:B-1----:R-:W-:Y:S05]  /*4f60*/  FMUL.FTZ R19, R193, 1.4426950216293334961 ;  /* 0x3fb8aa3bc1137820 */ /* 0x002fea0000410000 */
[----:B------:R-:W-:Y:S04]  /*4f70*/  FSEL R19, R19, RZ, P1 ;  /* 0x000000ff13137208 */ /* 0x000fe80000800000 */
[----:B------:R1:W-:Y:S01]  /*4f80*/  MUFU.EX2 R115, R31 ;  /* 0x0000001f00737308 */ /* 0x0003e20000000800 */
[--C-:B------:R-:W-:Y:S01]  /*4f90*/  FFMA.FTZ R28, R28, UR5, -R19.reuse ;  /* 0x000000051c1c7c23 */ /* 0x100fe20008010813 */
[--C-:B------:R-:W-:Y:S01]  /*4fa0*/  FFMA.FTZ R24, R24, UR5, -R19.reuse ;  /* 0x0000000518187c23 */ /* 0x100fe20008010813 */
[--C-:B------:R-:W-:Y:S01]  /*4fb0*/  FFMA.FTZ R44, R44, UR5, -R19.reuse ;  /* 0x000000052c2c7c23 */ /* 0x100fe20008010813 */
[--C-:B------:R-:W-:Y:S01]  /*4fc0*/  FFMA.FTZ R60, R60, UR5, -R19.reuse ;  /* 0x000000053c3c7c23 */ /* 0x100fe20008010813 */
[--C-:B------:R-:W-:Y:S05]  /*4fd0*/  FFMA.FTZ R8, R8, UR5, -R19.reuse ;  /* 0x0000000508087c23 */ /* 0x100fea0008010813 */
        /* <DEDUP_REMOVED lines=13> */
[C---:B---3--:R-:W-:Y:S02]  /*50b0*/  VIADD R30, R100.reuse, 0x4 ;  /* 0x00000004641e7836 */ /* 0x048fe40000000000 */
[----:B------:R-:W-:Y:S03]  /*50c0*/  IMAD.WIDE.U32 R100, R100, -0x326172a9, RZ ;  /* 0xcd9e8d5764647825 */ /* 0x000fe600078e00ff */
[----:B------:R-:W-:Y:S01]  /*50d0*/  MUFU.EX2 R229, R24 ;  /* 0x0000001800e57308 */ /* 0x000fe20000000800 */
[----:B-1----:R-:W-:Y:S01]  /*50e0*/  IMAD.WIDE.U32 R30, R30, -0x326172a9, RZ ;  /* 0xcd9e8d571e1e7825 */ /* 0x002fe200078e00ff */
[-C--:B------:R-:W-:Y:S02]  /*50f0*/  LOP3.LUT R230, R101, R198.reuse, RZ, 0x3c, !PT ;  /* 0x000000c665e67212 */ /* 0x080fe400078e3cff */
[----:B------:R-:W-:Y:S02]  /*5100*/  LOP3.LUT R212, R107, UR27, R100, 0x96, !PT ;  /* 0x0000001b6bd47c12 */ /* 0x000fe4000f8e9664 */
[----:B------:R-:W-:Y:S01]  /*5110*/  LOP3.LUT R34, R31, R198, RZ, 0x3c, !PT ;  /* 0x000000c61f227212 */ /* 0x000fe200078e3cff */
[----:B------:R-:W-:Y:S01]  /*5120*/  IMAD.WIDE.U32 R230, R230, -0x2daee0ad, RZ ;  /* 0xd2511f53e6e67825 */ /* 0x000fe200078e00ff */
[--C-:B------:R-:W-:Y:S02]  /*5130*/  LOP3.LUT R26, R107, UR27, R30.reuse, 0x96, !PT ;  /* 0x0000001b6b1a7c12 */ /* 0x100fe4000f8e961e */
[----:B------:R1:W-:Y:S01]  /*5140*/  MUFU.EX2 R234, R27 ;  /* 0x0000001b00ea7308 */ /* 0x0003e20000000800 */
[C---:B------:R-:W-:Y:S01]  /*5150*/  LOP3.LUT R30, R105.reuse, UR27, R30, 0x96, !PT ;  /* 0x0000001b691e7c12 */ /* 0x040fe2000f8e961e */
[----:B------:R-:W-:Y:S01]  /*5160*/  IMAD.WIDE.U32 R212, R212, -0x2daee0ad, RZ ;  /* 0xd2511f53d4d47825 */ /* 0x000fe200078e00ff */
[----:B------:R-:W-:Y:S02]  /*5170*/  LOP3.LUT R126, R102, R231, RZ, 0x3c, !PT ;  /* 0x000000e7667e7212 */ /* 0x000fe400078e3cff */
[----:B------:R-:W-:Y:S01]  /*5180*/  LOP3.LUT R100, R105, UR27, R100, 0x96, !PT ;  /* 0x0000001b69647c12 */ /* 0x000fe2000f8e9664 */
[----:B------:R-:W-:Y:S01]  /*5190*/  IMAD.WIDE.U32 R34, R34, -0x2daee0ad, RZ ;  /* 0xd2511f5322227825 */ /* 0x000fe200078e00ff */
[--C-:B------:R-:W-:Y:S03]  /*51a0*/  LOP3.LUT R214, R213, UR25, R230.reuse, 0x96, !PT ;  /* 0x00000019d5d67c12 */ /* 0x100fe6000f8e96e6 */
[----:B------:R3:W-:Y:S01]  /*51b0*/  MUFU.EX2 R221, R50 ;  /* 0x0000003200dd7308 */ /* 0x0007e20000000800 */
[----:B------:R-:W-:Y:S01]  /*51c0*/  IMAD.WIDE.U32 R30, R30, -0x2daee0ad, RZ ;  /* 0xd2511f531e1e7825 */ /* 0x000fe200078e00ff */
[----:B------:R-:W-:Y:S03]  /*51d0*/  LOP3.LUT R102, R102, R35, RZ, 0x3c, !PT ;  /* 0x0000002366667212 */ /* 0x000fe600078e3cff */
[----:B------:R-:W-:Y:S05]  /*51e0*/  IMAD.WIDE.U32 R100, R100, -0x2daee0ad, RZ ;  /* 0xd2511f5364647825 */ /* 0x000fea00078e00ff */
[----:B------:R-:W-:Y:S01]  /*51f0*/  MUFU.EX2 R213, R66 ;  /* 0x0000004200d57308 */ /* 0x000fe20000000800 */
[----:B------:R-:W-:Y:S01]  /*5200*/  IMAD.WIDE.U32 R102, R102, -0x326172a9, RZ ;  /* 0xcd9e8d5766667825 */ /* 0x000fe200078e00ff */
[----:B------:R-:W-:Y:S03]  /*5210*/  LOP3.LUT R230, R101, UR25, R230, 0x96, !PT ;  /* 0x0000001965e67c12 */ /* 0x000fe6000f8e96e6 */
[----:B-1----:R-:W-:Y:S05]  /*5220*/  IMAD.WIDE.U32 R26, R26, -0x2daee0ad, RZ ;  /* 0xd2511f531a1a7825 */ /* 0x002fea00078e00ff */
[----:B------:R1:W-:Y:S01]  /*5230*/  MUFU.EX2 R111, R51 ;  /* 0x00000033006f7308 */ /* 0x0003e20000000800 */
[--C-:B---3--:R-:W-:Y:S01]  /*5240*/  LOP3.LUT R50, R31, UR25, R34.reuse, 0x96, !PT ;  /* 0x000000191f327c12 */ /* 0x108fe2000f8e9622 */
[----:B------:R-:W-:Y:S01]  /*5250*/  IMAD.WIDE.U32 R230, R230, -0x326172a9, RZ ;  /* 0xcd9e8d57e6e67825 */ /* 0x000fe200078e00ff */
[----:B------:R-:W-:Y:S03]  /*5260*/  LOP3.LUT R218, R27, UR25, R34, 0x96, !PT ;  /* 0x000000191bda7c12 */ /* 0x000fe6000f8e9622 */
[----:B------:R-:W-:Y:S04]  /*5270*/  IMAD.WIDE.U32 R126, R126, -0x326172a9, RZ ;  /* 0xcd9e8d577e7e7825 */ /* 0x000fe800078e00ff */
[----:B------:R-:W-:Y:S01]  /*5280*/  MUFU.EX2 R251, R6 ;  /* 0x0000000600fb7308 */ /* 0x000fe20000000800 */
[----:B------:R-:W-:Y:S01]  /*5290*/  IMAD.WIDE.U32 R218, R218, -0x326172a9, RZ ;  /* 0xcd9e8d57dada7825 */ /* 0x000fe200078e00ff */
[C---:B------:R-:W-:Y:S02]  /*52a0*/  LOP3.LUT R224, R127.reuse, UR26, R106, 0x96, !PT ;  /* 0x0000001a7fe07c12 */ /* 0x040fe4000f8e966a */
[--C-:B------:R-:W-:Y:S01]  /*52b0*/  LOP3.LUT R210, R127, UR26, R104.reuse, 0x96, !PT ;  /* 0x0000001a7fd27c12 */ /* 0x100fe2000f8e9668 */
[----:B------:R-:W-:Y:S01]  /*52c0*/  IMAD.WIDE.U32 R214, R214, -0x326172a9, RZ ;  /* 0xcd9e8d57d6d67825 */ /* 0x000fe200078e00ff */
[C---:B------:R-:W-:Y:S04]  /*52d0*/  LOP3.LUT R104, R103.reuse, UR26, R104, 0x96, !PT ;  /* 0x0000001a67687c12 */ /* 0x040fe8000f8e9668 */
[----:B------:R-:W-:Y:S01]  /*52e0*/  MUFU.EX2 R123, R7 ;  /* 0x00000007007b7308 */ /* 0x000fe20000000800 */
[----:B------:R-:W-:Y:S01]  /*52f0*/  LOP3.LUT R106, R103, UR26, R106, 0x96, !PT ;  /* 0x0000001a676a7c12 */ /* 0x000fe2000f8e966a */
[----:B------:R-:W-:Y:S01]  /*5300*/  IMAD.WIDE.U32 R224, R224, -0x2daee0ad, RZ ;  /* 0xd2511f53e0e07825 */ /* 0x000fe200078e00ff */
[----:B------:R-:W-:Y:S03]  /*5310*/  LOP3.LUT R226, R219, UR24, R102, 0x96, !PT ;  /* 0x00000018dbe27c12 */ /* 0x000fe6000f8e9666 */
[----:B------:R-:W-:Y:S01]  /*5320*/  IMAD.WIDE.U32 R104, R104, -0x2daee0ad, RZ ;  /* 0xd2511f5368687825 */ /* 0x000fe200078e00ff */
[----:B------:R-:W-:Y:S03]  /*5330*/  LOP3.LUT R34, R225, UR23, R212, 0x96, !PT ;  /* 0x00000017e1227c12 */ /* 0x000fe6000f8e96d4 */
[----:B------:R-:W-:Y:S01]  /*5340*/  MUFU.EX2 R124, R4 ;  /* 0x00000004007c7308 */ /* 0x000fe20000000800 */
[----:B------:R-:W-:Y:S01]  /*5350*/  IMAD.WIDE.U32 R106, R106, -0x2daee0ad, RZ ;  /* 0xd2511f536a6a7825 */ /* 0x000fe200078e00ff */
[----:B------:R-:W-:Y:S02]  /*5360*/  LOP3.LUT R61, R105, UR23, R30, 0x96, !PT ;  /* 0x00000017693d7c12 */ /* 0x000fe4000f8e961e */
[--C-:B------:R-:W-:Y:S01]  /*5370*/  LOP3.LUT R30, R215, UR24, R126.reuse, 0x96, !PT ;  /* 0x00000018d71e7c12 */ /* 0x100fe2000f8e967e */
[----:B-1----:R-:W-:Y:S01]  /*5380*/  IMAD.WIDE.U32 R50, R50, -0x326172a9, RZ ;  /* 0xcd9e8d5732327825 */ /* 0x002fe200078e00ff */
[----:B------:R-:W-:Y:S04]  /*5390*/  LOP3.LUT R126, R231, UR24, R126, 0x96, !PT ;  /* 0x00000018e77e7c12 */ /* 0x000fe8000f8e967e */
        /* <DEDUP_REMOVED lines=8> */
[----:B------:R-:W-:Y:S03]  /*5420*/  LOP3.LUT R218, R27, UR22, R218, 0x96, !PT ;  /* 0x000000161bda7c12 */ /* 0x000fe6000f8e96da */
[----:B------:R-:W-:Y:S01]  /*5430*/  IMAD.WIDE.U32 R106, R106, -0x326172a9, RZ ;  /* 0xcd9e8d576a6a7825 */ /* 0x000fe200078e00ff */
[----:B------:R-:W-:Y:S04]  /*5440*/  LOP3.LUT R104, R103, UR21, R104, 0x96, !PT ;  /* 0x0000001567687c12 */ /* 0x000fe8000f8e9668 */
[----:B------:R1:W-:Y:S01]  /*5450*/  MUFU.EX2 R209, R60 ;  /* 0x0000003c00d17308 */ /* 0x0003e20000000800 */
[----:B------:R-:W-:Y:S01]  /*5460*/  IMAD.WIDE.U32 R218, R218, -0x2daee0ad, RZ ;  /* 0xd2511f53dada7825 */ /* 0x000fe200078e00ff */
[----:B------:R-:W-:Y:S03]  /*5470*/  LOP3.LUT R26, R107, UR20, R26, 0x96, !PT ;  /* 0x000000146b1a7c12 */ /* 0x000fe6000f8e961a */
[----:B------:R-:W-:Y:S05]  /*5480*/  IMAD.WIDE.U32 R104, R104, -0x326172a9, RZ ;  /* 0xcd9e8d5768687825 */ /* 0x000fea00078e00ff */
[----:B------:R-:W-:Y:S01]  /*5490*/  MUFU.EX2 R242, R22 ;  /* 0x0000001600f27308 */ /* 0x000fe20000000800 */
[----:B------:R-:W-:Y:S04]  /*54a0*/  IMAD.WIDE.U32 R26, R26, -0x2daee0ad, RZ ;  /* 0xd2511f531a1a7825 */ /* 0x000fe800078e00ff */
[----:B------:R-:W-:Y:S05]  /*54b0*/  IMAD.WIDE.U32 R210, R210, -0x2daee0ad, RZ ;  /* 0xd2511f53d2d27825 */ /* 0x000fea00078e00ff */
[----:B------:R-:W-:Y:S01]  /*54c0*/  MUFU.EX2 R118, R18 ;  /* 0x0000001200767308 */ /* 0x000fe20000000800 */
[----:B-1----:R-:W-:Y:S01]  /*54d0*/  IMAD.WIDE.U32 R60, R61, -0x326172a9, RZ ;  /* 0xcd9e8d573d3c7825 */ /* 0x002fe200078e00ff */
[----:B------:R-:W-:Y:S03]  /*54e0*/  LOP3.LUT R100, R211, UR23, R100, 0x96, !PT ;  /* 0x00000017d3647c12 */ /* 0x000fe6000f8e9664 */
[----:B------:R-:W-:Y:S01]  /*54f0*/  IMAD.WIDE.U32 R34, R34, -0x326172a9, RZ ;  /* 0xcd9e8d5722227825 */ /* 0x000fe200078e00ff */
[----:B------:R-:W-:Y:S04]  /*5500*/  LOP3.LUT R60, R105, UR20, R60, 0x96, !PT ;  /* 0x00000014693c7c12 */ /* 0x000fe8000f8e963c */
[----:B------:R1:W-:Y:S01]  /*5510*/  MUFU.EX2 R250, R8 ;  /* 0x0000000800fa7308 */ /* 0x0003e20000000800 */
[----:B------:R-:W-:Y:S01]  /*5520*/  LOP3.LUT R50, R61, UR22, R50, 0x96, !PT ;  /* 0x000000163d327c12 */ /* 0x000fe2000f8e9632 */
[----:B------:R-:W-:Y:S01]  /*5530*/  IMAD.WIDE.U32 R100, R100, -0x326172a9, RZ ;  /* 0xcd9e8d5764647825 */ /* 0x000fe200078e00ff */
[----:B------:R-:W-:Y:S03]  /*5540*/  LOP3.LUT R214, R35, UR22, R214, 0x96, !PT ;  /* 0x0000001623d67c12 */ /* 0x000fe6000f8e96d6 */
[----:B------:R-:W-:Y:S01]  /*5550*/  IMAD.WIDE.U32 R60, R60, -0x2daee0ad, RZ ;  /* 0xd2511f533c3c7825 */ /* 0x000fe200078e00ff */
[----:B------:R-:W-:Y:S03]  /*5560*/  LOP3.LUT R6, R101, UR22, R230, 0x96, !PT ;  /* 0x0000001665067c12 */ /* 0x000fe6000f8e96e6 */
[----:B------:R3:W-:Y:S01]  /*5570*/  MUFU.EX2 R220, R23 ;  /* 0x0000001700dc7308 */ /* 0x0007e20000000800 */
[----:B------:R-:W-:Y:S04]  /*5580*/  IMAD.WIDE.U32 R50, R50, -0x2daee0ad, RZ ;  /* 0xd2511f5332327825 */ /* 0x000fe800078e00ff */
[----:B------:R-:W-:Y:S01]  /*5590*/  IMAD.WIDE.U32 R6, R6, -0x2daee0ad, RZ ;  /* 0xd2511f5306067825 */ /* 0x000fe200078e00ff */
[----:B------:R-:W-:Y:S04]  /*55a0*/  LOP3.LUT R102, R51, UR19, R102, 0x96, !PT ;  /* 0x0000001333667c12 */ /* 0x000fe8000f8e9666 */
[----:B------:R4:W-:Y:S01]  /*55b0*/  MUFU.EX2 R110, R48 ;  /* 0x00000030006e7308 */ /* 0x0009e20000000800 */
[----:B------:R-:W-:Y:S04]  /*55c0*/  IMAD.WIDE.U32 R30, R30, -0x2daee0ad, RZ ;  /* 0xd2511f531e1e7825 */ /* 0x000fe800078e00ff */
[----:B------:R-:W-:Y:S01]  /*55d0*/  IMAD.WIDE.U32 R102, R102, -0x326172a9, RZ ;  /* 0xcd9e8d5766667825 */ /* 0x000fe200078e00ff */
[----:B------:R-:W-:Y:S04]  /*55e0*/  LOP3.LUT R224, R31, UR21, R224, 0x96, !PT ;  /* 0x000000151fe07c12 */ /* 0x000fe8000f8e96e0 */
[----:B------:R2:W-:Y:S01]  /*55f0*/  MUFU.EX2 R223, R47 ;  /* 0x0000002f00df7308 */ /* 0x0005e20000000800 */
[----:B------:R-:W-:Y:S01]  /*5600*/  IMAD.WIDE.U32 R214, R214, -0x2daee0ad, RZ ;  /* 0xd2511f53d6d67825 */ /* 0x000fe200078e00ff */
[----:B------:R-:W-:Y:S02]  /*5610*/  LOP3.LUT R39, R102, 0xff, RZ, 0xc0, !PT ;  /* 0x000000ff66277812 */ /* 0x000fe400078ec0ff */
[----:B------:R-:W-:Y:S01]  /*5620*/  SHF.R.U32.HI R36, RZ, 0x18, R102 ;  /* 0x00000018ff247819 */ /* 0x000fe20000011666 */
[----:B------:R-:W-:Y:S01]  /*5630*/  IMAD.WIDE.U32 R224, R224, -0x326172a9, RZ ;  /* 0xcd9e8d57e0e07825 */ /* 0x000fe200078e00ff */
[----:B------:R-:W-:Y:S04]  /*5640*/  LOP3.LUT R30, R215, UR19, R30, 0x96, !PT ;  /* 0x00000013d71e7c12 */ /* 0x000fe8000f8e961e */
[----:B------:R2:W-:Y:S01]  /*5650*/  MUFU.EX2 R121, R15 ;  /* 0x0000000f00797308 */ /* 0x0005e20000000800 */
[----:B------:R-:W-:Y:S01]  /*5660*/  SHF.R.U32.HI R28, RZ, 0x10, R102 ;  /* 0x00000010ff1c7819 */ /* 0x000fe20000011666 */
[----:B------:R-:W-:Y:S01]  /*5670*/  IMAD.WIDE.U32 R126, R126, -0x2daee0ad, RZ ;  /* 0xd2511f537e7e7825 */ /* 0x000fe200078e00ff */
[----:B------:R-:W-:Y:S02]  /*5680*/  LOP3.LUT R34, R225, UR20, R34, 0x96, !PT ;  /* 0x00000014e1227c12 */ /* 0x000fe4000f8e9622 */
[----:B------:R-:W-:Y:S01]  /*5690*/  LOP3.LUT R28, R28, 0xff, RZ, 0xc0, !PT ;  /* 0x000000ff1c1c7812 */ /* 0x000fe200078ec0ff */
[----:B------:R-:W-:Y:S01]  /*56a0*/  IMAD.WIDE.U32 R30, R30, -0x326172a9, RZ ;  /* 0xcd9e8d571e1e7825 */ /* 0x000fe200078e00ff */
[----:B------:R-:W-:Y:S03]  /*56b0*/  LOP3.LUT R126, R7, UR19, R126, 0x96, !PT ;  /* 0x00000013077e7c12 */ /* 0x000fe6000f8e967e */
[----:B------:R2:W-:Y:S01]  /*56c0*/  MUFU.EX2 R244, R17 ;  /* 0x0000001100f47308 */ /* 0x0005e20000000800 */
[----:B------:R-:W-:Y:S01]  /*56d0*/  LOP3.LUT R210, R127, UR21, R210, 0x96, !PT ;  /* 0x000000157fd27c12 */ /* 0x000fe2000f8e96d2 */
[----:B------:R-:W-:Y:S01]  /*56e0*/  IMAD.WIDE.U32 R34, R34, -0x2daee0ad, RZ ;  /* 0xd2511f5322227825 */ /* 0x000fe200078e00ff */
[----:B------:R-:W-:Y:S02]  /*56f0*/  LOP3.LUT R4, R30, 0xff, RZ, 0xc0, !PT ;  /* 0x000000ff1e047812 */ /* 0x000fe400078ec0ff */
[----:B-1----:R-:W-:Y:S01]  /*5700*/  SHF.R.U32.HI R8, RZ, 0x18, R30 ;  /* 0x00000018ff087819 */ /* 0x002fe2000001161e */
[----:B------:R-:W-:Y:S01]  /*5710*/  IMAD.WIDE.U32 R126, R126, -0x326172a9, RZ ;  /* 0xcd9e8d577e7e7825 */ /* 0x000fe200078e00ff */
[----:B------:R-:W-:Y:S03]  /*5720*/  ISETP.LE.U32.AND P3, PT, R4, UR6, PT ;  /* 0x0000000604007c0c */ /* 0x000fe6000bf63070 */
[----:B------:R1:W-:Y:S01]  /*5730*/  MUFU.EX2 R247, R11 ;  /* 0x0000000b00f77308 */ /* 0x0003e20000000800 */
[----:B------:R-:W-:Y:S01]  /*5740*/  LOP3.LUT R20, R34, 0xff, RZ, 0xc0, !PT ;  /* 0x000000ff22147812 */ /* 0x000fe200078ec0ff */
[----:B------:R-:W-:Y:S01]  /*5750*/  IMAD.WIDE.U32 R210, R210, -0x326172a9, RZ ;  /* 0xcd9e8d57d2d27825 */ /* 0x000fe200078e00ff */
[----:B------:R-:W-:Y:S02]  /*5760*/  LOP3.LUT R22, R126, 0xff, RZ, 0xc0, !PT ;  /* 0x000000ff7e167812 */ /* 0x000fe400078ec0ff */
[----:B------:R-:W-:Y:S02]  /*5770*/  ISETP.LE.U32.AND P2, PT, R20, UR6, PT ;  /* 0x0000000614007c0c */ /* 0x000fe4000bf43070 */
[----:B------:R-:W-:Y:S03]  /*5780*/  SHF.R.U32.HI R18, RZ, 0x18, R34 ;  /* 0x00000018ff127819 */ /* 0x000fe60000011622 */
[----:B------:R1:W-:Y:S01]  /*5790*/  MUFU.EX2 R222, R49 ;  /* 0x0000003100de7308 */ /* 0x0003e20000000800 */
[----:B------:R-:W-:Y:S02]  /*57a0*/  ISETP.LE.U32.AND P0, PT, R22, UR6, PT ;  /* 0x0000000616007c0c */ /* 0x000fe4000bf03070 */
[----:B------:R-:W-:Y:S02]  /*57b0*/  SHF.R.U32.HI R4, RZ, 0x18, R126 ;  /* 0x00000018ff047819 */ /* 0x000fe4000001167e */
[----:B------:R-:W-:Y:S02]  /*57c0*/  ISETP.LE.U32.AND P4, PT, R8, UR6, PT ;  /* 0x0000000608007c0c */ /* 0x000fe4000bf83070 */
[----:B------:R-:W-:Y:S03]  /*57d0*/  ISETP.LE.U32.AND P1, PT, R18, UR6, PT ;  /* 0x0000000612007c0c */ /* 0x000fe6000bf23070 */
[----:B------:R1:W-:Y:S01]  /*57e0*/  MUFU.EX2 R119, R12 ;  /* 0x0000000c00777308 */ /* 0x0003e20000000800 */
[----:B---3--:R-:W-:Y:S02]  /*57f0*/  LOP3.LUT R23, R31, UR18, R224, 0x96, !PT ;  /* 0x000000121f177c12 */ /* 0x008fe4000f8e96e0 */
[----:B------:R-:W-:Y:S02]  /*5800*/  LOP3.LUT R7, R219, UR19, R226, 0x96, !PT ;  /* 0x00000013db077c12 */ /* 0x000fe4000f8e96e2 */
[----:B----4-:R-:W-:Y:S02]  /*5810*/  SHF.R.U32.HI R48, RZ, 0x10, R30 ;  /* 0x00000010ff307819 */ /* 0x010fe4000001161e */
[----:B------:R-:W-:Y:S03]  /*5820*/  LOP3.LUT R31, R30, 0xffff, RZ, 0xc0, !PT ;  /* 0x0000ffff1e1f7812 */ /* 0x000fe600078ec0ff */
[----:B------:R3:W-:Y:S01]  /*5830*/  MUFU.EX2 R245, R14 ;  /* 0x0000000e00f57308 */ /* 0x0007e20000000800 */
[----:B--2---:R-:W-:Y:S02]  /*5840*/  SHF.R.U32.HI R47, RZ, 0x10, R34 ;  /* 0x00000010ff2f7819 */ /* 0x004fe40000011622 */
[----:B------:R-:W-:Y:S02]  /*5850*/  LOP3.LUT R30, R34, 0xffff, RZ, 0xc0, !PT ;  /* 0x0000ffff221e7812 */ /* 0x000fe400078ec0ff */
[----:B------:R-:W-:Y:S02]  /*5860*/  LOP3.LUT R15, R35, UR17, R214, 0x96, !PT ;  /* 0x00000011230f7c12 */ /* 0x000fe4000f8e96d6 */
[C---:B------:R-:W-:Y:S03]  /*5870*/  LOP3.LUT R17, R26.reuse, 0xff, RZ, 0xc0, !PT ;  /* 0x000000ff1a117812 */ /* 0x040fe600078ec0ff */
[----:B------:R2:W-:Y:S01]  /*5880*/  MUFU.EX2 R238, R33 ;  /* 0x0000002100ee7308 */ /* 0x0005e20000000800 */
[--C-:B-1----:R-:W-:Y:S02]  /*5890*/  SHF.R.U32.HI R11, RZ, 0x18, R26.reuse ;  /* 0x00000018ff0b7819 */ /* 0x102fe4000001161a */
[----:B------:R-:W-:Y:S02]  /*58a0*/  SHF.R.U32.HI R34, RZ, 0x10, R26 ;  /* 0x00000010ff227819 */ /* 0x000fe4000001161a */
[----:B------:R-:W-:Y:S02]  /*58b0*/  LOP3.LUT R49, R23, 0xff, RZ, 0xc0, !PT ;  /* 0x000000ff17317812 */ /* 0x000fe400078ec0ff */
[----:B------:R-:W-:Y:S03]  /*58c0*/  LOP3.LUT R12, R27, UR17, R218, 0x96, !PT ;  /* 0x000000111b0c7c12 */ /* 0x000fe6000f8e96da */
[----:B------:R1:W4:Y:S01]  /*58d0*/  MUFU.EX2 R112, R32 ;  /* 0x0000002000707308 */ /* 0x0003220000000800 */
[----:B------:R-:W-:Y:S02]  /*58e0*/  LOP3.LUT R26, R26, 0xffff, RZ, 0xc0, !PT ;  /* 0x0000ffff1a1a7812 */ /* 0x000fe400078ec0ff */
[----:B---3--:R-:W-:Y:S02]  /*58f0*/  LOP3.LUT R14, R127, UR18, R210, 0x96, !PT ;  /* 0x000000127f0e7c12 */ /* 0x008fe4000f8e96d2 */
[----:B------:R-:W-:Y:S02]  /*5900*/  LOP3.LUT R27, R126, 0xffff, RZ, 0xc0, !PT ;  /* 0x0000ffff7e1b7812 */ /* 0x000fe400078ec0ff */
[----:B------:R-:W-:Y:S03]  /*5910*/  ISETP.LE.U32.AND P5, PT, R11, UR6, PT ;  /* 0x000000060b007c0c */ /* 0x000fe6000bfa3070 */
[----:B------:R3:W-:Y:S01]  /*5920*/  MUFU.EX2 R231, R40 ;  /* 0x0000002800e77308 */ /* 0x0007e20000000800 */
[----:B--2---:R-:W-:Y:S01]  /*5930*/  SHF.R.U32.HI R33, RZ, 0x10, R126 ;  /* 0x00000010ff217819 */ /* 0x004fe2000001167e */
[----:B------:R-:W-:Y:S01]  /*5940*/  IMAD.WIDE.U32 R126, R7, -0x326172a9, RZ ;  /* 0xcd9e8d57077e7825 */ /* 0x000fe200078e00ff */
[C---:B------:R-:W-:Y:S02]  /*5950*/  LOP3.LUT R35, R60.reuse, 0xff, RZ, 0xc0, !PT ;  /* 0x000000ff3c237812 */ /* 0x040fe400078ec0ff */
[--C-:B------:R-:W-:Y:S02]  /*5960*/  SHF.R.U32.HI R20, RZ, 0x10, R60.reuse ;  /* 0x00000010ff147819 */ /* 0x100fe4000001163c */
[----:B------:R-:W-:Y:S03]  /*5970*/  LOP3.LUT R7, R60, 0xffff, RZ, 0xc0, !PT ;  /* 0x0000ffff3c077812 */ /* 0x000fe600078ec0ff */
[----:B------:R2:W-:Y:S01]  /*5980*/  MUFU.EX2 R252, R5 ;  /* 0x0000000500fc7308 */ /* 0x0005e20000000800 */
[----:B-1----:R-:W-:Y:S02]  /*5990*/  SHF.R.U32.HI R32, RZ, 0x18, R60 ;  /* 0x00000018ff207819 */ /* 0x002fe4000001163c */
[----:B------:R-:W-:Y:S02]  /*59a0*/  SHF.R.U32.HI R60, RZ, 0x18, R23 ;  /* 0x00000018ff3c7819 */ /* 0x000fe40000011617 */
[----:B------:R-:W-:Y:S02]  /*59b0*/  LOP3.LUT R48, R48, 0xff, RZ, 0xc0, !PT ;  /* 0x000000ff30307812 */ /* 0x000fe400078ec0ff */
[----:B------:R-:W-:Y:S03]  /*59c0*/  ISETP.LE.U32.AND P6, PT, R17, UR6, PT ;  /* 0x0000000611007c0c */ /* 0x000fe6000bfc3070 */
[----:B------:R1:W-:Y:S01]  /*59d0*/  MUFU.EX2 R239, R29 ;  /* 0x0000001d00ef7308 */ /* 0x0003e20000000800 */
[----:B---3--:R-:W-:Y:S02]  /*59e0*/  LOP3.LUT R40, R15, 0xff, RZ, 0xc0, !PT ;  /* 0x000000ff0f287812 */ /* 0x008fe400078ec0ff */
[----:B------:R-:W-:Y:S02]  /*59f0*/  LOP3.LUT R47, R47, 0xff, RZ, 0xc0, !PT ;  /* 0x000000ff2f2f7812 */ /* 0x000fe400078ec0ff */
[----:B------:R-:W-:Y:S02]  /*5a00*/  LOP3.LUT R100, R211, UR20, R100, 0x96, !PT ;  /* 0x00000014d3647c12 */ /* 0x000fe4000f8e9664 */
[----:B------:R-:W-:Y:S03]  /*5a10*/  LOP3.LUT R51, R126, 0xff, RZ, 0xc0, !PT ;  /* 0x000000ff7e337812 */ /* 0x000fe600078ec0ff */
[----:B------:R3:W-:Y:S01]  /*5a20*/  MUFU.EX2 R248, R10 ;  /* 0x0000000a00f87308 */ /* 0x0007e20000000800 */
[----:B------:R-:W-:Y:S01]  /*5a30*/  LOP3.LUT R33, R33, 0xff, RZ, 0xc0, !PT ;  /* 0x000000ff21217812 */ /* 0x000fe200078ec0ff */
[----:B------:R-:W-:Y:S01]  /*5a40*/  IMAD.WIDE.U32 R100, R100, -0x2daee0ad, RZ ;  /* 0xd2511f5364647825 */ /* 0x000fe200078e00ff */
[----:B------:R-:W-:Y:S02]  /*5a50*/  LOP3.LUT R34, R34, 0xff, RZ, 0xc0, !PT ;  /* 0x000000ff22227812 */ /* 0x000fe400078ec0ff */
[----:B------:R-:W-:Y:S02]  /*5a60*/  LOP3.LUT R11, R127, UR18, R106, 0x96, !PT ;  /* 0x000000127f0b7c12 */ /* 0x000fe4000f8e966a */
[----:B------:R-:W-:Y:S03]  /*5a70*/  LOP3.LUT R44, R100, 0xff, RZ, 0xc0, !PT ;  /* 0x000000ff642c7812 */ /* 0x000fe600078ec0ff */
[----:B------:R-:W4:Y:S01]  /*5a80*/  MUFU.EX2 R240, R240 ;  /* 0x000000f000f07308 */ /* 0x000f220000000800 */
[----:B------:R-:W-:Y:S02]  /*5a90*/  SHF.R.U32.HI R31, RZ, 0x8, R31 ;  /* 0x00000008ff1f7819 */ /* 0x000fe4000001161f */
[----:B--2---:R-:W-:Y:S02]  /*5aa0*/  SHF.R.U32.HI R5, RZ, 0x18, R11 ;  /* 0x00000018ff057819 */ /* 0x004fe4000001160b */
[----:B------:R-:W-:Y:S02]  /*5ab0*/  LOP3.LUT R31, R31, 0xffff, RZ, 0xc0, !PT ;  /* 0x0000ffff1f1f7812 */ /* 0x000fe400078ec0ff */
[----:B------:R-:W-:Y:S03]  /*5ac0*/  SHF.R.U32.HI R38, RZ, 0x18, R100 ;  /* 0x00000018ff267819 */ /* 0x000fe60000011664 */
[----:B------:R-:W2:Y:S01]  /*5ad0*/  MUFU.EX2 R224, R46 ;  /* 0x0000002e00e07308 */ /* 0x000ea20000000800 */
[----:B------:R-:W-:Y:S02]  /*5ae0*/  SHF.R.U32.HI R30, RZ, 0x8, R30 ;  /* 0x00000008ff1e7819 */ /* 0x000fe4000001161e */
[----:B-1----:R-:W-:Y:S02]  /*5af0*/  SHF.R.U32.HI R29, RZ, 0x10, R126 ;  /* 0x00000010ff1d7819 */ /* 0x002fe4000001167e */
[----:B---3--:R-:W-:Y:S02]  /*5b00*/  SHF.R.U32.HI R10, RZ, 0x10, R12 ;  /* 0x00000010ff0a7819 */ /* 0x008fe4000001160c */
[----:B------:R-:W-:Y:S03]  /*5b10*/  SHF.R.U32.HI R26, RZ, 0x8, R26 ;  /* 0x00000008ff1a7819 */ /* 0x000fe6000001161a */
[----:B------:R1:W-:Y:S01]  /*5b20*/  MUFU.EX2 R246, R13 ;  /* 0x0000000d00f67308 */ /* 0x0003e20000000800 */
[----:B------:R-:W-:Y:S02]  /*5b30*/  LOP3.LUT R29, R29, 0xff, RZ, 0xc0, !PT ;  /* 0x000000ff1d1d7812 */ /* 0x000fe400078ec0ff */
[----:B------:R-:W-:Y:S02]  /*5b40*/  LOP3.LUT R10, R10, 0xff, RZ, 0xc0, !PT ;  /* 0x000000ff0a0a7812 */ /* 0x000fe400078ec0ff */
[----:B------:R-:W-:Y:S02]  /*5b50*/  LOP3.LUT R26, R26, 0xffff, RZ, 0xc0, !PT ;  /* 0x0000ffff1a1a7812 */ /* 0x000fe400078ec0ff */
[----:B------:R-:W-:Y:S03]  /*5b60*/  LOP3.LUT R8, R103, UR18, R104, 0x96, !PT ;  /* 0x0000001267087c12 */ /* 0x000fe6000f8e9668 */
[----:B------:R-:W3:Y:S01]  /*5b70*/  MUFU.EX2 R219, R52 ;  /* 0x0000003400db7308 */ /* 0x000ee20000000800 */
[----:B------:R-:W-:Y:S02]  /*5b80*/  SHF.R.U32.HI R27, RZ, 0x8, R27 ;  /* 0x00000008ff1b7819 */ /* 0x000fe4000001161b */
[----:B------:R-:W-:Y:S02]  /*5b90*/  LOP3.LUT R6, R101, UR17, R6, 0x96, !PT ;  /* 0x0000001165067c12 */ /* 0x000fe4000f8e9606 */
[----:B------:R-:W-:Y:S02]  /*5ba0*/  LOP3.LUT R27, R27, 0xffff, RZ, 0xc0, !PT ;  /* 0x0000ffff1b1b7812 */ /* 0x000fe400078ec0ff */
[----:B------:R-:W-:Y:S03]  /*5bb0*/  SHF.R.U32.HI R24, RZ, 0x10, R100 ;  /* 0x00000010ff187819 */ /* 0x000fe60000011664 */
[----:B------:R-:W3:Y:S01]  /*5bc0*/  MUFU.EX2 R243, R21 ;  /* 0x0000001500f37308 */ /* 0x000ee20000000800 */
[----:B-1----:R-:W-:Y:S02]  /*5bd0*/  SHF.R.U32.HI R13, RZ, 0x10, R11 ;  /* 0x00000010ff0d7819 */ /* 0x002fe4000001160b */
[----:B------:R-:W-:Y:S02]  /*5be0*/  LOP3.LUT R24, R24, 0xff, RZ, 0xc0, !PT ;  /* 0x000000ff18187812 */ /* 0x000fe400078ec0ff */
[----:B------:R-:W-:Y:S02]  /*5bf0*/  LOP3.LUT R13, R13, 0xff, RZ, 0xc0, !PT ;  /* 0x000000ff0d0d7812 */ /* 0x000fe400078ec0ff */
[----:B------:R-:W-:Y:S03]  /*5c00*/  LOP3.LUT R17, R102, 0xffff, RZ, 0xc0, !PT ;  /* 0x0000ffff66117812 */ /* 0x000fe600078ec0ff */
[----:B------:R-:W1:Y:S01]  /*5c10*/  MUFU.EX2 R241, R25 ;  /* 0x0000001900f17308 */ /* 0x000e620000000800 */
[----:B------:R-:W-:Y:S02]  /*5c20*/  LOP3.LUT R18, R100, 0xffff, RZ, 0xc0, !PT ;  /* 0x0000ffff64127812 */ /* 0x000fe400078ec0ff */
[----:B------:R-:W-:Y:S02]  /*5c30*/  SHF.R.U32.HI R17, RZ, 0x8, R17 ;  /* 0x00000008ff117819 */ /* 0x000fe40000011611 */
[----:B------:R-:W-:Y:S02]  /*5c40*/  SHF.R.U32.HI R18, RZ, 0x8, R18 ;  /* 0x00000008ff127819 */ /* 0x000fe40000011612 */
[----:B------:R-:W-:Y:S03]  /*5c50*/  LOP3.LUT R17, R17, 0xffff, RZ, 0xc0, !PT ;  /* 0x0000ffff11117812 */ /* 0x000fe600078ec0ff */
[----:B------:R-:W1:Y:S01]  /*5c60*/  MUFU.EX2 R226, R42 ;  /* 0x0000002a00e27308 */ /* 0x000e620000000800 */
[----:B------:R-:W-:Y:S02]  /*5c70*/  LOP3.LUT R18, R18, 0xffff, RZ, 0xc0, !PT ;  /* 0x0000ffff12127812 */ /* 0x000fe400078ec0ff */
[----:B------:R-:W-:Y:S02]  /*5c80*/  LOP3.LUT R22, R126, 0xffff, RZ, 0xc0, !PT ;  /* 0x0000ffff7e167812 */ /* 0x000fe400078ec0ff */
[----:B------:R-:W-:Y:S02]  /*5c90*/  LOP3.LUT R20, R20, 0xff, RZ, 0xc0, !PT ;  /* 0x000000ff14147812 */ /* 0x000fe400078ec0ff */
[----:B------:R-:W-:Y:S03]  /*5ca0*/  SHF.R.U32.HI R22, RZ, 0x8, R22 ;  /* 0x00000008ff167819 */ /* 0x000fe60000011616 */
[----:B------:R-:W1:Y:S01]  /*5cb0*/  MUFU.EX2 R227, R45 ;  /* 0x0000002d00e37308 */ /* 0x000e620000000800 */
[----:B------:R-:W-:Y:S02]  /*5cc0*/  SHF.R.U32.HI R7, RZ, 0x8, R7 ;  /* 0x00000008ff077819 */ /* 0x000fe40000011607 */
[----:B------:R-:W-:Y:S02]  /*5cd0*/  LOP3.LUT R22, R22, 0xffff, RZ, 0xc0, !PT ;  /* 0x0000ffff16167812 */ /* 0x000fe400078ec0ff */
[----:B------:R-:W-:Y:S05]  /*5ce0*/  LOP3.LUT R7, R7, 0xffff, RZ, 0xc0, !PT ;  /* 0x0000ffff07077812 */ /* 0x000fea00078ec0ff */
[----:B------:R-:W1:Y:S10]  /*5cf0*/  MUFU.EX2 R236, R37 ;  /* 0x0000002500ec7308 */ /* 0x000e740000000800 */
[----:B------:R-:W-:Y:S10]  /*5d00*/  MUFU.EX2 R249, R9 ;  /* 0x0000000900f97308 */ /* 0x000ff40000000800 */
[----:B------:R-:W-:Y:S10]  /*5d10*/  MUFU.EX2 R215, R54 ;  /* 0x0000003600d77308 */ /* 0x000ff40000000800 */
[----:B------:R-:W-:Y:S10]  /*5d20*/  MUFU.EX2 R214, R55 ;  /* 0x0000003700d67308 */ /* 0x000ff40000000800 */
[----:B------:R-:W-:Y:S10]  /*5d30*/  MUFU.EX2 R218, R53 ;  /* 0x0000003500da7308 */ /* 0x000ff40000000800 */
[----:B------:R-:W-:Y:S10]  /*5d40*/  MUFU.EX2 R230, R41 ;  /* 0x0000002900e67308 */ /* 0x000ff40000000800 */
[----:B------:R-:W1:Y:S10]  /*5d50*/  MUFU.EX2 R225, R43 ;  /* 0x0000002b00e17308 */ /* 0x000e740000000800 */
[----:B------:R-:W-:Y:S10]  /*5d60*/  MUFU.EX2 R211, R56 ;  /* 0x0000003800d37308 */ /* 0x000ff40000000800 */
[----:B------:R-:W-:Y:S10]  /*5d70*/  MUFU.EX2 R127, R59 ;  /* 0x0000003b007f7308 */ /* 0x000ff40000000800 */
[----:B------:R-:W-:Y:S10]  /*5d80*/  MUFU.EX2 R210, R57 ;  /* 0x0000003900d27308 */ /* 0x000ff40000000800 */
[----:B------:R-:W1:Y:S10]  /*5d90*/  MUFU.EX2 R199, R58 ;  /* 0x0000003a00c77308 */ /* 0x000e740000000800 */
[----:B------:R-:W-:Y:S01]  /*5da0*/  MUFU.EX2 R204, R19 ;  /* 0x0000001300cc7308 */ /* 0x000fe20000000800 */
[----:B------:R-:W-:Y:S01]  /*5db0*/  @!P3 FADD.FTZ R116, -R116, -RZ ;  /* 0x800000ff7474b221 */ /* 0x000fe20000010100 */
[----:B------:R-:W-:Y:S01]  /*5dc0*/  ISETP.LE.U32.AND P3, PT, R4, UR6, PT ;  /* 0x0000000604007c0c */ /* 0x000fe2000bf63070 */
[----:B----4-:R-:W-:Y:S01]  /*5dd0*/  @!P2 FADD.FTZ R112, -R112, -RZ ;  /* 0x800000ff7070a221 */ /* 0x010fe20000010100 */
[----:B------:R-:W-:Y:S01]  /*5de0*/  ISETP.LE.U32.AND P2, PT, R49, UR6, PT ;  /* 0x0000000631007c0c */ /* 0x000fe2000bf43070 */
[----:B------:R-:W-:Y:S01]  /*5df0*/  @!P0 FADD.FTZ R110, -R110, -RZ ;  /* 0x800000ff6e6e8221 */ /* 0x000fe20000010100 */
[----:B------:R-:W-:Y:S01]  /*5e00*/  ISETP.LE.U32.AND P0, PT, R40, UR6, PT ;  /* 0x0000000628007c0c */ /* 0x000fe2000bf03070 */
[----:B------:R-:W-:Y:S01]  /*5e10*/  @!P4 FADD.FTZ R117, -R117, -RZ ;  /* 0x800000ff7575c221 */ /* 0x000fe20000010100 */
[----:B------:R-:W-:Y:S01]  /*5e20*/  ISETP.LE.U32.AND P4, PT, R60, UR6, PT ;  /* 0x000000063c007c0c */ /* 0x000fe2000bf83070 */
[----:B------:R-:W-:Y:S01]  /*5e30*/  @!P1 FADD.FTZ R113, -R113, -RZ ;  /* 0x800000ff71719221 */ /* 0x000fe20000010100 */
[----:B------:R-:W-:Y:S01]  /*5e40*/  ISETP.LE.U32.AND P1, PT, R48, UR6, PT ;  /* 0x0000000630007c0c */ /* 0x000fe2000bf23070 */
[----:B------:R-:W-:Y:S01]  /*5e50*/  @!P5 FADD.FTZ R115, -R115, -RZ ;  /* 0x800000ff7373d221 */ /* 0x000fe20000010100 */
[----:B------:R-:W-:Y:S01]  /*5e60*/  SHF.R.U32.HI R40, RZ, 0x18, R15 ;  /* 0x00000018ff287819 */ /* 0x000fe2000001160f */
[----:B------:R-:W-:Y:S01]  /*5e70*/  @!P6 FADD.FTZ R114, -R114, -RZ ;  /* 0x800000ff7272e221 */ /* 0x000fe20000010100 */
[----:B------:R-:W-:Y:S01]  /*5e80*/  LOP3.LUT R4, R61, UR17, R50, 0x96, !PT ;  /* 0x000000113d047c12 */ /* 0x000fe2000f8e9632 */
[----:B------:R-:W-:Y:S01]  /*5e90*/  @!P3 FADD.FTZ R111, -R111, -RZ ;  /* 0x800000ff6f6fb221 */ /* 0x000fe20000010100 */
[----:B------:R-:W-:Y:S01]  /*5ea0*/  ISETP.LE.U32.AND P3, PT, R40, UR6, PT ;  /* 0x0000000628007c0c */ /* 0x000fe2000bf63070 */
[----:B------:R-:W-:Y:S01]  /*5eb0*/  @!P2 FADD.FTZ R124, -R124, -RZ ;  /* 0x800000ff7c7ca221 */ /* 0x000fe20000010100 */
[----:B------:R-:W-:Y:S01]  /*5ec0*/  SHF.R.U32.HI R50, RZ, 0x18, R126 ;  /* 0x00000018ff327819 */ /* 0x000fe2000001167e */
[----:B------:R-:W-:Y:S01]  /*5ed0*/  @!P0 FADD.FTZ R120, -R120, -RZ ;  /* 0x800000ff78788221 */ /* 0x000fe20000010100 */
[----:B------:R-:W-:Y:S01]  /*5ee0*/  LOP3.LUT R40, R12, 0xff, RZ, 0xc0, !PT ;  /* 0x000000ff0c287812 */ /* 0x000fe200078ec0ff */
[----:B------:R-:W-:Y:S01]  /*5ef0*/  @!P4 FADD.FTZ R123, -R123, -RZ ;  /* 0x800000ff7b7bc221 */ /* 0x000fe20000010100 */
[----:B------:R-:W-:Y:S01]  /*5f00*/  ISETP.LE.U32.AND P5, PT, R50, UR6, PT ;  /* 0x0000000632007c0c */ /* 0x000fe2000bfa3070 */
[----:B------:R-:W-:Y:S01]  /*5f10*/  @!P1 FADD.FTZ R118, -R118, -RZ ;  /* 0x800000ff76769221 */ /* 0x000fe20000010100 */
[----:B------:R-:W-:Y:S01]  /*5f20*/  ISETP.LE.U32.AND P2, PT, R40, UR6, PT ;  /* 0x0000000628007c0c */ /* 0x000fe2000bf43070 */
[----:B------:R-:W4:Y:S01]  /*5f30*/  MUFU.EX2 R126, R16 ;  /* 0x00000010007e7308 */ /* 0x000f220000000800 */
[----:B------:R-:W-:Y:S02]  /*5f40*/  SHF.R.U32.HI R40, RZ, 0x18, R12 ;  /* 0x00000018ff287819 */ /* 0x000fe4000001160c */
[----:B------:R-:W-:Y:S01]  /*5f50*/  ISETP.LE.U32.AND P4, PT, R47, UR6, PT ;  /* 0x000000062f007c0c */ /* 0x000fe2000bf83070 */
[----:B------:R-:W-:Y:S01]  /*5f60*/  @!P3 FADD.FTZ R220, -R220, -RZ ;  /* 0x800000ffdcdcb221 */ /* 0x000fe20000010100 */
[----:B------:R-:W-:Y:S02]  /*5f70*/  ISETP.LE.U32.AND P1, PT, R40, UR6, PT ;  /* 0x0000000628007c0c */ /* 0x000fe4000bf23070 */
[----:B------:R-:W-:Y:S02]  /*5f80*/  ISETP.LE.U32.AND P6, PT, R51, UR6, PT ;  /* 0x0000000633007c0c */ /* 0x000fe4000bfc3070 */
[----:B------:R-:W-:Y:S01]  /*5f90*/  LOP3.LUT R40, R14, 0xff, RZ, 0xc0, !PT ;  /* 0x000000ff0e287812 */ /* 0x000fe200078ec0ff */
[----:B------:R-:W-:Y:S01]  /*5fa0*/  @!P5 FADD.FTZ R121, -R121, -RZ ;  /* 0x800000ff7979d221 */ /* 0x000fe20000010100 */
[----:B------:R-:W-:Y:S01]  /*5fb0*/  ISETP.LE.U32.AND P3, PT, R33, UR6, PT ;  /* 0x0000000621007c0c */ /* 0x000fe2000bf63070 */
[----:B------:R-:W-:Y:S01]  /*5fc0*/  @!P2 FADD.FTZ R229, -R229, -RZ ;  /* 0x800000ffe5e5a221 */ /* 0x000fe20000010100 */
[----:B------:R-:W-:Y:S02]  /*5fd0*/  ISETP.LE.U32.AND P5, PT, R40, UR6, PT ;  /* 0x0000000628007c0c */ /* 0x000fe4000bfa3070 */
[----:B------:R-:W-:Y:S01]  /*5fe0*/  ISETP.LE.U32.AND P2, PT, R36, UR6, PT ;  /* 0x0000000624007c0c */ /* 0x000fe2000bf43070 */
[----:B------:R-:W-:Y:S01]  /*5ff0*/  @!P4 FADD.FTZ R122, -R122, -RZ ;  /* 0x800000ff7a7ac221 */ /* 0x000fe20000010100 */
[----:B------:R-:W-:Y:S01]  /*6000*/  ISETP.LE.U32.AND P4, PT, R39, UR6, PT ;  /* 0x0000000627007c0c */ /* 0x000fe2000bf83070 */
[----:B------:R-:W-:Y:S01]  /*6010*/  @!P1 FADD.FTZ R234, -R234, -RZ ;  /* 0x800000ffeaea9221 */ /* 0x000fe20000010100 */
[----:B------:R-:W-:Y:S01]  /*6020*/  ISETP.LE.U32.AND P1, PT, R44, UR6, PT ;  /* 0x000000062c007c0c */ /* 0x000fe2000bf23070 */
[----:B------:R-:W-:Y:S01]  /*6030*/  @!P6 FADD.FTZ R119, -R119, -RZ ;  /* 0x800000ff7777e221 */ /* 0x000fe20000010100 */
[----:B------:R-:W-:Y:S02]  /*6040*/  ISETP.LE.U32.AND P6, PT, R34, UR6, PT ;  /* 0x0000000622007c0c */ /* 0x000fe4000bfc3070 */
[----:B------:R-:W-:Y:S01]  /*6050*/  SHF.R.U32.HI R33, RZ, 0x10, R23 ;  /* 0x00000010ff217819 */ /* 0x000fe20000011617 */
[----:B------:R-:W-:Y:S01]  /*6060*/  @!P3 FADD.FTZ R221, -R221, -RZ ;  /* 0x800000ffddddb221 */ /* 0x000fe20000010100 */
[----:B------:R-:W-:Y:S01]  /*6070*/  LOP3.LUT R12, R12, 0xffff, RZ, 0xc0, !PT ;  /* 0x0000ffff0c0c7812 */ /* 0x000fe200078ec0ff */
[----:B------:R-:W-:Y:S01]  /*6080*/  @!P5 FADD.FTZ R232, -R232, -RZ ;  /* 0x800000ffe8e8d221 */ /* 0x000fe20000010100 */
[----:B------:R-:W-:Y:S01]  /*6090*/  ISETP.LE.U32.AND P5, PT, R35, UR6, PT ;  /* 0x0000000623007c0c */ /* 0x000fe2000bfa3070 */
[----:B------:R-:W-:Y:S01]  /*60a0*/  @!P2 FADD.FTZ R223, -R223, -RZ ;  /* 0x800000ffdfdfa221 */ /* 0x000fe20000010100 */
        /* <DEDUP_REMOVED lines=8> */
[----:B------:R-:W-:Y:S01]  /*6130*/  SHF.R.U32.HI R5, RZ, 0x10, R15 ;  /* 0x00000010ff057819 */ /* 0x000fe2000001160f */
[----:B------:R-:W-:Y:S01]  /*6140*/  @!P5 FADD.FTZ R209, -R209, -RZ ;  /* 0x800000ffd1d1d221 */ /* 0x000fe20000010100 */
[----:B------:R-:W-:Y:S02]  /*6150*/  ISETP.LE.U32.AND P6, PT, R38, UR6, PT ;  /* 0x0000000626007c0c */ /* 0x000fe4000bfc3070 */
[----:B------:R-:W-:Y:S01]  /*6160*/  ISETP.LE.U32.AND P2, PT, R31, UR6, PT ;  /* 0x000000061f007c0c */ /* 0x000fe2000bf43070 */
[----:B------:R-:W-:Y:S01]  /*6170*/  @!P4 FADD.FTZ R244, -R244, -RZ ;  /* 0x800000fff4f4c221 */ /* 0x000fe20000010100 */
[----:B------:R-:W-:Y:S01]  /*6180*/  LOP3.LUT R5, R5, 0xff, RZ, 0xc0, !PT ;  /* 0x000000ff05057812 */ /* 0x000fe200078ec0ff */
[----:B------:R-:W-:Y:S01]  /*6190*/  @!P3 FADD.FTZ R251, -R251, -RZ ;  /* 0x800000fffbfbb221 */ /* 0x000fe20000010100 */
[----:B------:R-:W-:Y:S01]  /*61a0*/  ISETP.LE.U32.AND P4, PT, R10, UR6, PT ;  /* 0x000000060a007c0c */ /* 0x000fe2000bf83070 */
[----:B------:R-:W-:Y:S01]  /*61b0*/  @!P1 FADD.FTZ R247, -R247, -RZ ;  /* 0x800000fff7f79221 */ /* 0x000fe20000010100 */
[----:B------:R-:W-:Y:S02]  /*61c0*/  ISETP.LE.U32.AND P5, PT, R5, UR6, PT ;  /* 0x0000000605007c0c */ /* 0x000fe4000bfa3070 */
[----:B------:R-:W-:Y:S02]  /*61d0*/  LOP3.LUT R5, R30, 0xffff, RZ, 0xc0, !PT ;  /* 0x0000ffff1e057812 */ /* 0x000fe400078ec0ff */
[----:B------:R-:W-:Y:S01]  /*61e0*/  LOP3.LUT R15, R15, 0xffff, RZ, 0xc0, !PT ;  /* 0x0000ffff0f0f7812 */ /* 0x000fe200078ec0ff */
[----:B------:R-:W-:Y:S01]  /*61f0*/  @!P6 FADD.FTZ R212, -R212, -RZ ;  /* 0x800000ffd4d4e221 */ /* 0x000fe20000010100 */
[----:B------:R-:W-:Y:S01]  /*6200*/  ISETP.LE.U32.AND P3, PT, R5, UR6, PT ;  /* 0x0000000605007c0c */ /* 0x000fe2000bf63070 */
[----:B------:R-:W-:Y:S01]  /*6210*/  @!P2 FADD.FTZ R250, -R250, -RZ ;  /* 0x800000fffafaa221 */ /* 0x000fe20000010100 */
[----:B------:R-:W-:Y:S02]  /*6220*/  SHF.R.U32.HI R5, RZ, 0x10, R14 ;  /* 0x00000010ff057819 */ /* 0x000fe4000001160e */
[----:B------:R-:W-:Y:S01]  /*6230*/  ISETP.LE.U32.AND P6, PT, R29, UR6, PT ;  /* 0x000000061d007c0c */ /* 0x000fe2000bfc3070 */
[----:B------:R-:W-:Y:S01]  /*6240*/  @!P4 FADD.FTZ R240, -R240, -RZ ;  /* 0x800000fff0f0c221 */ /* 0x000fe20000010100 */
[----:B------:R-:W-:Y:S01]  /*6250*/  LOP3.LUT R5, R5, 0xff, RZ, 0xc0, !PT ;  /* 0x000000ff05057812 */ /* 0x000fe200078ec0ff */
[----:B------:R-:W-:Y:S01]  /*6260*/  @!P5 FADD.FTZ R242, -R242, -RZ ;  /* 0x800000fff2f2d221 */ /* 0x000fe20000010100 */
[----:B------:R-:W-:Y:S02]  /*6270*/  ISETP.LE.U32.AND P2, PT, R26, UR6, PT ;  /* 0x000000061a007c0c */ /* 0x000fe4000bf43070 */
[----:B------:R-:W-:Y:S02]  /*6280*/  ISETP.LE.U32.AND P1, PT, R5, UR6, PT ;  /* 0x0000000605007c0c */ /* 0x000fe4000bf23070 */
[----:B------:R-:W-:Y:S01]  /*6290*/  LOP3.LUT R5, R8, 0xff, RZ, 0xc0, !PT ;  /* 0x000000ff08057812 */ /* 0x000fe200078ec0ff */
[----:B------:R-:W-:Y:S01]  /*62a0*/  @!P3 FADD.FTZ R238, -R238, -RZ ;  /* 0x800000ffeeeeb221 */ /* 0x000fe20000010100 */
[----:B------:R-:W-:Y:S02]  /*62b0*/  ISETP.LE.U32.AND P4, PT, R28, UR6, PT ;  /* 0x000000061c007c0c */ /* 0x000fe4000bf83070 */
[----:B------:R-:W-:Y:S01]  /*62c0*/  ISETP.LE.U32.AND P5, PT, R5, UR6, PT ;  /* 0x0000000605007c0c */ /* 0x000fe2000bfa3070 */
[----:B------:R-:W-:Y:S01]  /*62d0*/  @!P6 FADD.FTZ R245, -R245, -RZ ;  /* 0x800000fff5f5e221 */ /* 0x000fe20000010100 */
[----:B------:R-:W-:Y:S02]  /*62e0*/  LOP3.LUT R5, R6, 0xff, RZ, 0xc0, !PT ;  /* 0x000000ff06057812 */ /* 0x000fe400078ec0ff */
[----:B------:R-:W-:Y:S01]  /*62f0*/  ISETP.LE.U32.AND P6, PT, R27, UR6, PT ;  /* 0x000000061b007c0c */ /* 0x000fe2000bfc3070 */
[----:B------:R-:W-:Y:S01]  /*6300*/  @!P2 FADD.FTZ R239, -R239, -RZ ;  /* 0x800000ffefefa221 */ /* 0x000fe20000010100 */
[----:B------:R-:W-:Y:S01]  /*6310*/  ISETP.LE.U32.AND P2, PT, R5, UR6, PT ;  /* 0x0000000605007c0c */ /* 0x000fe2000bf43070 */
[----:B------:R-:W-:Y:S01]  /*6320*/  @!P1 FADD.FTZ R235, -R235, -RZ ;  /* 0x800000ffebeb9221 */ /* 0x000fe20000010100 */
[----:B------:R-:W-:Y:S02]  /*6330*/  LOP3.LUT R5, R23, 0xffff, RZ, 0xc0, !PT ;  /* 0x0000ffff17057812 */ /* 0x000fe400078ec0ff */
[----:B------:R-:W-:Y:S01]  /*6340*/  SHF.R.U32.HI R15, RZ, 0x8, R15 ;  /* 0x00000008ff0f7819 */ /* 0x000fe2000001160f */
[----:B--2---:R-:W-:Y:S01]  /*6350*/  @!P4 FADD.FTZ R224, -R224, -RZ ;  /* 0x800000ffe0e0c221 */ /* 0x004fe20000010100 */
[----:B------:R-:W-:Y:S01]  /*6360*/  SHF.R.U32.HI R5, RZ, 0x8, R5 ;  /* 0x00000008ff057819 */ /* 0x000fe20000011605 */
[----:B------:R-:W-:Y:S01]  /*6370*/  @!P5 FADD.FTZ R231, -R231, -RZ ;  /* 0x800000ffe7e7d221 */ /* 0x000fe20000010100 */
[----:B------:R-:W-:Y:S02]  /*6380*/  SHF.R.U32.HI R12, RZ, 0x8, R12 ;  /* 0x00000008ff0c7819 */ /* 0x000fe4000001160c */
[----:B------:R-:W-:Y:S01]  /*6390*/  LOP3.LUT R5, R5, 0xffff, RZ, 0xc0, !PT ;  /* 0x0000ffff05057812 */ /* 0x000fe200078ec0ff */
[----:B------:R-:W-:Y:S01]  /*63a0*/  @!P6 FADD.FTZ R222, -R222, -RZ ;  /* 0x800000ffdedee221 */ /* 0x000fe20000010100 */
[----:B------:R-:W-:Y:S01]  /*63b0*/  ISETP.LE.U32.AND P6, PT, R24, UR6, PT ;  /* 0x0000000618007c0c */ /* 0x000fe2000bfc3070 */
[----:B---3--:R-:W-:Y:S01]  /*63c0*/  @!P2 FADD.FTZ R219, -R219, -RZ ;  /* 0x800000ffdbdba221 */ /* 0x008fe20000010100 */
[----:B------:R-:W-:Y:S02]  /*63d0*/  ISETP.LE.U32.AND P4, PT, R5, UR6, PT ;  /* 0x0000000605007c0c */ /* 0x000fe4000bf83070 */
[----:B------:R-:W-:Y:S02]  /*63e0*/  LOP3.LUT R15, R15, 0xffff, RZ, 0xc0, !PT ;  /* 0x0000ffff0f0f7812 */ /* 0x000fe400078ec0ff */
[----:B------:R-:W-:Y:S02]  /*63f0*/  LOP3.LUT R12, R12, 0xffff, RZ, 0xc0, !PT ;  /* 0x0000ffff0c0c7812 */ /* 0x000fe400078ec0ff */
[----:B------:R-:W-:Y:S02]  /*6400*/  ISETP.LE.U32.AND P2, PT, R13, UR6, PT ;  /* 0x000000060d007c0c */ /* 0x000fe4000bf43070 */
[----:B------:R-:W-:Y:S02]  /*6410*/  SHF.R.U32.HI R34, RZ, 0x18, R14 ;  /* 0x00000018ff227819 */ /* 0x000fe4000001160e */
[----:B------:R-:W-:Y:S01]  /*6420*/  SHF.R.U32.HI R5, RZ, 0x10, R8 ;  /* 0x00000010ff057819 */ /* 0x000fe20000011608 */
[----:B------:R-:W-:Y:S01]  /*6430*/  @!P6 FADD.FTZ R213, -R213, -RZ ;  /* 0x800000ffd5d5e221 */ /* 0x000fe20000010100 */
[----:B------:R-:W-:Y:S01]  /*6440*/  ISETP.LE.U32.AND P6, PT, R15, UR6, PT ;  /* 0x000000060f007c0c */ /* 0x000fe2000bfc3070 */
[----:B------:R-:W-:Y:S01]  /*6450*/  @!P4 FADD.FTZ R252, -R252, -RZ ;  /* 0x800000fffcfcc221 */ /* 0x000fe20000010100 */
[----:B------:R-:W-:Y:S02]  /*6460*/  ISETP.LE.U32.AND P4, PT, R12, UR6, PT ;  /* 0x000000060c007c0c */ /* 0x000fe4000bf83070 */
[----:B------:R-:W-:Y:S02]  /*6470*/  LOP3.LUT R14, R14, 0xffff, RZ, 0xc0, !PT ;  /* 0x0000ffff0e0e7812 */ /* 0x000fe400078ec0ff */
[----:B------:R-:W-:Y:S01]  /*6480*/  LOP3.LUT R5, R5, 0xff, RZ, 0xc0, !PT ;  /* 0x000000ff05057812 */ /* 0x000fe200078ec0ff */
[----:B------:R-:W-:Y:S01]  /*6490*/  @!P2 FADD.FTZ R248, -R248, -RZ ;  /* 0x800000fff8f8a221 */ /* 0x000fe20000010100 */
[----:B------:R-:W-:Y:S02]  /*64a0*/  SHF.R.U32.HI R14, RZ, 0x8, R14 ;  /* 0x00000008ff0e7819 */ /* 0x000fe4000001160e */
[----:B------:R-:W-:Y:S02]  /*64b0*/  LOP3.LUT R11, R11, 0xffff, RZ, 0xc0, !PT ;  /* 0x0000ffff0b0b7812 */ /* 0x000fe400078ec0ff */
[----:B------:R-:W-:Y:S01]  /*64c0*/  LOP3.LUT R14, R14, 0xffff, RZ, 0xc0, !PT ;  /* 0x0000ffff0e0e7812 */ /* 0x000fe200078ec0ff */
[----:B------:R-:W-:Y:S01]  /*64d0*/  @!P6 FADD.FTZ R243, -R243, -RZ ;  /* 0x800000fff3f3e221 */ /* 0x000fe20000010100 */
[----:B------:R-:W-:Y:S01]  /*64e0*/  ISETP.LE.U32.AND P6, PT, R5, UR6, PT ;  /* 0x0000000605007c0c */ /* 0x000fe2000bfc3070 */
[----:B-1----:R-:W-:Y:S01]  /*64f0*/  @!P4 FADD.FTZ R241, -R241, -RZ ;  /* 0x800000fff1f1c221 */ /* 0x002fe20000010100 */
[----:B------:R-:W-:Y:S02]  /*6500*/  ISETP.LE.U32.AND P4, PT, R17, UR6, PT ;  /* 0x0000000611007c0c */ /* 0x000fe4000bf83070 */
[----:B------:R-:W-:Y:S02]  /*6510*/  ISETP.LE.U32.AND P2, PT, R14, UR6, PT ;  /* 0x000000060e007c0c */ /* 0x000fe4000bf43070 */
[----:B------:R-:W-:Y:S02]  /*6520*/  SHF.R.U32.HI R11, RZ, 0x8, R11 ;  /* 0x00000008ff0b7819 */ /* 0x000fe4000001160b */
[----:B------:R-:W-:Y:S02]  /*6530*/  SHF.R.U32.HI R10, RZ, 0x18, R8 ;  /* 0x00000018ff0a7819 */ /* 0x000fe40000011608 */
[----:B------:R-:W-:Y:S02]  /*6540*/  LOP3.LUT R11, R11, 0xffff, RZ, 0xc0, !PT ;  /* 0x0000ffff0b0b7812 */ /* 0x000fe400078ec0ff */
[--C-:B------:R-:W-:Y:S01]  /*6550*/  SHF.R.U32.HI R5, RZ, 0x10, R6.reuse ;  /* 0x00000010ff057819 */ /* 0x100fe20000011606 */
[----:B------:R-:W-:Y:S01]  /*6560*/  @!P6 FADD.FTZ R226, -R226, -RZ ;  /* 0x800000ffe2e2e221 */ /* 0x000fe20000010100 */
[----:B------:R-:W-:Y:S01]  /*6570*/  ISETP.LE.U32.AND P3, PT, R10, UR6, PT ;  /* 0x000000060a007c0c */ /* 0x000fe2000bf63070 */
[----:B------:R-:W-:Y:S01]  /*6580*/  @!P4 FADD.FTZ R227, -R227, -RZ ;  /* 0x800000ffe3e3c221 */ /* 0x000fe20000010100 */
[----:B------:R-:W-:Y:S01]  /*6590*/  ISETP.LE.U32.AND P6, PT, R18, UR6, PT ;  /* 0x0000000612007c0c */ /* 0x000fe2000bfc3070 */
[----:B------:R-:W-:Y:S01]  /*65a0*/  @!P2 FADD.FTZ R236, -R236, -RZ ;  /* 0x800000ffececa221 */ /* 0x000fe20000010100 */
[----:B------:R-:W-:Y:S02]  /*65b0*/  ISETP.LE.U32.AND P4, PT, R11, UR6, PT ;  /* 0x000000060b007c0c */ /* 0x000fe4000bf83070 */
[----:B------:R-:W-:Y:S02]  /*65c0*/  SHF.R.U32.HI R10, RZ, 0x18, R6 ;  /* 0x00000018ff0a7819 */ /* 0x000fe40000011606 */
[----:B------:R-:W-:Y:S02]  /*65d0*/  LOP3.LUT R5, R5, 0xff, RZ, 0xc0, !PT ;  /* 0x000000ff05057812 */ /* 0x000fe400078ec0ff */
[----:B------:R-:W-:Y:S02]  /*65e0*/  LOP3.LUT R6, R6, 0xffff, RZ, 0xc0, !PT ;  /* 0x0000ffff06067812 */ /* 0x000fe400078ec0ff */
[----:B------:R-:W-:Y:S01]  /*65f0*/  ISETP.LE.U32.AND P2, PT, R5, UR6, PT ;  /* 0x0000000605007c0c */ /* 0x000fe2000bf43070 */
[----:B------:R-:W-:Y:S01]  /*6600*/  @!P3 FADD.FTZ R225, -R225, -RZ ;  /* 0x800000ffe1e1b221 */ /* 0x000fe20000010100 */
[----:B------:R-:W-:Y:S01]  /*6610*/  SHF.R.U32.HI R6, RZ, 0x8, R6 ;  /* 0x00000008ff067819 */ /* 0x000fe20000011606 */
[----:B------:R-:W-:Y:S01]  /*6620*/  @!P6 FADD.FTZ R216, -R216, -RZ ;  /* 0x800000ffd8d8e221 */ /* 0x000fe20000010100 */
[--C-:B------:R-:W-:Y:S01]  /*6630*/  SHF.R.U32.HI R5, RZ, 0x10, R4.reuse ;  /* 0x00000010ff057819 */ /* 0x100fe20000011604 */
[----:B------:R-:W-:Y:S01]  /*6640*/  @!P4 FADD.FTZ R249, -R249, -RZ ;  /* 0x800000fff9f9c221 */ /* 0x000fe20000010100 */
[----:B------:R-:W-:Y:S02]  /*6650*/  LOP3.LUT R6, R6, 0xffff, RZ, 0xc0, !PT ;  /* 0x0000ffff06067812 */ /* 0x000fe400078ec0ff */
[----:B------:R-:W-:Y:S02]  /*6660*/  LOP3.LUT R5, R5, 0xff, RZ, 0xc0, !PT ;  /* 0x000000ff05057812 */ /* 0x000fe400078ec0ff */
[----:B------:R-:W-:Y:S02]  /*6670*/  ISETP.LE.U32.AND P6, PT, R6, UR6, PT ;  /* 0x0000000606007c0c */ /* 0x000fe4000bfc3070 */
[----:B------:R-:W-:Y:S01]  /*6680*/  ISETP.LE.U32.AND P4, PT, R5, UR6, PT ;  /* 0x0000000605007c0c */ /* 0x000fe2000bf83070 */
[----:B------:R-:W-:Y:S01]  /*6690*/  @!P2 FADD.FTZ R215, -R215, -RZ ;  /* 0x800000ffd7d7a221 */ /* 0x000fe20000010100 */
[----:B------:R-:W-:Y:S02]  /*66a0*/  F2FP.RELU.BF16.F32.PACK_AB R5, R123, R251 ;  /* 0x000000fb7b05723e */ /* 0x000fe400000018ff */
[----:B------:R-:W-:Y:S02]  /*66b0*/  ISETP.LE.U32.AND P1, PT, R10, UR6, PT ;  /* 0x000000060a007c0c */ /* 0x000fe4000bf23070 */
[----:B------:R-:W-:Y:S01]  /*66c0*/  LOP3.LUT R10, R4, 0xff, RZ, 0xc0, !PT ;  /* 0x000000ff040a7812 */ /* 0x000fe200078ec0ff */
[----:B------:R1:W-:Y:S01]  /*66d0*/  STS [R177+0x10400], R5 ;  /* 0x01040005b1007388 */ /* 0x0003e20000000800 */
[----:B------:R-:W-:Y:S02]  /*66e0*/  ISETP.LE.U32.AND P0, PT, R34, UR6, PT ;  /* 0x0000000622007c0c */ /* 0x000fe4000bf03070 */
[----:B------:R-:W-:Y:S01]  /*66f0*/  ISETP.LE.U32.AND P5, PT, R10, UR6, PT ;  /* 0x000000060a007c0c */ /* 0x000fe2000bfa3070 */
[----:B------:R-:W-:Y:S01]  /*6700*/  @!P6 FADD.FTZ R218, -R218, -RZ ;  /* 0x800000ffdadae221 */ /* 0x000fe20000010100 */
[----:B------:R-:W-:Y:S01]  /*6710*/  SHF.R.U32.HI R10, RZ, 0x18, R4 ;  /* 0x00000018ff0a7819 */ /* 0x000fe20000011604 */
[----:B------:R-:W-:Y:S01]  /*6720*/  @!P4 FADD.FTZ R199, -R199, -RZ ;  /* 0x800000ffc7c7c221 */ /* 0x000fe20000010100 */
[----:B------:R-:W-:Y:S02]  /*6730*/  LOP3.LUT R4, R4, 0xffff, RZ, 0xc0, !PT ;  /* 0x0000ffff04047812 */ /* 0x000fe400078ec0ff */
[----:B------:R-:W-:Y:S01]  /*6740*/  F2FP.RELU.BF16.F32.PACK_AB R6, R252, R124 ;  /* 0x0000007cfc06723e */ /* 0x000fe200000018ff */
[----:B------:R-:W-:Y:S01]  /*6750*/  @!P1 FADD.FTZ R214, -R214, -RZ ;  /* 0x800000ffd6d69221 */ /* 0x000fe20000010100 */
[----:B------:R-:W-:Y:S02]  /*6760*/  ISETP.LE.U32.AND P1, PT, R22, UR6, PT ;  /* 0x0000000616007c0c */ /* 0x000fe4000bf23070 */
[----:B------:R-:W-:Y:S01]  /*6770*/  SHF.R.U32.HI R4, RZ, 0x8, R4 ;  /* 0x00000008ff047819 */ /* 0x000fe20000011604 */
[----:B------:R2:W-:Y:S01]  /*6780*/  STS [R177+0x10000], R6 ;  /* 0x01000006b1007388 */ /* 0x0005e20000000800 */
[----:B------:R-:W-:Y:S01]  /*6790*/  LOP3.LUT R8, R8, 0xffff, RZ, 0xc0, !PT ;  /* 0x0000ffff08087812 */ /* 0x000fe200078ec0ff */
[----:B------:R-:W-:Y:S01]  /*67a0*/  @!P0 FADD.FTZ R233, -R233, -RZ ;  /* 0x800000ffe9e98221 */ /* 0x000fe20000010100 */
[----:B------:R-:W-:Y:S01]  /*67b0*/  LOP3.LUT R4, R4, 0xffff, RZ, 0xc0, !PT ;  /* 0x0000ffff04047812 */ /* 0x000fe200078ec0ff */
[----:B------:R-:W-:Y:S01]  /*67c0*/  @!P5 FADD.FTZ R211, -R211, -RZ ;  /* 0x800000ffd3d3d221 */ /* 0x000fe20000010100 */
[----:B------:R-:W-:Y:S02]  /*67d0*/  ISETP.LE.U32.AND P0, PT, R32, UR6, PT ;  /* 0x0000000620007c0c */ /* 0x000fe4000bf03070 */
[----:B------:R-:W-:Y:S02]  /*67e0*/  ISETP.LE.U32.AND P6, PT, R4, UR6, PT ;  /* 0x0000000604007c0c */ /* 0x000fe4000bfc3070 */
[----:B------:R-:W-:Y:S01]  /*67f0*/  SHF.R.U32.HI R8, RZ, 0x8, R8 ;  /* 0x00000008ff087819 */ /* 0x000fe20000011608 */
[----:B------:R-:W-:Y:S01]  /*6800*/  @!P1 FADD.FTZ R246, -R246, -RZ ;  /* 0x800000fff6f69221 */ /* 0x000fe20000010100 */
[----:B-1----:R-:W-:Y:S02]  /*6810*/  F2FP.RELU.BF16.F32.PACK_AB R5, R117, R118 ;  /* 0x000000767505723e */ /* 0x002fe400000018ff */
[----:B------:R-:W-:Y:S02]  /*6820*/  ISETP.LE.U32.AND P1, PT, R20, UR6, PT ;  /* 0x0000000614007c0c */ /* 0x000fe4000bf23070 */
[----:B------:R-:W-:Y:S01]  /*6830*/  F2FP.RELU.BF16.F32.PACK_AB R4, R246, R119 ;  /* 0x00000077f604723e */ /* 0x000fe200000018ff */
[----:B------:R1:W-:Y:S01]  /*6840*/  STS [R184+0x10400], R5 ;  /* 0x01040005b8007388 */ /* 0x0003e20000000800 */
[----:B------:R-:W-:Y:S01]  /*6850*/  LOP3.LUT R8, R8, 0xffff, RZ, 0xc0, !PT ;  /* 0x0000ffff08087812 */ /* 0x000fe200078ec0ff */
[----:B------:R-:W-:Y:S01]  /*6860*/  @!P0 FADD.FTZ R125, -R125, -RZ ;  /* 0x800000ff7d7d8221 */ /* 0x000fe20000010100 */
[----:B------:R-:W-:Y:S01]  /*6870*/  FSETP.GE.FTZ.AND P0, PT, R123, RZ, PT ;  /* 0x000000ff7b00720b */ /* 0x000fe20003f16000 */
[----:B------:R-:W-:Y:S01]  /*6880*/  @!P6 FADD.FTZ R210, -R210, -RZ ;  /* 0x800000ffd2d2e221 */ /* 0x000fe20000010100 */
[----:B------:R-:W-:Y:S02]  /*6890*/  ISETP.LE.U32.AND P2, PT, R8, UR6, PT ;  /* 0x0000000608007c0c */ /* 0x000fe4000bf43070 */
[----:B------:R-:W-:Y:S02]  /*68a0*/  F2FP.RELU.BF16.F32.PACK_AB R8, R249, R250 ;  /* 0x000000faf908723e */ /* 0x000fe400000018ff */
[----:B--2---:R-:W-:Y:S01]  /*68b0*/  F2FP.RELU.BF16.F32.PACK_AB R6, R244, R116 ;  /* 0x00000074f406723e */ /* 0x004fe200000018ff */
[----:B----4-:R-:W-:Y:S01]  /*68c0*/  @!P1 FADD.FTZ R126, -R126, -RZ ;  /* 0x800000ff7e7e9221 */ /* 0x010fe20000010100 */
[----:B------:R-:W-:Y:S02]  /*68d0*/  FSETP.GE.FTZ.AND P1, PT, R251, RZ, PT ;  /* 0x000000fffb00720b */ /* 0x000fe40003f36000 */
[----:B------:R-:W-:Y:S01]  /*68e0*/  ISETP.LE.U32.AND P3, PT, R10, UR6, PT ;  /* 0x000000060a007c0c */ /* 0x000fe2000bf63070 */
[----:B------:R2:W-:Y:S04]  /*68f0*/  STS [R184+0x10000], R6 ;  /* 0x01000006b8007388 */ /* 0x0005e80000000800 */
[----:B------:R-:W-:Y:S01]  /*6900*/  @!P2 FADD.FTZ R230, -R230, -RZ ;  /* 0x800000ffe6e6a221 */ /* 0x000fe20000010100 */
[----:B------:R-:W-:Y:S01]  /*6910*/  ISETP.LE.U32.AND P2, PT, R7, UR6, PT ;  /* 0x0000000607007c0c */ /* 0x000fe2000bf43070 */
[----:B------:R3:W-:Y:S01]  /*6920*/  STS [R177+0x12000], R8 ;  /* 0x01200008b1007388 */ /* 0x0007e20000000800 */
[----:B------:R-:W-:Y:S02]  /*6930*/  F2FP.RELU.BF16.F32.PACK_AB R7, R247, R248 ;  /* 0x000000f8f707723e */ /* 0x000fe400000018ff */
[----:B-1----:R-:W-:Y:S03]  /*6940*/  F2FP.RELU.BF16.F32.PACK_AB R5, R238, R112 ;  /* 0x00000070ee05723e */ /* 0x002fe600000018ff */
[----:B------:R1:W-:Y:S01]  /*6950*/  STS [R177+0x12400], R7 ;  /* 0x01240007b1007388 */ /* 0x0003e20000000800 */
[----:B------:R-:W-:Y:S01]  /*6960*/  @!P3 FADD.FTZ R127, -R127, -RZ ;  /* 0x800000ff7f7fb221 */ /* 0x000fe20000010100 */
[----:B------:R-:W-:Y:S02]  /*6970*/  FSETP.GE.FTZ.AND P3, PT, R124, RZ, PT ;  /* 0x000000ff7c00720b */ /* 0x000fe40003f76000 */
[----:B------:R4:W-:Y:S02]  /*6980*/  STS [R184+0x12000], R4 ;  /* 0x01200004b8007388 */ /* 0x0009e40000000800 */
[----:B------:R-:W-:Y:S01]  /*6990*/  @!P2 FADD.FTZ R204, -R204, -RZ ;  /* 0x800000ffcccca221 */ /* 0x000fe20000010100 */
[----:B------:R-:W-:Y:S02]  /*69a0*/  FSETP.GE.FTZ.AND P2, PT, R252, RZ, PT ;  /* 0x000000fffc00720b */ /* 0x000fe40003f56000 */
[----:B--2---:R-:W-:Y:S02]  /*69b0*/  F2FP.RELU.BF16.F32.PACK_AB R6, R220, R242 ;  /* 0x000000f2dc06723e */ /* 0x004fe400000018ff */
[----:B---3--:R-:W-:Y:S05]  /*69c0*/  F2FP.RELU.BF16.F32.PACK_AB R8, R121, R245 ;  /* 0x000000f57908723e */ /* 0x008fea00000018ff */
[----:B------:R2:W-:Y:S01]  /*69d0*/  STS [R184+0x12400], R8 ;  /* 0x01240008b8007388 */ /* 0x0005e20000000800 */
[----:B-1----:R-:W-:Y:S03]  /*69e0*/  F2FP.RELU.BF16.F32.PACK_AB R7, R243, R120 ;  /* 0x00000078f307723e */ /* 0x002fe600000018ff */
[----:B------:R1:W-:Y:S01]  /*69f0*/  STS [R183+0x10400], R6 ;  /* 0x01040006b7007388 */ /* 0x0003e20000000800 */
[----:B----4-:R-:W-:Y:S03]  /*6a00*/  F2FP.RELU.BF16.F32.PACK_AB R4, R113, R122 ;  /* 0x0000007a7104723e */ /* 0x010fe600000018ff */
[----:B------:R3:W-:Y:S04]  /*6a10*/  STS [R183+0x10000], R7 ;  /* 0x01000007b7007388 */ /* 0x0007e80000000800 */
[----:B------:R4:W-:Y:S04]  /*6a20*/  STS [R190+0x10000], R5 ;  /* 0x01000005be007388 */ /* 0x0009e80000000800 */
[----:B------:R4:W-:Y:S01]  /*6a30*/  STS [R190+0x10400], R4 ;  /* 0x01040004be007388 */ /* 0x0009e20000000800 */
[----:B--2---:R-:W-:Y:S02]  /*6a40*/  F2FP.RELU.BF16.F32.PACK_AB R8, R241, R229 ;  /* 0x000000e5f108723e */ /* 0x004fe400000018ff */
[----:B-1----:R-:W-:Y:S03]  /*6a50*/  F2FP.RELU.BF16.F32.PACK_AB R6, R239, R114 ;  /* 0x00000072ef06723e */ /* 0x002fe600000018ff */
[----:B------:R1:W-:Y:S01]  /*6a60*/  STS [R183+0x12000], R8 ;  /* 0x01200008b7007388 */ /* 0x0003e20000000800 */
[----:B---3--:R-:W-:Y:S02]  /*6a70*/  F2FP.RELU.BF16.F32.PACK_AB R7, R234, R240 ;  /* 0x000000f0ea07723e */ /* 0x008fe400000018ff */
[----:B----4-:R-:W-:Y:S03]  /*6a80*/  F2FP.RELU.BF16.F32.PACK_AB R5, R115, R237 ;  /* 0x000000ed7305723e */ /* 0x010fe600000018ff */
[----:B------:R2:W-:Y:S01]  /*6a90*/  STS [R183+0x12400], R7 ;  /* 0x01240007b7007388 */ /* 0x0005e20000000800 */
[----:B------:R-:W-:Y:S03]  /*6aa0*/  F2FP.RELU.BF16.F32.PACK_AB R4, R236, R232 ;  /* 0x000000e8ec04723e */ /* 0x000fe600000018ff */
[----:B------:R3:W-:Y:S04]  /*6ab0*/  STS [R190+0x12000], R6 ;  /* 0x01200006be007388 */ /* 0x0007e80000000800 */
[----:B------:R4:W-:Y:S04]  /*6ac0*/  STS [R190+0x12400], R5 ;  /* 0x01240005be007388 */ /* 0x0009e80000000800 */
[----:B------:R4:W-:Y:S01]  /*6ad0*/  STS [R182+0x10000], R4 ;  /* 0x01000004b6007388 */ /* 0x0009e20000000800 */
[----:B-1----:R-:W-:Y:S05]  /*6ae0*/  F2FP.RELU.BF16.F32.PACK_AB R8, R233, R235 ;  /* 0x000000ebe908723e */ /* 0x002fea00000018ff */
[----:B------:R1:W-:Y:S01]  /*6af0*/  STS [R182+0x10400], R8 ;  /* 0x01040008b6007388 */ /* 0x0003e20000000800 */
[----:B--2---:R-:W-:Y:S02]  /*6b00*/  F2FP.RELU.BF16.F32.PACK_AB R7, R230, R231 ;  /* 0x000000e7e607723e */ /* 0x004fe400000018ff */
[----:B---3--:R-:W-:Y:S02]  /*6b10*/  F2FP.RELU.BF16.F32.PACK_AB R6, R225, R226 ;  /* 0x000000e2e106723e */ /* 0x008fe400000018ff */
[----:B----4-:R-:W-:Y:S02]  /*6b20*/  F2FP.RELU.BF16.F32.PACK_AB R5, R222, R110 ;  /* 0x0000006ede05723e */ /* 0x010fe400000018ff */
[----:B------:R-:W-:Y:S03]  /*6b30*/  F2FP.RELU.BF16.F32.PACK_AB R4, R111, R221 ;  /* 0x000000dd6f04723e */ /* 0x000fe600000018ff */
[----:B------:R2:W-:Y:S04]  /*6b40*/  STS [R187+0x10000], R5 ;  /* 0x01000005bb007388 */ /* 0x0005e80000000800 */
[----:B------:R3:W-:Y:S04]  /*6b50*/  STS [R187+0x10400], R4 ;  /* 0x01040004bb007388 */ /* 0x0007e80000000800 */
[----:B------:R4:W-:Y:S01]  /*6b60*/  STS [R182+0x12000], R7 ;  /* 0x01200007b6007388 */ /* 0x0009e20000000800 */
[----:B-1----:R-:W-:Y:S03]  /*6b70*/  F2FP.RELU.BF16.F32.PACK_AB R8, R227, R228 ;  /* 0x000000e4e308723e */ /* 0x002fe600000018ff */
[----:B------:R1:W-:Y:S04]  /*6b80*/  STS [R182+0x12400], R6 ;  /* 0x01240006b6007388 */ /* 0x0003e80000000800 */
[----:B------:R1:W-:Y:S01]  /*6b90*/  STS [R187+0x12000], R8 ;  /* 0x01200008bb007388 */ /* 0x0003e20000000800 */
[----:B--2---:R-:W-:Y:S02]  /*6ba0*/  F2FP.RELU.BF16.F32.PACK_AB R5, R214, R215 ;  /* 0x000000d7d605723e */ /* 0x004fe400000018ff */
[----:B---3--:R-:W-:Y:S02]  /*6bb0*/  F2FP.RELU.BF16.F32.PACK_AB R4, R216, R217 ;  /* 0x000000d9d804723e */ /* 0x008fe400000018ff */
[----:B----4-:R-:W-:Y:S02]  /*6bc0*/  F2FP.RELU.BF16.F32.PACK_AB R7, R223, R224 ;  /* 0x000000e0df07723e */ /* 0x010fe400000018ff */
[----:B-1----:R-:W-:Y:S03]  /*6bd0*/  F2FP.RELU.BF16.F32.PACK_AB R6, R218, R219 ;  /* 0x000000dbda06723e */ /* 0x002fe600000018ff */
[----:B------:R1:W-:Y:S01]  /*6be0*/  STS [R187+0x12400], R7 ;  /* 0x01240007bb007388 */ /* 0x0003e20000000800 */
[----:B------:R-:W-:Y:S03]  /*6bf0*/  F2FP.RELU.BF16.F32.PACK_AB R8, R210, R211 ;  /* 0x000000d3d208723e */ /* 0x000fe600000018ff */
[----:B------:R2:W-:Y:S04]  /*6c00*/  STS [R186+0x10000], R6 ;  /* 0x01000006ba007388 */ /* 0x0005e80000000800 */
[----:B------:R3:W-:Y:S04]  /*6c10*/  STS [R186+0x10400], R5 ;  /* 0x01040005ba007388 */ /* 0x0007e80000000800 */
[----:B------:R4:W-:Y:S01]  /*6c20*/  STS [R185+0x10000], R4 ;  /* 0x01000004b9007388 */ /* 0x0009e20000000800 */
[----:B-1----:R-:W-:Y:S02]  /*6c30*/  F2FP.RELU.BF16.F32.PACK_AB R7, R127, R199 ;  /* 0x000000c77f07723e */ /* 0x002fe400000018ff */
[----:B--2---:R-:W-:Y:S01]  /*6c40*/  F2FP.RELU.BF16.F32.PACK_AB R6, R204, R209 ;  /* 0x000000d1cc06723e */ /* 0x004fe200000018ff */
[----:B---3--:R-:W-:Y:S01]  /*6c50*/  IMAD.SHL.U32 R5, R171, 0x2, RZ ;  /* 0x00000002ab057824 */ /* 0x008fe200078e00ff */
[----:B----4-:R-:W-:Y:S05]  /*6c60*/  F2FP.RELU.BF16.F32.PACK_AB R4, R212, R213 ;  /* 0x000000d5d404723e */ /* 0x010fea00000018ff */
[----:B------:R1:W-:Y:S04]  /*6c70*/  STS [R185+0x10400], R4 ;  /* 0x01040004b9007388 */ /* 0x0003e80000000800 */
[----:B------:R-:W-:Y:S04]  /*6c80*/  STS [R186+0x12000], R8 ;  /* 0x01200008ba007388 */ /* 0x000fe80000000800 */
[----:B------:R-:W-:Y:S04]  /*6c90*/  STS [R186+0x12400], R7 ;  /* 0x01240007ba007388 */ /* 0x000fe80000000800 */
[----:B------:R-:W-:Y:S01]  /*6ca0*/  STS [R185+0x12000], R6 ;  /* 0x01200006b9007388 */ /* 0x000fe20000000800 */
[----:B-1----:R-:W-:Y:S05]  /*6cb0*/  F2FP.RELU.BF16.F32.PACK_AB R4, R125, R126 ;  /* 0x0000007e7d04723e */ /* 0x002fea00000018ff */
[----:B------:R1:W-:Y:S04]  /*6cc0*/  STS [R185+0x12400], R4 ;  /* 0x01240004b9007388 */ /* 0x0003e80000000800 */
[----:B------:R-:W2:Y:S08]  /*6cd0*/  LDSM.16.M88.4 R64, [R5+UR4+0x4000] ;  /* 0x004000040540783b */ /* 0x000eb00008000200 */
[----:B------:R2:W3:Y:S01]  /*6ce0*/  LDSM.16.M88.4 R60, [R5+UR4+0x5000] ;  /* 0x00500004053c783b */ /* 0x0004e20008000200 */
[----:B-1----:R-:W-:Y:S05]  /*6cf0*/  IMAD.U32 R4, RZ, RZ, UR4 ;  /* 0x00000004ff047e24 */ /* 0x002fea000f8e00ff */
[----:B------:R-:W-:Y:S05]  /*6d00*/  IADD3 R4, R5, 0x4000, R4 ;  /* 0x0000400005047810 */ /* 0x000fea0007ffe004 */
[----:B------:R-:W-:Y:S05]  /*6d10*/  IMAD.IADD R104, R4, 0x1, R167 ;  /* 0x0000000104687824 */ /* 0x000fea00078e02a7 */
        /* <DEDUP_REMOVED lines=22> */
[C---:B-----5:R-:W-:Y:S01]  /*6e80*/  FADD.FTZ R6, -R207.reuse, R6 ;  /* 0x00000006cf067221 */ /* 0x060fe20000010100 */
        /* <DEDUP_REMOVED lines=14> */
[C---:B------:R-:W-:Y:S01]  /*6f70*/  FADD.FTZ R11, -R205.reuse, R11 ;  /* 0x0000000bcd0b7221 */ /* 0x040fe20000010100 */
[----:B------:R-:W-:Y:S01]  /*6f80*/  FSETP.GE.FTZ.AND P3, PT, R250, RZ, PT ;  /* 0x000000fffa00720b */ /* 0x000fe20003f76000 */
[----:B------:R-:W-:Y:S01]  /*6f90*/  FADD.FTZ R14, -R205, R14 ;  /* 0x0000000ecd0e7221 */ /* 0x000fe20000010100 */
[-C--:B------:R-:W-:Y:S03]  /*6fa0*/  HMMA.16816.F32.BF16 R36, R100, R152.reuse, R36 ;  /* 0x000000986424723c */ /* 0x080fe60000041824 */
[-C--:B------:R-:W-:Y:S01]  /*6fb0*/  FSEL R11, R11, R205.reuse, P0 ;  /* 0x000000cd0b0b7208 */ /* 0x080fe20000000000 */
[----:B------:R-:W-:Y:S01]  /*6fc0*/  FADD.FTZ R5, -R208, R5 ;  /* 0x00000005d0057221 */ /* 0x000fe20000010100 */
[----:B------:R-:W-:Y:S01]  /*6fd0*/  FSETP.GE.FTZ.AND P0, PT, R121, RZ, PT ;  /* 0x000000ff7900720b */ /* 0x000fe20003f16000 */
[----:B------:R-:W-:Y:S01]  /*6fe0*/  FADD.FTZ R8, -R206, R8 ;  /* 0x00000008ce087221 */ /* 0x000fe20000010100 */
[-C--:B------:R-:W-:Y:S01]  /*6ff0*/  FSEL R14, R14, R205.reuse, P1 ;  /* 0x000000cd0e0e7208 */ /* 0x080fe20000800000 */
[----:B------:R-:W-:Y:S01]  /*7000*/  FADD.FTZ R15, -R205, R15 ;  /* 0x0000000fcd0f7221 */ /* 0x000fe20000010100 */
[----:B------:R-:W-:Y:S01]  /*7010*/  FSETP.GE.FTZ.AND P1, PT, R118, RZ, PT ;  /* 0x000000ff7600720b */ /* 0x000fe20003f36000 */
[C---:B------:R-:W-:Y:S04]  /*7020*/  HMMA.16816.F32.BF16 R40, R104.reuse, R152, R40 ;  /* 0x000000986828723c */ /* 0x040fe80000041828 */
[----:B------:R-:W-:Y:S01]  /*7030*/  FSEL R5, R5, R208, P2 ;  /* 0x000000d005057208 */ /* 0x000fe20001000000 */
[----:B------:R-:W-:Y:S01]  /*7040*/  FADD.FTZ R18, -R207, R18 ;  /* 0x00000012cf127221 */ /* 0x000fe20000010100 */
[----:B------:R-:W-:Y:S01]  /*7050*/  FSETP.GE.FTZ.AND P2, PT, R249, RZ, PT ;  /* 0x000000fff900720b */ /* 0x000fe20003f56000 */
[----:B------:R-:W-:Y:S01]  /*7060*/  FADD.FTZ R9, -R206, R9 ;  /* 0x00000009ce097221 */ /* 0x000fe20000010100 */
[-C--:B------:R-:W-:Y:S01]  /*7070*/  FSEL R8, R8, R206.reuse, P3 ;  /* 0x000000ce08087208 */ /* 0x080fe20001800000 */
[-C--:B------:R-:W-:Y:S03]  /*7080*/  HMMA.16816.F32.BF16 R44, R104, R154.reuse, R44 ;  /* 0x0000009a682c723c */ /* 0x080fe6000004182c */
[----:B------:R-:W-:Y:S01]  /*7090*/  FSEL R15, R15, R205, P0 ;  /* 0x000000cd0f0f7208 */ /* 0x000fe20000000000 */
[----:B------:R-:W-:Y:S01]  /*70a0*/  FADD.FTZ R12, -R206, R12 ;  /* 0x0000000cce0c7221 */ /* 0x000fe20000010100 */
[----:B------:R-:W-:Y:S01]  /*70b0*/  FSETP.GE.FTZ.AND P3, PT, R119, RZ, PT ;  /* 0x000000ff7700720b */ /* 0x000fe20003f76000 */
[----:B------:R-:W-:Y:S01]  /*70c0*/  FADD.FTZ R19, -R207, R19 ;  /* 0x00000013cf137221 */ /* 0x000fe20000010100 */
[----:B------:R-:W-:Y:S01]  /*70d0*/  FSETP.GE.FTZ.AND P0, PT, R117, RZ, PT ;  /* 0x000000ff7500720b */ /* 0x000fe20003f16000 */
[----:B------:R-:W-:Y:S01]  /*70e0*/  FADD.FTZ R22, -R207, R22 ;  /* 0x00000016cf167221 */ /* 0x000fe20000010100 */
[C---:B------:R-:W-:Y:S04]  /*70f0*/  HMMA.16816.F32.BF16 R48, R100.reuse, R154, R48 ;  /* 0x0000009a6430723c */ /* 0x040fe80000041830 */
[-C--:B------:R-:W-:Y:S01]  /*7100*/  FSEL R18, R18, R207.reuse, P1 ;  /* 0x000000cf12127208 */ /* 0x080fe20000800000 */
[----:B------:R-:W-:Y:S01]  /*7110*/  FADD.FTZ R13, -R206, R13 ;  /* 0x0000000dce0d7221 */ /* 0x000fe20000010100 */
[-C--:B------:R-:W-:Y:S01]  /*7120*/  FSEL R9, R9, R206.reuse, P2 ;  /* 0x000000ce09097208 */ /* 0x080fe20001000000 */
[----:B------:R-:W-:Y:S01]  /*7130*/  FADD.FTZ R16, -R208, R16 ;  /* 0x00000010d0107221 */ /* 0x000fe20000010100 */
[----:B------:R-:W-:Y:S01]  /*7140*/  FSETP.GE.FTZ.AND P1, PT, R242, RZ, PT ;  /* 0x000000fff200720b */ /* 0x000fe20003f36000 */
[-C--:B------:R-:W-:Y:S03]  /*7150*/  HMMA.16816.F32.BF16 R52, R100, R156.reuse, R52 ;  /* 0x0000009c6434723c */ /* 0x080fe60000041834 */
[----:B------:R-:W-:Y:S01]  /*7160*/  FSETP.GE.FTZ.AND P2, PT, R246, RZ, PT ;  /* 0x000000fff600720b */ /* 0x000fe20003f56000 */
[----:B------:R-:W-:Y:S01]  /*7170*/  FADD.FTZ R23, -R207, R23 ;  /* 0x00000017cf177221 */ /* 0x000fe20000010100 */
[-C--:B------:R-:W-:Y:S01]  /*7180*/  FSEL R12, R12, R206.reuse, P3 ;  /* 0x000000ce0c0c7208 */ /* 0x080fe20001800000 */
[----:B------:R-:W-:Y:S01]  /*7190*/  FADD.FTZ R26, -R205, R26 ;  /* 0x0000001acd1a7221 */ /* 0x000fe20000010100 */
[-C--:B------:R-:W-:Y:S01]  /*71a0*/  FSEL R19, R19, R207.reuse, P0 ;  /* 0x000000cf13137208 */ /* 0x080fe20000000000 */
[----:B------:R-:W-:Y:S01]  /*71b0*/  FADD.FTZ R17, -R208, R17 ;  /* 0x00000011d0117221 */ /* 0x000fe20000010100 */
[----:B------:R-:W-:Y:S01]  /*71c0*/  FSETP.GE.FTZ.AND P3, PT, R116, RZ, PT ;  /* 0x000000ff7400720b */ /* 0x000fe20003f76000 */
[C---:B------:R-:W-:Y:S04]  /*71d0*/  HMMA.16816.F32.BF16 R56, R104.reuse, R156, R56 ;  /* 0x0000009c6838723c */ /* 0x040fe80000041838 */
[----:B------:R-:W-:Y:S01]  /*71e0*/  FSETP.GE.FTZ.AND P0, PT, R220, RZ, PT ;  /* 0x000000ffdc00720b */ /* 0x000fe20003f16000 */
[----:B------:R-:W-:Y:S01]  /*71f0*/  FADD.FTZ R20, -R208, R20 ;  /* 0x00000014d0147221 */ /* 0x000fe20000010100 */
[-C--:B------:R-:W-:Y:S01]  /*7200*/  FSEL R22, R22, R207.reuse, P1 ;  /* 0x000000cf16167208 */ /* 0x080fe20000800000 */
[----:B------:R-:W-:Y:S01]  /*7210*/  FADD.FTZ R27, -R205, R27 ;  /* 0x0000001bcd1b7221 */ /* 0x000fe20000010100 */
[----:B------:R-:W-:Y:S01]  /*7220*/  FSEL R13, R13, R206, P2 ;  /* 0x000000ce0d0d7208 */ /* 0x000fe20001000000 */
[-C--:B------:R-:W-:Y:S03]  /*7230*/  HMMA.16816.F32.BF16 R60, R104, R158.reuse, R60 ;  /* 0x0000009e683c723c */ /* 0x080fe6000004183c */
[----:B------:R-:W-:Y:S01]  /*7240*/  FSETP.GE.FTZ.AND P1, PT, R240, RZ, PT ;  /* 0x000000fff000720b */ /* 0x000fe20003f36000 */
[----:B------:R-:W-:Y:S01]  /*7250*/  FADD.FTZ R30, -R205, R30 ;  /* 0x0000001ecd1e7221 */ /* 0x000fe20000010100 */
[----:B------:R-:W-:Y:S01]  /*7260*/  FSETP.GE.FTZ.AND P2, PT, R244, RZ, PT ;  /* 0x000000fff400720b */ /* 0x000fe20003f56000 */
[----:B------:R-:W-:Y:S01]  /*7270*/  FADD.FTZ R21, -R208, R21 ;  /* 0x00000015d0157221 */ /* 0x000fe20000010100 */
[-C--:B------:R-:W-:Y:S01]  /*7280*/  FSEL R16, R16, R208.reuse, P3 ;  /* 0x000000d010107208 */ /* 0x080fe20001800000 */
[----:B------:R-:W-:Y:S01]  /*7290*/  FADD.FTZ R24, -R206, R24 ;  /* 0x00000018ce187221 */ /* 0x000fe20000010100 */
[----:B------:R-:W-:Y:S01]  /*72a0*/  FSETP.GE.FTZ.AND P3, PT, R120, RZ, PT ;  /* 0x000000ff7800720b */ /* 0x000fe20003f76000 */
[----:B------:R-:W-:Y:S04]  /*72b0*/  HMMA.16816.F32.BF16 R64, R100, R158, R64 ;  /* 0x0000009e6440723c */ /* 0x000fe80000041840 */
[----:B------:R-:W-:Y:S01]  /*72c0*/  FSEL R23, R23, R207, P0 ;  /* 0x000000cf17177208 */ /* 0x000fe20000000000 */
[----:B------:R-:W-:Y:S01]  /*72d0*/  FADD.FTZ R31, -R205, R31 ;  /* 0x0000001fcd1f7221 */ /* 0x000fe20000010100 */
[----:B------:R-:W-:Y:S01]  /*72e0*/  FSETP.GE.FTZ.AND P0, PT, R234, RZ, PT ;  /* 0x000000ffea00720b */ /* 0x000fe20003f16000 */
[----:B------:R-:W-:Y:S01]  /*72f0*/  FADD.FTZ R34, -R207, R34 ;  /* 0x00000022cf227221 */ /* 0x000fe20000010100 */
[-C--:B------:R-:W-:Y:S02]  /*7300*/  FSEL R26, R26, R205.reuse, P1 ;  /* 0x000000cd1a1a7208 */ /* 0x080fe40000800000 */
[----:B------:R-:W-:Y:S01]  /*7310*/  FSETP.GE.FTZ.AND P1, PT, R237, RZ, PT ;  /* 0x000000ffed00720b */ /* 0x000fe20003f36000 */
[C---:B------:R-:W-:Y:S01]  /*7320*/  FADD.FTZ R25, -R206.reuse, R25 ;  /* 0x00000019ce197221 */ /* 0x040fe20000010100 */
[-C--:B------:R-:W-:Y:S01]  /*7330*/  FSEL R17, R17, R208.reuse, P2 ;  /* 0x000000d011117208 */ /* 0x080fe20001000000 */
[----:B------:R-:W-:Y:S01]  /*7340*/  FADD.FTZ R28, -R206, R28 ;  /* 0x0000001cce1c7221 */ /* 0x000fe20000010100 */
[----:B------:R-:W-:Y:S01]  /*7350*/  FSETP.GE.FTZ.AND P2, PT, R243, RZ, PT ;  /* 0x000000fff300720b */ /* 0x000fe20003f56000 */
[C---:B------:R-:W-:Y:S01]  /*7360*/  FADD.FTZ R35, -R207.reuse, R35 ;  /* 0x00000023cf237221 */ /* 0x040fe20000010100 */
[-C--:B------:R-:W-:Y:S01]  /*7370*/  FSEL R20, R20, R208.reuse, P3 ;  /* 0x000000d014147208 */ /* 0x080fe20001800000 */
        /* <DEDUP_REMOVED lines=13> */
[----:B------:R-:W-:Y:S01]  /*7450*/  FSETP.GE.FTZ.AND P2, PT, R241, RZ, PT ;  /* 0x000000fff100720b */ /* 0x000fe20003f56000 */
[C---:B------:R-:W-:Y:S01]  /*7460*/  FADD.FTZ R43, -R205.reuse, R43 ;  /* 0x0000002bcd2b7221 */ /* 0x040fe20000010100 */
[-C--:B------:R-:W-:Y:S01]  /*7470*/  FSEL R24, R24, R206.reuse, P3 ;  /* 0x000000ce18187208 */ /* 0x080fe20001800000 */
[----:B------:R-:W-:Y:S01]  /*7480*/  FADD.FTZ R46, -R205, R46 ;  /* 0x0000002ecd2e7221 */ /* 0x000fe20000010100 */
[----:B------:R-:W-:Y:S01]  /*7490*/  FSEL R31, R31, R205, P0 ;  /* 0x000000cd1f1f7208 */ /* 0x000fe20000000000 */
[----:B------:R-:W-:Y:S01]  /*74a0*/  FADD.FTZ R37, -R208, R37 ;  /* 0x00000025d0257221 */ /* 0x000fe20000010100 */
[----:B------:R-:W-:Y:S01]  /*74b0*/  FSETP.GE.FTZ.AND P3, PT, R114, RZ, PT ;  /* 0x000000ff7200720b */ /* 0x000fe20003f76000 */
[----:B------:R-:W-:Y:S01]  /*74c0*/  FADD.FTZ R40, -R206, R40 ;  /* 0x00000028ce287221 */ /* 0x000fe20000010100 */
[----:B------:R-:W-:Y:S01]  /*74d0*/  FSETP.GE.FTZ.AND P0, PT, R113, RZ, PT ;  /* 0x000000ff7100720b */ /* 0x000fe20003f16000 */
[----:B------:R-:W-:Y:S01]  /*74e0*/  FADD.FTZ R47, -R205, R47 ;  /* 0x0000002fcd2f7221 */ /* 0x000fe20000010100 */
[-C--:B------:R-:W-:Y:S01]  /*74f0*/  FSEL R34, R34, R207.reuse, P1 ;  /* 0x000000cf22227208 */ /* 0x080fe20000800000 */
[----:B------:R-:W-:Y:S01]  /*7500*/  FADD.FTZ R50, -R207, R50 ;  /* 0x00000032cf327221 */ /* 0x000fe20000010100 */
[-C--:B------:R-:W-:Y:S01]  /*7510*/  FSEL R25, R25, R206.reuse, P2 ;  /* 0x000000ce19197208 */ /* 0x080fe20001000000 */
[C---:B------:R-:W-:Y:S01]  /*7520*/  FADD.FTZ R41, -R206.reuse, R41 ;  /* 0x00000029ce297221 */ /* 0x040fe20000010100 */
[----:B------:R-:W-:Y:S01]  /*7530*/  FSETP.GE.FTZ.AND P1, PT, R235, RZ, PT ;  /* 0x000000ffeb00720b */ /* 0x000fe20003f36000 */
        /* <DEDUP_REMOVED lines=24> */
[C---:B------:R-:W-:Y:S01]  /*76c0*/  FADD.FTZ R56, -R206.reuse, R56 ;  /* 0x00000038ce387221 */ /* 0x040fe20000010100 */
        /* <DEDUP_REMOVED lines=31> */
[----:B------:R-:W-:Y:S01]  /*78c0*/  FADD.FTZ R66, -R207, R66 ;  /* 0x00000042cf427221 */ /* 0x000fe20000010100 */
[----:B------:R-:W-:Y:S01]  /*78d0*/  FSETP.GE.FTZ.AND P0, PT, R111, RZ, PT ;  /* 0x000000ff6f00720b */ /* 0x000fe20003f16000 */
[----:B------:R-:W-:Y:S01]  /*78e0*/  FMUL.FTZ R17, R244, R17 ;  /* 0x00000011f4117220 */ /* 0x000fe20000410000 */
[----:B------:R-:W-:Y:S01]  /*78f0*/  FSEL R50, R50, R207, P1 ;  /* 0x000000cf32327208 */ /* 0x000fe20000800000 */
[----:B------:R-:W-:Y:S01]  /*7900*/  FMUL.FTZ R19, R117, R19 ;  /* 0x0000001375137220 */ /* 0x000fe20000410000 */
[-C--:B------:R-:W-:Y:S01]  /*7910*/  FSEL R41, R41, R206.reuse, P2 ;  /* 0x000000ce29297208 */ /* 0x080fe20001000000 */
        /* <DEDUP_REMOVED lines=53> */
[-C--:B------:R-:W-:Y:S01]  /*7c70*/  FSEL R56, R56, R206.reuse, P3 ;  /* 0x000000ce38387208 */ /* 0x080fe20001800000 */
[----:B------:R-:W-:Y:S01]  /*7c80*/  FMUL.FTZ R51, R111, R51 ;  /* 0x000000336f337220 */ /* 0x000fe20000410000 */
[----:B------:R-:W-:Y:S01]  /*7c90*/  FSETP.GE.FTZ.AND P3, PT, R209, RZ, PT ;  /* 0x000000ffd100720b */ /* 0x000fe20003f76000 */
[----:B------:R-:W-:Y:S01]  /*7ca0*/  @P0 FADD.FTZ R205, -R205, R63 ;  /* 0x0000003fcdcd0221 */ /* 0x000fe20000010100 */
[----:B------:R-:W-:Y:S01]  /*7cb0*/  FSEL R57, R57, R206, P2 ;  /* 0x000000ce39397208 */ /* 0x000fe20001000000 */
[----:B------:R-:W-:Y:S01]  /*7cc0*/  FMUL.FTZ R52, R219, R52 ;  /* 0x00000034db347220 */ /* 0x000fe20000410000 */
[----:B------:R-:W-:Y:S01]  /*7cd0*/  FSETP.GE.FTZ.AND P2, PT, R204, RZ, PT ;  /* 0x000000ffcc00720b */ /* 0x000fe20003f56000 */
        /* <DEDUP_REMOVED lines=8> */
[----:B------:R-:W-:Y:S01]  /*7d60*/  @P1 FADD.FTZ R208, -R208, R65 ;  /* 0x00000041d0d01221 */ /* 0x000fe20000010100 */
[----:B------:R-:W-:Y:S01]  /*7d70*/  PLOP3.LUT P1, PT, PT, PT, UP2, 0x80, 0x0 ;  /* 0x000000000000781c */ /* 0x000fe20003f2f028 */
[----:B------:R-:W-:Y:S01]  /*7d80*/  FMUL.FTZ R57, R210, R57 ;  /* 0x00000039d2397220 */ /* 0x000fe20000410000 */
        /* <DEDUP_REMOVED lines=70> */
.L_x_645:
[----:B------:R-:W-:Y:S01]  /*81f0*/  STS [R177+0x8000], R5 ;  /* 0x00800005b1007388 */ /* 0x000fe20000000800 */
[----:B------:R-:W-:Y:S02]  /*8200*/  F2FP.BF16.F32.PACK_AB R64, R208, R64 ;  /* 0x00000040d040723e */ /* 0x000fe400000010ff */
[----:B------:R-:W-:Y:S01]  /*8210*/  F2FP.BF16.F32.PACK_AB R66, R207, R66 ;  /* 0x00000042cf42723e */ /* 0x000fe200000010ff */
        /* <DEDUP_REMOVED lines=37> */
[----:B-1----:R-:W-:Y:S04]  /*8470*/  LDSM.16.MT88.4 R16, [R166+0x10800] ;  /* 0x01080000a610783b */ /* 0x002fe80000004200 */
[----:B------:R-:W1:Y:S04]  /*8480*/  LDSM.16.MT88.4 R20, [R52+0x4400] ;  /* 0x004400003414783b */ /* 0x000e680000004200 */
        /* <DEDUP_REMOVED lines=68> */
.L_x_646:
[----:B------:R-:W-:Y:S01]  /*88d0*/  LDSM.16.M88.4 R16, [R165] ;  /* 0x00000000a510783b */ /* 0x000fe20000000200 */
[----:B------:R-:W-:Y:S01]  /*88e0*/  @P1 VIADD R54, R172, 0xffffff80 ;  /* 0xffffff80ac361836 */ /* 0x000fe20000000000 */
[----:B------:R-:W-:Y:S01]  /*88f0*/  @UP2 UIADD3 UR11, UP0, UR14, -0x200, URZ ;  /* 0xfffffe000e0b2890 */ /* 0x000fe2000ff1e03f */
[----:B------:R-:W-:Y:S01]  /*8900*/  IMAD.U32 R199, RZ, RZ, UR36 ;  /* 0x00000024ffc77e24 */ /* 0x000fe2000f8e00ff */
[----:B------:R-:W1:Y:S01]  /*8910*/  LDSM.16.MT88.4 R20, [R52+0x6000] ;  /* 0x006000003414783b */ /* 0x000e620000004200 */
[----:B------:R-:W-:Y:S01]  /*8920*/  @P1 IMAD.WIDE R54, R54, R191, UR14 ;  /* 0x0000000e36361e25 */ /* 0x000fe2000f8e02bf */
[----:B------:R-:W-:Y:S02]  /*8930*/  @UP2 UIADD3.X UR9, UR15, -0x1, URZ, UP0, !UPT ;  /* 0xffffffff0f092890 */ /* 0x000fe400087fe43f */
[----:B------:R-:W2:Y:S01]  /*8940*/  LDSM.16.M88.4 R12, [R165+0x2000] ;  /* 0x00200000a50c783b */ /* 0x000ea20000000200 */
[----:B------:R-:W-:Y:S01]  /*8950*/  LEA R199, P0, R199, R108, 0x2 ;  /* 0x0000006cc7c77211 */ /* 0x000fe200078010ff */
[----:B------:R-:W-:Y:S01]  /*8960*/  IMAD.U32 R204, RZ, RZ, UR36 ;  /* 0x00000024ffcc7e24 */ /* 0x000fe2000f8e00ff */
[----:B------:R-:W-:Y:S01]  /*8970*/  UISETP.GT.AND UP1, UPT, UR8, UR34, UPT ;  /* 0x000000220800728c */ /* 0x000fe2000bf24270 */
[----:B------:R-:W-:Y:S01]  /*8980*/  LDSM.16.M88.4 R24, [R164] ;  /* 0x00000000a418783b */ /* 0x000fe20000000200 */
[----:B------:R-:W-:Y:S01]  /*8990*/  @UP2 UMOV UR15, UR9 ;  /* 0x00000009000f2c82 */ /* 0x000fe20008000000 */
[----:B------:R-:W-:Y:S01]  /*89a0*/  ULOP3.LUT UR9, UR8, 0x1, URZ, 0xc0, !UPT ;  /* 0x0000000108097892 */ /* 0x000fe2000f8ec03f */
[----:B------:R-:W-:Y:S01]  /*89b0*/  LEA.HI.X.SX32 R204, R204, R109, 0x2, P0 ;  /* 0x0000006dcccc7211 */ /* 0x000fe200000f16ff */
[----:B------:R-:W3:Y:S01]  /*89c0*/  LDSM.16.MT88.4 R28, [R52+0x6400] ;  /* 0x00640000341c783b */ /* 0x000ee20000004200 */
[----:B------:R-:W-:Y:S01]  /*89d0*/  @UP2 UMOV UR14, UR11 ;  /* 0x0000000b000e2c82 */ /* 0x000fe20008000000 */
[----:B------:R-:W-:Y:S02]  /*89e0*/  UISETP.NE.U32.AND UP0, UPT, UR9, 0x1, UPT ;  /* 0x000000010900788c */ /* 0x000fe4000bf05070 */
[----:B------:R-:W4:Y:S01]  /*89f0*/  LDSM.16.M88.4 R32, [R160] ;  /* 0x00000000a020783b */ /* 0x000f220000000200 */
[----:B------:R-:W-:Y:S03]  /*8a00*/  UIADD3 UR8, UR8, -0x1, URZ ;  /* 0xffffffff08087890 */ /* 0x000fe6000fffe03f */
        /* <DEDUP_REMOVED lines=14> */
[C---:B----4-:R-:W-:Y:S06]  /*8af0*/  HMMA.16816.F32.BF16 R8, R32.reuse, R28, R8 ;  /* 0x0000001c2008723c */ /* 0x050fec0000041808 */
[-C--:B------:R-:W-:Y:S01]  /*8b00*/  HMMA.16816.F32.BF16 R12, R32, R30.reuse, R12 ;  /* 0x0000001e200c723c */ /* 0x080fe2000004180c */
[----:B------:R-:W2:Y:S05]  /*8b10*/  LDSM.16.MT88.4 R32, [R52+0x6c00] ;  /* 0x006c00003420783b */ /* 0x000eaa0000004200 */
        /* <DEDUP_REMOVED lines=9> */
[----:B------:R-:W1:Y:S01]  /*8bb0*/  LDSM.16.MT88.4 R40, [R52+0x7400] ;  /* 0x007400003428783b */ /* 0x000e620000004200 */
[-C--:B--2---:R-:W-:Y:S06]  /*8bc0*/  HMMA.16816.F32.BF16 R4, R20, R32.reuse, R4 ;  /* 0x000000201404723c */ /* 0x084fec0000041804 */
[C---:B------:R-:W-:Y:S06]  /*8bd0*/  HMMA.16816.F32.BF16 R8, R48.reuse, R32, R8 ;  /* 0x000000203008723c */ /* 0x040fec0000041808 */
[-C--:B------:R-:W-:Y:S01]  /*8be0*/  HMMA.16816.F32.BF16 R12, R48, R34.reuse, R12 ;  /* 0x00000022300c723c */ /* 0x080fe2000004180c */
[----:B------:R-:W2:Y:S05]  /*8bf0*/  LDSM.16.M88.4 R48, [R0] ;  /* 0x000000000030783b */ /* 0x000eaa0000000200 */
        /* <DEDUP_REMOVED lines=10> */
[-C--:B-1----:R-:W-:Y:S06]  /*8ca0*/  HMMA.16816.F32.BF16 R4, R36, R40.reuse, R4 ;  /* 0x000000282404723c */ /* 0x082fec0000041804 */
[C---:B--2---:R-:W-:Y:S06]  /*8cb0*/  HMMA.16816.F32.BF16 R8, R48.reuse, R40, R8 ;  /* 0x000000283008723c */ /* 0x044fec0000041808 */
[-C--:B------:R-:W-:Y:S01]  /*8cc0*/  HMMA.16816.F32.BF16 R12, R48, R42.reuse, R12 ;  /* 0x0000002a300c723c */ /* 0x080fe2000004180c */
[----:B------:R-:W1:Y:S01]  /*8cd0*/  LDSM.16.M88.4 R48, [R3+0x6000] ;  /* 0x006000000330783b */ /* 0x000e620000000200 */
[----:B------:R-:W-:Y:S03]  /*8ce0*/  IMAD.U32 R41, RZ, RZ, UR46 ;  /* 0x0000002eff297e24 */ /* 0x000fe6000f8e00ff */
[----:B------:R-:W-:Y:S01]  /*8cf0*/  IMAD.U32 R40, RZ, RZ, UR46 ;  /* 0x0000002eff287e24 */ /* 0x000fe2000f8e00ff */
[----:B------:R-:W-:Y:S06]  /*8d00*/  HMMA.16816.F32.BF16 R16, R36, R42, R16 ;  /* 0x0000002a2410723c */ /* 0x000fec0000041810 */
[-C--:B------:R-:W-:Y:S01]  /*8d10*/  HMMA.16816.F32.BF16 R4, R20, R32.reuse, R4 ;  /* 0x000000201404723c */ /* 0x080fe20000041804 */
[----:B------:R-:W-:Y:S01]  /*8d20*/  IMAD.U32 R39, RZ, RZ, UR45 ;  /* 0x0000002dff277e24 */ /* 0x000fe2000f8e00ff */
[----:B------:R-:W-:Y:S03]  /*8d30*/  MOV R37, UR44 ;  /* 0x0000002c00257c02 */ /* 0x000fe60008000f00 */
[----:B------:R-:W-:Y:S01]  /*8d40*/  IMAD.U32 R38, RZ, RZ, UR45 ;  /* 0x0000002dff267e24 */ /* 0x000fe2000f8e00ff */
[C---:B---3--:R-:W-:Y:S01]  /*8d50*/  HMMA.16816.F32.BF16 R8, R44.reuse, R32, R8 ;  /* 0x000000202c08723c */ /* 0x048fe20000041808 */
[----:B------:R-:W-:Y:S04]  /*8d60*/  IMAD.U32 R36, RZ, RZ, UR44 ;  /* 0x0000002cff247e24 */ /* 0x000fe8000f8e00ff */
[----:B------:R-:W-:Y:S01]  /*8d70*/  IMAD.U32 R43, RZ, RZ, UR47 ;  /* 0x0000002fff2b7e24 */ /* 0x000fe2000f8e00ff */
[-C--:B------:R-:W-:Y:S01]  /*8d80*/  HMMA.16816.F32.BF16 R12, R44, R34.reuse, R12 ;  /* 0x000000222c0c723c */ /* 0x080fe2000004180c */
[----:B------:R-:W-:Y:S04]  /*8d90*/  IMAD.U32 R42, RZ, RZ, UR47 ;  /* 0x0000002fff2a7e24 */ /* 0x000fe8000f8e00ff */
[----:B------:R-:W-:Y:S01]  /*8da0*/  IMAD.U32 R33, RZ, RZ, UR42 ;  /* 0x0000002aff217e24 */ /* 0x000fe2000f8e00ff */
[----:B------:R-:W-:Y:S01]  /*8db0*/  HMMA.16816.F32.BF16 R16, R20, R34, R16 ;  /* 0x000000221410723c */ /* 0x000fe20000041810 */
[----:B------:R-:W-:Y:S04]  /*8dc0*/  IMAD.U32 R47, RZ, RZ, UR49 ;  /* 0x00000031ff2f7e24 */ /* 0x000fe8000f8e00ff */
[----:B------:R-:W-:Y:S01]  /*8dd0*/  IMAD.U32 R45, RZ, RZ, UR48 ;  /* 0x00000030ff2d7e24 */ /* 0x000fe2000f8e00ff */
[-C--:B----4-:R-:W-:Y:S01]  /*8de0*/  HMMA.16816.F32.BF16 R4, R24, R28.reuse, R4 ;  /* 0x0000001c1804723c */ /* 0x090fe20000041804 */
[----:B------:R-:W-:Y:S01]  /*8df0*/  IMAD.U32 R23, RZ, RZ, UR37 ;  /* 0x00000025ff177e24 */ /* 0x000fe2000f8e00ff */
[----:B------:R-:W-:Y:S03]  /*8e00*/  MOV R21, UR35 ;  /* 0x0000002300157c02 */ /* 0x000fe60008000f00 */
[----:B------:R-:W-:Y:S01]  /*8e10*/  IMAD.U32 R22, RZ, RZ, UR37 ;  /* 0x00000025ff167e24 */ /* 0x000fe2000f8e00ff */
[C---:B-1----:R-:W-:Y:S01]  /*8e20*/  HMMA.16816.F32.BF16 R8, R48.reuse, R28, R8 ;  /* 0x0000001c3008723c */ /* 0x042fe20000041808 */
[----:B------:R-:W-:Y:S01]  /*8e30*/  MOV R20, UR35 ;  /* 0x0000002300147c02 */ /* 0x000fe20008000f00 */
[----:B------:R-:W-:Y:S03]  /*8e40*/  IMAD.U32 R35, RZ, RZ, UR43 ;  /* 0x0000002bff237e24 */ /* 0x000fe6000f8e00ff */
[----:B------:R-:W-:Y:S01]  /*8e50*/  IMAD.U32 R34, RZ, RZ, UR43 ;  /* 0x0000002bff227e24 */ /* 0x000fe2000f8e00ff */
[-C--:B------:R-:W-:Y:S01]  /*8e60*/  HMMA.16816.F32.BF16 R12, R48, R30.reuse, R12 ;  /* 0x0000001e300c723c */ /* 0x080fe2000004180c */
[----:B------:R-:W-:Y:S01]  /*8e70*/  IMAD.U32 R46, RZ, RZ, UR49 ;  /* 0x00000031ff2e7e24 */ /* 0x000fe2000f8e00ff */
[----:B------:R-:W-:Y:S03]  /*8e80*/  MOV R29, UR40 ;  /* 0x00000028001d7c02 */ /* 0x000fe60008000f00 */
[----:B------:R-:W-:Y:S01]  /*8e90*/  IMAD.U32 R44, RZ, RZ, UR48 ;  /* 0x00000030ff2c7e24 */ /* 0x000fe2000f8e00ff */
[----:B------:R-:W-:Y:S01]  /*8ea0*/  HMMA.16816.F32.BF16 R16, R24, R30, R16 ;  /* 0x0000001e1810723c */ /* 0x000fe20000041810 */
[----:B------:R-:W-:Y:S04]  /*8eb0*/  IMAD.U32 R49, RZ, RZ, UR50 ;  /* 0x00000032ff317e24 */ /* 0x000fe8000f8e00ff */
[----:B------:R-:W-:Y:S02]  /*8ec0*/  IMAD.MOV.U32 R50, RZ, RZ, R199 ;  /* 0x000000ffff327224 */ /* 0x000fe400078e00c7 */
[----:B------:R-:W-:Y:S04]  /*8ed0*/  IMAD.MOV.U32 R51, RZ, RZ, R204 ;  /* 0x000000ffff337224 */ /* 0x000fe800078e00cc */
[----:B------:R-:W-:Y:S01]  /*8ee0*/  IMAD.U32 R48, RZ, RZ, UR50 ;  /* 0x00000032ff307e24 */ /* 0x000fe2000f8e00ff */
[-C--:B------:R-:W-:Y:S01]  /*8ef0*/  LEA R54, P0, R49, R50.reuse, 0x2 ;  /* 0x0000003231367211 */ /* 0x080fe200078010ff */
[----:B------:R-:W-:Y:S01]  /*8f00*/  REDG.E.ADD.F32.FTZ.RN.STRONG.GPU desc[UR12][R50.64], R4 ;  /* 0x00000004320079a6 */ /* 0x000fe2000c10f38c */
[-C--:B------:R-:W-:Y:S01]  /*8f10*/  LEA R56, P6, R47, R50.reuse, 0x2 ;  /* 0x000000322f387211 */ /* 0x080fe200078c10ff */
[----:B------:R-:W-:Y:S01]  /*8f20*/  IMAD.U32 R31, RZ, RZ, UR41 ;  /* 0x00000029ff1f7e24 */ /* 0x000fe2000f8e00ff */
[-C--:B------:R-:W-:Y:S01]  /*8f30*/  LEA.HI.X.SX32 R55, R48, R51.reuse, 0x2, P0 ;  /* 0x0000003330377211 */ /* 0x080fe200000f16ff */
[----:B------:R-:W-:Y:S01]  /*8f40*/  IMAD.U32 R32, RZ, RZ, UR42 ;  /* 0x0000002aff207e24 */ /* 0x000fe2000f8e00ff */
[-C--:B------:R-:W-:Y:S01]  /*8f50*/  LEA R58, P5, R45, R50.reuse, 0x2 ;  /* 0x000000322d3a7211 */ /* 0x080fe200078a10ff */
[----:B------:R-:W-:Y:S01]  /*8f60*/  IMAD.U32 R30, RZ, RZ, UR41 ;  /* 0x00000029ff1e7e24 */ /* 0x000fe2000f8e00ff */
[-C--:B------:R-:W-:Y:S01]  /*8f70*/  LEA.HI.X.SX32 R57, R46, R51.reuse, 0x2, P6 ;  /* 0x000000332e397211 */ /* 0x080fe200030f16ff */
[----:B------:R-:W-:Y:S01]  /*8f80*/  REDG.E.ADD.F32.FTZ.RN.STRONG.GPU desc[UR12][R54.64], R5 ;  /* 0x00000005360079a6 */ /* 0x000fe2000c10f38c */
        /* <DEDUP_REMOVED lines=38> */
[----:B------:R-:W-:Y:S02]  /*91f0*/  LEA R34, P0, R21, R50, 0x2 ;  /* 0x0000003215227211 */ /* 0x000fe400078010ff */
        /* <DEDUP_REMOVED lines=9> */
[----:B------:R-:W-:Y:S04]  /*9290*/  LDSM.16.MT88.4 R4, [R166+0x8000] ;  /* 0x00800000a604783b */ /* 0x000fe80000004200 */
        /* <DEDUP_REMOVED lines=49> */
[-C--:B------:R-:W-:Y:S06]  /*95b0*/  HMMA.16816.F32.BF16 R92, R12, R10.reuse, R92 ;  /* 0x0000000a0c5c723c */ /* 0x080fec000004185c */
[----:B------:R-:W-:Y:S06]  /*95c0*/  HMMA.16816.F32.BF16 R96, R4, R10, R96 ;  /* 0x0000000a0460723c */ /* 0x000fec0000041860 */
[-C--:B--2---:R-:W-:Y:S05]  /*95d0*/  HMMA.16816.F32.BF16 R84, R16, R20.reuse, R84 ;  /* 0x000000141054723c */ /* 0x084fea0000041854 */
[C---:B------:R-:W-:Y:S01]  /*95e0*/  VIADD R4, R161.reuse, 0xffffe000 ;  /* 0xffffe000a1047836 */ /* 0x040fe20000000000 */
[C---:B------:R-:W-:Y:S05]  /*95f0*/  HMMA.16816.F32.BF16 R88, R24.reuse, R20, R88 ;  /* 0x000000141858723c */ /* 0x040fea0000041858 */
[----:B------:R-:W-:Y:S01]  /*9600*/  @P1 VIADD R4, R161, 0x2000 ;  /* 0x00002000a1041836 */ /* 0x000fe20000000000 */
[-C--:B------:R-:W-:Y:S05]  /*9610*/  HMMA.16816.F32.BF16 R92, R24, R22.reuse, R92 ;  /* 0x00000016185c723c */ /* 0x080fea000004185c */
[----:B------:R-:W-:Y:S01]  /*9620*/  IMAD.MOV.U32 R161, RZ, RZ, R4 ;  /* 0x000000ffffa17224 */ /* 0x000fe200078e0004 */
[----:B------:R-:W-:Y:S01]  /*9630*/  HMMA.16816.F32.BF16 R96, R16, R22, R96 ;  /* 0x000000161060723c */ /* 0x000fe20000041860 */
[----:B------:R-:W-:Y:S11]  /*9640*/  @!UPT UIADD3 URZ, URZ, URZ, URZ ;  /* 0x0000003f3f3ff290 */ /* 0x000ff6000fffe03f */
[----:B------:R-:W-:Y:S01]  /*9650*/  @!UPT UIADD3 URZ, URZ, URZ, URZ ;  /* 0x0000003f3f3ff290 */ /* 0x000fe2000fffe03f */
[----:B------:R-:W-:Y:S11]  /*9660*/  @P0 BRA `(.L_x_647) ;  /* 0xffffffa0000c0947 */ /* 0x000ff6000383ffff */
[----:B------:R-:W-:Y:S01]  /*9670*/  @!UPT UIADD3 URZ, URZ, URZ, URZ ;  /* 0x0000003f3f3ff290 */ /* 0x000fe2000fffe03f */
[----:B------:R-:W-:Y:S01]  /*9680*/  BAR.SYNC.DEFER_BLOCKING 0x0 ;  /* 0x0000000000007b1d */ /* 0x000fe20000010000 */
[----:B------:R-:W-:Y:S02]  /*9690*/  UISETP.NE.AND UP0, UPT, UR54, -0x1, UPT ;  /* 0xffffffff3600788c */ /* 0x000fe4000bf05270 */
[----:B------:R-:W-:-:S03]  /*96a0*/  USHF.L.U32 UR17, UR16, 0x7, URZ ;  /* 0x0000000710117899 */ /* 0x000fc6000800063f */
        /* <DEDUP_REMOVED lines=89> */
.L_x_648:
        /* <DEDUP_REMOVED lines=21> */
.L_x_649:
        /* <DEDUP_REMOVED lines=39> */
.L_x_651:
[----:B------:R-:W-:Y:S05]  /*a000*/  BSYNC B0 ;  /* 0x0000000000007941 */ /* 0x000fea0003800000 */
.L_x_650:
        /* <DEDUP_REMOVED lines=14> */
.L_x_653:
[----:B------:R-:W-:Y:S05]  /*a0f0*/  BSYNC B0 ;  /* 0x0000000000007941 */ /* 0x000fea0003800000 */
.L_x_652:
        /* <DEDUP_REMOVED lines=27> */
.L_x_655:
[----:B------:R-:W-:Y:S05]  /*a2b0*/  BSYNC B0 ;  /* 0x0000000000007941 */ /* 0x000fea0003800000 */
.L_x_654:
        /* <DEDUP_REMOVED lines=13> */
.L_x_642:
[----:B------:R-:W-:Y:S05]  /*a390*/  BSYNC B1 ;  /* 0x0000000000017941 */ /* 0x000fea0003800000 */
.L_x_628:
[----:B------:R-:W-:Y:S01]  /*a3a0*/  R2UR UR6, R176 ;  /* 0x00000000b00672ca */ /* 0x000fe200000e0000 */
[----:B------:R-:W-:Y:S02]  /*a3b0*/  ULDC UR5, c[0x0][0xc] ;  /* 0x0000030000057ab9 */ /* 0x000fe40000000800 */
[----:B------:R-:W-:-:S10]  /*a3c0*/  UIADD3 UR16, UR5, UR16, URZ ;  /* 0x0000001005107290 */ /* 0x000fd4000fffe03f */
[----:B------:R-:W-:-:S06]  /*a3d0*/  UISETP.GE.AND UP0, UPT, UR16, UR6, UPT ;  /* 0x000000061000728c */ /* 0x000fcc000bf06270 */
[----:B------:R-:W-:-:S13]  /*a3e0*/  PLOP3.LUT P0, PT, PT, PT, UP0, 0x80, 0x0 ;  /* 0x000000000000781c */ /* 0x000fda0003f0f008 */
[----:B------:R-:W-:Y:S05]  /*a3f0*/  @P0 BRA `(.L_x_656) ;  /* 0x0000000000040947 */ /* 0x000fea0003800000 */
[----:B------:R-:W-:Y:S05]  /*a400*/  BRA `(.L_x_657) ;  /* 0xffffff6400e07947 */ /* 0x000fea000383ffff */
.L_x_656:
[----:B------:R-:W-:Y:S05]  /*a410*/  EXIT ;  /* 0x000000000000794d */ /* 0x000fea0003800000 */
.L_x_658:
        /* <DEDUP_REMOVED lines=14> */
.L_x_1346:


//--------------------- .text._ZN5flash44flash_bwd_dq_dk_dv_loop_seqk_parallel_kernelI23Flash_bwd_kernel_traitsILi32ELi128ELi128ELi8ELi4ELi4ELi4ELb1ELb0EN7cutlass10bfloat16_tE19Flash_kernel_traitsILi32ELi128ELi128ELi8ES3_EELb0ELb0ELb1ELb0ELb0ELb1ELb1EEEvNS_16Flash_bwd_paramsE --------------------------
	.section	.text._ZN5flash44flash_bwd_dq_dk_dv_loop_seqk_parallel_kernelI23Flash_bwd_kernel_traitsILi32ELi128ELi128ELi8ELi4ELi4ELi4ELb1ELb0EN7cutlass10bfloat16_tE19Flash_kernel_traitsILi32ELi128ELi128ELi8ES3_EELb0ELb0ELb1ELb0ELb0ELb1ELb1EEEvNS_16Flash_bwd_paramsE,"ax",@progbits
	.align	128
        .global         _ZN5flash44flash_bwd_dq_dk_dv_loop_seqk_parallel_kernelI23Flash_bwd_kernel_traitsILi32ELi128ELi128ELi8ELi4ELi4ELi4ELb1ELb0EN7cutlass10bfloat16_tE19Flash_kernel_traitsILi32ELi128ELi128ELi8ES3_EELb0ELb0ELb1ELb0ELb0ELb1ELb1EEEvNS_16Flash_bwd_paramsE
        .type           _ZN5flash44flash_bwd_dq_dk_dv_loop_seqk_parallel_kernelI23Flash_bwd_kernel_traitsILi32ELi128ELi128ELi8ELi4ELi4ELi4ELb1ELb0EN7cutlass10bfloat16_tE19Flash_kernel_traitsILi32ELi128ELi128ELi8ES3_EELb0ELb0ELb1ELb0ELb0ELb1ELb1EEEvNS_16Flash_bwd_paramsE,@function
        .size           _ZN5flash44flash_bwd_dq_dk_dv_loop_seqk_parallel_kernelI23Flash_bwd_kernel_traitsILi32ELi128ELi128ELi8ELi4ELi4ELi4ELb1ELb0EN7cutlass10bfloat16_tE19Flash_kernel_traitsILi32ELi128ELi128ELi8ES3_EELb0ELb0ELb1ELb0ELb0ELb1ELb1EEEvNS_16Flash_bwd_paramsE,(.L_x_1347 - _ZN5flash44flash_bwd_dq_dk_dv_loop_seqk_parallel_kernelI23Flash_bwd_kernel_traitsILi32ELi128ELi128ELi8ELi4ELi4ELi4ELb1ELb0EN7cutlass10bfloat16_tE19Flash_kernel_traitsILi32ELi128ELi128ELi8ES3_EELb0ELb0ELb1ELb0ELb0ELb1ELb1EEEvNS_16Flash_bwd_paramsE)
        .other          _ZN5flash44flash_bwd_dq_dk_dv_loop_seqk_parallel_kernelI23Flash_bwd_kernel_traitsILi32ELi128ELi128ELi8ELi4ELi4ELi4ELb1ELb0EN7cutlass10bfloat16_tE19Flash_kernel_traitsILi32ELi128ELi128ELi8ES3_EELb0ELb0ELb1ELb0ELb0ELb1ELb1EEEvNS_16Flash_bwd_paramsE,@"STO_CUDA_ENTRY STV_DEFAULT"
_ZN5flash44flash_bwd_dq_dk_dv_loop_seqk_parallel_kernelI23Flash_bwd_kernel_traitsILi32ELi128ELi128ELi8ELi4ELi4ELi4ELb1ELb0EN7cutlass10bfloat16_tE19Flash_kernel_traitsILi32ELi128ELi128ELi8ES3_EELb0ELb0ELb1ELb0ELb0ELb1ELb1EEEvNS_16Flash_bwd_paramsE:
.text._ZN5flash44flash_bwd_dq_dk_dv_loop_seqk_parallel_kernelI23Flash_bwd_kernel_traitsILi32ELi128ELi128ELi8ELi4ELi4ELi4ELb1ELb0EN7cutlass10bfloat16_tE19Flash_kernel_traitsILi32ELi128ELi128ELi8ES3_EELb0ELb0ELb1ELb0ELb0ELb1ELb1EEEvNS_16Flash_bwd_paramsE:
        /* <DEDUP_REMOVED lines=14> */
[----:B------:R-:W3:Y:S01]  /*00e0*/  S2UR UR47, SR_CTAID.Y ;  /* 0x00000000002f79c3 */ /* 0x000ee20000002600 */
        /* <DEDUP_REMOVED lines=8> */
[----:B------:R-:W4:Y:S01]  /*0170*/  S2UR UR4, SR_CgaCtaId ;  /* 0x00000000000479c3 */ /* 0x000f220000008800 */
[----:B---3--:R-:W-:Y:S01]  /*0180*/  USHF.L.U32 UR6, UR47, 0x7, URZ ;  /* 0x000000072f067899 */ /* 0x008fe2000800063f */
[----:B--2---:R-:W-:-:S04]  /*0190*/  SHF.R.S32.HI R11, RZ, 0x1f, R21 ;  /* 0x0000001fff0b7819 */ /* 0x004fc80000011415 */
[CC--:B------:R-:W-:Y:S02]  /*01a0*/  LEA.HI R3, R11.reuse, R21.reuse, RZ, 0x2 ;  /* 0x000000150b037211 */ /* 0x0c0fe400078f10ff */
[----:B------:R-:W-:Y:S02]  /*01b0*/  LEA.HI R10, R11, R21, RZ, 0x5 ;  /* 0x000000150b0a7211 */ /* 0x000fe400078f28ff */
[--C-:B------:R-:W-:Y:S01]  /*01c0*/  SHF.R.S32.HI R4, RZ, 0x2, R3.reuse ;  /* 0x00000002ff047819 */ /* 0x100fe20000011403 */
[----:B----4-:R-:W-:Y:S01]  /*01d0*/  ULEA UR4, UR4, UR5, 0x18 ;  /* 0x0000000504047291 */ /* 0x010fe2000f8ec03f */
[----:B-1----:R-:W-:Y:S01]  /*01e0*/  SHF.R.S32.HI R0, RZ, 0x1f, R3 ;  /* 0x0000001fff007819 */ /* 0x002fe20000011403 */
[----:B------:R-:W-:Y:S01]  /*01f0*/  USHF.R.S32.HI UR5, URZ, 0x1f, UR56 ;  /* 0x0000001f3f057899 */ /* 0x000fe20008011438 */
[-C--:B------:R-:W-:Y:S02]  /*0200*/  LEA.HI R2, R3, R4.reuse, RZ, 0x1 ;  /* 0x0000000403027211 */ /* 0x080fe400078f08ff */
[----:B------:R-:W-:Y:S01]  /*0210*/  LEA.HI R0, R0, R4, RZ, 0x3 ;  /* 0x0000000400007211 */ /* 0x000fe200078f18ff */
[----:B------:R-:W-:Y:S01]  /*0220*/  IMAD.U32 R155, RZ, RZ, UR4 ;  /* 0x00000004ff9b7e24 */ /* 0x000fe2000f8e00ff */
[----:B------:R-:W-:-:S02]  /*0230*/  LOP3.LUT R2, R2, 0x7fffffe, RZ, 0xc0, !PT ;  /* 0x07fffffe02027812 */ /* 0x000fc400078ec0ff */
[----:B------:R-:W-:Y:S02]  /*0240*/  LOP3.LUT R0, R0, 0xfffffff8, RZ, 0xc0, !PT ;  /* 0xfffffff800007812 */ /* 0x000fe400078ec0ff */
[----:B------:R-:W-:Y:S01]  /*0250*/  LOP3.LUT R5, R10, 0xffffffe0, RZ, 0xc0, !PT ;  /* 0xffffffe00a057812 */ /* 0x000fe200078ec0ff */
[C---:B------:R-:W-:Y:S01]  /*0260*/  IMAD.IADD R9, R4.reuse, 0x1, -R2 ;  /* 0x0000000104097824 */ /* 0x040fe200078e0a02 */
[CC--:B------:R-:W-:Y:S01]  /*0270*/  LEA.HI R22, R11.reuse, R21.reuse, RZ, 0x3 ;  /* 0x000000150b167211 */ /* 0x0c0fe200078f18ff */
[----:B------:R-:W-:Y:S01]  /*0280*/  IMAD.IADD R7, R4, 0x1, -R0 ;  /* 0x0000000104077824 */ /* 0x000fe200078e0a00 */
[----:B------:R-:W-:Y:S01]  /*0290*/  LEA.HI R6, R11, R21, RZ, 0x4 ;  /* 0x000000150b067211 */ /* 0x000fe200078f20ff */
[----:B------:R-:W-:Y:S01]  /*02a0*/  IMAD.IADD R0, R21, 0x1, -R5 ;  /* 0x0000000115007824 */ /* 0x000fe200078e0a05 */
[----:B------:R-:W-:Y:S02]  /*02b0*/  SHF.R.S32.HI R2, RZ, 0x3, R22 ;  /* 0x00000003ff027819 */ /* 0x000fe40000011416 */
[----:B------:R-:W-:-:S02]  /*02c0*/  LOP3.LUT R3, R3, 0xfffffffc, RZ, 0xc0, !PT ;  /* 0xfffffffc03037812 */ /* 0x000fc400078ec0ff */
[----:B------:R-:W-:Y:S01]  /*02d0*/  SHF.R.S32.HI R8, RZ, 0x4, R6 ;  /* 0x00000004ff087819 */ /* 0x000fe20000011406 */
[----:B------:R-:W-:Y:S01]  /*02e0*/  IMAD.SHL.U32 R2, R2, 0x40, RZ ;  /* 0x0000004002027824 */ /* 0x000fe200078e00ff */
[----:B------:R-:W-:Y:S01]  /*02f0*/  SHF.R.S32.HI R4, RZ, 0x1f, R0 ;  /* 0x0000001fff047819 */ /* 0x000fe20000011400 */
[----:B------:R-:W-:Y:S01]  /*0300*/  IMAD.IADD R13, R21, 0x1, -R3 ;  /* 0x00000001150d7824 */ /* 0x000fe200078e0a03 */
[----:B------:R-:W-:Y:S02]  /*0310*/  LEA.HI R3, R6, R8, RZ, 0x1 ;  /* 0x0000000806037211 */ /* 0x000fe400078f08ff */
[----:B------:R-:W-:Y:S01]  /*0320*/  LEA.HI R20, R4, R0, RZ, 0x2 ;  /* 0x0000000004147211 */ /* 0x000fe200078f10ff */
[----:B------:R-:W-:Y:S01]  /*0330*/  IMAD.SHL.U32 R5, R13, 0x8, RZ ;  /* 0x000000080d057824 */ /* 0x000fe200078e00ff */
[----:B------:R-:W-:Y:S02]  /*0340*/  LOP3.LUT R0, R2, 0xc0, RZ, 0xc0, !PT ;  /* 0x000000c002007812 */ /* 0x000fe400078ec0ff */
[----:B------:R-:W-:-:S02]  /*0350*/  LOP3.LUT R2, R3, 0xfffffffe, RZ, 0xc0, !PT ;  /* 0xfffffffe03027812 */ /* 0x000fc400078ec0ff */
        /* <DEDUP_REMOVED lines=51> */
[C---:B------:R-:W-:Y:S01]  /*0690*/  IMAD.SHL.U32 R0, R162.reuse, 0x10, RZ ;  /* 0x00000010a2007824 */ /* 0x040fe200078e00ff */
[----:B------:R-:W-:Y:S01]  /*06a0*/  LOP3.LUT P4, RZ, R7, 0x4, RZ, 0xc0, !PT ;  /* 0x0000000407ff7812 */ /* 0x000fe2000788c0ff */
[----:B------:R-:W-:Y:S01]  /*06b0*/  IMAD.SHL.U32 R3, R162, 0x400, RZ ;  /* 0x00000400a2037824 */ /* 0x000fe200078e00ff */
[----:B------:R-:W-:Y:S02]  /*06c0*/  SHF.R.S32.HI R4, RZ, 0x3, R12 ;  /* 0x00000003ff047819 */ /* 0x000fe4000001140c */
[----:B------:R-:W-:-:S02]  /*06d0*/  LEA.HI.SX32 R7, R20, R0, 0x1e ;  /* 0x0000000014077211 */ /* 0x000fc400078ff2ff */
[----:B------:R-:W-:Y:S01]  /*06e0*/  LOP3.LUT R5, R9, 0x30, R0, 0xf8, !PT ;  /* 0x0000003009057812 */ /* 0x000fe200078ef800 */
[--C-:B------:R-:W-:Y:S01]  /*06f0*/  IMAD R151, R4, 0x200, R3.reuse ;  /* 0x0000020004977824 */ /* 0x100fe200078e0203 */
[----:B------:R-:W-:Y:S01]  /*0700*/  LEA.HI R2, R2, R2, RZ, 0x1d ;  /* 0x0000000202027211 */ /* 0x000fe200078fe8ff */
[----:B------:R1:W-:Y:S01]  /*0710*/  STL [R1+0x18], R7 ;  /* 0x0000180701007387 */ /* 0x0003e20000100800 */
[----:B------:R-:W-:Y:S01]  /*0720*/  LOP3.LUT R0, R6, 0xc0, RZ, 0xc0, !PT ;  /* 0x000000c006007812 */ /* 0x000fe200078ec0ff */
[----:B------:R-:W-:Y:S01]  /*0730*/  IMAD.SHL.U32 R6, R16, 0x40, RZ ;  /* 0x0000004010067824 */ /* 0x000fe200078e00ff */
[----:B------:R-:W-:Y:S01]  /*0740*/  IADD3 R19, R2, R19, R3 ;  /* 0x0000001302137210 */ /* 0x000fe20007ffe003 */
[----:B------:R-:W-:Y:S01]  /*0750*/  IMAD R17, R4, 0x8, R17 ;  /* 0x0000000804117824 */ /* 0x000fe200078e0211 */
[----:B------:R-:W-:Y:S02]  /*0760*/  LOP3.LUT R3, R0, 0x8, R22, 0xf8, !PT ;  /* 0x0000000800037812 */ /* 0x000fe400078ef816 */
        /* <DEDUP_REMOVED lines=8> */
[C---:B------:R-:W-:Y:S01]  /*07f0*/  IMAD.SHL.U32 R5, R14.reuse, 0x8, RZ ;  /* 0x000000080e057824 */ /* 0x040fe200078e00ff */
[----:B------:R-:W-:Y:S01]  /*0800*/  LOP3.LUT R2, R21, 0x6, RZ, 0xc0, !PT ;  /* 0x0000000615027812 */ /* 0x000fe200078ec0ff */
[----:B------:R-:W-:Y:S01]  /*0810*/  IMAD.SHL.U32 R10, R14, 0x10, RZ ;  /* 0x000000100e0a7824 */ /* 0x000fe200078e00ff */
[----:B------:R-:W-:Y:S01]  /*0820*/  R2P PR, R16, 0x6 ;  /* 0x0000000610007804 */ /* 0x000fe20000000000 */
[----:B------:R-:W-:Y:S01]  /*0830*/  IMAD.U32 R149, R18, 0x20, R149 ;  /* 0x0000002012957824 */ /* 0x000fe200078e0095 */
[----:B------:R-:W-:Y:S01]  /*0840*/  LOP3.LUT R6, R6, 0x1c0, RZ, 0xc0, !PT ;  /* 0x000001c006067812 */ /* 0x000fe200078ec0ff */
[----:B------:R-:W-:Y:S01]  /*0850*/  IMAD R2, R11, 0x40, R2 ;  /* 0x000000400b027824 */ /* 0x000fe200078e0202 */
[----:B------:R-:W-:Y:S01]  /*0860*/  LOP3.LUT R5, R5, 0x8, RZ, 0xc0, !PT ;  /* 0x0000000805057812 */ /* 0x000fe200078ec0ff */
[----:B------:R-:W-:Y:S01]  /*0870*/  IMAD R3, R14, 0x200, R3 ;  /* 0x000002000e037824 */ /* 0x000fe200078e0203 */
[----:B-1----:R-:W-:-:S02]  /*0880*/  LOP3.LUT R7, R0, 0x8, RZ, 0xc0, !PT ;  /* 0x0000000800077812 */ /* 0x002fc400078ec0ff */
[----:B------:R-:W-:Y:S01]  /*0890*/  SHF.R.S32.HI R0, RZ, 0x1, R13 ;  /* 0x00000001ff007819 */ /* 0x000fe2000001140d */
[----:B------:R1:W-:Y:S01]  /*08a0*/  STL [R1+0x30], R2 ;  /* 0x0000300201007387 */ /* 0x0003e20000100800 */
[----:B------:R-:W-:Y:S02]  /*08b0*/  SHF.R.U32.HI R9, RZ, 0x3, R6 ;  /* 0x00000003ff097819 */ /* 0x000fe40000011606 */
[C---:B------:R-:W-:Y:S01]  /*08c0*/  LOP3.LUT P3, RZ, R0.reuse, 0x2, RZ, 0xc0, !PT ;  /* 0x0000000200ff7812 */ /* 0x040fe2000786c0ff */
[----:B------:R-:W-:Y:S01]  /*08d0*/  IMAD.SHL.U32 R0, R0, 0x40, RZ ;  /* 0x0000004000007824 */ /* 0x000fe200078e00ff */
[----:B------:R-:W-:Y:S02]  /*08e0*/  LOP3.LUT R10, R7, 0x10, R10, 0xf8, !PT ;  /* 0x00000010070a7812 */ /* 0x000fe400078ef80a */
[----:B------:R-:W-:Y:S02]  /*08f0*/  LOP3.LUT R9, R9, R6, R5, 0x1e, !PT ;  /* 0x0000000609097212 */ /* 0x000fe400078e1e05 */
[----:B------:R-:W-:-:S02]  /*0900*/  LOP3.LUT R0, R0, 0xc0, RZ, 0xc0, !PT ;  /* 0x000000c000007812 */ /* 0x000fc400078ec0ff */
[----:B------:R-:W-:Y:S01]  /*0910*/  LEA R235, R19, UR4, 0x1 ;  /* 0x0000000413eb7c11 */ /* 0x000fe2000f8e08ff */
[----:B------:R-:W-:Y:S01]  /*0920*/  IMAD.IADD R151, R151, 0x1, R9 ;  /* 0x0000000197977824 */ /* 0x000fe200078e0209 */
[----:B------:R-:W-:Y:S02]  /*0930*/  SHF.R.U32.HI R8, RZ, 0x3, R0 ;  /* 0x00000003ff087819 */ /* 0x000fe40000011600 */
[----:B------:R-:W-:Y:S01]  /*0940*/  SEL R150, R158, 0xffffffe0, !P0 ;  /* 0xffffffe09e967807 */ /* 0x000fe20004000000 */
[----:B------:R-:W-:Y:S01]  /*0950*/  VIADD R230, R235, 0x40 ;  /* 0x00000040ebe67836 */ /* 0x000fe20000000000 */
[----:B------:R-:W-:Y:S01]  /*0960*/  LOP3.LUT R8, R8, R0, R7, 0x1e, !PT ;  /* 0x0000000008087212 */ /* 0x000fe200078e1e07 */
[----:B------:R-:W-:Y:S01]  /*0970*/  IMAD.SHL.U32 R0, R17, 0x20, RZ ;  /* 0x0000002011007824 */ /* 0x000fe200078e00ff */
[----:B------:R-:W-:Y:S01]  /*0980*/  SEL R229, R229, 0x10, !P6 ;  /* 0x00000010e5e57807 */ /* 0x000fe20007000000 */
[----:B------:R-:W-:Y:S01]  /*0990*/  @P4 VIADD R230, R235, 0xffffffc0 ;  /* 0xffffffc0ebe64836 */ /* 0x000fe20000000000 */
[C---:B------:R-:W-:Y:S01]  /*09a0*/  LOP3.LUT P0, RZ, R15.reuse, 0x2, RZ, 0xc0, !PT ;  /* 0x000000020fff7812 */ /* 0x040fe2000780c0ff */
[----:B------:R-:W-:Y:S01]  /*09b0*/  IMAD R162, R162, 0x200, R0 ;  /* 0x00000200a2a27824 */ /* 0x000fe200078e0200 */
[----:B------:R-:W-:Y:S01]  /*09c0*/  SEL R231, R158, 0xffffffe0, !P5 ;  /* 0xffffffe09ee77807 */ /* 0x000fe20006800000 */
[----:B------:R-:W-:Y:S01]  /*09d0*/  IMAD.IADD R8, R8, 0x1, R12 ;  /* 0x0000000108087824 */ /* 0x000fe200078e020c */
[----:B------:R-:W-:Y:S01]  /*09e0*/  SEL R152, R152, 0xffffffc0, !P2 ;  /* 0xffffffc098987807 */ /* 0x000fe20005000000 */
[----:B-1----:R-:W-:Y:S01]  /*09f0*/  IMAD.SHL.U32 R2, R15, 0x40, RZ ;  /* 0x000000400f027824 */ /* 0x002fe200078e00ff */
[----:B------:R-:W-:Y:S01]  /*0a00*/  SEL R158, R158, 0xffffffe0, !P0 ;  /* 0xffffffe09e9e7807 */ /* 0x000fe20004000000 */
[----:B------:R-:W-:Y:S01]  /*0a10*/  IMAD.IADD R234, R235, 0x1, R229 ;  /* 0x00000001ebea7824 */ /* 0x000fe200078e02e5 */
[----:B------:R-:W-:Y:S01]  /*0a20*/  LEA R149, R149, UR4, 0x1 ;  /* 0x0000000495957c11 */ /* 0x000fe2000f8e08ff */
[----:B------:R-:W-:Y:S01]  /*0a30*/  IMAD.IADD R229, R229, 0x1, R230 ;  /* 0x00000001e5e57824 */ /* 0x000fe200078e02e6 */
[----:B------:R-:W-:Y:S01]  /*0a40*/  LOP3.LUT R2, R2, 0xc0, RZ, 0xc0, !PT ;  /* 0x000000c002027812 */ /* 0x000fe200078ec0ff */
[----:B------:R-:W-:-:S02]  /*0a50*/  IMAD.IADD R236, R235, 0x1, R231 ;  /* 0x00000001ebec7824 */ /* 0x000fc400078e02e7 */
[----:B------:R-:W-:Y:S01]  /*0a60*/  IMAD.IADD R233, R234, 0x1, R231 ;  /* 0x00000001eae97824 */ /* 0x000fe200078e02e7 */
[----:B------:R-:W-:Y:S01]  /*0a70*/  SHF.R.U32.HI R4, RZ, 0x3, R2 ;  /* 0x00000003ff047819 */ /* 0x000fe20000011602 */
[C---:B------:R-:W-:Y:S02]  /*0a80*/  IMAD.IADD R232, R231.reuse, 0x1, R230 ;  /* 0x00000001e7e87824 */ /* 0x040fe400078e02e6 */
[----:B------:R-:W-:Y:S01]  /*0a90*/  IMAD.IADD R150, R150, 0x1, R149 ;  /* 0x0000000196967824 */ /* 0x000fe200078e0295 */
[C---:B------:R-:W-:Y:S01]  /*0aa0*/  LOP3.LUT R5, R4.reuse, R2, R5, 0x1e, !PT ;  /* 0x0000000204057212 */ /* 0x040fe200078e1e05 */
        /* <DEDUP_REMOVED lines=11> */
[----:B------:R-:W-:Y:S02]  /*0b60*/  LEA R2, R3, UR4, 0x1 ;  /* 0x0000000403027c11 */ /* 0x000fe4000f8e08ff */
        /* <DEDUP_REMOVED lines=17> */
.L_x_689:
        /* <DEDUP_REMOVED lines=16> */
[----:B--2---:R-:W-:Y:S01]  /*0d80*/  IMAD.U32 R6, RZ, RZ, UR10 ;  /* 0x0000000aff067e24 */ /* 0x004fe2000f8e00ff */
[----:B------:R-:W-:Y:S01]  /*0d90*/  UISETP.NE.U32.AND UP1, UPT, UR12, URZ, UPT ;  /* 0x0000003f0c00728c */ /* 0x000fe2000bf25070 */
[----:B-1----:R-:W-:Y:S01]  /*0da0*/  IMAD.U32 R4, RZ, RZ, UR8 ;  /* 0x00000008ff047e24 */ /* 0x002fe2000f8e00ff */
        /* <DEDUP_REMOVED lines=10> */
[----:B---3--:R-:W2:Y:S02]  /*0e50*/  @P1 LDG.E R8, desc[UR14][R6.64] ;  /* 0x0000000e06081981 */ /* 0x008ea4000c1e1900 */
        /* <DEDUP_REMOVED lines=37> */
.L_x_659:
        /* <DEDUP_REMOVED lines=15> */
[----:B------:R-:W-:Y:S01]  /*11a0*/  UIADD3 UR6, UR12, 0x80, UR23 ;  /* 0x000000800c067890 */ /* 0x000fe2000fffe017 */
[----:B------:R-:W-:Y:S01]  /*11b0*/  @!UP2 ULDC.64 UR8, c[0x0][0x418] ;  /* 0x000106000008aab9 */ /* 0x000fe20000000a00 */
[----:B------:R-:W-:Y:S01]  /*11c0*/  ULDC UR59, c[0x0][0x2d4] ;  /* 0x0000b500003b7ab9 */ /* 0x000fe20000000800 */
[----:B------:R-:W-:Y:S02]  /*11d0*/  @!UP2 UIMAD.WIDE.U32 UR32, UR47, UR8, URZ ;  /* 0x000000082f20a2a5 */ /* 0x000fe4000f8e003f */
[----:B------:R-:W-:Y:S02]  /*11e0*/  UIADD3 UR50, UR19, UR20, URZ ;  /* 0x0000001413327290 */ /* 0x000fe4000fffe03f */
[----:B------:R-:W-:Y:S01]  /*11f0*/  @UP0 ULDC.64 UR28, c[0x0][0x248] ;  /* 0x00009200001c0ab9 */ /* 0x000fe20000000a00 */
[----:B------:R-:W-:Y:S01]  /*1200*/  ULDC.U8 UR38, c[0x0][0x3d8] ;  /* 0x0000f60000267ab9 */ /* 0x000fe20000000000 */
[----:B------:R-:W-:Y:S01]  /*1210*/  USHF.L.U32 UR16, UR47, 0x7, URZ ;  /* 0x000000072f107899 */ /* 0x000fe2000800063f */
[----:B-1----:R-:W-:Y:S01]  /*1220*/  IABS R6, R7 ;  /* 0x0000000700067213 */ /* 0x002fe20000000000 */
[----:B------:R-:W-:Y:S01]  /*1230*/  UISETP.NE.AND UP3, UPT, UR38, URZ, UPT ;  /* 0x0000003f2600728c */ /* 0x000fe2000bf65270 */
[----:B------:R-:W-:Y:S01]  /*1240*/  ISETP.NE.AND P3, PT, R7, RZ, PT ;  /* 0x000000ff0700720c */ /* 0x000fe20003f65270 */
[----:B------:R-:W-:Y:S01]  /*1250*/  ULDC.64 UR42, c[0x0][0x240] ;  /* 0x00009000002a7ab9 */ /* 0x000fe20000000a00 */
[----:B------:R-:W1:Y:S01]  /*1260*/  I2F.RP R4, R6 ;  /* 0x0000000600047306 */ /* 0x000e620000209400 */
[----:B------:R-:W-:-:S02]  /*1270*/  USEL UR27, UR16, URZ, UP1 ;  /* 0x0000003f101b7287 */ /* 0x000fc40008800000 */
[----:B------:R-:W-:Y:S02]  /*1280*/  UIMAD.WIDE.U32 UR16, UR13, UR42, URZ ;  /* 0x0000002a0d1072a5 */ /* 0x000fe4000f8e003f */
[----:B--2---:R-:W-:Y:S02]  /*1290*/  UIMAD.WIDE.U32 UR30, UR5, UR10, URZ ;  /* 0x0000000a051e72a5 */ /* 0x004fe4000f8e003f */
[----:B------:R-:W-:Y:S02]  /*12a0*/  USHF.L.U64.HI UR22, UR47, 0x7, UR58 ;  /* 0x000000072f167899 */ /* 0x000fe4000801023a */
[----:B------:R-:W-:Y:S02]  /*12b0*/  UIMAD UR49, UR5, UR11, UR31 ;  /* 0x0000000b053172a4 */ /* 0x000fe4000f8e021f */
[----:B------:R-:W-:Y:S02]  /*12c0*/  @!UP2 UIMAD UR5, UR58, UR8, URZ ;  /* 0x000000083a05a2a4 */ /* 0x000fe4000f8e023f */
[----:B------:R-:W-:Y:S01]  /*12d0*/  USHF.R.S32.HI UR31, URZ, 0x1f, UR59 ;  /* 0x0000001f3f1f7899 */ /* 0x000fe2000801143b */
[----:B-1----:R-:W1:Y:S01]  /*12e0*/  MUFU.RCP R4, R4 ;  /* 0x0000000400047308 */ /* 0x002e620000001000 */
[----:B------:R-:W-:-:S02]  /*12f0*/  @!UP2 UIMAD UR24, UR47, UR9, UR5 ;  /* 0x000000092f18a2a4 */ /* 0x000fc4000f8e0205 */
[----:B------:R-:W-:Y:S01]  /*1300*/  UIADD3 UR5, UR12, 0x7f, URZ ;  /* 0x0000007f0c057890 */ /* 0x000fe2000fffe03f */
[----:B------:R-:W-:Y:S01]  /*1310*/  ULDC UR8, c[0x0][0x394] ;  /* 0x0000e50000087ab9 */ /* 0x000fe20000000800 */
[----:B------:R-:W-:Y:S02]  /*1320*/  @UP2 ULDC.64 UR10, c[0x0][0x420] ;  /* 0x00010800000a2ab9 */ /* 0x000fe40000000a00 */
[----:B------:R-:W-:Y:S02]  /*1330*/  USHF.R.S32.HI UR9, URZ, 0x1f, UR5 ;  /* 0x0000001f3f097899 */ /* 0x000fe40008011405 */
[----:B------:R-:W-:Y:S02]  /*1340*/  UIADD3 UR8, UR6, UR8, -UR7 ;  /* 0x0000000806087290 */ /* 0x000fe4000fffe807 */
[----:B------:R-:W-:Y:S02]  /*1350*/  @UP0 UIADD3 UR6, UR39, UR40, URZ ;  /* 0x0000002827060290 */ /* 0x000fe4000fffe03f */
[----:B------:R-:W-:-:S02]  /*1360*/  ULEA.HI UR26, UR9, UR5, URZ, 0x7 ;  /* 0x00000005091a7291 */ /* 0x000fc4000f8f383f */
[----:B------:R-:W-:Y:S01]  /*1370*/  UIADD3 UR5, UR8, 0x7f, URZ ;  /* 0x0000007f08057890 */ /* 0x000fe2000fffe03f */
[----:B-1----:R-:W-:Y:S01]  /*1380*/  VIADD R4, R4, 0xffffffe ;  /* 0x0ffffffe04047836 */ /* 0x002fe20000000000 */
[----:B------:R-:W-:Y:S02]  /*1390*/  @UP0 UIMAD.WIDE.U32 UR8, UR6, UR28, URZ ;  /* 0x0000001c060802a5 */ /* 0x000fe4000f8e003f */
[----:B------:R-:W-:Y:S01]  /*13a0*/  @UP0 UIMAD UR6, UR6, UR29, URZ ;  /* 0x0000001d060602a4 */ /* 0x000fe2000f8e023f */
[----:B------:R-:W1:Y:S01]  /*13b0*/  F2I.FTZ.U32.TRUNC.NTZ R5, R4 ;  /* 0x0000000400057305 */ /* 0x000e62000021f000 */
[----:B------:R-:W-:Y:S02]  /*13c0*/  @UP2 UIMAD.WIDE.U32 UR34, UR13, UR10, URZ ;  /* 0x0000000a0d2222a5 */ /* 0x000fe4000f8e003f */
[----:B------:R-:W-:Y:S02]  /*13d0*/  @UP0 UIADD3 UR54, UR9, UR6, URZ ;  /* 0x0000000609360290 */ /* 0x000fe4000fffe03f */
[----:B------:R-:W-:Y:S01]  /*13e0*/  USHF.R.S32.HI UR6, URZ, 0x1f, UR5 ;  /* 0x0000001f3f067899 */ /* 0x000fe20008011405 */
[----:B------:R-:W-:Y:S01]  /*13f0*/  ULDC.U8 UR10, c[0x0][0x480] ;  /* 0x00012000000a7ab9 */ /* 0x000fe20000000000 */
[----:B------:R-:W-:-:S02]  /*1400*/  @UP2 UIMAD UR52, UR13, UR11, UR35 ;  /* 0x0000000b0d3422a4 */ /* 0x000fc4000f8e0223 */
[----:B------:R-:W-:Y:S02]  /*1410*/  ULEA.HI UR20, UR6, UR5, URZ, 0x7 ;  /* 0x0000000506147291 */ /* 0x000fe4000f8f383f */
[----:B------:R-:W-:Y:S02]  /*1420*/  UIMAD UR5, UR31, UR47, URZ ;  /* 0x0000002f1f0572a4 */ /* 0x000fe4000f8e023f */
[----:B------:R-:W-:Y:S01]  /*1430*/  UISETP.NE.AND UP5, UPT, UR10, URZ, UPT ;  /* 0x0000003f0a00728c */ /* 0x000fe2000bfa5270 */
[----:B-1----:R-:W-:Y:S01]  /*1440*/  IMAD.MOV R0, RZ, RZ, -R5 ;  /* 0x000000ffff007224 */ /* 0x002fe200078e0a05 */
[----:B------:R-:W-:Y:S01]  /*1450*/  UIMAD.WIDE.U32 UR10, UR47, UR59, URZ ;  /* 0x0000003b2f0a72a5 */ /* 0x000fe2000f8e003f */
[----:B------:R-:W-:Y:S01]  /*1460*/  IMAD.MOV.U32 R4, RZ, RZ, RZ ;  /* 0x000000ffff047224 */ /* 0x000fe200078e00ff */
[----:B------:R-:W-:Y:S01]  /*1470*/  UIMAD UR5, UR58, UR59, UR5 ;  /* 0x0000003b3a0572a4 */ /* 0x000fe2000f8e0205 */
[----:B------:R-:W-:Y:S01]  /*1480*/  IMAD R3, R0, R6, RZ ;  /* 0x0000000600037224 */ /* 0x000fe200078e02ff */
[----:B------:R-:W-:Y:S01]  /*1490*/  IABS R0, UR56 ;  /* 0x0000003800007c13 */ /* 0x000fe20008000000 */
[----:B------:R-:W-:-:S02]  /*14a0*/  USHF.R.S32.HI UR6, URZ, 0x7, UR26 ;  /* 0x000000073f067899 */ /* 0x000fc4000801141a */
[----:B------:R-:W-:Y:S01]  /*14b0*/  IMAD.HI.U32 R3, R5, R3, R4 ;  /* 0x0000000305037227 */ /* 0x000fe200078e0004 */
[----:B------:R-:W-:Y:S02]  /*14c0*/  UIADD3 UR11, UR11, UR5, URZ ;  /* 0x000000050b0b7290 */ /* 0x000fe4000fffe03f */
[----:B------:R-:W-:Y:S01]  /*14d0*/  USHF.R.S32.HI UR5, URZ, 0x7, UR20 ;  /* 0x000000073f057899 */ /* 0x000fe20008011414 */
[----:B------:R-:W-:Y:S02]  /*14e0*/  ULDC UR45, c[0x0][0x2dc] ;  /* 0x0000b700002d7ab9 */ /* 0x000fe40000000800 */
[----:B------:R-:W-:Y:S01]  /*14f0*/  IMAD.HI.U32 R3, R3, R0, RZ ;  /* 0x0000000003037227 */ /* 0x000fe200078e00ff */
[----:B------:R-:W-:Y:S01]  /*1500*/  ULDC UR44, c[0x0][0x270] ;  /* 0x00009c00002c7ab9 */ /* 0x000fe20000000800 */
[----:B------:R-:W-:Y:S01]  /*1510*/  ULDC UR36, c[0x0][0x2c4] ;  /* 0x0000b10000247ab9 */ /* 0x000fe20000000800 */
[----:B------:R-:W-:Y:S01]  /*1520*/  USEL UR57, UR18, UR16, !UP2 ;  /* 0x0000001012397287 */ /* 0x000fe2000d000000 */
[----:B------:R-:W-:Y:S01]  /*1530*/  IMAD.MOV R4, RZ, RZ, -R3 ;  /* 0x000000ffff047224 */ /* 0x000fe200078e0a03 */
[----:B------:R-:W-:Y:S01]  /*1540*/  @UP0 UMOV UR53, UR8 ;  /* 0x0000000800350c82 */ /* 0x000fe20008000000 */
[----:B------:R-:W-:-:S02]  /*1550*/  UIMAD UR21, UR13, UR43, URZ ;  /* 0x0000002b0d1572a4 */ /* 0x000fc4000f8e023f */
[C---:B------:R-:W-:Y:S01]  /*1560*/  IMAD R0, R6.reuse, R4, R0 ;  /* 0x0000000406007224 */ /* 0x040fe200078e0200 */
[----:B------:R-:W-:Y:S02]  /*1570*/  UIMAD.WIDE UR8, UR45, UR44, URZ ;  /* 0x0000002c2d0872a5 */ /* 0x000fe4000f8e023f */
[----:B------:R-:W-:Y:S02]  /*1580*/  USEL UR22, UR22, URZ, UP1 ;  /* 0x0000003f16167287 */ /* 0x000fe40008800000 */
[----:B------:R-:W-:Y:S01]  /*1590*/  ISETP.GT.U32.AND P1, PT, R6, R0, PT ;  /* 0x000000000600720c */ /* 0x000fe20003f24070 */
[----:B------:R-:W-:Y:S02]  /*15a0*/  @UP3 UIMAD UR18, UR47, UR36, URZ ;  /* 0x000000242f1232a4 */ /* 0x000fe4000f8e023f */
[----:B------:R-:W-:Y:S02]  /*15b0*/  UISETP.LT.AND UP1, UPT, UR6, UR5, UPT ;  /* 0x000000050600728c */ /* 0x000fe4000bf21270 */
[----:B------:R-:W-:-:S02]  /*15c0*/  @UP2 UIADD3 UR50, UR17, UR21, URZ ;  /* 0x0000001511322290 */ /* 0x000fc4000fffe03f */
[----:B------:R-:W-:Y:S02]  /*15d0*/  UIMAD UR19, UR9, UR10, URZ ;  /* 0x0000000a091372a4 */ /* 0x000fe4000f8e023f */
[----:B------:R-:W-:Y:S02]  /*15e0*/  @UP3 USEL UR18, UR18, UR13, !UP2 ;  /* 0x0000000d12123287 */ /* 0x000fe4000d000000 */
[----:B------:R-:W-:Y:S02]  /*15f0*/  UIMAD.WIDE.U32 UR16, UR8, UR10, URZ ;  /* 0x0000000a081072a5 */ /* 0x000fe4000f8e003f */
[----:B------:R-:W-:Y:S01]  /*1600*/  USEL UR31, UR6, UR5, UP1 ;  /* 0x00000005061f7287 */ /* 0x000fe20008800000 */
[-C--:B------:R-:W-:Y:S01]  /*1610*/  @!P1 IADD3 R0, R0, -R6.reuse, RZ ;  /* 0x8000000600009210 */ /* 0x080fe20007ffe0ff */
[----:B------:R-:W-:Y:S01]  /*1620*/  @UP3 ULDC UR10, c[0x0][0x2e4] ;  /* 0x0000b900000a3ab9 */ /* 0x000fe20000000800 */
[----:B------:R-:W-:Y:S01]  /*1630*/  @!UP3 UIMAD UR20, UR47, UR44, UR56 ;  /* 0x0000002c2f14b2a4 */ /* 0x000fe2000f8e0238 */
[----:B------:R-:W-:Y:S01]  /*1640*/  @!P1 VIADD R3, R3, 0x1 ;  /* 0x0000000103039836 */ /* 0x000fe20000000000 */
[----:B------:R-:W-:Y:S01]  /*1650*/  @UP3 UIMAD UR46, UR56, UR10, UR18 ;  /* 0x0000000a382e32a4 */ /* 0x000fe2000f8e0212 */
[----:B------:R-:W-:Y:S01]  /*1660*/  ISETP.GE.U32.AND P0, PT, R0, R6, PT ;  /* 0x000000060000720c */ /* 0x000fe20003f06070 */
[----:B------:R-:W-:Y:S01]  /*1670*/  UIMAD UR19, UR8, UR11, UR19 ;  /* 0x0000000b081372a4 */ /* 0x000fe2000f8e0213 */
[----:B------:R-:W-:Y:S01]  /*1680*/  LOP3.LUT R0, R7, UR56, RZ, 0x3c, !PT ;  /* 0x0000003807007c12 */ /* 0x000fe2000f8e3cff */
[----:B------:R-:W-:Y:S01]  /*1690*/  ULEA UR18, UR31, 0xffffff80, 0x7 ;  /* 0xffffff801f127891 */ /* 0x000fe2000f8e383f */
[----:B------:R-:W-:Y:S01]  /*16a0*/  PLOP3.LUT P1, PT, PT, PT, UP0, 0x80, 0x0 ;  /* 0x000000000000781c */ /* 0x000fe20003f2f008 */
[----:B------:R-:W-:Y:S01]  /*16b0*/  @!UP3 UIMAD UR46, UR20, UR36, URZ ;  /* 0x00000024142eb2a4 */ /* 0x000fe2000f8e023f */
[----:B------:R-:W-:Y:S01]  /*16c0*/  ISETP.GE.AND P2, PT, R0, RZ, PT ;  /* 0x000000ff0000720c */ /* 0x000fe20003f46270 */
[----:B------:R-:W-:-:S02]  /*16d0*/  UIMAD.WIDE.U32 UR10, UR8, UR13, URZ ;  /* 0x0000000d080a72a5 */ /* 0x000fc4000f8e003f */
[----:B------:R-:W-:Y:S02]  /*16e0*/  UIADD3 UR36, UR17, UR19, URZ ;  /* 0x0000001311247290 */ /* 0x000fe4000fffe03f */
[----:B------:R-:W-:Y:S02]  /*16f0*/  USHF.R.S32.HI UR19, URZ, 0x1f, UR18 ;  /* 0x0000001f3f137899 */ /* 0x000fe40008011412 */
[----:B------:R-:W-:Y:S01]  /*1700*/  UIADD3 UR5, UP1, UR18, UR27, URZ ;  /* 0x0000001b12057290 */ /* 0x000fe2000ff3e03f */
[----:B------:R-:W-:Y:S01]  /*1710*/  @P0 VIADD R3, R3, 0x1 ;  /* 0x0000000103030836 */ /* 0x000fe20000000000 */
[----:B------:R-:W-:Y:S01]  /*1720*/  USEL UR55, UR16, UR10, !UP2 ;  /* 0x0000000a10377287 */ /* 0x000fe2000d000000 */
[----:B------:R-:W-:Y:S01]  /*1730*/  PLOP3.LUT P0, PT, PT, PT, UP3, 0x80, 0x0 ;  /* 0x000000000000781c */ /* 0x000fe20003f0f038 */
[----:B------:R-:W-:Y:S02]  /*1740*/  UIMAD UR6, UR9, UR13, URZ ;  /* 0x0000000d090672a4 */ /* 0x000fe4000f8e023f */
[----:B------:R-:W-:Y:S01]  /*1750*/  UIADD3.X UR10, UR19, UR22, URZ, UP1, !UPT ;  /* 0x00000016130a7290 */ /* 0x000fe20008ffe43f */
[----:B------:R-:W-:Y:S01]  /*1760*/  @!P2 IADD3 R3, -R3, RZ, RZ ;  /* 0x000000ff0303a210 */ /* 0x000fe20007ffe1ff */
[----:B------:R-:W-:Y:S01]  /*1770*/  UIMAD UR9, UR9, UR5, URZ ;  /* 0x00000005090972a4 */ /* 0x000fe2000f8e023f */
[----:B------:R-:W-:Y:S01]  /*1780*/  @!P3 LOP3.LUT R3, RZ, R7, RZ, 0x33, !PT ;  /* 0x00000007ff03b212 */ /* 0x000fe200078e33ff */
[----:B------:R-:W-:Y:S01]  /*1790*/  @UP0 UIADD3 UR25, UR39, UR40, URZ ;  /* 0x0000002827190290 */ /* 0x000fe2000fffe03f */
[----:B------:R-:W-:Y:S01]  /*17a0*/  @UP0 ULDC.64 UR26, c[0x0][0x250] ;  /* 0x00009400001a0ab9 */ /* 0x000fe20000000a00 */
[----:B------:R-:W-:-:S02]  /*17b0*/  UIMAD.WIDE.U32 UR20, UR8, UR5, URZ ;  /* 0x00000005081472a5 */ /* 0x000fc4000f8e003f */
[----:B------:R-:W-:Y:S02]  /*17c0*/  UIMAD UR5, UR8, UR10, UR9 ;  /* 0x0000000a080572a4 */ /* 0x000fe4000f8e0209 */
[----:B------:R-:W-:Y:S02]  /*17d0*/  @UP0 UIMAD.WIDE.U32 UR8, UR25, UR26, URZ ;  /* 0x0000001a190802a5 */ /* 0x000fe4000f8e003f */
[----:B------:R-:W-:Y:S02]  /*17e0*/  @UP2 UIADD3 UR36, UR11, UR6, URZ ;  /* 0x000000060b242290 */ /* 0x000fe4000fffe03f */
[----:B------:R-:W-:Y:S02]  /*17f0*/  UIMAD UR45, UR56, UR45, URZ ;  /* 0x0000002d382d72a4 */ /* 0x000fe4000f8e023f */
[----:B------:R-:W-:Y:S02]  /*1800*/  @UP0 UIMAD UR6, UR25, UR27, URZ ;  /* 0x0000001b190602a4 */ /* 0x000fe4000f8e023f */
[----:B------:R-:W-:-:S02]  /*1810*/  USHF.R.S32.HI UR41, URZ, 0x1f, UR23 ;  /* 0x0000001f3f297899 */ /* 0x000fc40008011417 */
[----:B------:R-:W-:Y:S02]  /*1820*/  @!UP2 UIADD3 UR52, UR33, UR24, URZ ;  /* 0x000000182134a290 */ /* 0x000fe4000fffe03f */
[----:B------:R-:W-:Y:S02]  /*1830*/  USHF.R.S32.HI UR51, URZ, 0x1f, UR45 ;  /* 0x0000001f3f337899 */ /* 0x000fe4000801142d */
[----:B------:R-:W-:Y:S02]  /*1840*/  USEL UR25, UR30, URZ, UP5 ;  /* 0x0000003f1e197287 */ /* 0x000fe4000a800000 */
[----:B------:R-:W-:Y:S02]  /*1850*/  @UP0 UIADD3 UR44, UR9, UR6, URZ ;  /* 0x00000006092c0290 */ /* 0x000fe4000fffe03f */
[----:B------:R-:W-:Y:S02]  /*1860*/  USEL UR49, UR49, URZ, UP5 ;  /* 0x0000003f31317287 */ /* 0x000fe4000a800000 */
        /* <DEDUP_REMOVED lines=15> */
.L_x_661:
        /* <DEDUP_REMOVED lines=13> */
.L_x_662:
        /* <DEDUP_REMOVED lines=11> */
.L_x_663:
[----:B------:R-:W-:Y:S02]  /*1ae0*/  ULDC UR5, c[0x0][0x270] ;  /* 0x00009c0000057ab9 */ /* 0x000fe40000000800 */
[----:B------:R-:W-:-:S04]  /*1af0*/  UIMAD UR5, UR47, UR5, UR56 ;  /* 0x000000052f0572a4 */ /* 0x000fc8000f8e0238 */
[----:B------:R-:W-:-:S12]  /*1b00*/  UIMAD UR5, UR5, UR59, URZ ;  /* 0x0000003b050572a4 */ /* 0x000fd8000f8e023f */
.L_x_664:
[----:B------:R-:W1:Y:S01]  /*1b10*/  S2R R7, SR_TID.X ;  /* 0x0000000000077919 */ /* 0x000e620000002100 */
[----:B------:R-:W2:Y:S01]  /*1b20*/  LDC.64 R12, c[0x0][0x420] ;  /* 0x00010800ff0c7b82 */ /* 0x000ea20000000a00 */
[----:B------:R-:W-:Y:S01]  /*1b30*/  ULDC UR6, c[0x0][0x2dc] ;  /* 0x0000b70000067ab9 */ /* 0x000fe20000000800 */
[----:B------:R-:W-:Y:S01]  /*1b40*/  ULDC UR9, c[0x0][0x270] ;  /* 0x00009c0000097ab9 */ /* 0x000fe20000000800 */
[----:B------:R-:W-:Y:S01]  /*1b50*/  UIADD3 UR24, UR18, UR5, URZ ;  /* 0x0000000512187290 */ /* 0x000fe2000fffe03f */
[----:B------:R-:W-:Y:S01]  /*1b60*/  BSSY B1, `(.L_x_660) ;  /* 0x000088f000017945 */ /* 0x000fe20003800000 */
[----:B------:R-:W-:Y:S02]  /*1b70*/  UIMAD UR22, UR6, UR9, URZ ;  /* 0x00000009061672a4 */ /* 0x000fe4000f8e023f */
[----:B------:R-:W-:Y:S02]  /*1b80*/  UIADD3 UR5, -UR7, UR12, UR23 ;  /* 0x0000000c07057290 */ /* 0x000fe4000fffe117 */
[----:B------:R-:W-:Y:S01]  /*1b90*/  USHF.L.U32 UR30, UR22, 0x7, URZ ;  /* 0x00000007161e7899 */ /* 0x000fe2000800063f */
[----:B------:R-:W-:Y:S01]  /*1ba0*/  ULDC UR59, c[0x0][0x398] ;  /* 0x0000e600003b7ab9 */ /* 0x000fe20000000800 */
[----:B------:R-:W-:-:S02]  /*1bb0*/  USHF.R.S32.HI UR32, URZ, 0x1f, UR56 ;  /* 0x0000001f3f207899 */ /* 0x000fc40008011438 */
[----:B------:R-:W-:Y:S02]  /*1bc0*/  UIADD3 UR6, UP4, UP3, UR20, UR30, UR45 ;  /* 0x0000001e14067290 */ /* 0x000fe4000fb9e02d */
[----:B------:R-:W-:Y:S02]  /*1bd0*/  UIADD3 UR5, UR5, -UR59, URZ ;  /* 0x8000003b05057290 */ /* 0x000fe4000fffe03f */
[----:B------:R-:W-:Y:S02]  /*1be0*/  UIADD3 UR9, UP2, UP1, UR25, UR6, UR55 ;  /* 0x0000000619097290 */ /* 0x000fe4000f95e037 */
[----:B------:R-:W-:Y:S01]  /*1bf0*/  USHF.R.S32.HI UR6, URZ, 0x1f, UR30 ;  /* 0x0000001f3f067899 */ /* 0x000fe2000801141e */
[----:B------:R-:W-:Y:S01]  /*1c00*/  ULDC.64 UR20, c[0x0][0x400] ;  /* 0x0001000000147ab9 */ /* 0x000fe20000000a00 */
[----:B------:R-:W-:Y:S02]  /*1c10*/  ULDC.64 UR16, c[0x0][0x258] ;  /* 0x0000960000107ab9 */ /* 0x000fe40000000a00 */
[----:B------:R-:W-:Y:S01]  /*1c20*/  UIADD3.X UR6, UR48, UR6, UR51, UP4, UP3 ;  /* 0x0000000630067290 */ /* 0x000fe2000a7e6433 */
[----:B------:R-:W-:-:S03]  /*1c30*/  ULDC.64 UR10, c[0x0][0x428] ;  /* 0x00010a00000a7ab9 */ /* 0x000fc60000000a00 */
[----:B------:R-:W-:Y:S02]  /*1c40*/  UIADD3.X UR6, UR49, UR6, UR36, UP2, UP1 ;  /* 0x0000000631067290 */ /* 0x000fe400097e2424 */
[----:B------:R-:W-:Y:S01]  /*1c50*/  UIMAD UR13, UR32, UR10, URZ ;  /* 0x0000000a200d72a4 */ /* 0x000fe2000f8e023f */
[----:B-1----:R-:W-:-:S03]  /*1c60*/  SHF.R.S32.HI R0, RZ, 0x1f, R7 ;  /* 0x0000001fff007819 */ /* 0x002fc60000011407 */
[----:B------:R-:W-:Y:S01]  /*1c70*/  UIMAD UR11, UR56, UR11, UR13 ;  /* 0x0000000b380b72a4 */ /* 0x000fe2000f8e020d */
[CC--:B------:R-:W-:Y:S02]  /*1c80*/  LEA.HI R4, R0.reuse, R7.reuse, RZ, 0x2 ;  /* 0x0000000700047211 */ /* 0x0c0fe400078f10ff */
[----:B------:R-:W-:Y:S02]  /*1c90*/  LEA.HI R0, R0, R7, RZ, 0x5 ;  /* 0x0000000700007211 */ /* 0x000fe400078f28ff */
[----:B------:R-:W-:Y:S02]  /*1ca0*/  LOP3.LUT R6, R4, 0xfffffffc, RZ, 0xc0, !PT ;  /* 0xfffffffc04067812 */ /* 0x000fe400078ec0ff */
[----:B------:R-:W-:Y:S02]  /*1cb0*/  LOP3.LUT R5, R0, 0xffffffe0, RZ, 0xc0, !PT ;  /* 0xffffffe000057812 */ /* 0x000fe400078ec0ff */
[----:B------:R-:W-:Y:S01]  /*1cc0*/  SHF.R.S32.HI R10, RZ, 0x5, R0 ;  /* 0x00000005ff0a7819 */ /* 0x000fe20000011400 */
[C---:B------:R-:W-:Y:S01]  /*1cd0*/  IMAD.IADD R6, R7.reuse, 0x1, -R6 ;  /* 0x0000000107067824 */ /* 0x040fe200078e0a06 */
[----:B------:R-:W-:Y:S01]  /*1ce0*/  SHF.R.S32.HI R0, RZ, 0x2, R4 ;  /* 0x00000002ff007819 */ /* 0x000fe20000011404 */
[----:B------:R-:W-:-:S02]  /*1cf0*/  IMAD.IADD R5, R7, 0x1, -R5 ;  /* 0x0000000107057824 */ /* 0x000fc400078e0a05 */
[----:B------:R-:W-:Y:S01]  /*1d00*/  IMAD.SHL.U32 R4, R6, 0x8, RZ ;  /* 0x0000000806047824 */ /* 0x000fe200078e00ff */
[----:B------:R-:W-:Y:S01]  /*1d10*/  SHF.R.S32.HI R24, RZ, 0x1f, R0 ;  /* 0x0000001fff187819 */ /* 0x000fe20000011400 */
[----:B------:R-:W-:Y:S01]  /*1d20*/  IMAD R10, R10, UR22, R5 ;  /* 0x000000160a0a7c24 */ /* 0x000fe2000f8e0205 */
[----:B------:R-:W-:Y:S01]  /*1d30*/  IADD3 R8, P0, R0, UR18, RZ ;  /* 0x0000001200087c10 */ /* 0x000fe2000ff1e0ff */
[----:B--2---:R-:W-:Y:S01]  /*1d40*/  IMAD R7, R12, UR19, RZ ;  /* 0x000000130c077c24 */ /* 0x004fe2000f8e02ff */
[----:B------:R-:W-:Y:S02]  /*1d50*/  SHF.R.S32.HI R5, RZ, 0x1f, R4 ;  /* 0x0000001fff057819 */ /* 0x000fe40000011404 */
[----:B------:R-:W-:Y:S01]  /*1d60*/  IADD3.X R9, R24, UR19, RZ, P0, !PT ;  /* 0x0000001318097c10 */ /* 0x000fe200087fe4ff */
[----:B------:R-:W-:Y:S01]  /*1d70*/  IMAD R11, R13, UR18, R7 ;  /* 0x000000120d0b7c24 */ /* 0x000fe2000f8e0207 */
[----:B------:R-:W-:-:S03]  /*1d80*/  IADD3 R6, P0, R4, UR8, RZ ;  /* 0x0000000804067c10 */ /* 0x000fc6000ff1e0ff */
[----:B------:R-:W-:Y:S01]  /*1d90*/  IMAD R9, R9, UR42, RZ ;  /* 0x0000002a09097c24 */ /* 0x000fe2000f8e02ff */
[----:B------:R-:W-:Y:S02]  /*1da0*/  IADD3.X R7, R5, UR52, RZ, P0, !PT ;  /* 0x0000003405077c10 */ /* 0x000fe400087fe4ff */
[----:B------:R-:W-:Y:S01]  /*1db0*/  IADD3 R177, P0, R10, UR9, RZ ;  /* 0x000000090ab17c10 */ /* 0x000fe2000ff1e0ff */
[C---:B------:R-:W-:Y:S01]  /*1dc0*/  IMAD R14, R8.reuse, UR43, R9 ;  /* 0x0000002b080e7c24 */ /* 0x040fe2000f8e0209 */
[----:B------:R-:W-:Y:S01]  /*1dd0*/  ULDC.64 UR8, c[0x0][0x210] ;  /* 0x0000840000087ab9 */ /* 0x000fe20000000a00 */
[----:B------:R-:W-:Y:S01]  /*1de0*/  IMAD.WIDE.U32 R8, R8, UR42, R4 ;  /* 0x0000002a08087c25 */ /* 0x000fe2000f8e0004 */
[----:B------:R-:W-:Y:S01]  /*1df0*/  LEA.HI.X.SX32 R10, R10, UR6, 0x1, P0 ;  /* 0x000000060a0a7c11 */ /* 0x000fe200080f0eff */
[----:B------:R-:W-:Y:S01]  /*1e00*/  UIMAD UR6, UR32, UR16, URZ ;  /* 0x00000010200672a4 */ /* 0x000fe2000f8e023f */
[C---:B------:R-:W-:Y:S01]  /*1e10*/  LEA R179, P0, R177.reuse, UR20, 0x2 ;  /* 0x00000014b1b37c11 */ /* 0x040fe2000f8010ff */
[----:B------:R-:W-:Y:S01]  /*1e20*/  USHF.R.S32.HI UR20, URZ, 0x1f, UR5 ;  /* 0x0000001f3f147899 */ /* 0x000fe20008011405 */
[----:B------:R-:W-:Y:S01]  /*1e30*/  IMAD.WIDE.U32 R6, R12, UR18, R6 ;  /* 0x000000120c067c25 */ /* 0x000fe2000f8e0006 */
[----:B------:R-:W-:Y:S01]  /*1e40*/  IADD3 R8, P2, R8, UR57, RZ ;  /* 0x0000003908087c10 */ /* 0x000fe2000ff5e0ff */
[----:B------:R-:W-:Y:S01]  /*1e50*/  UIMAD UR6, UR56, UR17, UR6 ;  /* 0x00000011380672a4 */ /* 0x000fe2000f8e0206 */
[----:B------:R-:W-:Y:S01]  /*1e60*/  LEA.HI.X R177, R177, UR21, R10, 0x2, P0 ;  /* 0x00000015b1b17c11 */ /* 0x000fe200080f140a */
[----:B------:R-:W-:Y:S01]  /*1e70*/  ULEA.HI UR20, UR20, UR5, URZ, 0x7 ;  /* 0x0000000514147291 */ /* 0x000fe2000f8f383f */
[----:B------:R-:W-:Y:S01]  /*1e80*/  IMAD.IADD R7, R7, 0x1, R11 ;  /* 0x0000000107077824 */ /* 0x000fe200078e020b */
[----:B------:R-:W-:Y:S01]  /*1e90*/  IADD3.X R9, R9, UR50, R14, P2, !PT ;  /* 0x0000003209097c10 */ /* 0x000fe200097fe40e */
[----:B------:R-:W-:Y:S01]  /*1ea0*/  IMAD.U32 R11, RZ, RZ, UR16 ;  /* 0x00000010ff0b7e24 */ /* 0x000fe2000f8e00ff */
[----:B------:R-:W-:Y:S01]  /*1eb0*/  USHF.R.S32.HI UR20, URZ, 0x7, UR20 ;  /* 0x000000073f147899 */ /* 0x000fe20008011414 */
[----:B------:R-:W-:Y:S01]  /*1ec0*/  IMAD.U32 R10, RZ, RZ, UR10 ;  /* 0x0000000aff0a7e24 */ /* 0x000fe2000f8e00ff */
[----:B------:R-:W-:Y:S01]  /*1ed0*/  UIADD3 UR10, UR18, UR46, URZ ;  /* 0x0000002e120a7290 */ /* 0x000fe2000fffe03f */
[----:B------:R-:W-:Y:S01]  /*1ee0*/  IMAD.WIDE.U32 R8, R11, UR56, R8 ;  /* 0x000000380b087c25 */ /* 0x000fe2000f8e0008 */
[----:B------:R-:W-:Y:S01]  /*1ef0*/  UISETP.LT.AND UP1, UPT, URZ, UR20, UPT ;  /* 0x000000143f00728c */ /* 0x000fe2000bf21270 */
[----:B------:R-:W-:-:S02]  /*1f00*/  ULDC.64 UR32, c[0x0][0x2b0] ;  /* 0x0000ac0000207ab9 */ /* 0x000fc40000000a00 */
[----:B------:R-:W-:Y:S01]  /*1f10*/  IMAD.WIDE.U32 R6, R10, UR56, R6 ;  /* 0x000000380a067c25 */ /* 0x000fe2000f8e0006 */
[----:B------:R-:W-:Y:S01]  /*1f20*/  USEL UR20, URZ, UR20, !UP1 ;  /* 0x000000143f147287 */ /* 0x000fe2000c800000 */
[----:B------:R-:W-:Y:S01]  /*1f30*/  LEA R240, P0, R8, UR8, 0x1 ;  /* 0x0000000808f07c11 */ /* 0x000fe2000f8008ff */
[----:B------:R-:W-:Y:S01]  /*1f40*/  ULDC.64 UR18, c[0x0][0x478] ;  /* 0x00011e0000127ab9 */ /* 0x000fe20000000a00 */
[----:B------:R-:W-:Y:S01]  /*1f50*/  VIADD R9, R9, UR6 ;  /* 0x0000000609097c36 */ /* 0x000fe20008000000 */
[----:B------:R-:W-:Y:S01]  /*1f60*/  UISETP.GT.AND UP1, UPT, UR31, UR20, UPT ;  /* 0x000000141f00728c */ /* 0x000fe2000bf24270 */
[----:B------:R-:W-:Y:S01]  /*1f70*/  VIADD R7, R7, UR11 ;  /* 0x0000000b07077c36 */ /* 0x000fe20008000000 */
[----:B------:R-:W-:Y:S01]  /*1f80*/  ULDC.64 UR16, c[0x0][0x3e0] ;  /* 0x0000f80000107ab9 */ /* 0x000fe20000000a00 */
[-C--:B------:R-:W-:Y:S01]  /*1f90*/  IMAD R10, R24, R12.reuse, RZ ;  /* 0x0000000c180a7224 */ /* 0x080fe200078e02ff */
[----:B------:R-:W-:Y:S01]  /*1fa0*/  LEA.HI.X R241, R8, UR9, R9, 0x1, P0 ;  /* 0x0000000908f17c11 */ /* 0x000fe200080f0c09 */
[----:B------:R-:W-:Y:S01]  /*1fb0*/  IMAD.WIDE.U32 R6, R0, R12, R6 ;  /* 0x0000000c00067225 */ /* 0x000fe200078e0006 */
[----:B------:R-:W-:Y:S01]  /*1fc0*/  PLOP3.LUT P0, PT, PT, PT, UP1, 0x80, 0x0 ;  /* 0x000000000000781c */ /* 0x000fe20003f0f018 */
[----:B------:R-:W-:-:S02]  /*1fd0*/  UIMAD.WIDE UR10, UR10, 0x4, UR32 ;  /* 0x000000040a0a78a5 */ /* 0x000fc4000f8e0220 */
[----:B------:R-:W-:Y:S01]  /*1fe0*/  IMAD R10, R0, R13, R10 ;  /* 0x0000000d000a7224 */ /* 0x000fe200078e020a */
[----:B------:R-:W-:Y:S01]  /*1ff0*/  UIMAD.WIDE UR24, UR24, 0x4, UR18 ;  /* 0x00000004181878a5 */ /* 0x000fe2000f8e0212 */
[----:B------:R-:W-:Y:S01]  /*2000*/  LEA R238, P2, R6, UR16, 0x1 ;  /* 0x0000001006ee7c11 */ /* 0x000fe2000f8408ff */
[----:B------:R-:W-:Y:S01]  /*2010*/  UIADD3 UR8, UR31, -0x1, URZ ;  /* 0xffffffff1f087890 */ /* 0x000fe2000fffe03f */
[----:B------:R-:W-:Y:S01]  /*2020*/  IMAD.IADD R10, R7, 0x1, R10 ;  /* 0x00000001070a7824 */ /* 0x000fe200078e020a */
[----:B------:R-:W-:-:S03]  /*2030*/  UMOV UR16, UR11 ;  /* 0x0000000b00107c82 */ /* 0x000fc60008000000 */
[----:B------:R-:W-:Y:S01]  /*2040*/  UMOV UR19, UR24 ;  /* 0x0000001800137c82 */ /* 0x000fe20008000000 */
[----:B------:R-:W-:Y:S01]  /*2050*/  LEA.HI.X R239, R6, UR17, R10, 0x1, P2 ;  /* 0x0000001106ef7c11 */ /* 0x000fe200090f0c0a */
[----:B------:R-:W-:Y:S01]  /*2060*/  UMOV UR17, UR10 ;  /* 0x0000000a00117c82 */ /* 0x000fe20008000000 */
        /* <DEDUP_REMOVED lines=21> */
.L_x_666:
        /* <DEDUP_REMOVED lines=19> */
.L_x_667:
        /* <DEDUP_REMOVED lines=12> */
[----:B------:R-:W-:-:S03]  /*23b0*/  IADD3 R6, P0, R6, UR6, RZ ;  /* 0x0000000606067c10 */ /* 0x000fc6000ff1e0ff */
[----:B------:R-:W-:Y:S01]  /*23c0*/  UIMAD UR13, UR56, UR13, UR5 ;  /* 0x0000000d380d72a4 */ /* 0x000fe2000f8e0205 */
[----:B------:R-:W-:Y:S02]  /*23d0*/  IADD3.X R7, R7, UR18, R3, P0, !PT ;  /* 0x0000001207077c10 */ /* 0x000fe400087fe403 */
[----:B------:R-:W-:Y:S02]  /*23e0*/  MOV R3, UR12 ;  /* 0x0000000c00037c02 */ /* 0x000fe40008000f00 */
[----:B------:R-:W-:-:S03]  /*23f0*/  ISETP.GE.AND P0, PT, R8, UR7, PT ;  /* 0x0000000708007c0c */ /* 0x000fc6000bf06270 */
[----:B------:R-:W-:-:S04]  /*2400*/  IMAD.WIDE.U32 R6, R3, UR56, R6 ;  /* 0x0000003803067c25 */ /* 0x000fc8000f8e0006 */
[----:B------:R-:W-:Y:S01]  /*2410*/  VIADD R12, R7, UR13 ;  /* 0x0000000d070c7c36 */ /* 0x000fe20008000000 */
        /* <DEDUP_REMOVED lines=11> */
.L_x_669:
[----:B------:R-:W-:Y:S05]  /*24d0*/  BSYNC B0 ;  /* 0x0000000000007941 */ /* 0x000fea0003800000 */
.L_x_668:
        /* <DEDUP_REMOVED lines=14> */
.L_x_671:
[----:B------:R-:W-:Y:S05]  /*25c0*/  BSYNC B0 ;  /* 0x0000000000007941 */ /* 0x000fea0003800000 */
.L_x_670:
        /* <DEDUP_REMOVED lines=26> */
.L_x_673:
[----:B------:R-:W-:Y:S05]  /*2770*/  BSYNC B0 ;  /* 0x0000000000007941 */ /* 0x000fea0003800000 */
.L_x_672:
        /* <DEDUP_REMOVED lines=14> */
.L_x_665:
[----:B------:R-:W2:Y:S04]  /*2860*/  LDL R25, [R1+0x18] ;  /* 0x0000180001197983 */ /* 0x000ea80000100800 */
[----:B------:R-:W3:Y:S01]  /*2870*/  LDL R26, [R1+0x2c] ;  /* 0x00002c00011a7983 */ /* 0x000ee20000100800 */
[----:B------:R-:W-:Y:S01]  /*2880*/  UIMAD UR6, UR37, -0x80, UR7 ;  /* 0xffffff80250678a4 */ /* 0x000fe2000f8e0207 */
[C---:B------:R-:W-:Y:S01]  /*2890*/  VIADD R11, R0.reuse, 0x40 ;  /* 0x00000040000b7836 */ /* 0x040fe20000000000 */
[----:B------:R-:W-:Y:S01]  /*28a0*/  UIMAD UR9, UR41, UR26, URZ ;  /* 0x0000001a290972a4 */ /* 0x000fe2000f8e023f */
[----:B------:R-:W-:Y:S01]  /*28b0*/  IMAD.U32 R6, RZ, RZ, UR26 ;  /* 0x0000001aff067e24 */ /* 0x000fe2000f8e00ff */
[----:B------:R-:W-:Y:S02]  /*28c0*/  UIMAD UR13, UR41, UR28, URZ ;  /* 0x0000001c290d72a4 */ /* 0x000fe4000f8e023f */
[----:B------:R-:W-:Y:S01]  /*28d0*/  ISETP.GE.AND P4, PT, R0, UR6, PT ;  /* 0x0000000600007c0c */ /* 0x000fe2000bf86270 */
[----:B------:R-:W-:Y:S01]  /*28e0*/  UIMAD UR21, UR23, UR27, UR9 ;  /* 0x0000001b171572a4 */ /* 0x000fe2000f8e0209 */
[----:B------:R-:W-:Y:S01]  /*28f0*/  ISETP.GE.AND P3, PT, R11, UR6, PT ;  /* 0x000000060b007c0c */ /* 0x000fe2000bf66270 */
[----:B------:R-:W-:Y:S01]  /*2900*/  IMAD.U32 R8, RZ, RZ, UR28 ;  /* 0x0000001cff087e24 */ /* 0x000fe2000f8e00ff */
[----:B------:R-:W-:Y:S01]  /*2910*/  UIMAD UR5, UR8, -0x80, UR12 ;  /* 0xffffff80080578a4 */ /* 0x000fe2000f8e020c */
[----:B------:R-:W-:Y:S01]  /*2920*/  IMAD.WIDE.U32 R6, R6, UR23, R4 ;  /* 0x0000001706067c25 */ /* 0x000fe2000f8e0004 */
[----:B------:R-:W-:Y:S01]  /*2930*/  UIMAD UR9, UR23, UR29, UR13 ;  /* 0x0000001d170972a4 */ /* 0x000fe2000f8e020d */
[----:B------:R-:W-:-:S02]  /*2940*/  ULDC.64 UR10, c[0x0][0x268] ;  /* 0x00009a00000a7ab9 */ /* 0x000fc40000000a00 */
[----:B------:R-:W-:Y:S01]  /*2950*/  IMAD.WIDE.U32 R4, R8, UR23, R4 ;  /* 0x0000001708047c25 */ /* 0x000fe2000f8e0004 */
[----:B------:R-:W-:Y:S01]  /*2960*/  IADD3 R6, P1, R6, UR38, RZ ;  /* 0x0000002606067c10 */ /* 0x000fe2000ff3e0ff */
[----:B------:R-:W-:Y:S02]  /*2970*/  ULDC.64 UR24, c[0x0][0x260] ;  /* 0x0000980000187ab9 */ /* 0x000fe40000000a00 */
[----:B------:R-:W-:Y:S01]  /*2980*/  IMAD.WIDE.U32 R16, R12, 0x80, RZ ;  /* 0x000000800c107825 */ /* 0x000fe200078e00ff */
[----:B------:R-:W1:Y:S03]  /*2990*/  @!P4 LDC.64 R20, c[0x0][0x220] ;  /* 0x00008800ff14cb82 */ /* 0x000e660000000a00 */
[----:B------:R-:W-:Y:S02]  /*29a0*/  IMAD.SHL.U32 R19, R13, 0x80, RZ ;  /* 0x000000800d137824 */ /* 0x000fe400078e00ff */
[----:B------:R-:W-:Y:S01]  /*29b0*/  VIADD R148, R162, 0x1000 ;  /* 0x00001000a2947836 */ /* 0x000fe20000000000 */
[----:B------:R-:W-:Y:S01]  /*29c0*/  ULDC UR31, c[0x0][0x394] ;  /* 0x0000e500001f7ab9 */ /* 0x000fe20000000800 */
[----:B------:R-:W-:Y:S01]  /*29d0*/  IMAD.U32 R8, RZ, RZ, UR21 ;  /* 0x00000015ff087e24 */ /* 0x000fe2000f8e00ff */
[----:B------:R-:W-:Y:S01]  /*29e0*/  IADD3 R10, P0, R4, UR53, RZ ;  /* 0x00000035040a7c10 */ /* 0x000fe2000ff1e0ff */
[----:B------:R-:W-:Y:S01]  /*29f0*/  IMAD.U32 R9, RZ, RZ, UR9 ;  /* 0x00000009ff097e24 */ /* 0x000fe2000f8e00ff */
[----:B------:R-:W4:Y:S01]  /*2a00*/  @!P3 LDC.64 R22, c[0x0][0x220] ;  /* 0x00008800ff16bb82 */ /* 0x000f220000000a00 */
[----:B------:R-:W-:Y:S01]  /*2a10*/  IMAD R4, R15, UR10, RZ ;  /* 0x0000000a0f047c24 */ /* 0x000fe2000f8e02ff */
[----:B------:R-:W-:-:S02]  /*2a20*/  IADD3.X R7, R7, UR44, R8, P1, !PT ;  /* 0x0000002c07077c10 */ /* 0x000fc40008ffe408 */
[----:B------:R-:W-:Y:S02]  /*2a30*/  CS2R R94, SRZ ;  /* 0x00000000005e7805 */ /* 0x000fe4000001ff00 */
[----:B------:R-:W-:Y:S01]  /*2a40*/  ISETP.GE.AND P1, PT, R11, UR5, PT ;  /* 0x000000050b007c0c */ /* 0x000fe2000bf26270 */
[----:B------:R-:W-:Y:S01]  /*2a50*/  IMAD R8, R3, UR11, R4 ;  /* 0x0000000b03087c24 */ /* 0x000fe2000f8e0204 */
[----:B------:R-:W-:Y:S01]  /*2a60*/  IADD3.X R11, R5, UR54, R9, P0, !PT ;  /* 0x00000036050b7c10 */ /* 0x000fe200087fe409 */
[----:B------:R-:W-:Y:S01]  /*2a70*/  IMAD.WIDE.U32 R4, R3, UR10, R6 ;  /* 0x0000000a03047c25 */ /* 0x000fe2000f8e0006 */
[----:B------:R-:W-:Y:S02]  /*2a80*/  @!P3 IADD3 R6, P0, R0, 0x40, RZ ;  /* 0x000000400006b810 */ /* 0x000fe40007f1e0ff */
[----:B------:R-:W-:Y:S02]  /*2a90*/  CS2R R92, SRZ ;  /* 0x00000000005c7805 */ /* 0x000fe4000001ff00 */
[----:B------:R-:W-:Y:S01]  /*2aa0*/  CS2R R98, SRZ ;  /* 0x0000000000627805 */ /* 0x000fe2000001ff00 */
[----:B------:R-:W-:Y:S01]  /*2ab0*/  IMAD R7, R15, UR24, RZ ;  /* 0x000000180f077c24 */ /* 0x000fe2000f8e02ff */
[----:B------:R-:W-:Y:S01]  /*2ac0*/  CS2R R96, SRZ ;  /* 0x0000000000607805 */ /* 0x000fe2000001ff00 */
[----:B------:R-:W-:Y:S01]  /*2ad0*/  IMAD.WIDE.U32 R10, R3, UR24, R10 ;  /* 0x00000018030a7c25 */ /* 0x000fe2000f8e000a */
[----:B------:R-:W-:-:S02]  /*2ae0*/  CS2R R90, SRZ ;  /* 0x00000000005a7805 */ /* 0x000fc4000001ff00 */
[----:B------:R-:W-:Y:S02]  /*2af0*/  CS2R R88, SRZ ;  /* 0x0000000000587805 */ /* 0x000fe4000001ff00 */
[----:B------:R-:W-:Y:S01]  /*2b00*/  CS2R R86, SRZ ;  /* 0x0000000000567805 */ /* 0x000fe2000001ff00 */
[----:B------:R-:W-:Y:S01]  /*2b10*/  IMAD R18, R3, UR25, R7 ;  /* 0x0000001903127c24 */ /* 0x000fe2000f8e0207 */
[----:B------:R-:W-:Y:S01]  /*2b20*/  CS2R R84, SRZ ;  /* 0x0000000000547805 */ /* 0x000fe2000001ff00 */
[----:B------:R-:W-:Y:S01]  /*2b30*/  @!P3 IMAD.X R3, RZ, RZ, R24, P0 ;  /* 0x000000ffff03b224 */ /* 0x000fe200000e0618 */
[----:B------:R-:W-:Y:S01]  /*2b40*/  CS2R R78, SRZ ;  /* 0x00000000004e7805 */ /* 0x000fe2000001ff00 */
[----:B------:R-:W-:Y:S01]  /*2b50*/  IMAD.IADD R5, R5, 0x1, R8 ;  /* 0x0000000105057824 */ /* 0x000fe200078e0208 */
[----:B------:R-:W-:Y:S01]  /*2b60*/  CS2R R76, SRZ ;  /* 0x00000000004c7805 */ /* 0x000fe2000001ff00 */
[----:B------:R-:W-:Y:S01]  /*2b70*/  @!P4 IMAD R7, R24, UR26, RZ ;  /* 0x0000001a1807cc24 */ /* 0x000fe2000f8e02ff */
[----:B------:R-:W-:Y:S01]  /*2b80*/  CS2R R82, SRZ ;  /* 0x0000000000527805 */ /* 0x000fe2000001ff00 */
[----:B------:R-:W-:Y:S01]  /*2b90*/  @!P3 IMAD R3, R3, UR26, RZ ;  /* 0x0000001a0303bc24 */ /* 0x000fe2000f8e02ff */
[----:B------:R-:W-:Y:S01]  /*2ba0*/  CS2R R80, SRZ ;  /* 0x0000000000507805 */ /* 0x000fe2000001ff00 */
[--C-:B------:R-:W-:Y:S01]  /*2bb0*/  @!P3 IMAD.MOV.U32 R14, RZ, RZ, R4.reuse ;  /* 0x000000ffff0eb224 */ /* 0x100fe200078e0004 */
[----:B------:R-:W-:Y:S01]  /*2bc0*/  CS2R R74, SRZ ;  /* 0x00000000004a7805 */ /* 0x000fe2000001ff00 */
[----:B------:R-:W-:Y:S01]  /*2bd0*/  @!P3 IMAD.MOV.U32 R15, RZ, RZ, R5 ;  /* 0x000000ffff0fb224 */ /* 0x000fe200078e0005 */
[----:B------:R-:W-:Y:S01]  /*2be0*/  @!P1 IADD3 R16, P0, R238, R16, RZ ;  /* 0x00000010ee109210 */ /* 0x000fe20007f1e0ff */
[----:B------:R-:W-:Y:S01]  /*2bf0*/  @!P4 IMAD R13, R0, UR27, R7 ;  /* 0x0000001b000dcc24 */ /* 0x000fe2000f8e0207 */
[----:B------:R-:W-:Y:S01]  /*2c00*/  CS2R R72, SRZ ;  /* 0x0000000000487805 */ /* 0x000fe2000001ff00 */
[----:B------:R-:W-:Y:S01]  /*2c10*/  @!P3 IMAD R3, R6, UR27, R3 ;  /* 0x0000001b0603bc24 */ /* 0x000fe2000f8e0203 */
[----:B------:R-:W-:Y:S01]  /*2c20*/  CS2R R70, SRZ ;  /* 0x0000000000467805 */ /* 0x000fe2000001ff00 */
[----:B------:R-:W-:Y:S01]  /*2c30*/  @!P4 IMAD.WIDE.U32 R8, R0, UR26, R4 ;  /* 0x0000001a0008cc25 */ /* 0x000fe2000f8e0004 */
[----:B------:R-:W-:Y:S01]  /*2c40*/  CS2R R68, SRZ ;  /* 0x0000000000447805 */ /* 0x000fe2000001ff00 */
[----:B------:R-:W-:-:S02]  /*2c50*/  USHF.L.U32 UR36, UR22, 0x3, URZ ;  /* 0x0000000316247899 */ /* 0x000fc4000800063f */
[----:B------:R-:W-:Y:S01]  /*2c60*/  @!P3 IMAD.WIDE.U32 R6, R6, UR26, R14 ;  /* 0x0000001a0606bc25 */ /* 0x000fe2000f8e000e */
[----:B------:R-:W-:Y:S01]  /*2c70*/  @!P1 IADD3.X R17, R239, R17, R19, P0, !PT ;  /* 0x00000011ef119210 */ /* 0x000fe200007fe413 */
[----:B------:R-:W-:Y:S01]  /*2c80*/  USHF.L.U32 UR35, UR22, 0x4, URZ ;  /* 0x0000000416237899 */ /* 0x000fe2000800063f */
[C---:B-1----:R-:W-:Y:S01]  /*2c90*/  @!P4 LEA R14, P2, R8.reuse, R20, 0x1 ;  /* 0x00000014080ec211 */ /* 0x042fe200078408ff */
[----:B------:R-:W-:Y:S01]  /*2ca0*/  @!P4 IMAD.IADD R13, R9, 0x1, R13 ;  /* 0x00000001090dc824 */ /* 0x000fe200078e020d */
[----:B------:R-:W-:Y:S01]  /*2cb0*/  UIMAD UR34, UR22, 0x18, URZ ;  /* 0x00000018162278a4 */ /* 0x000fe2000f8e023f */
[----:B------:R-:W-:Y:S01]  /*2cc0*/  @!P3 IMAD.IADD R3, R7, 0x1, R3 ;  /* 0x000000010703b824 */ /* 0x000fe200078e0203 */
[----:B------:R-:W-:Y:S02]  /*2cd0*/  USHF.L.U32 UR33, UR22, 0x5, URZ ;  /* 0x0000000516217899 */ /* 0x000fe4000800063f */
[----:B------:R-:W-:Y:S01]  /*2ce0*/  @!P4 LEA.HI.X R15, R8, R21, R13, 0x1, P2 ;  /* 0x00000015080fc211 */ /* 0x000fe200010f0c0d */
[----:B------:R-:W-:Y:S01]  /*2cf0*/  IMAD.IADD R5, R11, 0x1, R18 ;  /* 0x000000010b057824 */ /* 0x000fe200078e0212 */
[----:B------:R-:W-:Y:S01]  /*2d00*/  UIMAD UR32, UR22, 0x28, URZ ;  /* 0x00000028162078a4 */ /* 0x000fe2000f8e023f */
[----:B------:R-:W-:Y:S01]  /*2d10*/  @!P4 IMAD.MOV.U32 R4, RZ, RZ, R10 ;  /* 0x000000ffff04c224 */ /* 0x000fe200078e000a */
[----:B------:R-:W-:Y:S01]  /*2d20*/  ULEA.HI UR6, UR8, UR8, URZ, 0x1 ;  /* 0x0000000808067291 */ /* 0x000fe2000f8f083f */
[--C-:B------:R-:W-:Y:S01]  /*2d30*/  @!P3 IMAD.MOV.U32 R11, RZ, RZ, R5.reuse ;  /* 0x000000ffff0bb224 */ /* 0x100fe200078e0005 */
[----:B------:R-:W1:Y:S01]  /*2d40*/  @!P4 LDC.64 R18, c[0x0][0x218] ;  /* 0x00008600ff12cb82 */ /* 0x000e620000000a00 */
[----:B------:R-:W-:Y:S01]  /*2d50*/  @!P4 IMAD.WIDE.U32 R4, R0, UR28, R4 ;  /* 0x0000001c0004cc25 */ /* 0x000fe2000f8e0004 */
[----:B------:R-:W-:Y:S01]  /*2d60*/  ULOP3.LUT UR6, UR6, 0xfffffffe, URZ, 0xc0, !UPT ;  /* 0xfffffffe06067892 */ /* 0x000fe2000f8ec03f */
[----:B------:R-:W-:-:S03]  /*2d70*/  ULDC UR41, c[0x0][0x398] ;  /* 0x0000e60000297ab9 */ /* 0x000fc60000000800 */
[----:B------:R-:W-:-:S04]  /*2d80*/  UIADD3 UR6, UR8, -UR6, URZ ;  /* 0x8000000608067290 */ /* 0x000fc8000fffe03f */
[----:B------:R-:W-:Y:S02]  /*2d90*/  UISETP.NE.AND UP0, UPT, UR6, 0x1, UPT ;  /* 0x000000010600788c */ /* 0x000fe4000bf05270 */
[----:B------:R-:W-:Y:S02]  /*2da0*/  USHF.L.U32 UR9, UR43, 0x7, URZ ;  /* 0x000000072b097899 */ /* 0x000fe4000800063f */
[----:B------:R-:W-:Y:S01]  /*2db0*/  UIMAD.WIDE.U32 UR10, UR42, 0x80, URZ ;  /* 0x000000802a0a78a5 */ /* 0x000fe2000f8e003f */
[----:B------:R-:W-:Y:S02]  /*2dc0*/  IMAD.MOV.U32 R21, RZ, RZ, 0x7f800000 ;  /* 0x7f800000ff157424 */ /* 0x000fe400078e00ff */
[----:B--2---:R-:W-:Y:S01]  /*2dd0*/  VIADD R12, R25, 0x8 ;  /* 0x00000008190c7836 */ /* 0x004fe20000000000 */
[----:B------:R-:W-:Y:S01]  /*2de0*/  UIADD3 UR38, UR23, UR12, URZ ;  /* 0x0000000c17267290 */ /* 0x000fe2000fffe03f */
[----:B------:R-:W-:Y:S01]  /*2df0*/  UMOV UR13, UR31 ;  /* 0x0000001f000d7c82 */ /* 0x000fe20008000000 */
[----:B---3--:R-:W-:-:S02]  /*2e00*/  VIADD R8, R26, 0x1000 ;  /* 0x000010001a087836 */ /* 0x008fc40000000000 */
[----:B------:R-:W-:Y:S01]  /*2e10*/  ISETP.GE.AND P6, PT, R12, UR5, PT ;  /* 0x000000050c007c0c */ /* 0x000fe2000bfc6270 */
[----:B------:R-:W-:Y:S01]  /*2e20*/  UIADD3 UR21, -UR30, URZ, URZ ;  /* 0x0000003f1e157290 */ /* 0x000fe2000fffe13f */
[C---:B----4-:R-:W-:Y:S01]  /*2e30*/  @!P3 LEA R12, P0, R6.reuse, R22, 0x1 ;  /* 0x00000016060cb211 */ /* 0x050fe200078008ff */
[----:B------:R-:W-:Y:S02]  /*2e40*/  UIMAD UR27, UR22, 0x50, URZ ;  /* 0x00000050161b78a4 */ /* 0x000fe4000f8e023f */
[----:B------:R-:W-:Y:S01]  /*2e50*/  UIMAD UR26, UR22, 0x58, URZ ;  /* 0x00000058161a78a4 */ /* 0x000fe2000f8e023f */
[----:B------:R-:W-:Y:S01]  /*2e60*/  @!P3 LEA.HI.X R13, R6, R23, R3, 0x1, P0 ;  /* 0x00000017060db211 */ /* 0x000fe200000f0c03 */
[----:B------:R-:W-:Y:S01]  /*2e70*/  UIMAD UR25, UR22, 0x60, URZ ;  /* 0x00000060161978a4 */ /* 0x000fe2000f8e023f */
[----:B------:R-:W-:Y:S01]  /*2e80*/  PLOP3.LUT P0, PT, PT, PT, UP5, 0x80, 0x0 ;  /* 0x000000000000781c */ /* 0x000fe20003f0f058 */
[----:B------:R-:W-:Y:S01]  /*2e90*/  UIMAD UR24, UR22, 0x68, URZ ;  /* 0x00000068161878a4 */ /* 0x000fe2000f8e023f */
[----:B------:R-:W-:-:S11]  /*2ea0*/  ULDC UR6, c[0x0][0x2ec] ;  /* 0x0000bb0000067ab9 */ /* 0x000fd60000000800 */
[----:B------:R-:W-:Y:S01]  /*2eb0*/  @P0 BAR.SYNC.DEFER_BLOCKING 0x0 ;  /* 0x0000000000000b1d */ /* 0x000fe20000010000 */
[----:B------:R-:W-:Y:S01]  /*2ec0*/  @!P3 IADD3 R6, P2, R0, 0x40, RZ ;  /* 0x000000400006b810 */ /* 0x000fe20007f5e0ff */
[----:B------:R-:W-:-:S04]  /*2ed0*/  @!P4 IMAD R3, R24, UR28, RZ ;  /* 0x0000001c1803cc24 */ /* 0x000fc8000f8e02ff */
[----:B------:R-:W-:Y:S01]  /*2ee0*/  @!P3 IMAD.X R7, RZ, RZ, R24, P2 ;  /* 0x000000ffff07b224 */ /* 0x000fe200010e0618 */
[C---:B------:R-:W-:Y:S01]  /*2ef0*/  ISETP.GE.AND P2, PT, R0.reuse, UR5, PT ;  /* 0x0000000500007c0c */ /* 0x040fe2000bf46270 */
[----:B------:R-:W-:Y:S01]  /*2f00*/  @!P4 IMAD R9, R0, UR29, R3 ;  /* 0x0000001d0009cc24 */ /* 0x000fe2000f8e0203 */
[----:B------:R-:W-:Y:S01]  /*2f10*/  LEA R0, R26, UR4, 0x1 ;  /* 0x000000041a007c11 */ /* 0x000fe2000f8e08ff */
[----:B------:R-:W-:Y:S01]  /*2f20*/  @!P3 IMAD R3, R7, UR28, RZ ;  /* 0x0000001c0703bc24 */ /* 0x000fe2000f8e02ff */
[----:B------:R-:W-:-:S03]  /*2f30*/  PLOP3.LUT P0, PT, PT, PT, UP0, 0x80, 0x0 ;  /* 0x000000000000781c */ /* 0x000fc60003f0f008 */
[----:B------:R-:W-:Y:S04]  /*2f40*/  @P4 STS [R0+0x8000], RZ ;  /* 0x008000ff00004388 */ /* 0x000fe80000000800 */
[----:B------:R-:W-:Y:S04]  /*2f50*/  @P4 STS [R0+0x8004], RZ ;  /* 0x008004ff00004388 */ /* 0x000fe80000000800 */
[----:B------:R-:W-:Y:S04]  /*2f60*/  @P4 STS.64 [R0+0x8008], RZ ;  /* 0x008008ff00004388 */ /* 0x000fe80000000a00 */
[----:B------:R-:W-:Y:S01]  /*2f70*/  @!PT LDS RZ, [RZ] ;  /* 0x00000000fffff984 */ /* 0x000fe20000000800 */
[----:B------:R-:W-:Y:S01]  /*2f80*/  @!PT LDS RZ, [RZ] ;  /* 0x00000000fffff984 */ /* 0x000fe20000000800 */
[----:B------:R-:W-:Y:S01]  /*2f90*/  @!PT LDS RZ, [RZ] ;  /* 0x00000000fffff984 */ /* 0x000fe20000000800 */
[----:B------:R2:W-:Y:S01]  /*2fa0*/  @!P4 LDGSTS.E.BYPASS.LTC128B.128 [R0+0x8000], desc[UR14][R14.64] ;  /* 0x080000000e00cfae */ /* 0x0005e2000b901d4e */
[----:B------:R-:W-:-:S02]  /*2fb0*/  @!P3 IMAD R20, R6, UR29, R3 ;  /* 0x0000001d0614bc24 */ /* 0x000fc4000f8e0203 */
[----:B------:R-:W-:Y:S01]  /*2fc0*/  @!P3 IMAD.WIDE.U32 R6, R6, UR28, R10 ;  /* 0x0000001c0606bc25 */ /* 0x000fe2000f8e000a */
[----:B------:R-:W-:Y:S01]  /*2fd0*/  @P3 STS.128 [R0+0x9000], RZ ;  /* 0x009000ff00003388 */ /* 0x000fe20000000c00 */
[----:B------:R-:W-:Y:S02]  /*2fe0*/  @!P1 IADD3 R10, P5, R240, UR10, RZ ;  /* 0x0000000af00a9c10 */ /* 0x000fe4000ffbe0ff */
[----:B------:R-:W-:Y:S01]  /*2ff0*/  IMAD.U32 R3, RZ, RZ, UR9 ;  /* 0x00000009ff037e24 */ /* 0x000fe2000f8e00ff */
[----:B------:R-:W-:Y:S01]  /*3000*/  @!PT LDS RZ, [RZ] ;  /* 0x00000000fffff984 */ /* 0x000fe20000000800 */
[----:B------:R-:W-:Y:S01]  /*3010*/  @!PT LDS RZ, [RZ] ;  /* 0x00000000fffff984 */ /* 0x000fe20000000800 */
[----:B------:R-:W-:Y:S01]  /*3020*/  @!PT LDS RZ, [RZ] ;  /* 0x00000000fffff984 */ /* 0x000fe20000000800 */
[----:B------:R3:W-:Y:S01]  /*3030*/  @!P3 LDGSTS.E.BYPASS.LTC128B.128 [R0+0x9000], desc[UR14][R12.64] ;  /* 0x090000000c00bfae */ /* 0x0007e2000b901d4e */
[----:B--2---:R-:W2:Y:S03]  /*3040*/  @!P3 LDC.64 R14, c[0x0][0x218] ;  /* 0x00008600ff0ebb82 */ /* 0x004ea60000000a00 */
[----:B------:R-:W-:Y:S01]  /*3050*/  @!P1 IADD3.X R11, R241, UR11, R3, P5, !PT ;  /* 0x0000000bf10b9c10 */ /* 0x000fe2000affe403 */
[----:B------:R-:W0:Y:S01]  /*3060*/  LDGDEPBAR ;  /* 0x00000000000079af */ /* 0x000e220000000000 */
[----:B------:R-:W-:Y:S01]  /*3070*/  @!P4 IMAD.IADD R3, R5, 0x1, R9 ;  /* 0x000000010503c824 */ /* 0x000fe200078e0209 */
[----:B---3--:R-:W-:-:S02]  /*3080*/  SEL R12, R8, R26, !P0 ;  /* 0x0000001a080c7207 */ /* 0x008fc40004000000 */
[----:B------:R-:W-:Y:S01]  /*3090*/  @P2 STS [R0+0x4000], RZ ;  /* 0x004000ff00002388 */ /* 0x000fe20000000800 */
[----:B-1----:R-:W-:Y:S02]  /*30a0*/  @!P4 LEA R8, P5, R4, R18, 0x1 ;  /* 0x000000120408c211 */ /* 0x002fe400078a08ff */
[----:B------:R-:W-:Y:S01]  /*30b0*/  LEA R247, R12, UR4, 0x1 ;  /* 0x000000040cf77c11 */ /* 0x000fe2000f8e08ff */
[----:B------:R-:W-:Y:S04]  /*30c0*/  @P2 STS [R0+0x4004], RZ ;  /* 0x004004ff00002388 */ /* 0x000fe80000000800 */
[----:B------:R-:W-:Y:S01]  /*30d0*/  @P2 STS.64 [R0+0x4008], RZ ;  /* 0x004008ff00002388 */ /* 0x000fe20000000a00 */
[----:B------:R-:W-:-:S03]  /*30e0*/  VIADD R5, R25, 0x40 ;  /* 0x0000004019057836 */ /* 0x000fc60000000000 */
[----:B------:R-:W-:Y:S01]  /*30f0*/  @!PT LDS RZ, [RZ] ;  /* 0x00000000fffff984 */ /* 0x000fe20000000800 */
[----:B------:R-:W-:Y:S01]  /*3100*/  @!PT LDS RZ, [RZ] ;  /* 0x00000000fffff984 */ /* 0x000fe20000000800 */
[----:B------:R-:W-:Y:S01]  /*3110*/  @!PT LDS RZ, [RZ] ;  /* 0x00000000fffff984 */ /* 0x000fe20000000800 */
[----:B------:R-:W-:Y:S01]  /*3120*/  @!P2 LDGSTS.E.BYPASS.LTC128B.128 [R0+0x4000], desc[UR14][R238.64] ;  /* 0x04000000ee00afae */ /* 0x000fe2000b901d4e */
[----:B------:R-:W-:-:S03]  /*3130*/  @!P4 LEA.HI.X R9, R4, R19, R3, 0x1, P5 ;  /* 0x000000130409c211 */ /* 0x000fc600028f0c03 */
[----:B------:R-:W-:Y:S01]  /*3140*/  @P1 STS.128 [R0+0x5000], RZ ;  /* 0x005000ff00001388 */ /* 0x000fe20000000c00 */
[----:B------:R-:W-:-:S03]  /*3150*/  @!P3 IMAD.IADD R7, R7, 0x1, R20 ;  /* 0x000000010707b824 */ /* 0x000fc600078e0214 */
[----:B------:R-:W-:Y:S01]  /*3160*/  @!PT LDS RZ, [RZ] ;  /* 0x00000000fffff984 */ /* 0x000fe20000000800 */
[----:B------:R-:W-:Y:S01]  /*3170*/  @!PT LDS RZ, [RZ] ;  /* 0x00000000fffff984 */ /* 0x000fe20000000800 */
[----:B------:R-:W-:Y:S01]  /*3180*/  @!PT LDS RZ, [RZ] ;  /* 0x00000000fffff984 */ /* 0x000fe20000000800 */
[----:B------:R-:W-:Y:S01]  /*3190*/  @!P1 LDGSTS.E.BYPASS.LTC128B.128 [R0+0x5000], desc[UR14][R16.64] ;  /* 0x0500000010009fae */ /* 0x000fe2000b901d4e */
[----:B------:R-:W-:-:S03]  /*31a0*/  VIADD R3, R25, 0x48 ;  /* 0x0000004819037836 */ /* 0x000fc60000000000 */
[----:B------:R-:W-:Y:S04]  /*31b0*/  @P2 STS [R247], RZ ;  /* 0x000000fff7002388 */ /* 0x000fe80000000800 */
[----:B------:R-:W-:Y:S04]  /*31c0*/  @P2 STS [R247+0x4], RZ ;  /* 0x000004fff7002388 */ /* 0x000fe80000000800 */
[----:B------:R-:W-:Y:S04]  /*31d0*/  @P2 STS [R247+0x8], RZ ;  /* 0x000008fff7002388 */ /* 0x000fe80000000800 */
[----:B------:R-:W-:Y:S04]  /*31e0*/  @P2 STS [R247+0xc], RZ ;  /* 0x00000cfff7002388 */ /* 0x000fe80000000800 */
[----:B------:R-:W-:Y:S01]  /*31f0*/  @!PT LDS RZ, [RZ] ;  /* 0x00000000fffff984 */ /* 0x000fe20000000800 */
[----:B------:R-:W-:Y:S01]  /*3200*/  @!PT LDS RZ, [RZ] ;  /* 0x00000000fffff984 */ /* 0x000fe20000000800 */
[----:B------:R-:W-:Y:S01]  /*3210*/  @!PT LDS RZ, [RZ] ;  /* 0x00000000fffff984 */ /* 0x000fe20000000800 */
[----:B------:R-:W-:Y:S01]  /*3220*/  @!P2 LDGSTS.E.BYPASS.LTC128B.128 [R247], desc[UR14][R240.64] ;  /* 0x00000000f0f7afae */ /* 0x000fe2000b901d4e */
[----:B--2---:R-:W-:-:S03]  /*3230*/  @!P3 LEA R4, P2, R6, R14, 0x1 ;  /* 0x0000000e0604b211 */ /* 0x004fc600078408ff */
        /* <DEDUP_REMOVED lines=9> */
[----:B------:R-:W-:Y:S02]  /*32d0*/  @!P3 LEA.HI.X R5, R6, R15, R7, 0x1, P2 ;  /* 0x0000000f0605b211 */ /* 0x000fe400010f0c07 */
[----:B------:R-:W-:Y:S01]  /*32e0*/  ISETP.GE.AND P2, PT, R3, UR5, PT ;  /* 0x0000000503007c0c */ /* 0x000fe2000bf46270 */
[----:B------:R-:W-:Y:S01]  /*32f0*/  @P4 STS [R0+0x6000], RZ ;  /* 0x006000ff00004388 */ /* 0x000fe20000000800 */
[C---:B------:R-:W-:Y:S01]  /*3300*/  IMAD.SHL.U32 R6, R25.reuse, 0x4, RZ ;  /* 0x0000000419067824 */ /* 0x040fe200078e00ff */
[----:B------:R-:W-:Y:S01]  /*3310*/  ISETP.GE.AND P5, PT, R25, UR5, PT ;  /* 0x0000000519007c0c */ /* 0x000fe2000bfa6270 */
[----:B------:R-:W-:Y:S01]  /*3320*/  IMAD.MOV.U32 R23, RZ, RZ, 0x7f800000 ;  /* 0x7f800000ff177424 */ /* 0x000fe200078e00ff */
[----:B------:R-:W-:Y:S01]  /*3330*/  @P4 STS [R0+0x6004], RZ ;  /* 0x006004ff00004388 */ /* 0x000fe20000000800 */
[----:B------:R-:W-:Y:S01]  /*3340*/  IMAD.MOV.U32 R22, RZ, RZ, 0x7f800000 ;  /* 0x7f800000ff167424 */ /* 0x000fe200078e00ff */
[----:B------:R-:W-:Y:S01]  /*3350*/  SEL R148, R148, R162, !P0 ;  /* 0x000000a294947207 */ /* 0x000fe20004000000 */
[----:B------:R-:W-:Y:S01]  /*3360*/  IMAD.MOV.U32 R13, RZ, RZ, 0x7f800000 ;  /* 0x7f800000ff0d7424 */ /* 0x000fe200078e00ff */
[----:B------:R-:W-:Y:S01]  /*3370*/  @P4 STS.64 [R0+0x6008], RZ ;  /* 0x006008ff00004388 */ /* 0x000fe20000000a00 */
[----:B------:R-:W-:-:S02]  /*3380*/  UIADD3 UR38, -UR7, 0x80, UR38 ;  /* 0x0000008007267890 */ /* 0x000fc4000fffe126 */
        /* <DEDUP_REMOVED lines=8> */
[----:B------:R-:W-:Y:S02]  /*3410*/  UIMAD UR28, UR22, 0x48, URZ ;  /* 0x00000048161c78a4 */ /* 0x000fe4000f8e023f */
[----:B------:R-:W-:Y:S01]  /*3420*/  UIMAD UR23, UR22, 0x70, URZ ;  /* 0x00000070161778a4 */ /* 0x000fe2000f8e023f */
[----:B------:R-:W-:Y:S01]  /*3430*/  @!PT LDS RZ, [RZ] ;  /* 0x00000000fffff984 */ /* 0x000fe20000000800 */
[----:B------:R-:W-:Y:S01]  /*3440*/  @!PT LDS RZ, [RZ] ;  /* 0x00000000fffff984 */ /* 0x000fe20000000800 */
[----:B------:R-:W-:Y:S01]  /*3450*/  @!PT LDS RZ, [RZ] ;  /* 0x00000000fffff984 */ /* 0x000fe20000000800 */
[----:B------:R3:W-:Y:S01]  /*3460*/  @!P3 LDGSTS.E.BYPASS.LTC128B.128 [R0+0x7000], desc[UR14][R4.64] ;  /* 0x070000000400bfae */ /* 0x0007e2000b901d4e */
[----:B------:R-:W-:-:S03]  /*3470*/  ULDC UR5, c[0x0][0x39c] ;  /* 0x0000e70000057ab9 */ /* 0x000fc60000000800 */
[----:B------:R-:W0:Y:S01]  /*3480*/  LDGDEPBAR ;  /* 0x00000000000079af */ /* 0x000e220000000000 */
[----:B-1----:R-:W-:Y:S02]  /*3490*/  SHF.R.S32.HI R8, RZ, 0x1f, R25 ;  /* 0x0000001fff087819 */ /* 0x002fe40000011419 */
[----:B---3--:R-:W-:Y:S01]  /*34a0*/  IADD3 R4, P4, R6, UR17, RZ ;  /* 0x0000001106047c10 */ /* 0x008fe2000ff9e0ff */
[----:B------:R-:W-:-:S04]  /*34b0*/  DEPBAR.LE SB0, 0x1 ;  /* 0x000080400000791a */ /* 0x000fc80000000000 */
[----:B------:R-:W-:Y:S02]  /*34c0*/  SHF.L.U64.HI R5, R25, 0x2, R8 ;  /* 0x0000000219057819 */ /* 0x000fe40000010208 */
[----:B--2---:R-:W-:Y:S02]  /*34d0*/  SHF.R.S32.HI R0, RZ, 0x1f, R3 ;  /* 0x0000001fff007819 */ /* 0x004fe40000011403 */
[----:B------:R-:W-:Y:S02]  /*34e0*/  @!P2 LEA R6, P3, R3, UR17, 0x2 ;  /* 0x000000110306ac11 */ /* 0x000fe4000f8610ff */
[----:B------:R-:W-:Y:S02]  /*34f0*/  IADD3.X R5, R5, UR16, RZ, P4, !PT ;  /* 0x0000001005057c10 */ /* 0x000fe4000a7fe4ff */
[----:B------:R-:W-:-:S03]  /*3500*/  @!P2 LEA.HI.X R7, R3, UR16, R0, 0x2, P3 ;  /* 0x000000100307ac11 */ /* 0x000fc600098f1400 */
[----:B------:R-:W2:Y:S04]  /*3510*/  @!P5 LDG.E R23, desc[UR14][R4.64] ;  /* 0x0000000e0417d981 */ /* 0x000ea8000c1e1900 */
[----:B------:R-:W3:Y:S04]  /*3520*/  @!P6 LDG.E R22, desc[UR14][R4.64+0x20] ;  /* 0x0000200e0416e981 */ /* 0x000ee8000c1e1900 */
[----:B------:R-:W4:Y:S04]  /*3530*/  @!P1 LDG.E R21, desc[UR14][R4.64+0x100] ;  /* 0x0001000e04159981 */ /* 0x000f28000c1e1900 */
[----:B------:R1:W5:Y:S01]  /*3540*/  @!P2 LDG.E R13, desc[UR14][R6.64] ;  /* 0x0000000e060da981 */ /* 0x000362000c1e1900 */
[----:B------:R-:W-:Y:S01]  /*3550*/  BAR.SYNC.DEFER_BLOCKING 0x0 ;  /* 0x0000000000007b1d */ /* 0x000fe20000010000 */
[----:B------:R-:W-:-:S02]  /*3560*/  IMAD.SHL.U32 R3, R25, 0x4, RZ ;  /* 0x0000000419037824 */ /* 0x000fc400078e00ff */
[----:B------:R-:W-:-:S03]  /*3570*/  VIADD R0, R25, 0xffffff80 ;  /* 0xffffff8019007836 */ /* 0x000fc60000000000 */
[----:B------:R1:W-:Y:S04]  /*3580*/  STL [R1+0x28], R3 ;  /* 0x0000280301007387 */ /* 0x0003e80000100800 */
[----:B------:R1:W2:Y:S04]  /*3590*/  LDSM.16.M88.4 R116, [R149+0x8000] ;  /* 0x008000009574783b */ /* 0x0002a80000000200 */
[----:B------:R1:W2:Y:S04]  /*35a0*/  LDSM.16.M88.4 R120, [R149+0x8400] ;  /* 0x008400009578783b */ /* 0x0002a80000000200 */
[----:B------:R2:W2:Y:S04]  /*35b0*/  LDSM.16.M88.4 R124, [R149+0x8800] ;  /* 0x00880000957c783b */ /* 0x0004a80000000200 */
[----:B------:R2:W2:Y:S04]  /*35c0*/  LDSM.16.M88.4 R128, [R149+0x8c00] ;  /* 0x008c00009580783b */ /* 0x0004a80000000200 */
[----:B------:R2:W2:Y:S04]  /*35d0*/  LDSM.16.M88.4 R132, [R150+0x8000] ;  /* 0x008000009684783b */ /* 0x0004a80000000200 */
[----:B------:R2:W2:Y:S04]  /*35e0*/  LDSM.16.M88.4 R136, [R150+0x8400] ;  /* 0x008400009688783b */ /* 0x0004a80000000200 */
[----:B------:R2:W2:Y:S04]  /*35f0*/  LDSM.16.M88.4 R140, [R150+0x8800] ;  /* 0x00880000968c783b */ /* 0x0004a80000000200 */
[----:B------:R2:W2:Y:S01]  /*3600*/  LDSM.16.M88.4 R144, [R150+0x8c00] ;  /* 0x008c00009690783b */ /* 0x0004a20000000200 */
[----:B-1----:R-:W-:-:S02]  /*3610*/  SHF.R.S32.HI R3, RZ, 0x1f, R0 ;  /* 0x0000001fff037819 */ /* 0x002fc40000011400 */
[----:B------:R-:W-:Y:S02]  /*3620*/  SHF.L.U64.HI R6, R25, 0x2, R8 ;  /* 0x0000000219067819 */ /* 0x000fe40000010208 */
[C---:B------:R-:W-:Y:S01]  /*3630*/  SHF.L.U64.HI R5, R0.reuse, 0x2, R3 ;  /* 0x0000000200057819 */ /* 0x040fe20000010203 */
[----:B------:R-:W-:Y:S02]  /*3640*/  IMAD.SHL.U32 R0, R0, 0x4, RZ ;  /* 0x0000000400007824 */ /* 0x000fe400078e00ff */
[----:B------:R-:W-:Y:S01]  /*3650*/  VIADD R4, R156, 0x1000 ;  /* 0x000010009c047836 */ /* 0x000fe20000000000 */
[----:B------:R-:W-:-:S04]  /*3660*/  LEA R148, R148, UR4, 0x1 ;  /* 0x0000000494947c11 */ /* 0x000fc8000f8e08ff */
[----:B------:R-:W-:Y:S01]  /*3670*/  SEL R3, R4, R156, !P0 ;  /* 0x0000009c04037207 */ /* 0x000fe20004000000 */
[----:B------:R-:W-:-:S03]  /*3680*/  UIMAD UR22, UR22, 0x78, URZ ;  /* 0x00000078161678a4 */ /* 0x000fc6000f8e023f */
[----:B------:R-:W-:Y:S01]  /*3690*/  LEA R3, R3, UR4, 0x1 ;  /* 0x0000000403037c11 */ /* 0x000fe2000f8e08ff */
[----:B------:R-:W-:Y:S01]  /*36a0*/  UIADD3 UR38, UR38, -UR59, URZ ;  /* 0x8000003b26267290 */ /* 0x000fe2000fffe03f */
[----:B--2---:R1:W-:Y:S04]  /*36b0*/  STL [R1+0x10], R23 ;  /* 0x0000101701007387 */ /* 0x0043e80000100800 */
[----:B---3--:R1:W-:Y:S04]  /*36c0*/  STL [R1+0x14], R22 ;  /* 0x0000141601007387 */ /* 0x0083e80000100800 */
[----:B----4-:R1:W-:Y:S04]  /*36d0*/  STL [R1+0x8], R21 ;  /* 0x0000081501007387 */ /* 0x0103e80000100800 */
[----:B-----5:R1:W-:Y:S04]  /*36e0*/  STL [R1+0xc], R13 ;  /* 0x00000c0d01007387 */ /* 0x0203e80000100800 */
[----:B------:R1:W-:Y:S04]  /*36f0*/  STL [R1+0x24], R6 ;  /* 0x0000240601007387 */ /* 0x0003e80000100800 */
[----:B------:R1:W-:Y:S04]  /*3700*/  STL [R1+0x20], R5 ;  /* 0x0000200501007387 */ /* 0x0003e80000100800 */
[----:B------:R1:W-:Y:S02]  /*3710*/  STL [R1+0x1c], R0 ;  /* 0x00001c0001007387 */ /* 0x0003e40000100800 */
.L_x_679:
[----:B------:R-:W2:Y:S01]  /*3720*/  LDL R169, [R1+0x28] ;  /* 0x0000280001a97983 */ /* 0x000ea20000100800 */
[----:B------:R-:W-:Y:S01]  /*3730*/  IADD3 R112, R158, R148, RZ ;  /* 0x000000949e707210 */ /* 0x000fe20007ffe0ff */
[----:B------:R-:W-:Y:S02]  /*3740*/  USHF.L.U32 UR9, UR8, 0x7, URZ ;  /* 0x0000000708097899 */ /* 0x000fe4000800063f */
[----:B-1----:R-:W3:Y:S01]  /*3750*/  LDL R0, [R1+0x24] ;  /* 0x0000240001007983 */ /* 0x002ee20000100800 */
        /* <DEDUP_REMOVED lines=121> */
[----:B------:R4:W-:Y:S02]  /*3ef0*/  STL.64 [R1], R4 ;  /* 0x0000000401007387 */ /* 0x0009e40000100a00 */
        /* <DEDUP_REMOVED lines=142> */
.L_x_675:
        /* <DEDUP_REMOVED lines=234> */
.L_x_676:
        /* <DEDUP_REMOVED lines=316> */
[C---:B------:R-:W-:Y:S01]  /*6a40*/  FADD.FTZ R32, -R111.reuse, R32 ;  /* 0x000000206f207221 */ /* 0x040fe20000010100 */
[C---:B------:R-:W-:Y:S01]  /*6a50*/  FADD.FTZ R22, -R110.reuse, R22 ;  /* 0x000000166e167221 */ /* 0x040fe20000010100 */
[----:B------:R-:W-:Y:S01]  /*6a60*/  FADD.FTZ R33, -R111, R33 ;  /* 0x000000216f217221 */ /* 0x000fe20000010100 */
[C---:B------:R-:W-:Y:S01]  /*6a70*/  FADD.FTZ R34, -R110.reuse, R34 ;  /* 0x000000226e227221 */ /* 0x040fe20000010100 */
[----:B------:R-:W-:Y:S01]  /*6a80*/  FMUL.FTZ R32, R149, R32 ;  /* 0x0000002095207220 */ /* 0x000fe20000410000 */
        /* <DEDUP_REMOVED lines=33> */
[----:B------:R-:W-:Y:S01]  /*6ca0*/  FMUL.FTZ R61, R72, R61 ;  /* 0x0000003d483d7220 */ /* 0x000fe20000410000 */
        /* <DEDUP_REMOVED lines=9> */
[C---:B------:R-:W-:Y:S01]  /*6d40*/  FADD.FTZ R19, -R110.reuse, R19 ;  /* 0x000000136e137221 */ /* 0x040fe20000010100 */
[----:B------:R-:W-:Y:S01]  /*6d50*/  FADD.FTZ R23, -R110, R23 ;  /* 0x000000176e177221 */ /* 0x000fe20000010100 */
[----:B------:R-:W-:Y:S01]  /*6d60*/  FADD.FTZ R20, -R111, R20 ;  /* 0x000000146f147221 */ /* 0x000fe20000010100 */
[----:B------:R-:W-:Y:S01]  /*6d70*/  FADD.FTZ R9, -R109, R9 ;  /* 0x000000096d097221 */ /* 0x000fe20000010100 */
[----:B------:R-:W-:Y:S01]  /*6d80*/  FMUL.FTZ R19, R251, R19 ;  /* 0x00000013fb137220 */ /* 0x000fe20000410000 */
[----:B------:R-:W-:Y:S01]  /*6d90*/  FMUL.FTZ R23, R248, R23 ;  /* 0x00000017f8177220 */ /* 0x000fe20000410000 */
        /* <DEDUP_REMOVED lines=9> */
[----:B------:R-:W-:Y:S01]  /*6e30*/  FADD.FTZ R13, -R109, R13 ;  /* 0x0000000d6d0d7221 */ /* 0x000fe20000010100 */
        /* <DEDUP_REMOVED lines=62> */
[----:B------:R-:W-:Y:S01]  /*7220*/  FMUL.FTZ R15, R104, R6 ;  /* 0x00000006680f7220 */ /* 0x000fe20000410000 */
[----:B------:R-:W-:Y:S01]  /*7230*/  FMUL.FTZ R11, R105, R5 ;  /* 0x00000005690b7220 */ /* 0x000fe20000410000 */
[----:B------:R-:W-:Y:S01]  /*7240*/  FFMA.FTZ R0, -R174, R174, 1 ;  /* 0x3f800000ae007423 */ /* 0x000fe200000101ae */
[----:B------:R-:W-:Y:S01]  /*7250*/  FFMA.FTZ R5, -R178, R178, 1 ;  /* 0x3f800000b2057423 */ /* 0x000fe200000101b2 */
        /* <DEDUP_REMOVED lines=150> */
[----:B------:R-:W-:Y:S01]  /*7bc0*/  FMUL.FTZ R15, R15, R0 ;  /* 0x000000000f0f7220 */ /* 0x000fe20000410000 */
[----:B------:R-:W-:Y:S01]  /*7bd0*/  FMUL.FTZ R5, R5, UR5 ;  /* 0x0000000505057c20 */ /* 0x000fe20008410000 */
[----:B------:R-:W-:Y:S01]  /*7be0*/  FFMA.FTZ R0, -R209, R209, 1 ;  /* 0x3f800000d1007423 */ /* 0x000fe200000101d1 */
[----:B------:R-:W-:Y:S01]  /*7bf0*/  FFMA.FTZ R6, -R212, R212, 1 ;  /* 0x3f800000d4067423 */ /* 0x000fe200000101d4 */
[----:B------:R-:W-:Y:S01]  /*7c00*/  FMUL.FTZ R4, R4, UR5 ;  /* 0x0000000504047c20 */ /* 0x000fe20008410000 */
        /* <DEDUP_REMOVED lines=29> */
[----:B------:R-:W-:Y:S01]  /*7de0*/  FFMA.FTZ R0, -R214, R214, 1 ;  /* 0x3f800000d6007423 */ /* 0x000fe200000101d6 */
[----:B------:R-:W-:Y:S01]  /*7df0*/  FMUL.FTZ R9, R9, R6 ;  /* 0x0000000609097220 */ /* 0x000fe20000410000 */
        /* <DEDUP_REMOVED lines=8> */
[----:B------:R-:W-:Y:S01]  /*7e80*/  FFMA.FTZ R6, -R224, R224, 1 ;  /* 0x3f800000e0067423 */ /* 0x000fe200000101e0 */
[----:B------:R1:W5:Y:S01]  /*7e90*/  LDL.LU R73, [R1+0x5c] ;  /* 0x00005c0001497983 */ /* 0x0003620000300800 */
[----:B------:R-:W-:Y:S01]  /*7ea0*/  FMUL.FTZ R10, R10, R5 ;  /* 0x000000050a0a7220 */ /* 0x000fe20000410000 */
[----:B------:R-:W-:Y:S01]  /*7eb0*/  FMUL.FTZ R0, R0, UR5 ;  /* 0x0000000500007c20 */ /* 0x000fe20008410000 */
[----:B------:R-:W-:Y:S01]  /*7ec0*/  FFMA.FTZ R5, -R222, R222, 1 ;  /* 0x3f800000de057423 */ /* 0x000fe200000101de */
[----:B------:R1:W5:Y:S01]  /*7ed0*/  LDL.LU R72, [R1+0x58] ;  /* 0x0000580001487983 */ /* 0x0003620000300800 */
[----:B------:R-:W-:Y:S01]  /*7ee0*/  FFMA.FTZ R4, -R220, R220, 1 ;  /* 0x3f800000dc047423 */ /* 0x000fe200000101dc */
[----:B------:R-:W-:Y:S01]  /*7ef0*/  FMUL.FTZ R6, R6, UR5 ;  /* 0x0000000506067c20 */ /* 0x000fe20008410000 */
        /* <DEDUP_REMOVED lines=10> */
[----:B------:R-:W-:Y:S01]  /*7fa0*/  FFMA.FTZ R6, -R223, R223, 1 ;  /* 0x3f800000df067423 */ /* 0x000fe200000101df */
        /* <DEDUP_REMOVED lines=9> */
[----:B------:R-:W-:Y:S01]  /*8040*/  F2FP.BF16.F32.PACK_AB R10, R10, R9 ;  /* 0x000000090a0a723e */ /* 0x000fe200000010ff */
[----:B------:R1:W5:Y:S01]  /*8050*/  LDL.LU R2, [R1+0x40] ;  /* 0x0000400001027983 */ /* 0x0003620000300800 */
[----:B------:R-:W-:Y:S01]  /*8060*/  FFMA.FTZ R0, -R228, R228, 1 ;  /* 0x3f800000e4007423 */ /* 0x000fe200000101e4 */
[----:B------:R-:W-:Y:S01]  /*8070*/  F2FP.BF16.F32.PACK_AB R9, R11, R12 ;  /* 0x0000000c0b09723e */ /* 0x000fe200000010ff */
[----:B------:R-:W-:Y:S01]  /*8080*/  FMUL.FTZ R11, R60, R6 ;  /* 0x000000063c0b7220 */ /* 0x000fe20000410000 */
        /* <DEDUP_REMOVED lines=20> */
[----:B------:R-:W1:Y:S01]  /*81d0*/  LDC R25, c[0x0][0x240] ;  /* 0x00009000ff197b82 */ /* 0x000e620000000800 */
[----:B------:R-:W-:Y:S04]  /*81e0*/  ULOP3.LUT UR9, UR8, 0x1, URZ, 0xc0, !UPT ;  /* 0x0000000108097892 */ /* 0x000fe8000f8ec03f */
[----:B------:R-:W-:Y:S03]  /*81f0*/  UISETP.NE.U32.AND UP0, UPT, UR9, 0x1, UPT ;  /* 0x000000010900788c */ /* 0x000fe6000bf05070 */
[----:B------:R-:W2:Y:S01]  /*8200*/  LDC R26, c[0x0][0x244] ;  /* 0x00009100ff1a7b82 */ /* 0x000ea20000000800 */
[----:B------:R-:W-:Y:S06]  /*8210*/  USEL UR9, UR61, 0x2000, !UP0 ;  /* 0x000020003d097887 */ /* 0x000fec000c000000 */
[----:B------:R-:W-:Y:S01]  /*8220*/  VIADD R247, R247, UR9 ;  /* 0x00000009f7f77c36 */ /* 0x000fe20008000000 */
[----:B-----5:R-:W-:Y:S01]  /*8230*/  IADD3 R148, R148, UR9, RZ ;  /* 0x0000000994947c10 */ /* 0x020fe2000fffe0ff */
        /* <DEDUP_REMOVED lines=13> */
.L_x_677:
        /* <DEDUP_REMOVED lines=34> */
[----:B---3-5:R-:W-:Y:S05]  /*8530*/  LEA R0, R156, UR4, 0x1 ;  /* 0x000000049c007c11 */ /* 0x028fea000f8e08ff */
[----:B-1----:R-:W-:Y:S04]  /*8540*/  LDSM.16.MT88.4 R4, [R2+0x10000] ;  /* 0x010000000204783b */ /* 0x002fe80000004200 */
        /* <DEDUP_REMOVED lines=75> */
.L_x_678:
[----:B------:R-:W2:Y:S01]  /*8a00*/  LDL R60, [R1+0x1c] ;  /* 0x00001c00013c7983 */ /* 0x000ea20000100800 */
[----:B------:R-:W-:Y:S02]  /*8a10*/  ULOP3.LUT UR9, UR8, 0x1, URZ, 0xc0, !UPT ;  /* 0x0000000108097892 */ /* 0x000fe4000f8ec03f */
[----:B------:R-:W-:Y:S01]  /*8a20*/  UISETP.GT.AND UP2, UPT, UR8, UR20, UPT ;  /* 0x000000140800728c */ /* 0x000fe2000bf44270 */
[----:B------:R-:W3:Y:S01]  /*8a30*/  LDL R58, [R1+0x20] ;  /* 0x00002000013a7983 */ /* 0x000ee20000100800 */
[----:B------:R-:W-:Y:S02]  /*8a40*/  UISETP.NE.U32.AND UP0, UPT, UR9, 0x1, UPT ;  /* 0x000000010900788c */ /* 0x000fe4000bf05070 */
[----:B------:R-:W-:Y:S01]  /*8a50*/  UIADD3 UR8, UR8, -0x1, URZ ;  /* 0xffffffff08087890 */ /* 0x000fe2000fffe03f */
[----:B------:R-:W4:Y:S04]  /*8a60*/  LDL.LU.64 R56, [R1] ;  /* 0x0000000001387983 */ /* 0x000f280000300a00 */
[----:B------:R-:W5:Y:S04]  /*8a70*/  LDL R55, [R1+0x10] ;  /* 0x0000100001377983 */ /* 0x000f680000100800 */
        /* <DEDUP_REMOVED lines=84> */
[----:B------:R-:W-:Y:S01]  /*8fc0*/  @UP3 UIADD3 UR17, UP1, UR17, -0x200, URZ ;  /* 0xfffffe0011113890 */ /* 0x000fe2000ff3e03f */
[----:B----4-:R-:W-:Y:S01]  /*8fd0*/  LEA R179, P0, R21, R56, 0x2 ;  /* 0x0000003815b37211 */ /* 0x010fe200078010ff */
[----:B------:R-:W-:Y:S01]  /*8fe0*/  IMAD.U32 R56, RZ, RZ, UR26 ;  /* 0x0000001aff387e24 */ /* 0x000fe2000f8e00ff */
[----:B---3--:R-:W-:Y:S01]  /*8ff0*/  @P1 IADD3.X R21, R58, UR16, RZ, P2, !PT ;  /* 0x000000103a151c10 */ /* 0x008fe200097fe4ff */
[----:B------:R-:W-:Y:S01]  /*9000*/  IMAD.U32 R58, RZ, RZ, UR28 ;  /* 0x0000001cff3a7e24 */ /* 0x000fe2000f8e00ff */
[----:B------:R-:W-:Y:S01]  /*9010*/  LEA.HI.X.SX32 R177, R0, R57, 0x2, P0 ;  /* 0x0000003900b17211 */ /* 0x000fe200000f16ff */
[----:B------:R-:W-:Y:S01]  /*9020*/  IMAD.U32 R0, RZ, RZ, UR36 ;  /* 0x00000024ff007e24 */ /* 0x000fe2000f8e00ff */
[----:B------:R-:W-:Y:S01]  /*9030*/  @UP3 UIADD3.X UR16, UR16, -0x1, URZ, UP1, !UPT ;  /* 0xffffffff10103890 */ /* 0x000fe20008ffe43f */
[----:B-----5:R-:W2:Y:S01]  /*9040*/  @P1 LDG.E R55, desc[UR14][R20.64] ;  /* 0x0000000e14371981 */ /* 0x020ea2000c1e1900 */
        /* <DEDUP_REMOVED lines=204> */
.L_x_680:
        /* <DEDUP_REMOVED lines=21> */
.L_x_681:
        /* <DEDUP_REMOVED lines=39> */
.L_x_683:
[----:B------:R-:W-:Y:S05]  /*a0d0*/  BSYNC B0 ;  /* 0x0000000000007941 */ /* 0x000fea0003800000 */
.L_x_682:
        /* <DEDUP_REMOVED lines=13> */
.L_x_685:
[----:B------:R-:W-:Y:S05]  /*a1b0*/  BSYNC B0 ;  /* 0x0000000000007941 */ /* 0x000fea0003800000 */
.L_x_684:
        /* <DEDUP_REMOVED lines=27> */
.L_x_687:
[----:B------:R-:W-:Y:S05]  /*a370*/  BSYNC B0 ;  /* 0x0000000000007941 */ /* 0x000fea0003800000 */
.L_x_686:
        /* <DEDUP_REMOVED lines=13> */
.L_x_674:
[----:B------:R-:W-:Y:S05]  /*a450*/  BSYNC B1 ;  /* 0x0000000000017941 */ /* 0x000fea0003800000 */
.L_x_660:
        /* <DEDUP_REMOVED lines=8> */
.L_x_688:
[----:B------:R-:W-:Y:S05]  /*a4e0*/  EXIT ;  /* 0x000000000000794d */ /* 0x000fea0003800000 */
.L_x_690:
        /* <DEDUP_REMOVED lines=9> */
.L_x_1347:


//--------------------- .text._ZN5flash44flash_bwd_dq_dk_dv_loop_seqk_parallel_kernelI23Flash_bwd_kernel_traitsILi32ELi128ELi128ELi8ELi4ELi4ELi4ELb1ELb0EN7cutlass10bfloat16_tE19Flash_kernel_traitsILi32ELi128ELi128ELi8ES3_EELb1ELb0ELb1ELb1ELb0ELb0ELb0EEEvNS_16Flash_bwd_paramsE --------------------------
	.section	.text._ZN5flash44flash_bwd_dq_dk_dv_loop_seqk_parallel_kernelI23Flash_bwd_kernel_traitsILi32ELi128ELi128ELi8ELi4ELi4ELi4ELb1ELb0EN7cutlass10bfloat16_tE19Flash_kernel_traitsILi32ELi128ELi128ELi8ES3_EELb1ELb0ELb1ELb1ELb0ELb0ELb0EEEvNS_16Flash_bwd_paramsE,"ax",@progbits
	.align	128
        .global         _ZN5flash44flash_bwd_dq_dk_dv_loop_seqk_parallel_kernelI23Flash_bwd_kernel_traitsILi32ELi128ELi128ELi8ELi4ELi4ELi4ELb1ELb0EN7cutlass10bfloat16_tE19Flash_kernel_traitsILi32ELi128ELi128ELi8ES3_EELb1ELb0ELb1ELb1ELb0ELb0ELb0EEEvNS_16Flash_bwd_paramsE
        .type           _ZN5flash44flash_bwd_dq_dk_dv_loop_seqk_parallel_kernelI23Flash_bwd_kernel_traitsILi32ELi128ELi128ELi8ELi4ELi4ELi4ELb1ELb0EN7cutlass10bfloat16_tE19Flash_kernel_traitsILi32ELi128ELi128ELi8ES3_EELb1ELb0ELb1ELb1ELb0ELb0ELb0EEEvNS_16Flash_bwd_paramsE,@function
        .size           _ZN5flash44flash_bwd_dq_dk_dv_loop_seqk_parallel_kernelI23Flash_bwd_kernel_traitsILi32ELi128ELi128ELi8ELi4ELi4ELi4ELb1ELb0EN7cutlass10bfloat16_tE19Flash_kernel_traitsILi32ELi128ELi128ELi8ES3_EELb1ELb0ELb1ELb1ELb0ELb0ELb0EEEvNS_16Flash_bwd_paramsE,(.L_x_1348 - _ZN5flash44flash_bwd_dq_dk_dv_loop_seqk_parallel_kernelI23Flash_bwd_kernel_traitsILi32ELi128ELi128ELi8ELi4ELi4ELi4ELb1ELb0EN7cutlass10bfloat16_tE19Flash_kernel_traitsILi32ELi128ELi128ELi8ES3_EELb1ELb0ELb1ELb1ELb0ELb0ELb0EEEvNS_16Flash_bwd_paramsE)
        .other          _ZN5flash44flash_bwd_dq_dk_dv_loop_seqk_parallel_kernelI23Flash_bwd_kernel_traitsILi32ELi128ELi128ELi8ELi4ELi4ELi4ELb1ELb0EN7cutlass10bfloat16_tE19Flash_kernel_traitsILi32ELi128ELi128ELi8ES3_EELb1ELb0ELb1ELb1ELb0ELb0ELb0EEEvNS_16Flash_bwd_paramsE,@"STO_CUDA_ENTRY STV_DEFAULT"
_ZN5flash44flash_bwd_dq_dk_dv_loop_seqk_parallel_kernelI23Flash_bwd_kernel_traitsILi32ELi128ELi128ELi8ELi4ELi4ELi4ELb1ELb0EN7cutlass10bfloat16_tE19Flash_kernel_traitsILi32ELi128ELi128ELi8ES3_EELb1ELb0ELb1ELb1ELb0ELb0ELb0EEEvNS_16Flash_bwd_paramsE:
.text._ZN5flash44flash_bwd_dq_dk_dv_loop_seqk_parallel_kernelI23Flash_bwd_kernel_traitsILi32ELi128ELi128ELi8ELi4ELi4ELi4ELb1ELb0EN7cutlass10bfloat16_tE19Flash_kernel_traitsILi32ELi128ELi128ELi8ES3_EELb1ELb0ELb1ELb1ELb0ELb0ELb0EEEvNS_16Flash_bwd_paramsE:
        /* <DEDUP_REMOVED lines=27> */
[--C-:B------:R-:W-:Y:S01]  /*01b0*/  SHF.R.S32.HI R0, RZ, 0x2, R6.reuse ;  /* 0x00000002ff007819 */ /* 0x100fe20000011406 */
[----:B----4-:R-:W-:Y:S01]  /*01c0*/  USHF.L.U32 UR7, UR58, 0x7, URZ ;  /* 0x000000073a077899 */ /* 0x010fe2000800063f */
[----:B------:R-:W-:Y:S02]  /*01d0*/  SHF.R.S32.HI R2, RZ, 0x1f, R6 ;  /* 0x0000001fff027819 */ /* 0x000fe40000011406 */
[CC--:B------:R-:W-:Y:S02]  /*01e0*/  LEA.HI R245, R3.reuse, R10.reuse, RZ, 0x7 ;  /* 0x0000000a03f57211 */ /* 0x0c0fe400078f38ff */
[----:B------:R-:W-:-:S02]  /*01f0*/  LEA.HI R15, R3, R10, RZ, 0x3 ;  /* 0x0000000a030f7211 */ /* 0x000fc400078f18ff */
[----:B------:R-:W-:Y:S02]  /*0200*/  LEA.HI R3, R3, R10, RZ, 0x4 ;  /* 0x0000000a03037211 */ /* 0x000fe400078f20ff */
[C---:B------:R-:W-:Y:S02]  /*0210*/  LOP3.LUT R5, R6.reuse, 0xfffffffc, RZ, 0xc0, !PT ;  /* 0xfffffffc06057812 */ /* 0x040fe400078ec0ff */
[-C--:B------:R-:W-:Y:S02]  /*0220*/  LEA.HI R6, R6, R0.reuse, RZ, 0x1 ;  /* 0x0000000006067211 */ /* 0x080fe400078f08ff */
[----:B------:R-:W-:Y:S01]  /*0230*/  LEA.HI R2, R2, R0, RZ, 0x3 ;  /* 0x0000000002027211 */ /* 0x000fe200078f18ff */
[----:B------:R-:W-:Y:S01]  /*0240*/  IMAD.IADD R12, R10, 0x1, -R5 ;  /* 0x000000010a0c7824 */ /* 0x000fe200078e0a05 */
[----:B------:R-:W-:Y:S02]  /*0250*/  LOP3.LUT R7, R4, 0xffffffe0, RZ, 0xc0, !PT ;  /* 0xffffffe004077812 */ /* 0x000fe400078ec0ff */
        /* <DEDUP_REMOVED lines=12> */
[----:B------:R-:W-:-:S02]  /*0320*/  LEA.HI R0, R3, R6, RZ, 0x1 ;  /* 0x0000000603007211 */ /* 0x000fc400078f08ff */
[----:B------:R-:W-:Y:S01]  /*0330*/  SHF.R.S32.HI R2, RZ, 0x1f, R4 ;  /* 0x0000001fff027819 */ /* 0x000fe20000011404 */
[----:B------:R-:W-:Y:S01]  /*0340*/  IMAD R248, R5, 0x8, R248 ;  /* 0x0000000805f87824 */ /* 0x000fe200078e02f8 */
[----:B------:R-:W-:Y:S02]  /*0350*/  SHF.R.S32.HI R4, RZ, 0x3, R15 ;  /* 0x00000003ff047819 */ /* 0x000fe4000001140f */
[----:B------:R-:W-:Y:S02]  /*0360*/  LOP3.LUT R3, R0, 0xfffffffe, RZ, 0xc0, !PT ;  /* 0xfffffffe00037812 */ /* 0x000fe400078ec0ff */
[----:B------:R-:W-:Y:S01]  /*0370*/  LEA.HI R0, R2, R5, RZ, 0x2 ;  /* 0x0000000502007211 */ /* 0x000fe200078f10ff */
[----:B------:R-:W-:Y:S01]  /*0380*/  IMAD.SHL.U32 R2, R4, 0x40, RZ ;  /* 0x0000004004027824 */ /* 0x000fe200078e00ff */
[----:B------:R-:W-:Y:S01]  /*0390*/  SHF.R.S32.HI R11, RZ, 0x1f, R7 ;  /* 0x0000001fff0b7819 */ /* 0x000fe20000011407 */
[----:B------:R-:W-:Y:S01]  /*03a0*/  IMAD.IADD R13, R6, 0x1, -R3 ;  /* 0x00000001060d7824 */ /* 0x000fe200078e0a03 */
[----:B------:R-:W-:-:S02]  /*03b0*/  LOP3.LUT R3, R0, 0xfffffffc, RZ, 0xc0, !PT ;  /* 0xfffffffc00037812 */ /* 0x000fc400078ec0ff */
[----:B------:R-:W-:Y:S02]  /*03c0*/  LOP3.LUT R0, R2, 0xc0, RZ, 0xc0, !PT ;  /* 0x000000c002007812 */ /* 0x000fe400078ec0ff */
[----:B------:R-:W-:Y:S01]  /*03d0*/  LEA.HI R237, R11, R7, RZ, 0x2 ;  /* 0x000000070bed7211 */ /* 0x000fe200078f10ff */
[----:B------:R-:W-:Y:S01]  /*03e0*/  IMAD.IADD R249, R5, 0x1, -R3 ;  /* 0x0000000105f97824 */ /* 0x000fe200078e0a03 */
[----:B------:R-:W-:Y:S02]  /*03f0*/  SHF.R.U32.HI R2, RZ, 0x3, R0 ;  /* 0x00000003ff027819 */ /* 0x000fe40000011600 */
[----:B------:R-:W-:Y:S02]  /*0400*/  LOP3.LUT R0, R0, 0x18, R238, 0xf8, !PT ;  /* 0x0000001800007812 */ /* 0x000fe400078ef8ee */
[----:B------:R-:W-:Y:S02]  /*0410*/  LEA.HI R7, R10, R10, RZ, 0x1 ;  /* 0x0000000a0a077211 */ /* 0x000fe400078f08ff */
[----:B------:R-:W-:-:S02]  /*0420*/  LOP3.LUT R6, R0, R2, RZ, 0x3c, !PT ;  /* 0x0000000200067212 */ /* 0x000fc400078e3cff */
[-C--:B------:R-:W-:Y:S02]  /*0430*/  LEA.HI R2, R8, R8.reuse, RZ, 0x1 ;  /* 0x0000000808027211 */ /* 0x080fe400078f08ff */
[----:B------:R-:W-:Y:S01]  /*0440*/  SHF.R.S32.HI R14, RZ, 0x1f, R8 ;  /* 0x0000001fff0e7819 */ /* 0x000fe20000011408 */
[----:B------:R-:W-:Y:S01]  /*0450*/  IMAD.U32 R248, R248, 0x20, R6 ;  /* 0x00000020f8f87824 */ /* 0x000fe200078e0006 */
[----:B------:R-:W-:Y:S02]  /*0460*/  LOP3.LUT R3, R7, 0x7fffffe, RZ, 0xc0, !PT ;  /* 0x07fffffe07037812 */ /* 0x000fe400078ec0ff */
[----:B------:R-:W-:Y:S02]  /*0470*/  SHF.R.S32.HI R245, RZ, 0x7, R245 ;  /* 0x00000007fff57819 */ /* 0x000fe400000114f5 */
[--C-:B------:R-:W-:Y:S01]  /*0480*/  SHF.R.S32.HI R4, RZ, 0x1, R2.reuse ;  /* 0x00000001ff047819 */ /* 0x100fe20000011402 */
[----:B------:R-:W-:Y:S01]  /*0490*/  IMAD.IADD R3, R10, 0x1, -R3 ;  /* 0x000000010a037824 */ /* 0x000fe200078e0a03 */
[----:B------:R-:W-:Y:S01]  /*04a0*/  SHF.R.S32.HI R5, RZ, 0x1f, R2 ;  /* 0x0000001fff057819 */ /* 0x000fe20000011402 */
[----:B------:R-:W-:Y:S01]  /*04b0*/  IMAD R0, R245, 0x8, R13 ;  /* 0x00000008f5007824 */ /* 0x000fe200078e020d */
[----:B------:R-:W-:-:S02]  /*04c0*/  LEA.HI R14, R14, R8, RZ, 0x3 ;  /* 0x000000080e0e7211 */ /* 0x000fc400078f18ff */
[----:B------:R-:W-:Y:S01]  /*04d0*/  LEA.HI R6, R5, R4, RZ, 0x2 ;  /* 0x0000000405067211 */ /* 0x000fe200078f10ff */
[----:B------:R-:W-:Y:S01]  /*04e0*/  IMAD R0, R0, 0x8, R3 ;  /* 0x0000000800007824 */ /* 0x000fe200078e0203 */
[----:B------:R-:W-:Y:S02]  /*04f0*/  LOP3.LUT R5, R2, 0x7fffffe, RZ, 0xc0, !PT ;  /* 0x07fffffe02057812 */ /* 0x000fe400078ec0ff */
[----:B------:R-:W-:Y:S02]  /*0500*/  LOP3.LUT R2, R14, 0xfffffff8, RZ, 0xc0, !PT ;  /* 0xfffffff80e027812 */ /* 0x000fe400078ec0ff */
[----:B------:R-:W-:Y:S01]  /*0510*/  LOP3.LUT R3, R9, 0x1, RZ, 0xc0, !PT ;  /* 0x0000000109037812 */ /* 0x000fe200078ec0ff */
[----:B------:R-:W-:Y:S01]  /*0520*/  IMAD.IADD R17, R8, 0x1, -R5 ;  /* 0x0000000108117824 */ /* 0x000fe200078e0a05 */
[----:B------:R-:W-:Y:S01]  /*0530*/  LOP3.LUT R6, R6, 0xfffffffc, RZ, 0xc0, !PT ;  /* 0xfffffffc06067812 */ /* 0x000fe200078ec0ff */
[----:B------:R-:W-:Y:S01]  /*0540*/  IMAD.IADD R16, R8, 0x1, -R2 ;  /* 0x0000000108107824 */ /* 0x000fe200078e0a02 */
[----:B------:R-:W-:Y:S01]  /*0550*/  ISETP.NE.U32.AND P6, PT, R3, 0x1, PT ;  /* 0x000000010300780c */ /* 0x000fe20003fc5070 */
[----:B------:R-:W-:Y:S01]  /*0560*/  IMAD.SHL.U32 R2, R10, 0x40, RZ ;  /* 0x000000400a027824 */ /* 0x000fe200078e00ff */
[----:B------:R-:W-:Y:S01]  /*0570*/  SHF.R.S32.HI R3, RZ, 0x1, R7 ;  /* 0x00000001ff037819 */ /* 0x000fe20000011407 */
[----:B------:R-:W-:Y:S01]  /*0580*/  IMAD.IADD R158, R4, 0x1, -R6 ;  /* 0x00000001049e7824 */ /* 0x000fe200078e0a06 */
[----:B------:R-:W-:Y:S01]  /*0590*/  LEA.HI R11, R9, R9, RZ, 0x1 ;  /* 0x00000009090b7211 */ /* 0x000fe200078f08ff */
[----:B------:R-:W-:Y:S01]  /*05a0*/  IMAD.SHL.U32 R10, R12, 0x2, RZ ;  /* 0x000000020c0a7824 */ /* 0x000fe200078e00ff */
[----:B------:R-:W-:Y:S01]  /*05b0*/  LOP3.LUT R6, R2, 0x1c0, RZ, 0xc0, !PT ;  /* 0x000001c002067812 */ /* 0x000fe200078ec0ff */
[----:B------:R-:W-:Y:S01]  /*05c0*/  IMAD.SHL.U32 R2, R249, 0x10, RZ ;  /* 0x00000010f9027824 */ /* 0x000fe200078e00ff */
[C---:B------:R-:W-:Y:S01]  /*05d0*/  LOP3.LUT P0, RZ, R3.reuse, 0x2, RZ, 0xc0, !PT ;  /* 0x0000000203ff7812 */ /* 0x040fe2000780c0ff */
[----:B------:R-:W-:Y:S01]  /*05e0*/  IMAD.SHL.U32 R4, R3, 0x40, RZ ;  /* 0x0000004003047824 */ /* 0x000fe200078e00ff */
[----:B------:R-:W-:Y:S01]  /*05f0*/  LOP3.LUT R5, R11, 0x3fffffe, RZ, 0xc0, !PT ;  /* 0x03fffffe0b057812 */ /* 0x000fe200078ec0ff */
[----:B------:R-:W-:Y:S01]  /*0600*/  IMAD R8, R245, 0x2000, R10 ;  /* 0x00002000f5087824 */ /* 0x000fe200078e020a */
[----:B------:R-:W-:-:S02]  /*0610*/  LEA.HI.SX32 R237, R237, R2, 0x1e ;  /* 0x00000002eded7211 */ /* 0x000fc400078ff2ff */
[----:B------:R-:W-:Y:S02]  /*0620*/  LOP3.LUT R3, R6, 0x30, R2, 0xf8, !PT ;  /* 0x0000003006037812 */ /* 0x000fe400078ef802 */
[----:B------:R-:W-:Y:S02]  /*0630*/  LOP3.LUT R2, R4, 0xc0, RZ, 0xc0, !PT ;  /* 0x000000c004027812 */ /* 0x000fe400078ec0ff */
[--C-:B------:R-:W-:Y:S01]  /*0640*/  LOP3.LUT R12, R3, 0x8, R15.reuse, 0xf8, !PT ;  /* 0x00000008030c7812 */ /* 0x100fe200078ef80f */
[C---:B------:R-:W-:Y:S01]  /*0650*/  IMAD.SHL.U32 R3, R9.reuse, 0x40, RZ ;  /* 0x0000004009037824 */ /* 0x040fe200078e00ff */
[----:B------:R-:W-:Y:S02]  /*0660*/  LOP3.LUT R4, R2, 0x8, R15, 0xf8, !PT ;  /* 0x0000000802047812 */ /* 0x000fe400078ef80f */
[----:B------:R-:W-:Y:S02]  /*0670*/  SHF.R.U32.HI R2, RZ, 0x3, R2 ;  /* 0x00000003ff027819 */ /* 0x000fe40000011602 */
[----:B------:R-:W-:-:S02]  /*0680*/  LOP3.LUT P5, RZ, R9, 0x2, RZ, 0xc0, !PT ;  /* 0x0000000209ff7812 */ /* 0x000fc400078ac0ff */
[----:B------:R-:W-:Y:S02]  /*0690*/  LOP3.LUT R2, R4, R2, RZ, 0x3c, !PT ;  /* 0x0000000204027212 */ /* 0x000fe400078e3cff */
[C---:B------:R-:W-:Y:S01]  /*06a0*/  LOP3.LUT P4, RZ, R9.reuse, 0x4, RZ, 0xc0, !PT ;  /* 0x0000000409ff7812 */ /* 0x040fe2000788c0ff */
[----:B------:R-:W-:Y:S01]  /*06b0*/  IMAD.IADD R9, R9, 0x1, -R5 ;  /* 0x0000000109097824 */ /* 0x000fe200078e0a05 */
[----:B------:R-:W-:Y:S01]  /*06c0*/  LOP3.LUT R5, R3, 0x1c0, RZ, 0xc0, !PT ;  /* 0x000001c003057812 */ /* 0x000fe200078ec0ff */
[----:B------:R-:W-:Y:S01]  /*06d0*/  IMAD.U32 R160, R0, 0x20, R2 ;  /* 0x0000002000a07824 */ /* 0x000fe200078e0002 */
[----:B------:R-:W-:Y:S01]  /*06e0*/  SHF.R.S32.HI R4, RZ, 0x3, R14 ;  /* 0x00000003ff047819 */ /* 0x000fe2000001140e */
[----:B------:R-:W-:Y:S01]  /*06f0*/  IMAD.SHL.U32 R3, R249, 0x400, RZ ;  /* 0x00000400f9037824 */ /* 0x000fe200078e00ff */
[----:B------:R-:W-:Y:S01]  /*0700*/  SHF.R.S32.HI R2, RZ, 0x1, R11 ;  /* 0x00000001ff027819 */ /* 0x000fe2000001140b */
[----:B------:R-:W-:Y:S01]  /*0710*/  IMAD.SHL.U32 R0, R245, 0x8, RZ ;  /* 0x00000008f5007824 */ /* 0x000fe200078e00ff */
[----:B------:R-:W-:Y:S01]  /*0720*/  SHF.R.U32.HI R7, RZ, 0x3, R6 ;  /* 0x00000003ff077819 */ /* 0x000fe20000011606 */
[C---:B------:R-:W-:Y:S01]  /*0730*/  IMAD R17, R4.reuse, 0x8, R17 ;  /* 0x0000000804117824 */ /* 0x040fe200078e0211 */
[----:B------:R-:W-:Y:S01]  /*0740*/  LEA.HI R6, R5, R5, RZ, 0x1d ;  /* 0x0000000505067211 */ /* 0x000fe200078fe8ff */
[----:B------:R-:W-:Y:S01]  /*0750*/  IMAD R14, R4, 0x200, R3 ;  /* 0x00000200040e7824 */ /* 0x000fe200078e0203 */
[----:B------:R-:W-:Y:S01]  /*0760*/  R2P PR, R16, 0x6 ;  /* 0x0000000610007804 */ /* 0x000fe20000000000 */
        /* <DEDUP_REMOVED lines=10> */
[C---:B------:R-:W-:Y:S01]  /*0810*/  IMAD.SHL.U32 R9, R13.reuse, 0x10, RZ ;  /* 0x000000100d097824 */ /* 0x040fe200078e00ff */
        /* <DEDUP_REMOVED lines=55> */
.L_x_737:
        /* <DEDUP_REMOVED lines=45> */
[----:B------:R-:W-:Y:S02]  /*0e60*/  UMOV UR5, 0xffffffff ;  /* 0xffffffff00057882 */ /* 0x000fe40000000000 */
[----:B------:R-:W-:Y:S01]  /*0e70*/  @!UP3 ULDC UR6, c[0x0][0x2cc] ;  /* 0x0000b3000006bab9 */ /* 0x000fe20000000800 */
[----:B------:R-:W-:Y:S01]  /*0e80*/  @!UP3 UISETP.NE.AND.EX UP1, UPT, UR7, URZ, UPT, UP1 ;  /* 0x0000003f0700b28c */ /* 0x000fe2000bf25310 */
[----:B------:R-:W-:Y:S01]  /*0e90*/  UMOV UR56, 0xffffffff ;  /* 0xffffffff00387882 */ /* 0x000fe20000000000 */
        /* <DEDUP_REMOVED lines=18> */
.L_x_691:
        /* <DEDUP_REMOVED lines=20> */
[----:B------:R-:W-:Y:S01]  /*1100*/  UIADD3 UR6, UR13, 0x80, UR24 ;  /* 0x000000800d067890 */ /* 0x000fe2000fffe018 */
[----:B------:R-:W-:Y:S01]  /*1110*/  ULDC UR29, c[0x0][0x2dc] ;  /* 0x0000b700001d7ab9 */ /* 0x000fe20000000800 */
[----:B------:R-:W-:Y:S01]  /*1120*/  ULDC UR41, c[0x0][0x270] ;  /* 0x00009c0000297ab9 */ /* 0x000fe20000000800 */
[----:B------:R-:W-:Y:S01]  /*1130*/  ULDC.64 UR32, c[0x0][0x240] ;  /* 0x0000900000207ab9 */ /* 0x000fe20000000a00 */
[----:B-1----:R-:W-:Y:S01]  /*1140*/  IABS R6, R7 ;  /* 0x0000000700067213 */ /* 0x002fe20000000000 */
[----:B------:R-:W-:Y:S01]  /*1150*/  USHF.R.S32.HI UR37, URZ, 0x1f, UR57 ;  /* 0x0000001f3f257899 */ /* 0x000fe20008011439 */
[----:B------:R-:W-:Y:S01]  /*1160*/  ISETP.NE.AND P3, PT, R7, RZ, PT ;  /* 0x000000ff0700720c */ /* 0x000fe20003f65270 */
[----:B------:R-:W-:Y:S01]  /*1170*/  USEL UR36, UR16, URZ, UP0 ;  /* 0x0000003f10247287 */ /* 0x000fe20008000000 */
[----:B------:R-:W1:Y:S01]  /*1180*/  I2F.RP R4, R6 ;  /* 0x0000000600047306 */ /* 0x000e620000209400 */
[----:B------:R-:W-:-:S02]  /*1190*/  UIMAD UR48, UR59, UR29, URZ ;  /* 0x0000001d3b3072a4 */ /* 0x000fc4000f8e023f */
[----:B------:R-:W-:Y:S02]  /*11a0*/  USHF.L.U64.HI UR20, UR58, 0x7, UR55 ;  /* 0x000000073a147899 */ /* 0x000fe40008010237 */
[----:B--2---:R-:W-:Y:S02]  /*11b0*/  UIMAD.WIDE.U32 UR30, UR12, UR10, URZ ;  /* 0x0000000a0c1e72a5 */ /* 0x004fe4000f8e003f */
[----:B------:R-:W-:Y:S02]  /*11c0*/  UIMAD.WIDE.U32 UR16, UR5, UR32, URZ ;  /* 0x00000020051072a5 */ /* 0x000fe4000f8e003f */
[----:B------:R-:W-:Y:S02]  /*11d0*/  UIMAD UR49, UR12, UR11, UR31 ;  /* 0x0000000b0c3172a4 */ /* 0x000fe4000f8e021f */
[----:B------:R-:W-:Y:S02]  /*11e0*/  @!UP2 UIMAD UR31, UR58, UR7, UR9 ;  /* 0x000000073a1fa2a4 */ /* 0x000fe4000f8e0209 */
[----:B------:R-:W-:Y:S01]  /*11f0*/  UIADD3 UR9, UR13, 0x7f, URZ ;  /* 0x0000007f0d097890 */ /* 0x000fe2000fffe03f */
[----:B-1----:R-:W1:Y:S01]  /*1200*/  MUFU.RCP R4, R4 ;  /* 0x0000000400047308 */ /* 0x002e620000001000 */
[----:B------:R-:W-:Y:S01]  /*1210*/  @UP2 ULDC.64 UR10, c[0x0][0x420] ;  /* 0x00010800000a2ab9 */ /* 0x000fe20000000a00 */
[----:B------:R-:W-:Y:S01]  /*1220*/  ULDC UR12, c[0x0][0x394] ;  /* 0x0000e500000c7ab9 */ /* 0x000fe20000000800 */
[----:B------:R-:W-:-:S02]  /*1230*/  @UP2 UIMAD.WIDE.U32 UR42, UR5, UR10, URZ ;  /* 0x0000000a052a22a5 */ /* 0x000fc4000f8e003f */
[----:B------:R-:W-:Y:S02]  /*1240*/  USHF.R.S32.HI UR21, URZ, 0x1f, UR9 ;  /* 0x0000001f3f157899 */ /* 0x000fe40008011409 */
[----:B------:R-:W-:Y:S02]  /*1250*/  UIADD3 UR12, UR6, UR12, -UR8 ;  /* 0x0000000c060c7290 */ /* 0x000fe4000fffe808 */
[----:B------:R-:W-:Y:S02]  /*1260*/  UIMAD.WIDE UR6, UR29, UR41, URZ ;  /* 0x000000291d0672a5 */ /* 0x000fe4000f8e023f */
[----:B------:R-:W-:Y:S02]  /*1270*/  @UP2 UIMAD UR47, UR5, UR11, UR43 ;  /* 0x0000000b052f22a4 */ /* 0x000fe4000f8e022b */
[----:B------:R-:W-:Y:S02]  /*1280*/  UIMAD UR25, UR5, UR33, URZ ;  /* 0x00000021051972a4 */ /* 0x000fe4000f8e023f */
[----:B------:R-:W-:Y:S01]  /*1290*/  ULEA.HI UR29, UR21, UR9, URZ, 0x7 ;  /* 0x00000009151d7291 */ /* 0x000fe2000f8f383f */
[----:B-1----:R-:W-:Y:S01]  /*12a0*/  VIADD R4, R4, 0xffffffe ;  /* 0x0ffffffe04047836 */ /* 0x002fe20000000000 */
[----:B------:R-:W-:-:S02]  /*12b0*/  UIMAD.WIDE.U32 UR10, UR58, UR57, URZ ;  /* 0x000000393a0a72a5 */ /* 0x000fc4000f8e003f */
[----:B------:R-:W-:Y:S01]  /*12c0*/  UIADD3 UR9, UR12, 0x7f, URZ ;  /* 0x0000007f0c097890 */ /* 0x000fe2000fffe03f */
[----:B------:R-:W1:Y:S01]  /*12d0*/  F2I.FTZ.U32.TRUNC.NTZ R5, R4 ;  /* 0x0000000400057305 */ /* 0x000e62000021f000 */
[----:B------:R-:W-:Y:S02]  /*12e0*/  UIMAD UR12, UR37, UR58, URZ ;  /* 0x0000003a250c72a4 */ /* 0x000fe4000f8e023f */
[----:B------:R-:W-:Y:S02]  /*12f0*/  UIADD3 UR45, UR19, UR26, URZ ;  /* 0x0000001a132d7290 */ /* 0x000fe4000fffe03f */
[----:B------:R-:W-:Y:S02]  /*1300*/  USEL UR34, UR20, URZ, UP0 ;  /* 0x0000003f14227287 */ /* 0x000fe40008000000 */
[----:B------:R-:W-:Y:S02]  /*1310*/  @UP2 UIADD3 UR45, UR17, UR25, URZ ;  /* 0x00000019112d2290 */ /* 0x000fe4000fffe03f */
[----:B------:R-:W-:-:S02]  /*1320*/  UIMAD.WIDE.U32 UR20, UR6, UR10, URZ ;  /* 0x0000000a061472a5 */ /* 0x000fc4000f8e003f */
[----:B------:R-:W-:Y:S02]  /*1330*/  UIMAD UR17, UR7, UR10, URZ ;  /* 0x0000000a071172a4 */ /* 0x000fe4000f8e023f */
[----:B------:R-:W-:Y:S01]  /*1340*/  UIMAD UR10, UR55, UR57, UR12 ;  /* 0x00000039370a72a4 */ /* 0x000fe2000f8e020c */
[--C-:B-1----:R-:W-:Y:S01]  /*1350*/  IMAD.MOV R0, RZ, RZ, -R5.reuse ;  /* 0x000000ffff007224 */ /* 0x102fe200078e0a05 */
[----:B------:R-:W-:Y:S01]  /*1360*/  USEL UR51, UR18, UR16, !UP2 ;  /* 0x0000001012337287 */ /* 0x000fe2000d000000 */
[----:B------:R-:W-:Y:S01]  /*1370*/  IMAD.MOV.U32 R4, RZ, RZ, RZ ;  /* 0x000000ffff047224 */ /* 0x000fe200078e00ff */
[----:B------:R-:W-:Y:S01]  /*1380*/  UIADD3 UR12, UR11, UR10, URZ ;  /* 0x0000000a0b0c7290 */ /* 0x000fe2000fffe03f */
[----:B------:R-:W-:Y:S01]  /*1390*/  IMAD R0, R0, R6, RZ ;  /* 0x0000000600007224 */ /* 0x000fe200078e02ff */
[----:B------:R-:W-:Y:S01]  /*13a0*/  USHF.R.S32.HI UR16, URZ, 0x1f, UR9 ;  /* 0x0000001f3f107899 */ /* 0x000fe20008011409 */
[----:B------:R-:W-:Y:S02]  /*13b0*/  ULDC.U8 UR22, c[0x0][0x3d8] ;  /* 0x0000f60000167ab9 */ /* 0x000fe40000000000 */
[----:B------:R-:W-:Y:S01]  /*13c0*/  IMAD.HI.U32 R4, R5, R0, R4 ;  /* 0x0000000005047227 */ /* 0x000fe200078e0004 */
[----:B------:R-:W-:Y:S01]  /*13d0*/  MOV R0, R3 ;  /* 0x0000000300007202 */ /* 0x000fe20000000f00 */
[----:B------:R-:W-:-:S02]  /*13e0*/  UIMAD UR12, UR6, UR12, UR17 ;  /* 0x0000000c060c72a4 */ /* 0x000fc4000f8e0211 */
[----:B------:R-:W-:Y:S02]  /*13f0*/  UISETP.NE.AND UP3, UPT, UR22, URZ, UPT ;  /* 0x0000003f1600728c */ /* 0x000fe4000bf65270 */
[----:B------:R-:W-:Y:S01]  /*1400*/  IMAD.HI.U32 R4, R4, R0, RZ ;  /* 0x0000000004047227 */ /* 0x000fe200078e00ff */
[----:B------:R-:W-:Y:S02]  /*1410*/  ULEA.HI UR9, UR16, UR9, URZ, 0x7 ;  /* 0x0000000910097291 */ /* 0x000fe4000f8f383f */
[----:B------:R-:W-:Y:S01]  /*1420*/  UIADD3 UR46, UR21, UR12, URZ ;  /* 0x0000000c152e7290 */ /* 0x000fe2000fffe03f */
[----:B------:R-:W-:Y:S01]  /*1430*/  IMAD.MOV R3, RZ, RZ, -R4 ;  /* 0x000000ffff037224 */ /* 0x000fe200078e0a04 */
[----:B------:R-:W-:Y:S02]  /*1440*/  USHF.R.S32.HI UR12, URZ, 0x7, UR29 ;  /* 0x000000073f0c7899 */ /* 0x000fe4000801141d */
[----:B------:R-:W-:Y:S01]  /*1450*/  USHF.R.S32.HI UR9, URZ, 0x7, UR9 ;  /* 0x000000073f097899 */ /* 0x000fe20008011409 */
[----:B------:R-:W-:Y:S01]  /*1460*/  IMAD R0, R6, R3, R0 ;  /* 0x0000000306007224 */ /* 0x000fe200078e0200 */
[----:B------:R-:W-:Y:S01]  /*1470*/  ULDC UR40, c[0x0][0x2c4] ;  /* 0x0000b10000287ab9 */ /* 0x000fe20000000800 */
[----:B------:R-:W-:-:S02]  /*1480*/  UISETP.NE.AND UP1, UPT, UR56, -0x1, UPT ;  /* 0xffffffff3800788c */ /* 0x000fc4000bf25270 */
[----:B------:R-:W-:Y:S01]  /*1490*/  UISETP.LT.AND UP0, UPT, UR12, UR9, UPT ;  /* 0x000000090c00728c */ /* 0x000fe2000bf01270 */
[----:B------:R-:W-:Y:S01]  /*14a0*/  ISETP.GT.U32.AND P1, PT, R6, R0, PT ;  /* 0x000000000600720c */ /* 0x000fe20003f24070 */
[----:B------:R-:W-:Y:S02]  /*14b0*/  @UP3 UIMAD UR16, UR58, UR40, URZ ;  /* 0x000000283a1032a4 */ /* 0x000fe4000f8e023f */
[----:B------:R-:W-:Y:S02]  /*14c0*/  USEL UR37, UR12, UR9, UP0 ;  /* 0x000000090c257287 */ /* 0x000fe40008000000 */
[----:B------:R-:W-:Y:S02]  /*14d0*/  @UP3 USEL UR16, UR16, UR5, !UP2 ;  /* 0x0000000510103287 */ /* 0x000fe4000d000000 */
[----:B------:R-:W-:Y:S01]  /*14e0*/  ULEA UR12, UR37, 0xffffff80, 0x7 ;  /* 0xffffff80250c7891 */ /* 0x000fe2000f8e383f */
[----:B------:R-:W-:Y:S01]  /*14f0*/  @UP3 ULDC UR9, c[0x0][0x2e4] ;  /* 0x0000b90000093ab9 */ /* 0x000fe20000000800 */
[----:B------:R-:W-:-:S02]  /*1500*/  UIMAD.WIDE.U32 UR10, UR6, UR5, URZ ;  /* 0x00000005060a72a5 */ /* 0x000fc4000f8e003f */
        /* <DEDUP_REMOVED lines=8> */
[----:B------:R-:W-:Y:S01]  /*1590*/  @!UP3 UIMAD UR17, UR58, UR41, UR59 ;  /* 0x000000293a11b2a4 */ /* 0x000fe2000f8e023b */
[----:B------:R-:W-:Y:S01]  /*15a0*/  LOP3.LUT R0, R7, UR59, RZ, 0x3c, !PT ;  /* 0x0000003b07007c12 */ /* 0x000fe2000f8e3cff */
[----:B------:R-:W-:Y:S01]  /*15b0*/  UIMAD UR10, UR7, UR5, URZ ;  /* 0x00000005070a72a4 */ /* 0x000fe2000f8e023f */
[----:B------:R-:W-:Y:S01]  /*15c0*/  ULDC.U8 UR23, c[0x0][0x480] ;  /* 0x0001200000177ab9 */ /* 0x000fe20000000000 */
[----:B------:R-:W-:Y:S01]  /*15d0*/  UIADD3.X UR16, UR26, UR34, URZ, UP0, !UPT ;  /* 0x000000221a107290 */ /* 0x000fe200087fe43f */
[----:B------:R-:W-:Y:S01]  /*15e0*/  ISETP.GE.AND P2, PT, R0, RZ, PT ;  /* 0x000000ff0000720c */ /* 0x000fe20003f46270 */
[----:B------:R-:W-:-:S02]  /*15f0*/  UIMAD UR7, UR7, UR9, URZ ;  /* 0x00000009070772a4 */ /* 0x000fc4000f8e023f */
[----:B------:R-:W-:Y:S02]  /*1600*/  @UP1 UIADD3 UR27, UR54, UR56, URZ ;  /* 0x00000038361b1290 */ /* 0x000fe4000fffe03f */
[----:B------:R-:W-:Y:S02]  /*1610*/  @UP1 UIADD3 UR28, UR54, UR56, URZ ;  /* 0x00000038361c1290 */ /* 0x000fe4000fffe03f */
[----:B------:R-:W-:Y:S01]  /*1620*/  @P0 VIADD R4, R4, 0x1 ;  /* 0x0000000104040836 */ /* 0x000fe20000000000 */
[----:B------:R-:W-:Y:S01]  /*1630*/  UISETP.NE.AND UP4, UPT, UR23, URZ, UPT ;  /* 0x0000003f1700728c */ /* 0x000fe2000bf85270 */
[----:B------:R-:W-:Y:S01]  /*1640*/  PLOP3.LUT P0, PT, PT, PT, UP3, 0x80, 0x0 ;  /* 0x000000000000781c */ /* 0x000fe20003f0f038 */
[----:B------:R-:W-:Y:S01]  /*1650*/  @!UP3 UIMAD UR21, UR17, UR40, URZ ;  /* 0x000000281115b2a4 */ /* 0x000fe2000f8e023f */
        /* <DEDUP_REMOVED lines=11> */
[----:B------:R-:W-:Y:S02]  /*1710*/  @!UP2 UIADD3 UR47, UR39, UR31, URZ ;  /* 0x0000001f272fa290 */ /* 0x000fe4000fffe03f */
[----:B------:R-:W-:-:S02]  /*1720*/  USHF.R.S32.HI UR35, URZ, 0x1f, UR24 ;  /* 0x0000001f3f237899 */ /* 0x000fc40008011418 */
[----:B------:R-:W-:Y:S02]  /*1730*/  USHF.R.S32.HI UR31, URZ, 0x1f, UR48 ;  /* 0x0000001f3f1f7899 */ /* 0x000fe40008011430 */
[----:B------:R-:W-:Y:S02]  /*1740*/  USEL UR50, UR30, URZ, UP4 ;  /* 0x0000003f1e327287 */ /* 0x000fe4000a000000 */
        /* <DEDUP_REMOVED lines=19> */
.L_x_693:
        /* <DEDUP_REMOVED lines=13> */
.L_x_694:
        /* <DEDUP_REMOVED lines=11> */
.L_x_695:
[----:B------:R-:W-:Y:S02]  /*1a00*/  ULDC UR5, c[0x0][0x270] ;  /* 0x00009c0000057ab9 */ /* 0x000fe40000000800 */
[----:B------:R-:W-:-:S04]  /*1a10*/  UIMAD UR5, UR58, UR5, UR59 ;  /* 0x000000053a0572a4 */ /* 0x000fc8000f8e023b */
[----:B------:R-:W-:-:S12]  /*1a20*/  UIMAD UR5, UR5, UR57, URZ ;  /* 0x00000039050572a4 */ /* 0x000fd8000f8e023f */
.L_x_696:
[----:B------:R-:W1:Y:S01]  /*1a30*/  S2R R8, SR_TID.X ;  /* 0x0000000000087919 */ /* 0x000e620000002100 */
[----:B------:R-:W2:Y:S01]  /*1a40*/  LDC.64 R14, c[0x0][0x420] ;  /* 0x00010800ff0e7b82 */ /* 0x000ea20000000a00 */
[----:B------:R-:W-:Y:S01]  /*1a50*/  SHF.R.S32.HI R239, RZ, 0x1f, R238 ;  /* 0x0000001fffef7819 */ /* 0x000fe200000114ee */
[----:B------:R-:W-:Y:S01]  /*1a60*/  USHF.R.S32.HI UR57, URZ, 0x1f, UR59 ;  /* 0x0000001f3f397899 */ /* 0x000fe2000801143b */
[----:B------:R-:W-:Y:S01]  /*1a70*/  BSSY B1, `(.L_x_692) ;  /* 0x00009d0000017945 */ /* 0x000fe20003800000 */
[----:B------:R-:W-:Y:S01]  /*1a80*/  ULDC.64 UR10, c[0x0][0x428] ;  /* 0x00010a00000a7ab9 */ /* 0x000fe20000000a00 */
[----:B------:R-:W-:Y:S02]  /*1a90*/  UIADD3 UR16, UR12, UR5, URZ ;  /* 0x000000050c107290 */ /* 0x000fe4000fffe03f */
[----:B------:R-:W-:Y:S02]  /*1aa0*/  UIMAD UR5, UR57, UR10, URZ ;  /* 0x0000000a390572a4 */ /* 0x000fe4000f8e023f */
[----:B------:R-:W-:Y:S01]  /*1ab0*/  UIADD3 UR41, UR12, UR21, URZ ;  /* 0x000000150c297290 */ /* 0x000fe2000fffe03f */
[----:B------:R-:W-:Y:S01]  /*1ac0*/  ULDC UR6, c[0x0][0x2dc] ;  /* 0x0000b70000067ab9 */ /* 0x000fe20000000800 */
[----:B------:R-:W-:Y:S01]  /*1ad0*/  ULDC UR9, c[0x0][0x270] ;  /* 0x00009c0000097ab9 */ /* 0x000fe20000000800 */
[----:B------:R-:W-:Y:S01]  /*1ae0*/  ULDC.64 UR38, c[0x0][0x478] ;  /* 0x00011e0000267ab9 */ /* 0x000fe20000000a00 */
[----:B------:R-:W-:Y:S01]  /*1af0*/  UIMAD UR6, UR6, UR9, URZ ;  /* 0x00000009060672a4 */ /* 0x000fe2000f8e023f */
[----:B------:R-:W-:Y:S01]  /*1b00*/  ULDC.64 UR20, c[0x0][0x258] ;  /* 0x0000960000147ab9 */ /* 0x000fe20000000a00 */
[----:B------:R-:W-:-:S02]  /*1b10*/  ULDC.64 UR42, c[0x0][0x2b0] ;  /* 0x0000ac00002a7ab9 */ /* 0x000fc40000000a00 */
[----:B------:R-:W-:Y:S01]  /*1b20*/  USHF.L.U32 UR36, UR6, 0x7, URZ ;  /* 0x0000000706247899 */ /* 0x000fe2000800063f */
[----:B------:R-:W-:Y:S01]  /*1b30*/  IMAD.U32 R12, RZ, RZ, UR20 ;  /* 0x00000014ff0c7e24 */ /* 0x000fe2000f8e00ff */
[----:B------:R-:W-:Y:S02]  /*1b40*/  UIADD3 UR9, UR37, -0x1, URZ ;  /* 0xffffffff25097890 */ /* 0x000fe4000fffe03f */
[----:B------:R-:W-:Y:S01]  /*1b50*/  UIADD3 UR17, UP2, UP0, UR40, UR36, UR48 ;  /* 0x0000002428117290 */ /* 0x000fe2000f85e030 */
[----:B-1----:R-:W-:-:S04]  /*1b60*/  SHF.R.S32.HI R9, RZ, 0x1f, R8 ;  /* 0x0000001fff097819 */ /* 0x002fc80000011408 */
[----:B------:R-:W-:-:S04]  /*1b70*/  LEA.HI R3, R9, R8, RZ, 0x2 ;  /* 0x0000000809037211 */ /* 0x000fc800078f10ff */
[----:B------:R-:W-:-:S04]  /*1b80*/  SHF.R.S32.HI R3, RZ, 0x2, R3 ;  /* 0x00000002ff037819 */ /* 0x000fc80000011403 */
[----:B------:R-:W-:Y:S02]  /*1b90*/  SHF.R.S32.HI R18, RZ, 0x1f, R3 ;  /* 0x0000001fff127819 */ /* 0x000fe40000011403 */
[----:B------:R-:W-:-:S04]  /*1ba0*/  IADD3 R0, P0, R3, UR12, RZ ;  /* 0x0000000c03007c10 */ /* 0x000fc8000ff1e0ff */
[----:B------:R-:W-:Y:S01]  /*1bb0*/  IADD3.X R5, R18, UR26, RZ, P0, !PT ;  /* 0x0000001a12057c10 */ /* 0x000fe200087fe4ff */
[----:B------:R-:W-:-:S04]  /*1bc0*/  IMAD.WIDE.U32 R6, R0, UR32, R238 ;  /* 0x0000002000067c25 */ /* 0x000fc8000f8e00ee */
[----:B------:R-:W-:Y:S01]  /*1bd0*/  IMAD R5, R5, UR32, RZ ;  /* 0x0000002005057c24 */ /* 0x000fe2000f8e02ff */
[----:B------:R-:W-:Y:S01]  /*1be0*/  IADD3 R10, P2, R6, UR51, RZ ;  /* 0x00000033060a7c10 */ /* 0x000fe2000ff5e0ff */
[----:B------:R-:W-:Y:S01]  /*1bf0*/  ULDC UR51, c[0x0][0x398] ;  /* 0x0000e60000337ab9 */ /* 0x000fe20000000800 */
[----:B------:R-:W-:Y:S01]  /*1c00*/  IADD3 R6, P0, R238, UR7, RZ ;  /* 0x00000007ee067c10 */ /* 0x000fe2000ff1e0ff */
[----:B------:R-:W-:Y:S01]  /*1c10*/  IMAD R0, R0, UR33, R5 ;  /* 0x0000002100007c24 */ /* 0x000fe2000f8e0205 */
[----:B------:R-:W-:Y:S01]  /*1c20*/  UIADD3 UR7, -UR8, UR13, UR24 ;  /* 0x0000000d08077290 */ /* 0x000fe2000fffe118 */
[----:B------:R-:W-:-:S03]  /*1c30*/  IMAD.U32 R5, RZ, RZ, UR10 ;  /* 0x0000000aff057e24 */ /* 0x000fc6000f8e00ff */
[----:B------:R-:W-:Y:S01]  /*1c40*/  IADD3.X R11, R7, UR45, R0, P2, !PT ;  /* 0x0000002d070b7c10 */ /* 0x000fe200097fe400 */
[----:B--2---:R-:W-:Y:S01]  /*1c50*/  IMAD R0, R14, UR26, RZ ;  /* 0x0000001a0e007c24 */ /* 0x004fe2000f8e02ff */
[----:B------:R-:W-:-:S03]  /*1c60*/  IADD3.X R7, R239, UR47, RZ, P0, !PT ;  /* 0x0000002fef077c10 */ /* 0x000fc600087fe4ff */
[----:B------:R-:W-:Y:S02]  /*1c70*/  IMAD R0, R15, UR12, R0 ;  /* 0x0000000c0f007c24 */ /* 0x000fe4000f8e0200 */
[----:B------:R-:W-:Y:S01]  /*1c80*/  IMAD.WIDE.U32 R6, R14, UR12, R6 ;  /* 0x0000000c0e067c25 */ /* 0x000fe2000f8e0006 */
[----:B------:R-:W-:Y:S02]  /*1c90*/  UIMAD UR12, UR59, UR11, UR5 ;  /* 0x0000000b3b0c72a4 */ /* 0x000fe4000f8e0205 */
[----:B------:R-:W-:Y:S01]  /*1ca0*/  UIADD3 UR5, UR7, -UR51, URZ ;  /* 0x8000003307057290 */ /* 0x000fe2000fffe03f */
[----:B------:R-:W-:Y:S01]  /*1cb0*/  IMAD.IADD R7, R7, 0x1, R0 ;  /* 0x0000000107077824 */ /* 0x000fe200078e0200 */
[----:B------:R-:W-:Y:S01]  /*1cc0*/  LEA.HI R0, R9, R8, RZ, 0x5 ;  /* 0x0000000809007211 */ /* 0x000fe200078f28ff */
[----:B------:R-:W-:Y:S02]  /*1cd0*/  USHF.R.S32.HI UR7, URZ, 0x1f, UR36 ;  /* 0x0000001f3f077899 */ /* 0x000fe40008011424 */
[----:B------:R-:W-:Y:S01]  /*1ce0*/  USHF.R.S32.HI UR34, URZ, 0x1f, UR5 ;  /* 0x0000001f3f227899 */ /* 0x000fe20008011405 */
[----:B------:R-:W-:Y:S01]  /*1cf0*/  LOP3.LUT R16, R0, 0xffffffe0, RZ, 0xc0, !PT ;  /* 0xffffffe000107812 */ /* 0x000fe200078ec0ff */
[----:B------:R-:W-:Y:S01]  /*1d00*/  UIMAD.WIDE UR10, UR16, 0x4, UR38 ;  /* 0x00000004100a78a5 */ /* 0x000fe2000f8e0226 */
[----:B------:R-:W-:Y:S01]  /*1d10*/  IMAD.WIDE.U32 R6, R5, UR59, R6 ;  /* 0x0000003b05067c25 */ /* 0x000fe2000f8e0006 */
[----:B------:R-:W-:Y:S01]  /*1d20*/  ULEA.HI UR34, UR34, UR5, URZ, 0x7 ;  /* 0x0000000522227291 */ /* 0x000fe2000f8f383f */
[----:B------:R-:W-:Y:S01]  /*1d30*/  SHF.R.S32.HI R5, RZ, 0x5, R0 ;  /* 0x00000005ff057819 */ /* 0x000fe20000011400 */
[----:B------:R-:W-:Y:S01]  /*1d40*/  UIADD3.X UR16, UR27, UR7, UR31, UP2, UP0 ;  /* 0x000000071b107290 */ /* 0x000fe200097e041f */
[----:B------:R-:W-:Y:S01]  /*1d50*/  IMAD.IADD R16, R8, 0x1, -R16 ;  /* 0x0000000108107824 */ /* 0x000fe200078e0a10 */
[----:B------:R-:W-:Y:S01]  /*1d60*/  USHF.R.S32.HI UR34, URZ, 0x7, UR34 ;  /* 0x000000073f227899 */ /* 0x000fe20008011422 */
[----:B------:R-:W-:Y:S01]  /*1d70*/  VIADD R7, R7, UR12 ;  /* 0x0000000c07077c36 */ /* 0x000fe20008000000 */
[----:B------:R-:W-:Y:S01]  /*1d80*/  UIMAD UR5, UR57, UR20, URZ ;  /* 0x00000014390572a4 */ /* 0x000fe2000f8e023f */
[----:B------:R-:W-:Y:S01]  /*1d90*/  IMAD R5, R5, UR6, R16 ;  /* 0x0000000605057c24 */ /* 0x000fe2000f8e0210 */
[----:B------:R-:W-:Y:S01]  /*1da0*/  UISETP.LT.AND UP0, UPT, URZ, UR34, UPT ;  /* 0x000000223f00728c */ /* 0x000fe2000bf01270 */
[----:B------:R-:W-:Y:S01]  /*1db0*/  IMAD R8, R18, R14, RZ ;  /* 0x0000000e12087224 */ /* 0x000fe200078e02ff */
[----:B------:R-:W-:-:S02]  /*1dc0*/  UIADD3 UR7, UP3, UP2, UR50, UR17, UR52 ;  /* 0x0000001132077290 */ /* 0x000fc4000fa7e034 */
[----:B------:R-:W-:Y:S01]  /*1dd0*/  USEL UR34, URZ, UR34, !UP0 ;  /* 0x000000223f227287 */ /* 0x000fe2000c000000 */
[C---:B------:R-:W-:Y:S01]  /*1de0*/  IMAD R13, R3.reuse, R15, R8 ;  /* 0x0000000f030d7224 */ /* 0x040fe200078e0208 */
[----:B------:R-:W-:Y:S01]  /*1df0*/  UIMAD UR12, UR59, UR21, UR5 ;  /* 0x000000153b0c72a4 */ /* 0x000fe2000f8e0205 */
[----:B------:R-:W-:Y:S01]  /*1e00*/  IMAD.WIDE.U32 R8, R3, R14, R6 ;  /* 0x0000000e03087225 */ /* 0x000fe200078e0006 */
[----:B------:R-:W-:Y:S01]  /*1e10*/  UIADD3.X UR5, UR49, UR16, UR46, UP3, UP2 ;  /* 0x0000001031057290 */ /* 0x000fe20009fe442e */
[C---:B------:R-:W-:Y:S01]  /*1e20*/  IADD3 R0, P0, R5.reuse, UR7, RZ ;  /* 0x0000000705007c10 */ /* 0x040fe2000ff1e0ff */
[----:B------:R-:W-:Y:S01]  /*1e30*/  UISETP.GT.AND UP0, UPT, UR37, UR34, UPT ;  /* 0x000000222500728c */ /* 0x000fe2000bf04270 */
[----:B------:R-:W-:Y:S01]  /*1e40*/  IMAD.WIDE.U32 R6, R12, UR59, R10 ;  /* 0x0000003b0c067c25 */ /* 0x000fe2000f8e000a */
[----:B------:R-:W-:Y:S01]  /*1e50*/  ULDC.64 UR30, c[0x0][0x3e0] ;  /* 0x0000f800001e7ab9 */ /* 0x000fe20000000a00 */
[----:B------:R-:W-:Y:S01]  /*1e60*/  ULDC.64 UR38, c[0x0][0x210] ;  /* 0x0000840000267ab9 */ /* 0x000fe20000000a00 */
[----:B------:R-:W-:Y:S01]  /*1e70*/  LEA.HI.X.SX32 R10, R5, UR5, 0x1, P0 ;  /* 0x00000005050a7c11 */ /* 0x000fe200080f0eff */
[----:B------:R-:W-:Y:S01]  /*1e80*/  ULDC.64 UR26, c[0x0][0x400] ;  /* 0x00010000001a7ab9 */ /* 0x000fe20000000a00 */
[----:B------:R-:W-:Y:S01]  /*1e90*/  PLOP3.LUT P0, PT, PT, PT, UP0, 0x80, 0x0 ;  /* 0x000000000000781c */ /* 0x000fe20003f0f008 */
[----:B------:R-:W-:Y:S01]  /*1ea0*/  IMAD.IADD R5, R9, 0x1, R13 ;  /* 0x0000000109057824 */ /* 0x000fe200078e020d */
[----:B------:R-:W-:Y:S01]  /*1eb0*/  LEA R230, P3, R8, UR30, 0x1 ;  /* 0x0000001e08e67c11 */ /* 0x000fe2000f8608ff */
[----:B------:R-:W-:Y:S01]  /*1ec0*/  VIADD R7, R7, UR12 ;  /* 0x0000000c07077c36 */ /* 0x000fe20008000000 */
[----:B------:R-:W-:Y:S01]  /*1ed0*/  LEA R204, P2, R0, UR26, 0x2 ;  /* 0x0000001a00cc7c11 */ /* 0x000fe2000f8410ff */
[----:B------:R-:W-:Y:S01]  /*1ee0*/  UIMAD.WIDE UR16, UR41, 0x4, UR42 ;  /* 0x00000004291078a5 */ /* 0x000fe2000f8e022a */
[----:B------:R-:W-:Y:S01]  /*1ef0*/  LEA R232, P4, R6, UR38, 0x1 ;  /* 0x0000002606e87c11 */ /* 0x000fe2000f8808ff */
[----:B------:R-:W-:Y:S01]  /*1f00*/  UMOV UR30, UR11 ;  /* 0x0000000b001e7c82 */ /* 0x000fe20008000000 */
[----:B------:R-:W-:Y:S01]  /*1f10*/  LEA.HI.X R231, R8, UR31, R5, 0x1, P3 ;  /* 0x0000001f08e77c11 */ /* 0x000fe200098f0c05 */
[----:B------:R-:W-:Y:S01]  /*1f20*/  UMOV UR31, UR10 ;  /* 0x0000000a001f7c82 */ /* 0x000fe20008000000 */
[----:B------:R-:W-:-:S02]  /*1f30*/  LEA.HI.X R233, R6, UR39, R7, 0x1, P4 ;  /* 0x0000002706e97c11 */ /* 0x000fc4000a0f0c07 */
[----:B------:R-:W-:Y:S01]  /*1f40*/  LEA.HI.X R203, R0, UR27, R10, 0x2, P2 ;  /* 0x0000001b00cb7c11 */ /* 0x000fe200090f140a */
[----:B------:R-:W-:Y:S06]  /*1f50*/  @P0 BRA `(.L_x_697) ;  /* 0x0000000400fc0947 */ /* 0x000fec0003800000 */
        /* <DEDUP_REMOVED lines=19> */
.L_x_698:
        /* <DEDUP_REMOVED lines=19> */
.L_x_699:
        /* <DEDUP_REMOVED lines=32> */
.L_x_701:
[----:B------:R-:W-:Y:S05]  /*23c0*/  BSYNC B0 ;  /* 0x0000000000007941 */ /* 0x000fea0003800000 */
.L_x_700:
        /* <DEDUP_REMOVED lines=14> */
.L_x_703:
[----:B------:R-:W-:Y:S05]  /*24b0*/  BSYNC B0 ;  /* 0x0000000000007941 */ /* 0x000fea0003800000 */
.L_x_702:
        /* <DEDUP_REMOVED lines=26> */
.L_x_705:
[----:B------:R-:W-:Y:S05]  /*2660*/  BSYNC B0 ;  /* 0x0000000000007941 */ /* 0x000fea0003800000 */
.L_x_704:
        /* <DEDUP_REMOVED lines=14> */
.L_x_697:
        /* <DEDUP_REMOVED lines=53> */
.L_x_708:
[----:B------:R-:W-:Y:S05]  /*2aa0*/  BSYNC B0 ;  /* 0x0000000000007941 */ /* 0x000fea0003800000 */
.L_x_707:
        /* <DEDUP_REMOVED lines=22> */
.L_x_710:
[----:B------:R-:W-:Y:S05]  /*2c10*/  BSYNC B0 ;  /* 0x0000000000007941 */ /* 0x000fea0003800000 */
.L_x_709:
        /* <DEDUP_REMOVED lines=18> */
.L_x_712:
[----:B------:R-:W-:Y:S05]  /*2d40*/  BSYNC B0 ;  /* 0x0000000000007941 */ /* 0x000fea0003800000 */
.L_x_711:
        /* <DEDUP_REMOVED lines=13> */
.L_x_714:
[----:B------:R-:W-:Y:S05]  /*2e20*/  BSYNC B0 ;  /* 0x0000000000007941 */ /* 0x000fea0003800000 */
.L_x_713:
        /* <DEDUP_REMOVED lines=17> */
.L_x_716:
[----:B------:R-:W-:Y:S05]  /*2f40*/  BSYNC B0 ;  /* 0x0000000000007941 */ /* 0x000fea0003800000 */
.L_x_715:
        /* <DEDUP_REMOVED lines=21> */
.L_x_718:
[----:B------:R-:W-:Y:S05]  /*30a0*/  BSYNC B0 ;  /* 0x0000000000007941 */ /* 0x000fea0003800000 */
.L_x_717:
        /* <DEDUP_REMOVED lines=42> */
.L_x_720:
[----:B------:R-:W-:Y:S05]  /*3350*/  BSYNC B0 ;  /* 0x0000000000007941 */ /* 0x000fea0003800000 */
.L_x_719:
        /* <DEDUP_REMOVED lines=22> */
.L_x_722:
[----:B------:R-:W-:Y:S05]  /*34c0*/  BSYNC B0 ;  /* 0x0000000000007941 */ /* 0x000fea0003800000 */
.L_x_721:
        /* <DEDUP_REMOVED lines=10> */
[----:B------:R-:W-:-:S02]  /*3570*/  IMAD.MOV.U32 R243, RZ, RZ, 0x7f800000 ;  /* 0x7f800000fff37424 */ /* 0x000fc400078e00ff */
[----:B------:R-:W-:Y:S01]  /*3580*/  IMAD.MOV.U32 R240, RZ, RZ, 0x7f800000 ;  /* 0x7f800000fff07424 */ /* 0x000fe200078e00ff */
[----:B------:R-:W-:Y:S01]  /*3590*/  PLOP3.LUT P1, PT, PT, PT, UP1, 0x80, 0x0 ;  /* 0x000000000000781c */ /* 0x000fe20003f2f018 */
[----:B------:R-:W-:Y:S01]  /*35a0*/  IMAD.WIDE R4, R237, R4, UR16 ;  /* 0x00000010ed047e25 */ /* 0x000fe2000f8e0204 */
[----:B------:R-:W3:Y:S01]  /*35b0*/  S2R R252, SR_TID.X ;  /* 0x0000000000fc7919 */ /* 0x000ee20000002100 */
[----:B------:R-:W-:Y:S02]  /*35c0*/  ULDC UR57, c[0x0][0x398] ;  /* 0x0000e60000397ab9 */ /* 0x000fe40000000800 */
[----:B------:R-:W-:Y:S01]  /*35d0*/  @!P3 IMAD.WIDE R6, R11, R6, UR16 ;  /* 0x000000100b06be25 */ /* 0x000fe2000f8e0206 */
[----:B------:R-:W-:Y:S01]  /*35e0*/  @UP1 ULDC.64 UR20, c[0x0][0x3d0] ;  /* 0x0000f40000141ab9 */ /* 0x000fe20000000a00 */
[----:B------:R-:W5:Y:S01]  /*35f0*/  @!P6 LDG.E R242, desc[UR14][R4.64] ;  /* 0x0000000e04f2e981 */ /* 0x000f62000c1e1900 */
[----:B------:R-:W-:Y:S01]  /*3600*/  @UP1 UIMAD UR5, UR55, UR20, URZ ;  /* 0x00000014370512a4 */ /* 0x000fe2000f8e023f */
[----:B------:R-:W-:-:S02]  /*3610*/  @UP1 UMOV UR10, UR59 ;  /* 0x0000003b000a1c82 */ /* 0x000fc40008000000 */
[----:B------:R-:W5:Y:S01]  /*3620*/  @!P5 LDG.E R243, desc[UR14][R4.64+0x20] ;  /* 0x0000200e04f3d981 */ /* 0x000f62000c1e1900 */
[----:B------:R-:W-:-:S04]  /*3630*/  DEPBAR.LE SB0, 0x1 ;  /* 0x000080400000791a */ /* 0x000fc80000000000 */
[----:B------:R2:W5:Y:S01]  /*3640*/  @!P4 LDG.E R240, desc[UR14][R4.64+0x100] ;  /* 0x0001000e04f0c981 */ /* 0x000562000c1e1900 */
[----:B------:R-:W-:Y:S01]  /*3650*/  @UP1 UMOV UR11, UR7 ;  /* 0x00000007000b1c82 */ /* 0x000fe20008000000 */
[----:B------:R-:W-:Y:S02]  /*3660*/  @UP1 UIMAD UR5, UR58, UR21, UR5 ;  /* 0x000000153a0512a4 */ /* 0x000fe4000f8e0205 */
[----:B------:R4:W5:Y:S01]  /*3670*/  @!P3 LDG.E R241, desc[UR14][R6.64] ;  /* 0x0000000e06f1b981 */ /* 0x000962000c1e1900 */
[----:B------:R-:W-:Y:S01]  /*3680*/  @UP1 UIMAD.WIDE.U32 UR10, UR58, UR20, UR10 ;  /* 0x000000143a0a12a5 */ /* 0x000fe2000f8e000a */
[----:B------:R-:W-:Y:S01]  /*3690*/  LEA R132, R160, UR4, 0x1 ;  /* 0x00000004a0847c11 */ /* 0x000fe2000f8e08ff */
[----:B------:R-:W-:Y:S01]  /*36a0*/  ULDC UR7, c[0x0][0x270] ;  /* 0x00009c0000077ab9 */ /* 0x000fe20000000800 */
[----:B------:R-:W-:Y:S01]  /*36b0*/  BAR.SYNC.DEFER_BLOCKING 0x0 ;  /* 0x0000000000007b1d */ /* 0x000fe20000010000 */
[----:B------:R-:W-:Y:S02]  /*36c0*/  @UP1 ULEA UR18, UP0, UR10, UR18, 0x2 ;  /* 0x000000120a121291 */ /* 0x000fe4000f80103f */
[----:B------:R-:W-:Y:S01]  /*36d0*/  @UP1 UIADD3 UR5, UR11, UR5, URZ ;  /* 0x000000050b051290 */ /* 0x000fe2000fffe03f */
[----:B------:R-:W-:Y:S01]  /*36e0*/  VIADD R152, R159, 0x1000 ;  /* 0x000010009f987836 */ /* 0x000fe20000000000 */
[----:B------:R-:W-:-:S02]  /*36f0*/  CS2R R94, SRZ ;  /* 0x00000000005e7805 */ /* 0x000fc4000001ff00 */
[----:B------:R-:W-:Y:S01]  /*3700*/  CS2R R92, SRZ ;  /* 0x00000000005c7805 */ /* 0x000fe2000001ff00 */
[----:B------:R-:W-:Y:S01]  /*3710*/  @UP1 ULEA.HI.X UR19, UR10, UR19, UR5, 0x2, UP0 ;  /* 0x000000130a131291 */ /* 0x000fe200080f1405 */
[----:B------:R-:W-:Y:S02]  /*3720*/  CS2R R98, SRZ ;  /* 0x0000000000627805 */ /* 0x000fe4000001ff00 */
[----:B------:R-:W-:Y:S01]  /*3730*/  CS2R R96, SRZ ;  /* 0x0000000000607805 */ /* 0x000fe2000001ff00 */
[----:B------:R-:W-:Y:S01]  /*3740*/  @UP1 ULDC UR5, c[0x0][0x2e8] ;  /* 0x0000ba0000051ab9 */ /* 0x000fe20000000800 */
[----:B---3--:R-:W-:Y:S01]  /*3750*/  IMAD.SHL.U32 R3, R252, 0x2, RZ ;  /* 0x00000002fc037824 */ /* 0x008fe200078e00ff */
[----:B------:R-:W-:Y:S02]  /*3760*/  CS2R R90, SRZ ;  /* 0x00000000005a7805 */ /* 0x000fe4000001ff00 */
[----:B------:R-:W-:Y:S02]  /*3770*/  CS2R R88, SRZ ;  /* 0x0000000000587805 */ /* 0x000fe4000001ff00 */
[----:B------:R-:W-:-:S02]  /*3780*/  CS2R R86, SRZ ;  /* 0x0000000000567805 */ /* 0x000fc4000001ff00 */
[----:B------:R-:W-:Y:S02]  /*3790*/  CS2R R84, SRZ ;  /* 0x0000000000547805 */ /* 0x000fe4000001ff00 */
[----:B------:R-:W-:Y:S01]  /*37a0*/  CS2R R78, SRZ ;  /* 0x00000000004e7805 */ /* 0x000fe2000001ff00 */
[----:B--2---:R-:W-:Y:S01]  /*37b0*/  IMAD.U32 R4, RZ, RZ, UR18 ;  /* 0x00000012ff047e24 */ /* 0x004fe2000f8e00ff */
[----:B------:R-:W-:Y:S01]  /*37c0*/  CS2R R76, SRZ ;  /* 0x00000000004c7805 */ /* 0x000fe2000001ff00 */
[----:B------:R-:W-:Y:S01]  /*37d0*/  IMAD.U32 R5, RZ, RZ, UR19 ;  /* 0x00000013ff057e24 */ /* 0x000fe2000f8e00ff */
[----:B------:R-:W-:Y:S02]  /*37e0*/  CS2R R82, SRZ ;  /* 0x0000000000527805 */ /* 0x000fe4000001ff00 */
[----:B------:R-:W-:Y:S02]  /*37f0*/  CS2R R80, SRZ ;  /* 0x0000000000507805 */ /* 0x000fe4000001ff00 */
[----:B------:R-:W-:-:S02]  /*3800*/  CS2R R74, SRZ ;  /* 0x00000000004a7805 */ /* 0x000fc4000001ff00 */
[----:B------:R-:W-:Y:S01]  /*3810*/  CS2R R72, SRZ ;  /* 0x0000000000487805 */ /* 0x000fe2000001ff00 */
[----:B------:R-:W2:Y:S01]  /*3820*/  @P1 LDG.E R6, desc[UR14][R4.64] ;  /* 0x0000000e04061981 */ /* 0x000ea2000c1e1900 */
[----:B------:R-:W-:Y:S02]  /*3830*/  CS2R R70, SRZ ;  /* 0x0000000000467805 */ /* 0x000fe4000001ff00 */
[----:B------:R-:W-:Y:S01]  /*3840*/  CS2R R68, SRZ ;  /* 0x0000000000447805 */ /* 0x000fe2000001ff00 */
[----:B------:R-:W-:Y:S01]  /*3850*/  IMAD.MOV.U32 R236, RZ, RZ, R221 ;  /* 0x000000ffffec7224 */ /* 0x000fe200078e00dd */
[----:B------:R3:W2:Y:S01]  /*3860*/  LDSM.16.M88.4 R120, [R132+0x8000] ;  /* 0x008000008478783b */ /* 0x0006a20000000200 */
[----:B------:R-:W-:Y:S01]  /*3870*/  ULDC UR12, c[0x0][0x394] ;  /* 0x0000e500000c7ab9 */ /* 0x000fe20000000800 */
[----:B------:R-:W-:Y:S02]  /*3880*/  USHF.L.U32 UR50, UR6, 0x3, URZ ;  /* 0x0000000306327899 */ /* 0x000fe4000800063f */
[----:B------:R3:W2:Y:S01]  /*3890*/  LDSM.16.M88.4 R124, [R132+0x8400] ;  /* 0x00840000847c783b */ /* 0x0006a20000000200 */
[----:B------:R-:W-:-:S02]  /*38a0*/  USHF.L.U32 UR49, UR6, 0x4, URZ ;  /* 0x0000000406317899 */ /* 0x000fc4000800063f */
[----:B------:R-:W-:Y:S01]  /*38b0*/  UIMAD UR48, UR6, 0x18, URZ ;  /* 0x00000018063078a4 */ /* 0x000fe2000f8e023f */
[----:B------:R3:W2:Y:S01]  /*38c0*/  LDSM.16.M88.4 R128, [R132+0x8800] ;  /* 0x008800008480783b */ /* 0x0006a20000000200 */
[----:B------:R-:W-:Y:S02]  /*38d0*/  USHF.L.U32 UR47, UR6, 0x5, URZ ;  /* 0x00000005062f7899 */ /* 0x000fe4000800063f */
[----:B------:R-:W-:Y:S01]  /*38e0*/  UIMAD UR46, UR6, 0x28, URZ ;  /* 0x00000028062e78a4 */ /* 0x000fe2000f8e023f */
[----:B------:R-:W2:Y:S01]  /*38f0*/  LDSM.16.M88.4 R132, [R132+0x8c00] ;  /* 0x008c00008484783b */ /* 0x000ea20000000200 */
[----:B------:R-:W-:Y:S02]  /*3900*/  UIMAD UR45, UR6, 0x30, URZ ;  /* 0x00000030062d78a4 */ /* 0x000fe4000f8e023f */
[----:B------:R-:W-:Y:S01]  /*3910*/  UIMAD UR44, UR6, 0x38, URZ ;  /* 0x00000038062c78a4 */ /* 0x000fe2000f8e023f */
[----:B------:R3:W2:Y:S01]  /*3920*/  LDSM.16.M88.4 R136, [R153] ;  /* 0x000000009988783b */ /* 0x0006a20000000200 */
[----:B------:R-:W-:-:S02]  /*3930*/  USHF.L.U32 UR43, UR6, 0x6, URZ ;  /* 0x00000006062b7899 */ /* 0x000fc4000800063f */
[----:B------:R-:W-:Y:S01]  /*3940*/  UIMAD UR42, UR6, 0x48, URZ ;  /* 0x00000048062a78a4 */ /* 0x000fe2000f8e023f */
[----:B------:R3:W2:Y:S01]  /*3950*/  LDSM.16.M88.4 R140, [R153+0x400] ;  /* 0x00040000998c783b */ /* 0x0006a20000000200 */
[----:B------:R-:W-:Y:S02]  /*3960*/  UIMAD UR41, UR6, 0x50, URZ ;  /* 0x00000050062978a4 */ /* 0x000fe4000f8e023f */
[----:B------:R-:W-:Y:S01]  /*3970*/  UIMAD UR40, UR6, 0x58, URZ ;  /* 0x00000058062878a4 */ /* 0x000fe2000f8e023f */
[----:B-1----:R-:W3:Y:S01]  /*3980*/  LDG.E.64 R4, desc[UR14][R8.64+0x8] ;  /* 0x0000080e08047981 */ /* 0x002ee2000c1e1b00 */
[----:B------:R-:W-:Y:S02]  /*3990*/  UIMAD UR39, UR6, 0x60, URZ ;  /* 0x00000060062778a4 */ /* 0x000fe4000f8e023f */
[----:B------:R-:W-:Y:S01]  /*39a0*/  UIMAD UR38, UR6, 0x68, URZ ;  /* 0x00000068062678a4 */ /* 0x000fe2000f8e023f */
[----:B------:R1:W1:Y:S01]  /*39b0*/  LDSM.16.M88.4 R144, [R153+0x800] ;  /* 0x000800009990783b */ /* 0x0002620000000200 */
[----:B------:R-:W-:-:S02]  /*39c0*/  UIMAD UR37, UR6, 0x70, URZ ;  /* 0x00000070062578a4 */ /* 0x000fc4000f8e023f */
[----:B------:R-:W-:Y:S01]  /*39d0*/  UIMAD UR35, UR6, 0x78, URZ ;  /* 0x00000078062378a4 */ /* 0x000fe2000f8e023f */
[----:B------:R1:W1:Y:S01]  /*39e0*/  LDSM.16.M88.4 R148, [R153+0xc00] ;  /* 0x000c00009994783b */ /* 0x0002620000000200 */
[----:B----4-:R-:W2:Y:S01]  /*39f0*/  @P1 MUFU.RCP R0, UR5 ;  /* 0x0000000500001d08 */ /* 0x010ea20008001000 */
[----:B------:R-:W-:Y:S02]  /*3a00*/  ULDC UR55, c[0x0][0x2d0] ;  /* 0x0000b40000377ab9 */ /* 0x000fe40000000800 */
[----:B------:R-:W4:Y:S01]  /*3a10*/  LDG.E.64 R8, desc[UR14][R8.64] ;  /* 0x0000000e08087981 */ /* 0x000f22000c1e1b00 */
[----:B------:R-:W-:Y:S01]  /*3a20*/  LOP3.LUT R3, R3, 0x6, RZ, 0xc0, !PT ;  /* 0x0000000603037812 */ /* 0x000fe200078ec0ff */
[----:B------:R-:W-:Y:S01]  /*3a30*/  UIMAD UR5, UR58, UR7, UR59 ;  /* 0x000000073a0572a4 */ /* 0x000fe2000f8e023b */
[----:B------:R-:W-:Y:S01]  /*3a40*/  IMAD.U32 R7, RZ, RZ, UR8 ;  /* 0x00000008ff077e24 */ /* 0x000fe2000f8e00ff */
[----:B------:R-:W-:Y:S01]  /*3a50*/  SEL R152, R152, R159, !P0 ;  /* 0x0000009f98987207 */ /* 0x000fe20004000000 */
[----:B------:R-:W-:Y:S01]  /*3a60*/  UIADD3 UR36, -UR36, URZ, URZ ;  /* 0x0000003f24247290 */ /* 0x000fe2000fffe13f */
[----:B------:R-:W-:Y:S01]  /*3a70*/  IMAD R3, R245, 0x40, R3 ;  /* 0x00000040f5037824 */ /* 0x000fe200078e0203 */
[----:B------:R-:W-:Y:S01]  /*3a80*/  USHF.L.U32 UR5, UR5, 0x5, URZ ;  /* 0x0000000505057899 */ /* 0x000fe2000800063f */
[----:B------:R-:W-:Y:S01]  /*3a90*/  UMOV UR29, UR12 ;  /* 0x0000000c001d7c82 */ /* 0x000fe20008000000 */
[----:B------:R-:W-:-:S02]  /*3aa0*/  ULDC UR6, c[0x0][0x2ec] ;  /* 0x0000bb0000067ab9 */ /* 0x000fc40000000800 */
[----:B------:R-:W-:Y:S01]  /*3ab0*/  IADD3 R3, R237, -UR24, -R3 ;  /* 0x80000018ed037c10 */ /* 0x000fe2000fffe803 */
[----:B------:R-:W-:-:S03]  /*3ac0*/  USHF.R.S32.HI UR10, URZ, 0x1f, UR5 ;  /* 0x0000001f3f0a7899 */ /* 0x000fc60008011405 */
[----:B------:R-:W-:Y:S02]  /*3ad0*/  IADD3 R247, R7, -UR13, R3 ;  /* 0x8000000d07f77c10 */ /* 0x000fe4000fffe003 */
[----:B------:R-:W-:Y:S01]  /*3ae0*/  SHF.R.S32.HI R3, RZ, 0x1f, R16 ;  /* 0x0000001fff037819 */ /* 0x000fe20000011410 */
[----:B------:R-:W-:Y:S01]  /*3af0*/  UIADD3 UR24, UR24, UR13, URZ ;  /* 0x0000000d18187290 */ /* 0x000fe2000fffe03f */
[----:B------:R-:W-:-:S03]  /*3b00*/  LEA R152, R152, UR4, 0x1 ;  /* 0x0000000498987c11 */ /* 0x000fc6000f8e08ff */
[----:B------:R-:W-:-:S04]  /*3b10*/  UIADD3 UR24, -UR8, 0x80, UR24 ;  /* 0x0000008008187890 */ /* 0x000fc8000fffe118 */
[----:B------:R-:W-:Y:S01]  /*3b20*/  UIADD3 UR51, UR24, -UR51, URZ ;  /* 0x8000003318337290 */ /* 0x000fe2000fffe03f */
[----:B--2---:R-:W-:-:S05]  /*3b30*/  @P1 FMUL.FTZ R0, R6, R0 ;  /* 0x0000000006001220 */ /* 0x004fca0000410000 */
[----:B------:R-:W-:Y:S02]  /*3b40*/  @P1 R2UR UR11, R0 ;  /* 0x00000000000b12ca */ /* 0x000fe400000e0000 */
[----:B---3--:R-:W-:-:S04]  /*3b50*/  IADD3 R246, P3, P2, R4, UR5, R16 ;  /* 0x0000000504f67c10 */ /* 0x008fc8000fa7e010 */
[----:B------:R-:W-:Y:S01]  /*3b60*/  IADD3.X R4, R5, UR10, R3, P3, P2 ;  /* 0x0000000a05047c10 */ /* 0x000fe20009fe4403 */
[----:B------:R-:W-:-:S05]  /*3b70*/  VIADD R3, R158, 0x1000 ;  /* 0x000010009e037836 */ /* 0x000fca0000000000 */
[----:B------:R-:W-:Y:S01]  /*3b80*/  SEL R3, R3, R158, !P0 ;  /* 0x0000009e03037207 */ /* 0x000fe20004000000 */
[----:B------:R-:W-:-:S03]  /*3b90*/  UMOV UR5, URZ ;  /* 0x0000003f00057c82 */ /* 0x000fc60008000000 */
[----:B------:R-:W-:Y:S02]  /*3ba0*/  LEA R3, R3, UR4, 0x1 ;  /* 0x0000000403037c11 */ /* 0x000fe4000f8e08ff */
[----:B----4-:R-:W-:Y:S02]  /*3bb0*/  R2UR UR7, R8 ;  /* 0x00000000080772ca */ /* 0x010fe400000e0000 */
        /* <DEDUP_REMOVED lines=16> */
.L_x_727:
[----:B------:R-:W-:Y:S01]  /*3cc0*/  LEA R100, R160, UR4, 0x1 ;  /* 0x00000004a0647c11 */ /* 0x000fe2000f8e08ff */
[----:B------:R-:W0:Y:S01]  /*3cd0*/  LDGDEPBAR ;  /* 0x00000000000079af */ /* 0x000e220000000000 */
[----:B------:R-:W-:Y:S01]  /*3ce0*/  IMAD.U32 R4, RZ, RZ, UR31 ;  /* 0x0000001fff047e24 */ /* 0x000fe2000f8e00ff */
[----:B------:R-:W-:Y:S01]  /*3cf0*/  USHF.L.U32 UR10, UR9, 0x7, URZ ;  /* 0x00000007090a7899 */ /* 0x000fe2000800063f */
[----:B------:R-:W-:Y:S01]  /*3d00*/  IMAD.U32 R5, RZ, RZ, UR30 ;  /* 0x0000001eff057e24 */ /* 0x000fe2000f8e00ff */
[----:B------:R-:W-:Y:S01]  /*3d10*/  USHF.L.U32 UR12, UR53, 0x7, URZ ;  /* 0x00000007350c7899 */ /* 0x000fe2000800063f */
[----:B------:R-:W-:Y:S01]  /*3d20*/  IMAD.IADD R108, R157, 0x1, R152 ;  /* 0x000000019d6c7824 */ /* 0x000fe200078e0298 */
[----:B------:R-:W-:Y:S01]  /*3d30*/  LEA R4, P0, R237, R4, 0x2 ;  /* 0x00000004ed047211 */ /* 0x000fe200078010ff */
[----:B------:R-:W-:Y:S01]  /*3d40*/  IMAD.MOV.U32 R234, RZ, RZ, R204 ;  /* 0x000000ffffea7224 */ /* 0x000fe200078e00cc */
[----:B------:R-:W-:Y:S01]  /*3d50*/  UISETP.GE.AND UP0, UPT, UR10, UR51, UPT ;  /* 0x000000330a00728c */ /* 0x000fe2000bf06270 */
[----:B------:R-:W-:Y:S01]  /*3d60*/  VIADD R0, R247, UR10 ;  /* 0x0000000af7007c36 */ /* 0x000fe20008000000 */
[----:B------:R-:W-:Y:S01]  /*3d70*/  LEA.HI.X.SX32 R5, R237, R5, 0x2, P0 ;  /* 0x00000005ed057211 */ /* 0x000fe200000f16ff */
[----:B------:R-:W-:Y:S01]  /*3d80*/  UMOV UR11, UR60 ;  /* 0x0000003c000b7c82 */ /* 0x000fe20008000000 */
[----:B------:R-:W-:Y:S02]  /*3d90*/  IMAD.MOV.U32 R235, RZ, RZ, R203 ;  /* 0x000000ffffeb7224 */ /* 0x000fe400078e00cb */
[----:B------:R-:W-:Y:S01]  /*3da0*/  IABS R202, R0 ;  /* 0x0000000000ca7213 */ /* 0x000fe20000000000 */
[C---:B------:R-:W-:Y:S02]  /*3db0*/  VIADD R173, R0.reuse, 0xffffffff ;  /* 0xffffffff00ad7836 */ /* 0x040fe40000000000 */
[C---:B------:R-:W-:Y:S01]  /*3dc0*/  VIADD R172, R0.reuse, 0x8 ;  /* 0x0000000800ac7836 */ /* 0x040fe20000000000 */
[----:B------:R-:W-:Y:S01]  /*3dd0*/  I2FP.F32.S32 R202, R202 ;  /* 0x000000ca00ca7245 */ /* 0x000fe20000201400 */
[C---:B------:R-:W-:Y:S01]  /*3de0*/  VIADD R171, R0.reuse, 0x7 ;  /* 0x0000000700ab7836 */ /* 0x040fe20000000000 */
[----:B------:R-:W-:Y:S01]  /*3df0*/  ISETP.GE.AND P3, PT, R173, RZ, PT ;  /* 0x000000ffad00720c */ /* 0x000fe20003f66270 */
[----:B------:R-:W-:Y:S01]  /*3e00*/  VIADD R169, R0, 0x47 ;  /* 0x0000004700a97836 */ /* 0x000fe20000000000 */
[----:B------:R-:W-:Y:S01]  /*3e10*/  ISETP.GE.AND P2, PT, R172, RZ, PT ;  /* 0x000000ffac00720c */ /* 0x000fe20003f46270 */
[----:B------:R-:W-:Y:S01]  /*3e20*/  VIADD R170, R0, 0x48 ;  /* 0x0000004800aa7836 */ /* 0x000fe20000000000 */
[----:B------:R-:W-:Y:S01]  /*3e30*/  ISETP.GE.AND P6, PT, R171, RZ, PT ;  /* 0x000000ffab00720c */ /* 0x000fe20003fc6270 */
[----:B------:R-:W-:Y:S04]  /*3e40*/  DEPBAR.LE SB0, 0x0 ;  /* 0x000080000000791a */ /* 0x000fe80000000000 */
[----:B------:R-:W-:Y:S01]  /*3e50*/  ISETP.GE.AND P0, PT, R169, RZ, PT ;  /* 0x000000ffa900720c */ /* 0x000fe20003f06270 */
[----:B------:R-:W-:Y:S01]  /*3e60*/  BAR.SYNC.DEFER_BLOCKING 0x0 ;  /* 0x0000000000007b1d */ /* 0x000fe20000010000 */
[----:B------:R-:W-:Y:S01]  /*3e70*/  ISETP.GE.AND P1, PT, R170, RZ, PT ;  /* 0x000000ffaa00720c */ /* 0x000fe20003f26270 */
[C---:B------:R-:W-:Y:S01]  /*3e80*/  VIADD R175, R0.reuse, 0x40 ;  /* 0x0000004000af7836 */ /* 0x040fe20000000000 */
[C---:B------:R-:W-:Y:S01]  /*3e90*/  @!P3 IADD3 R173, -R0.reuse, 0x1, RZ ;  /* 0x0000000100adb810 */ /* 0x040fe20007ffe1ff */
[C---:B------:R-:W-:Y:S01]  /*3ea0*/  VIADD R174, R0.reuse, 0x3f ;  /* 0x0000003f00ae7836 */ /* 0x040fe20000000000 */
[C---:B------:R-:W-:Y:S01]  /*3eb0*/  @!P2 IADD3 R172, -R0.reuse, -0x8, RZ ;  /* 0xfffffff800aca810 */ /* 0x040fe20007ffe1ff */
[C---:B------:R-:W-:Y:S01]  /*3ec0*/  VIADD R177, R0.reuse, 0x38 ;  /* 0x0000003800b17836 */ /* 0x040fe20000000000 */
[C---:B------:R-:W-:Y:S01]  /*3ed0*/  @!P6 IADD3 R171, -R0.reuse, -0x7, RZ ;  /* 0xfffffff900abe810 */ /* 0x040fe20007ffe1ff */
[C---:B------:R-:W-:Y:S01]  /*3ee0*/  VIADD R176, R0.reuse, 0x37 ;  /* 0x0000003700b07836 */ /* 0x040fe20000000000 */
[----:B------:R-:W-:Y:S01]  /*3ef0*/  ISETP.GE.AND P5, PT, R175, RZ, PT ;  /* 0x000000ffaf00720c */ /* 0x000fe20003fa6270 */
[----:B------:R-:W-:Y:S01]  /*3f00*/  VIADD R178, R0, 0xfffffff8 ;  /* 0xfffffff800b27836 */ /* 0x000fe20000000000 */
[----:B------:R-:W-:Y:S01]  /*3f10*/  ISETP.GE.AND P4, PT, R174, RZ, PT ;  /* 0x000000ffae00720c */ /* 0x000fe20003f86270 */
        /* <DEDUP_REMOVED lines=8> */
[----:B------:R-:W-:Y:S01]  /*3fa0*/  VIADD R183, R0, 0x2f ;  /* 0x0000002f00b77836 */ /* 0x000fe20000000000 */
[----:B------:R-:W-:Y:S01]  /*3fb0*/  ISETP.GE.AND P6, PT, R178, RZ, PT ;  /* 0x000000ffb200720c */ /* 0x000fe20003fc6270 */
[C---:B------:R-:W-:Y:S01]  /*3fc0*/  VIADD R184, R0.reuse, 0x28 ;  /* 0x0000002800b87836 */ /* 0x040fe20000000000 */
[----:B------:R-:W-:Y:S01]  /*3fd0*/  ISETP.GE.AND P0, PT, R179, RZ, PT ;  /* 0x000000ffb300720c */ /* 0x000fe20003f06270 */
[----:B-----5:R-:W5:Y:S01]  /*3fe0*/  LDG.E R168, desc[UR14][R4.64] ;  /* 0x0000000e04a87981 */ /* 0x020f62000c1e1900 */
[----:B------:R-:W-:Y:S01]  /*3ff0*/  ISETP.GE.AND P1, PT, R181, RZ, PT ;  /* 0x000000ffb500720c */ /* 0x000fe20003f26270 */
[C---:B------:R-:W-:Y:S01]  /*4000*/  VIADD R185, R0.reuse, 0x27 ;  /* 0x0000002700b97836 */ /* 0x040fe20000000000 */
[C---:B------:R-:W-:Y:S01]  /*4010*/  @!P5 IADD3 R175, -R0.reuse, -0x40, RZ ;  /* 0xffffffc000afd810 */ /* 0x040fe20007ffe1ff */
[----:B------:R-:W5:Y:S01]  /*4020*/  LDG.E R167, desc[UR14][R4.64+0x20] ;  /* 0x0000200e04a77981 */ /* 0x000f62000c1e1900 */
[C---:B------:R-:W-:Y:S01]  /*4030*/  VIADD R186, R0.reuse, 0xffffffe8 ;  /* 0xffffffe800ba7836 */ /* 0x040fe20000000000 */
[C---:B------:R-:W-:Y:S01]  /*4040*/  @!P4 IADD3 R174, -R0.reuse, -0x3f, RZ ;  /* 0xffffffc100aec810 */ /* 0x040fe20007ffe1ff */
[C---:B------:R-:W-:Y:S01]  /*4050*/  VIADD R187, R0.reuse, 0xffffffe7 ;  /* 0xffffffe700bb7836 */ /* 0x040fe20000000000 */
[----:B------:R-:W5:Y:S01]  /*4060*/  LDG.E R166, desc[UR14][R4.64+0x100] ;  /* 0x0001000e04a67981 */ /* 0x000f62000c1e1900 */
[C---:B------:R-:W-:Y:S01]  /*4070*/  @!P3 IADD3 R177, -R0.reuse, -0x38, RZ ;  /* 0xffffffc800b1b810 */ /* 0x040fe20007ffe1ff */
[C---:B------:R-:W-:Y:S01]  /*4080*/  VIADD R188, R0.reuse, 0xffffffe0 ;  /* 0xffffffe000bc7836 */ /* 0x040fe20000000000 */
[C---:B------:R-:W-:Y:S01]  /*4090*/  @!P2 IADD3 R176, -R0.reuse, -0x37, RZ ;  /* 0xffffffc900b0a810 */ /* 0x040fe20007ffe1ff */
[----:B------:R1:W5:Y:S01]  /*40a0*/  LDG.E R165, desc[UR14][R4.64+0x120] ;  /* 0x0001200e04a57981 */ /* 0x000362000c1e1900 */
[C---:B------:R-:W-:Y:S01]  /*40b0*/  @!P6 IADD3 R178, -R0.reuse, 0x8, RZ ;  /* 0x0000000800b2e810 */ /* 0x040fe20007ffe1ff */
[C---:B------:R-:W-:Y:S01]  /*40c0*/  VIADD R189, R0.reuse, 0xffffffdf ;  /* 0xffffffdf00bd7836 */ /* 0x040fe20000000000 */
[C---:B------:R-:W-:Y:S01]  /*40d0*/  @!P0 IADD3 R179, -R0.reuse, 0x9, RZ ;  /* 0x0000000900b38810 */ /* 0x040fe20007ffe1ff */
[----:B------:R-:W-:Y:S01]  /*40e0*/  LDSM.16.M88.4 R64, [R152] ;  /* 0x000000009840783b */ /* 0x000fe20000000200 */
[C---:B------:R-:W-:Y:S01]  /*40f0*/  @!P1 IADD3 R181, -R0.reuse, 0x10, RZ ;  /* 0x0000001000b59810 */ /* 0x040fe20007ffe1ff */
[----:B------:R-:W-:Y:S01]  /*4100*/  VIADD R190, R0, 0x20 ;  /* 0x0000002000be7836 */ /* 0x000fe20000000000 */
[----:B------:R-:W-:Y:S01]  /*4110*/  ISETP.GE.AND P5, PT, R180, RZ, PT ;  /* 0x000000ffb400720c */ /* 0x000fe20003fa6270 */
[----:B------:R-:W-:Y:S01]  /*4120*/  VIADD R191, R0, 0x1f ;  /* 0x0000001f00bf7836 */ /* 0x000fe20000000000 */
[----:B------:R-:W-:Y:S01]  /*4130*/  ISETP.GE.AND P4, PT, R182, RZ, PT ;  /* 0x000000ffb600720c */ /* 0x000fe20003f86270 */
[----:B------:R-:W-:Y:S01]  /*4140*/  VIADD R192, R0, 0x18 ;  /* 0x0000001800c07836 */ /* 0x000fe20000000000 */
[----:B------:R-:W-:Y:S01]  /*4150*/  ISETP.GE.AND P3, PT, R183, RZ, PT ;  /* 0x000000ffb700720c */ /* 0x000fe20003f66270 */
[----:B------:R-:W1:Y:S01]  /*4160*/  LDSM.16.M88.4 R16, [R100+0x6000] ;  /* 0x006000006410783b */ /* 0x000e620000000200 */
[----:B------:R-:W-:Y:S01]  /*4170*/  ISETP.GE.AND P2, PT, R184, RZ, PT ;  /* 0x000000ffb800720c */ /* 0x000fe20003f46270 */
[C---:B------:R-:W-:Y:S01]  /*4180*/  VIADD R193, R0.reuse, 0x17 ;  /* 0x0000001700c17836 */ /* 0x040fe20000000000 */
[----:B------:R-:W-:Y:S01]  /*4190*/  ISETP.GE.AND P6, PT, R185, RZ, PT ;  /* 0x000000ffb900720c */ /* 0x000fe20003fc6270 */
[----:B------:R-:W-:Y:S01]  /*41a0*/  VIADD R194, R0, 0xffffffd8 ;  /* 0xffffffd800c27836 */ /* 0x000fe20000000000 */
[----:B------:R-:W-:Y:S01]  /*41b0*/  ISETP.GE.AND P0, PT, R186, RZ, PT ;  /* 0x000000ffba00720c */ /* 0x000fe20003f06270 */
[C---:B------:R-:W-:Y:S01]  /*41c0*/  VIADD R195, R0.reuse, 0xffffffd7 ;  /* 0xffffffd700c37836 */ /* 0x040fe20000000000 */
[----:B------:R-:W-:Y:S01]  /*41d0*/  ISETP.GE.AND P1, PT, R187, RZ, PT ;  /* 0x000000ffbb00720c */ /* 0x000fe20003f26270 */
[----:B------:R-:W2:Y:S01]  /*41e0*/  LDSM.16.M88.4 R60, [R152+0x1000] ;  /* 0x00100000983c783b */ /* 0x000ea20000000200 */
[C---:B------:R-:W-:Y:S01]  /*41f0*/  @!P5 IADD3 R180, -R0.reuse, 0x11, RZ ;  /* 0x0000001100b4d810 */ /* 0x040fe20007ffe1ff */
[C---:B------:R-:W-:Y:S01]  /*4200*/  VIADD R196, R0.reuse, 0xffffffd0 ;  /* 0xffffffd000c47836 */ /* 0x040fe20000000000 */
[C---:B------:R-:W-:Y:S01]  /*4210*/  @!P4 IADD3 R182, -R0.reuse, -0x30, RZ ;  /* 0xffffffd000b6c810 */ /* 0x040fe20007ffe1ff */
[C---:B------:R-:W-:Y:S01]  /*4220*/  VIADD R197, R0.reuse, 0xffffffcf ;  /* 0xffffffcf00c57836 */ /* 0x040fe20000000000 */
[C---:B------:R-:W-:Y:S01]  /*4230*/  @!P3 IADD3 R183, -R0.reuse, -0x2f, RZ ;  /* 0xffffffd100b7b810 */ /* 0x040fe20007ffe1ff */
[C---:B------:R-:W-:Y:S01]  /*4240*/  VIADD R198, R0.reuse, 0x10 ;  /* 0x0000001000c67836 */ /* 0x040fe20000000000 */
[C---:B------:R-:W-:Y:S01]  /*4250*/  @!P2 IADD3 R184, -R0.reuse, -0x28, RZ ;  /* 0xffffffd800b8a810 */ /* 0x040fe20007ffe1ff */
[----:B------:R-:W3:Y:S01]  /*4260*/  LDSM.16.M88.4 R32, [R100+0x6400] ;  /* 0x006400006420783b */ /* 0x000ee20000000200 */
[C---:B------:R-:W-:Y:S01]  /*4270*/  @!P6 IADD3 R185, -R0.reuse, -0x27, RZ ;  /* 0xffffffd900b9e810 */ /* 0x040fe20007ffe1ff */
[C---:B------:R-:W-:Y:S01]  /*4280*/  VIADD R199, R0.reuse, 0xf ;  /* 0x0000000f00c77836 */ /* 0x040fe20000000000 */
[C---:B------:R-:W-:Y:S01]  /*4290*/  @!P0 IADD3 R186, -R0.reuse, 0x18, RZ ;  /* 0x0000001800ba8810 */ /* 0x040fe20007ffe1ff */
[C---:B------:R-:W-:Y:S01]  /*42a0*/  VIADD R200, R0.reuse, 0xffffffc8 ;  /* 0xffffffc800c87836 */ /* 0x040fe20000000000 */
[C---:B------:R-:W-:Y:S01]  /*42b0*/  @!P1 IADD3 R187, -R0.reuse, 0x19, RZ ;  /* 0x0000001900bb9810 */ /* 0x040fe20007ffe1ff */
[----:B------:R-:W-:Y:S01]  /*42c0*/  VIADD R201, R0, 0xffffffc7 ;  /* 0xffffffc700c97836 */ /* 0x000fe20000000000 */
[----:B------:R-:W-:Y:S01]  /*42d0*/  ISETP.GE.AND P5, PT, R188, RZ, PT ;  /* 0x000000ffbc00720c */ /* 0x000fe20003fa6270 */
[----:B------:R-:W4:Y:S01]  /*42e0*/  LDSM.16.M88.4 R48, [R100+0x6800] ;  /* 0x006800006430783b */ /* 0x000f220000000200 */
[----:B------:R-:W-:Y:S02]  /*42f0*/  ISETP.GE.AND P4, PT, R189, RZ, PT ;  /* 0x000000ffbd00720c */ /* 0x000fe40003f86270 */
[----:B------:R-:W-:Y:S02]  /*4300*/  ISETP.GE.AND P3, PT, R190, RZ, PT ;  /* 0x000000ffbe00720c */ /* 0x000fe40003f66270 */
[----:B------:R-:W-:Y:S02]  /*4310*/  ISETP.GE.AND P2, PT, R191, RZ, PT ;  /* 0x000000ffbf00720c */ /* 0x000fe40003f46270 */
[----:B------:R-:W-:Y:S01]  /*4320*/  ISETP.GE.AND P6, PT, R192, RZ, PT ;  /* 0x000000ffc000720c */ /* 0x000fe20003fc6270 */
[----:B------:R-:W4:Y:S01]  /*4330*/  LDSM.16.M88.4 R100, [R100+0x6c00] ;  /* 0x006c00006464783b */ /* 0x000f220000000200 */
[----:B------:R-:W-:Y:S02]  /*4340*/  ISETP.GE.AND P0, PT, R193, RZ, PT ;  /* 0x000000ffc100720c */ /* 0x000fe40003f06270 */
[----:B------:R-:W-:Y:S02]  /*4350*/  ISETP.GE.AND P1, PT, R194, RZ, PT ;  /* 0x000000ffc200720c */ /* 0x000fe40003f26270 */
[C---:B------:R-:W-:Y:S02]  /*4360*/  @!P5 IADD3 R188, -R0.reuse, 0x20, RZ ;  /* 0x0000002000bcd810 */ /* 0x040fe40007ffe1ff */
[C---:B------:R-:W-:Y:S01]  /*4370*/  @!P4 IADD3 R189, -R0.reuse, 0x21, RZ ;  /* 0x0000002100bdc810 */ /* 0x040fe20007ffe1ff */
[-C--:B-1----:R-:W-:Y:S01]  /*4380*/  HMMA.16816.F32.BF16 R4, R64, R16.reuse, RZ ;  /* 0x000000104004723c */ /* 0x082fe200000418ff */
[----:B------:R-:W-:Y:S02]  /*4390*/  LDSM.16.M88.4 R104, [R153+-0x2000] ;  /* 0xffe000009968783b */ /* 0x000fe40000000200 */
[C---:B------:R-:W-:Y:S02]  /*43a0*/  @!P3 IADD3 R190, -R0.reuse, -0x20, RZ ;  /* 0xffffffe000beb810 */ /* 0x040fe40007ffe1ff */
[C---:B------:R-:W-:Y:S02]  /*43b0*/  @!P2 IADD3 R191, -R0.reuse, -0x1f, RZ ;  /* 0xffffffe100bfa810 */ /* 0x040fe40007ffe1ff */
[C---:B------:R-:W-:Y:S01]  /*43c0*/  @!P6 IADD3 R192, -R0.reuse, -0x18, RZ ;  /* 0xffffffe800c0e810 */ /* 0x040fe20007ffe1ff */
[C---:B--2---:R-:W-:Y:S01]  /*43d0*/  HMMA.16816.F32.BF16 R8, R60.reuse, R16, RZ ;  /* 0x000000103c08723c */ /* 0x044fe200000418ff */
[----:B------:R-:W-:Y:S01]  /*43e0*/  LDSM.16.M88.4 R112, [R153+-0x1c00] ;  /* 0xffe400009970783b */ /* 0x000fe20000000200 */
[----:B------:R-:W-:Y:S02]  /*43f0*/  ISETP.GE.AND P5, PT, R195, RZ, PT ;  /* 0x000000ffc300720c */ /* 0x000fe40003fa6270 */
[C---:B------:R-:W-:Y:S02]  /*4400*/  @!P0 IADD3 R193, -R0.reuse, -0x17, RZ ;  /* 0xffffffe900c18810 */ /* 0x040fe40007ffe1ff */
[-C--:B------:R-:W-:Y:S01]  /*4410*/  HMMA.16816.F32.BF16 R12, R60, R18.reuse, RZ ;  /* 0x000000123c0c723c */ /* 0x080fe200000418ff */
[----:B------:R-:W-:Y:S02]  /*4420*/  @!P1 IADD3 R194, -R0, 0x28, RZ ;  /* 0x0000002800c29810 */ /* 0x000fe40007ffe1ff */
[----:B------:R-:W-:Y:S01]  /*4430*/  LDSM.16.M88.4 R116, [R153+-0x1800] ;  /* 0xffe800009974783b */ /* 0x000fe20000000200 */
[----:B------:R-:W-:Y:S02]  /*4440*/  ISETP.GE.AND P4, PT, R196, RZ, PT ;  /* 0x000000ffc400720c */ /* 0x000fe40003f86270 */
[C---:B------:R-:W-:Y:S02]  /*4450*/  HMMA.16816.F32.BF16 R16, R64.reuse, R18, RZ ;  /* 0x000000124010723c */ /* 0x040fe400000418ff */
[----:B------:R-:W-:Y:S02]  /*4460*/  ISETP.GE.AND P3, PT, R197, RZ, PT ;  /* 0x000000ffc500720c */ /* 0x000fe40003f66270 */
[----:B------:R-:W-:Y:S02]  /*4470*/  ISETP.GE.AND P2, PT, R198, RZ, PT ;  /* 0x000000ffc600720c */ /* 0x000fe40003f46270 */
[-C--:B---3--:R-:W-:Y:S01]  /*4480*/  HMMA.16816.F32.BF16 R20, R64, R32.reuse, RZ ;  /* 0x000000204014723c */ /* 0x088fe200000418ff */
[----:B------:R-:W-:Y:S02]  /*4490*/  ISETP.GE.AND P6, PT, R199, RZ, PT ;  /* 0x000000ffc700720c */ /* 0x000fe40003fc6270 */
[----:B------:R-:W-:Y:S02]  /*44a0*/  ISETP.GE.AND P0, PT, R200, RZ, PT ;  /* 0x000000ffc800720c */ /* 0x000fe40003f06270 */
[----:B------:R-:W-:Y:S01]  /*44b0*/  ISETP.GE.AND P1, PT, R201, RZ, PT ;  /* 0x000000ffc900720c */ /* 0x000fe20003f26270 */
[C---:B------:R-:W-:Y:S02]  /*44c0*/  HMMA.16816.F32.BF16 R24, R60.reuse, R32, RZ ;  /* 0x000000203c18723c */ /* 0x040fe400000418ff */
[C---:B------:R-:W-:Y:S03]  /*44d0*/  @!P5 IADD3 R195, -R0.reuse, 0x29, RZ ;  /* 0x0000002900c3d810 */ /* 0x040fe60007ffe1ff */
[C---:B------:R-:W-:Y:S01]  /*44e0*/  @!P4 IADD3 R196, -R0.reuse, 0x30, RZ ;  /* 0x0000003000c4c810 */ /* 0x040fe20007ffe1ff */
[-C--:B------:R-:W-:Y:S01]  /*44f0*/  HMMA.16816.F32.BF16 R28, R60, R34.reuse, RZ ;  /* 0x000000223c1c723c */ /* 0x080fe200000418ff */
[C---:B------:R-:W-:Y:S04]  /*4500*/  @!P3 IADD3 R197, -R0.reuse, 0x31, RZ ;  /* 0x0000003100c5b810 */ /* 0x040fe80007ffe1ff */
[C---:B------:R-:W-:Y:S01]  /*4510*/  @!P2 IADD3 R198, -R0.reuse, -0x10, RZ ;  /* 0xfffffff000c6a810 */ /* 0x040fe20007ffe1ff */
[C---:B------:R-:W-:Y:S02]  /*4520*/  HMMA.16816.F32.BF16 R32, R64.reuse, R34, RZ ;  /* 0x000000224020723c */ /* 0x040fe400000418ff */
[C---:B------:R-:W-:Y:S03]  /*4530*/  @!P6 IADD3 R199, -R0.reuse, -0xf, RZ ;  /* 0xfffffff100c7e810 */ /* 0x040fe60007ffe1ff */
[C---:B------:R-:W-:Y:S01]  /*4540*/  @!P0 IADD3 R200, -R0.reuse, 0x38, RZ ;  /* 0x0000003800c88810 */ /* 0x040fe20007ffe1ff */
[-C--:B----4-:R-:W-:Y:S01]  /*4550*/  HMMA.16816.F32.BF16 R36, R64, R48.reuse, RZ ;  /* 0x000000304024723c */ /* 0x090fe200000418ff */
[----:B------:R-:W-:Y:S02]  /*4560*/  @!P1 IADD3 R201, -R0, 0x39, RZ ;  /* 0x0000003900c99810 */ /* 0x000fe40007ffe1ff */
[----:B------:R-:W-:Y:S02]  /*4570*/  PLOP3.LUT P0, PT, PT, PT, UP0, 0x80, 0x0 ;  /* 0x000000000000781c */ /* 0x000fe40003f0f008 */
[----:B------:R-:W-:Y:S01]  /*4580*/  I2FP.F32.S32 R0, R179 ;  /* 0x000000b300007245 */ /* 0x000fe20000201400 */
[C---:B------:R-:W-:Y:S02]  /*4590*/  HMMA.16816.F32.BF16 R40, R60.reuse, R48, RZ ;  /* 0x000000303c28723c */ /* 0x040fe400000418ff */
[----:B------:R-:W-:Y:S03]  /*45a0*/  I2FP.F32.S32 R173, R173 ;  /* 0x000000ad00ad7245 */ /* 0x000fe60000201400 */
[----:B------:R-:W-:Y:S01]  /*45b0*/  I2FP.F32.S32 R172, R172 ;  /* 0x000000ac00ac7245 */ /* 0x000fe20000201400 */
[-C--:B------:R-:W-:Y:S01]  /*45c0*/  HMMA.16816.F32.BF16 R44, R60, R50.reuse, RZ ;  /* 0x000000323c2c723c */ /* 0x080fe200000418ff */
[----:B------:R-:W-:Y:S04]  /*45d0*/  I2FP.F32.S32 R171, R171 ;  /* 0x000000ab00ab7245 */ /* 0x000fe80000201400 */
        /* <DEDUP_REMOVED lines=11> */
[----:B------:R-:W-:Y:S05]  /*4690*/  I2FP.F32.S32 R180, R180 ;  /* 0x000000b400b47245 */ /* 0x000fea0000201400 */
[----:B------:R-:W-:Y:S01]  /*46a0*/  HMMA.16816.F32.BF16 R64, R64, R102, RZ ;  /* 0x000000664040723c */ /* 0x000fe200000418ff */
[----:B------:R-:W1:Y:S08]  /*46b0*/  LDSM.16.M88.4 R100, [R108] ;  /* 0x000000006c64783b */ /* 0x000e700000000200 */
[----:B------:R-:W2:Y:S01]  /*46c0*/  LDSM.16.M88.4 R108, [R108+0x1000] ;  /* 0x001000006c6c783b */ /* 0x000ea20000000200 */
[-C--:B-1----:R-:W-:Y:S06]  /*46d0*/  HMMA.16816.F32.BF16 R4, R100, R104.reuse, R4 ;  /* 0x000000686404723c */ /* 0x082fec0000041804 */
[C---:B--2---:R-:W-:Y:S06]  /*46e0*/  HMMA.16816.F32.BF16 R8, R108.reuse, R104, R8 ;  /* 0x000000686c08723c */ /* 0x044fec0000041808 */
[-C--:B------:R-:W-:Y:S06]  /*46f0*/  HMMA.16816.F32.BF16 R12, R108, R106.reuse, R12 ;  /* 0x0000006a6c0c723c */ /* 0x080fec000004180c */
[C---:B------:R-:W-:Y:S01]  /*4700*/  HMMA.16816.F32.BF16 R16, R100.reuse, R106, R16 ;  /* 0x0000006a6410723c */ /* 0x040fe20000041810 */
[----:B------:R-:W1:Y:S05]  /*4710*/  LDSM.16.M88.4 R104, [R153+-0x1400] ;  /* 0xffec00009968783b */ /* 0x000e6a0000000200 */
        /* <DEDUP_REMOVED lines=44> */
[C---:B------:R-:W-:Y:S01]  /*49e0*/  FFMA.FTZ R56, R100.reuse, -UR5, R56 ;  /* 0x8000000564387c23 */ /* 0x040fe20008010038 */
        /* <DEDUP_REMOVED lines=53> */
[----:B------:R-:W-:Y:S04]  /*4d40*/  UIADD3 UR11, UR12, UR13, URZ ;  /* 0x0000000d0c0b7290 */ /* 0x000fe8000fffe03f */
[----:B------:R-:W-:Y:S02]  /*4d50*/  UIADD3 UR32, UR29, UR11, -UR8 ;  /* 0x0000000b1d207290 */ /* 0x000fe4000fffe808 */
[----:B------:R-:W-:Y:S04]  /*4d60*/  UIADD3 UR11, UR10, 0x80, URZ ;  /* 0x000000800a0b7890 */ /* 0x000fe8000fffe03f */
[----:B------:R-:W-:Y:S02]  /*4d70*/  UISETP.GE.AND UP0, UPT, UR11, UR32, UPT ;  /* 0x000000200b00728c */ /* 0x000fe4000bf06270 */
[----:B------:R-:W-:Y:S04]  /*4d80*/  UIADD3 UR11, UR12, 0x80, URZ ;  /* 0x000000800c0b7890 */ /* 0x000fe8000fffe03f */
[----:B------:R-:W-:Y:S02]  /*4d90*/  PLOP3.LUT P1, PT, PT, PT, UP0, 0x80, 0x0 ;  /* 0x000000000000781c */ /* 0x000fe40003f2f008 */
[----:B------:R-:W-:Y:S01]  /*4da0*/  IMAD.U32 R0, RZ, RZ, UR11 ;  /* 0x0000000bff007e24 */ /* 0x000fe2000f8e00ff */
[----:B------:R-:W-:Y:S04]  /*4db0*/  UMOV UR11, UR29 ;  /* 0x0000001d000b7c82 */ /* 0x000fe80008000000 */
[----:B------:R-:W-:Y:S11]  /*4dc0*/  ISETP.LT.AND P0, PT, R0, UR8, PT ;  /* 0x0000000800007c0c */ /* 0x000ff6000bf01270 */
[----:B------:R-:W-:Y:S02]  /*4dd0*/  @!UPT UIADD3 URZ, URZ, URZ, URZ ;  /* 0x0000003f3f3ff290 */ /* 0x000fe4000fffe03f */
[----:B------:R-:W-:Y:S05]  /*4de0*/  @!P1 BRA P0, `(.L_x_724) ;  /* 0x0000000c00a89947 */ /* 0x000fea0000000000 */
.L_x_723:
[----:B------:R-:W-:Y:S01]  /*4df0*/  VIADD R106, R237, UR10 ;  /* 0x0000000aed6a7c36 */ /* 0x000fe20008000000 */
[----:B------:R-:W-:Y:S01]  /*4e00*/  UIADD3 UR10, -UR11, UR8, -UR13 ;  /* 0x000000080b0a7290 */ /* 0x000fe2000fffe90d */
[----:B------:R-:W-:Y:S01]  /*4e10*/  IMAD.SHL.U32 R0, R252, 0x2, RZ ;  /* 0x00000002fc007824 */ /* 0x000fe200078e00ff */
        /* <DEDUP_REMOVED lines=8> */
[----:B------:R-:W-:Y:S01]  /*4ea0*/  UIADD3 UR10, UR8, 0x1, -UR13 ;  /* 0x00000001080a7890 */ /* 0x000fe2000fffe80d */
[----:B------:R-:W-:Y:S03]  /*4eb0*/  LOP3.LUT R0, R0, 0x6, RZ, 0xc0, !PT ;  /* 0x0000000600007812 */ /* 0x000fe600078ec0ff */
[----:B------:R-:W-:Y:S02]  /*4ec0*/  UIADD3 UR10, UR10, UR57, URZ ;  /* 0x000000390a0a7290 */ /* 0x000fe4000fffe03f */
[----:B------:R-:W-:Y:S04]  /*4ed0*/  IMAD R0, R245, 0x40, R0 ;  /* 0x00000040f5007824 */ /* 0x000fe800078e0200 */
[----:B------:R-:W-:Y:S02]  /*4ee0*/  IMAD.U32 R104, RZ, RZ, UR10 ;  /* 0x0000000aff687e24 */ /* 0x000fe4000f8e00ff */
[----:B------:R-:W-:Y:S02]  /*4ef0*/  IMAD.U32 R102, RZ, RZ, UR10 ;  /* 0x0000000aff667e24 */ /* 0x000fe4000f8e00ff */
[----:B------:R-:W-:Y:S01]  /*4f00*/  IMAD.U32 R100, RZ, RZ, UR10 ;  /* 0x0000000aff647e24 */ /* 0x000fe2000f8e00ff */
[--C-:B------:R-:W-:Y:S01]  /*4f10*/  IADD3 R104, R104, 0x8, R106.reuse ;  /* 0x0000000868687810 */ /* 0x100fe20007ffe06a */
[----:B------:R-:W-:Y:S01]  /*4f20*/  IMAD.U32 R108, RZ, RZ, UR10 ;  /* 0x0000000aff6c7e24 */ /* 0x000fe2000f8e00ff */
[--C-:B------:R-:W-:Y:S01]  /*4f30*/  IADD3 R102, R102, 0x40, R106.reuse ;  /* 0x0000004066667810 */ /* 0x100fe20007ffe06a */
[----:B------:R-:W-:Y:S01]  /*4f40*/  VIADD R0, R0, UR12 ;  /* 0x0000000c00007c36 */ /* 0x000fe20008000000 */
[----:B------:R-:W-:Y:S02]  /*4f50*/  IADD3 R100, R100, 0x48, R106 ;  /* 0x0000004864647810 */ /* 0x000fe40007ffe06a */
[----:B------:R-:W-:Y:S01]  /*4f60*/  VIADDMNMX R106, R106, R108, UR8, PT ;  /* 0x000000086a6a7e46 */ /* 0x000fe2000b80016c */
[C---:B------:R-:W-:Y:S01]  /*4f70*/  VIADD R170, R0.reuse, 0x1 ;  /* 0x0000000100aa7836 */ /* 0x040fe20000000000 */
[C---:B------:R-:W-:Y:S01]  /*4f80*/  ISETP.GE.AND P0, PT, R0.reuse, R107, PT ;  /* 0x0000006b0000720c */ /* 0x040fe20003f06270 */
[----:B------:R-:W-:Y:S01]  /*4f90*/  VIADD R169, R0, 0x8 ;  /* 0x0000000800a97836 */ /* 0x000fe20000000000 */
[----:B------:R-:W-:Y:S01]  /*4fa0*/  VIMNMX R104, R104, UR8, PT ;  /* 0x0000000868687c48 */ /* 0x000fe2000bfe0100 */
[C---:B------:R-:W-:Y:S01]  /*4fb0*/  VIADD R119, R0.reuse, 0x9 ;  /* 0x0000000900777836 */ /* 0x040fe20000000000 */
[C---:B------:R-:W-:Y:S01]  /*4fc0*/  ISETP.GE.OR P0, PT, R0.reuse, R106, !P0 ;  /* 0x0000006a0000720c */ /* 0x040fe20004706670 */
[C---:B------:R-:W-:Y:S01]  /*4fd0*/  VIADD R118, R0.reuse, 0x10 ;  /* 0x0000001000767836 */ /* 0x040fe20000000000 */
[C---:B------:R-:W-:Y:S01]  /*4fe0*/  ISETP.GE.AND P6, PT, R0.reuse, R105, PT ;  /* 0x000000690000720c */ /* 0x040fe20003fc6270 */
[----:B------:R-:W-:Y:S01]  /*4ff0*/  VIADD R117, R0, 0x11 ;  /* 0x0000001100757836 */ /* 0x000fe20000000000 */
[----:B------:R-:W-:Y:S01]  /*5000*/  FSEL R4, R4, -INF , !P0 ;  /* 0xff80000004047808 */ /* 0x000fe20004000000 */
[----:B------:R-:W-:Y:S01]  /*5010*/  VIADD R116, R0, 0x18 ;  /* 0x0000001800747836 */ /* 0x000fe20000000000 */
[----:B------:R-:W-:Y:S01]  /*5020*/  VIMNMX R102, R102, UR8, PT ;  /* 0x0000000866667c48 */ /* 0x000fe2000bfe0100 */
[C---:B------:R-:W-:Y:S01]  /*5030*/  VIADD R115, R0.reuse, 0x19 ;  /* 0x0000001900737836 */ /* 0x040fe20000000000 */
[C---:B------:R-:W-:Y:S01]  /*5040*/  ISETP.GE.AND P5, PT, R0.reuse, R103, PT ;  /* 0x000000670000720c */ /* 0x040fe20003fa6270 */
[----:B------:R-:W-:Y:S01]  /*5050*/  VIADD R114, R0, 0x20 ;  /* 0x0000002000727836 */ /* 0x000fe20000000000 */
[----:B------:R-:W-:Y:S01]  /*5060*/  VIMNMX R100, R100, UR8, PT ;  /* 0x0000000864647c48 */ /* 0x000fe2000bfe0100 */
[C---:B------:R-:W-:Y:S01]  /*5070*/  VIADD R113, R0.reuse, 0x21 ;  /* 0x0000002100717836 */ /* 0x040fe20000000000 */
[C---:B------:R-:W-:Y:S01]  /*5080*/  ISETP.GE.AND P4, PT, R0.reuse, R101, PT ;  /* 0x000000650000720c */ /* 0x040fe20003f86270 */
[----:B------:R-:W-:Y:S01]  /*5090*/  VIADD R112, R0, 0x28 ;  /* 0x0000002800707836 */ /* 0x000fe20000000000 */
[-C--:B------:R-:W-:Y:S01]  /*50a0*/  ISETP.GE.AND P3, PT, R170, R107.reuse, PT ;  /* 0x0000006baa00720c */ /* 0x080fe20003f66270 */
[C---:B------:R-:W-:Y:S01]  /*50b0*/  VIADD R111, R0.reuse, 0x29 ;  /* 0x00000029006f7836 */ /* 0x040fe20000000000 */
[-C--:B------:R-:W-:Y:S01]  /*50c0*/  ISETP.GE.AND P2, PT, R169, R107.reuse, PT ;  /* 0x0000006ba900720c */ /* 0x080fe20003f46270 */
[C---:B------:R-:W-:Y:S01]  /*50d0*/  VIADD R110, R0.reuse, 0x30 ;  /* 0x00000030006e7836 */ /* 0x040fe20000000000 */
[-C--:B------:R-:W-:Y:S01]  /*50e0*/  ISETP.GE.AND P1, PT, R119, R107.reuse, PT ;  /* 0x0000006b7700720c */ /* 0x080fe20003f26270 */
[----:B------:R-:W-:Y:S01]  /*50f0*/  VIADD R109, R0, 0x31 ;  /* 0x00000031006d7836 */ /* 0x000fe20000000000 */
[-C--:B------:R-:W-:Y:S01]  /*5100*/  ISETP.GE.AND P0, PT, R118, R107.reuse, PT ;  /* 0x0000006b7600720c */ /* 0x080fe20003f06270 */
[C---:B------:R-:W-:Y:S01]  /*5110*/  VIADD R108, R0.reuse, 0x38 ;  /* 0x00000038006c7836 */ /* 0x040fe20000000000 */
[C---:B------:R-:W-:Y:S02]  /*5120*/  ISETP.GE.OR P6, PT, R0.reuse, R104, !P6 ;  /* 0x000000680000720c */ /* 0x040fe400077c6670 */
[C---:B------:R-:W-:Y:S02]  /*5130*/  ISETP.GE.OR P5, PT, R0.reuse, R102, !P5 ;  /* 0x000000660000720c */ /* 0x040fe40006fa6670 */
[C---:B------:R-:W-:Y:S01]  /*5140*/  ISETP.GE.OR P4, PT, R0.reuse, R100, !P4 ;  /* 0x000000640000720c */ /* 0x040fe20006786670 */
[----:B------:R-:W-:Y:S01]  /*5150*/  VIADD R0, R0, 0x39 ;  /* 0x0000003900007836 */ /* 0x000fe20000000000 */
        /* <DEDUP_REMOVED lines=179> */
.L_x_724:
        /* <DEDUP_REMOVED lines=13> */
[----:B------:R-:W-:Y:S01]  /*5d60*/  FSEL R0, R0, RZ, P0 ;  /* 0x000000ff00007208 */ /* 0x000fe20000000000 */
[----:B------:R1:W-:Y:S01]  /*5d70*/  MUFU.EX2 R208, R16 ;  /* 0x0000001000d07308 */ /* 0x0003e20000000800 */
[--C-:B------:R-:W-:Y:S01]  /*5d80*/  FFMA.FTZ R7, R7, UR6, -R100.reuse ;  /* 0x0000000607077c23 */ /* 0x100fe20008010864 */
[----:B------:R-:W-:Y:S01]  /*5d90*/  FFMA.FTZ R192, R6, UR6, -R100 ;  /* 0x0000000606c07c23 */ /* 0x000fe20008010864 */
[----:B------:R-:W-:Y:S02]  /*5da0*/  IMAD.U32 R6, RZ, RZ, UR53 ;  /* 0x00000035ff067e24 */ /* 0x000fe4000f8e00ff */
[----:B------:R-:W-:Y:S01]  /*5db0*/  FFMA.FTZ R15, R15, UR6, -R0 ;  /* 0x000000060f0f7c23 */ /* 0x000fe20008010800 */
[--C-:B------:R-:W-:Y:S01]  /*5dc0*/  FFMA.FTZ R18, R18, UR6, -R100.reuse ;  /* 0x0000000612127c23 */ /* 0x100fe20008010864 */
[----:B------:R-:W-:Y:S01]  /*5dd0*/  FFMA.FTZ R175, R5, UR6, -R101 ;  /* 0x0000000605af7c23 */ /* 0x000fe20008010865 */
[----:B------:R-:W-:Y:S02]  /*5de0*/  IMAD R6, R6, 0x2, R245 ;  /* 0x0000000206067824 */ /* 0x000fe400078e02f5 */
[----:B------:R2:W-:Y:S01]  /*5df0*/  MUFU.EX2 R194, R4 ;  /* 0x0000000400c27308 */ /* 0x0005e20000000800 */
[----:B------:R-:W-:Y:S01]  /*5e00*/  FFMA.FTZ R19, R19, UR6, -R100 ;  /* 0x0000000613137c23 */ /* 0x000fe20008010864 */
[--C-:B------:R-:W-:Y:S01]  /*5e10*/  FFMA.FTZ R191, R17, UR6, -R101.reuse ;  /* 0x0000000611bf7c23 */ /* 0x100fe20008010865 */
[----:B------:R-:W-:Y:S02]  /*5e20*/  IMAD.SHL.U32 R6, R6, 0x2, RZ ;  /* 0x0000000206067824 */ /* 0x000fe400078e00ff */
[----:B------:R-:W-:Y:S01]  /*5e30*/  FFMA.FTZ R185, R14, UR6, -R0 ;  /* 0x000000060eb97c23 */ /* 0x000fe20008010800 */
[--C-:B------:R-:W-:Y:S01]  /*5e40*/  FFMA.FTZ R20, R20, UR6, -R101.reuse ;  /* 0x0000000614147c23 */ /* 0x100fe20008010865 */
[--C-:B------:R-:W-:Y:S01]  /*5e50*/  FFMA.FTZ R32, R32, UR6, -R101.reuse ;  /* 0x0000000620207c23 */ /* 0x100fe20008010865 */
[--C-:B------:R-:W-:Y:S02]  /*5e60*/  FFMA.FTZ R64, R64, UR6, -R101.reuse ;  /* 0x0000000640407c23 */ /* 0x100fe40008010865 */
[----:B------:R3:W-:Y:S01]  /*5e70*/  MUFU.EX2 R195, R7 ;  /* 0x0000000700c37308 */ /* 0x0007e20000000800 */
[----:B-1----:R-:W-:Y:S01]  /*5e80*/  FMUL.FTZ R16, R240, 1.4426950216293334961 ;  /* 0x3fb8aa3bf0107820 */ /* 0x002fe20000410000 */
[--C-:B------:R-:W-:Y:S01]  /*5e90*/  FFMA.FTZ R67, R67, UR6, -R100.reuse ;  /* 0x0000000643437c23 */ /* 0x100fe20008010864 */
[----:B------:R-:W-:Y:S01]  /*5ea0*/  FFMA.FTZ R66, R66, UR6, -R100 ;  /* 0x0000000642427c23 */ /* 0x000fe20008010864 */
[----:B------:R-:W-:Y:S01]  /*5eb0*/  FFMA.FTZ R65, R65, UR6, -R101 ;  /* 0x0000000641417c23 */ /* 0x000fe20008010865 */
[--C-:B------:R-:W-:Y:S01]  /*5ec0*/  FFMA.FTZ R63, R63, UR6, -R0.reuse ;  /* 0x000000063f3f7c23 */ /* 0x100fe20008010800 */
[----:B------:R-:W-:Y:S01]  /*5ed0*/  FSEL R16, R16, RZ, P1 ;  /* 0x000000ff10107208 */ /* 0x000fe20000800000 */
[--C-:B------:R-:W-:Y:S03]  /*5ee0*/  FFMA.FTZ R30, R30, UR6, -R0.reuse ;  /* 0x000000061e1e7c23 */ /* 0x100fe60008010800 */
[----:B------:R1:W-:Y:S01]  /*5ef0*/  MUFU.EX2 R197, R15 ;  /* 0x0000000f00c57308 */ /* 0x0003e20000000800 */
[----:B--2---:R-:W-:Y:S04]  /*5f00*/  IMAD.WIDE.U32 R4, R246, -0x2daee0ad, RZ ;  /* 0xd2511f53f6047825 */ /* 0x004fe800078e00ff */
[----:B------:R-:W-:Y:S01]  /*5f10*/  FFMA.FTZ R187, R11, UR6, -R0 ;  /* 0x000000060bbb7c23 */ /* 0x000fe20008010800 */
[--C-:B------:R-:W-:Y:S01]  /*5f20*/  FFMA.FTZ R12, R12, UR6, -R16.reuse ;  /* 0x000000060c0c7c23 */ /* 0x100fe20008010810 */
[--C-:B------:R-:W-:Y:S01]  /*5f30*/  FFMA.FTZ R60, R60, UR6, -R16.reuse ;  /* 0x000000063c3c7c23 */ /* 0x100fe20008010810 */
[----:B------:R-:W-:Y:S01]  /*5f40*/  LOP3.LUT R17, R4, UR52, RZ, 0x3c, !PT ;  /* 0x0000003404117c12 */ /* 0x000fe2000f8e3cff */
[--C-:B------:R-:W-:Y:S01]  /*5f50*/  FFMA.FTZ R190, R8, UR6, -R16.reuse ;  /* 0x0000000608be7c23 */ /* 0x100fe20008010810 */
[----:B------:R2:W-:Y:S01]  /*5f60*/  MUFU.EX2 R205, R18 ;  /* 0x0000001200cd7308 */ /* 0x0005e20000000800 */
[----:B---3--:R-:W-:Y:S02]  /*5f70*/  IMAD.U32 R7, RZ, RZ, UR9 ;  /* 0x00000009ff077e24 */ /* 0x008fe4000f8e00ff */
[----:B------:R-:W-:Y:S01]  /*5f80*/  FFMA.FTZ R28, R28, UR6, -R16 ;  /* 0x000000061c1c7c23 */ /* 0x000fe20008010810 */
[----:B------:R-:W-:Y:S01]  /*5f90*/  VIADD R8, R6, 0x1 ;  /* 0x0000000106087836 */ /* 0x000fe20000000000 */
[----:B------:R-:W-:Y:S01]  /*5fa0*/  LOP3.LUT R6, R5, UR33, R6, 0x96, !PT ;  /* 0x0000002105067c12 */ /* 0x000fe2000f8e9606 */
[----:B------:R-:W-:Y:S02]  /*5fb0*/  IMAD R4, R7, 0x8, R249 ;  /* 0x0000000807047824 */ /* 0x000fe400078e02f9 */
[--C-:B------:R-:W-:Y:S01]  /*5fc0*/  FFMA.FTZ R173, R13, UR6, -R16.reuse ;  /* 0x000000060dad7c23 */ /* 0x100fe20008010810 */
[----:B------:R-:W-:Y:S01]  /*5fd0*/  FFMA.FTZ R117, R9, UR6, -R16 ;  /* 0x0000000609757c23 */ /* 0x000fe20008010810 */
[----:B------:R-:W-:Y:S01]  /*5fe0*/  LOP3.LUT R8, R5, UR33, R8, 0x96, !PT ;  /* 0x0000002105087c12 */ /* 0x000fe2000f8e9608 */
[----:B------:R3:W-:Y:S01]  /*5ff0*/  MUFU.EX2 R199, R12 ;  /* 0x0000000c00c77308 */ /* 0x0007e20000000800 */
[----:B------:R-:W-:Y:S02]  /*6000*/  VIADD R14, R4, 0x4 ;  /* 0x00000004040e7836 */ /* 0x000fe40000000000 */
[----:B------:R-:W-:Y:S01]  /*6010*/  FFMA.FTZ R174, R10, UR6, -R0 ;  /* 0x000000060aae7c23 */ /* 0x000fe20008010800 */
[----:B------:R-:W-:Y:S04]  /*6020*/  IMAD.WIDE.U32 R4, R4, -0x326172a9, RZ ;  /* 0xcd9e8d5704047825 */ /* 0x000fe800078e00ff */
[----:B------:R-:W-:Y:S01]  /*6030*/  FFMA.FTZ R23, R23, UR6, -R100 ;  /* 0x0000000617177c23 */ /* 0x000fe20008010864 */
[----:B------:R-:W-:Y:S01]  /*6040*/  FFMA.FTZ R31, R31, UR6, -R0 ;  /* 0x000000061f1f7c23 */ /* 0x000fe20008010800 */
[----:B-1----:R-:W-:Y:S01]  /*6050*/  IMAD.WIDE.U32 R14, R14, -0x326172a9, RZ ;  /* 0xcd9e8d570e0e7825 */ /* 0x002fe200078e00ff */
[-C--:B--2---:R-:W-:Y:S01]  /*6060*/  LOP3.LUT R18, R5, R244.reuse, RZ, 0x3c, !PT ;  /* 0x000000f405127212 */ /* 0x084fe200078e3cff */
[----:B------:R1:W2:Y:S02]  /*6070*/  MUFU.EX2 R209, R19 ;  /* 0x0000001300d17308 */ /* 0x0002a40000000800 */
[----:B------:R-:W-:Y:S01]  /*6080*/  FFMA.FTZ R24, R24, UR6, -R16 ;  /* 0x0000000618187c23 */ /* 0x000fe20008010810 */
[----:B------:R-:W-:Y:S01]  /*6090*/  FFMA.FTZ R184, R22, UR6, -R100 ;  /* 0x0000000616b87c23 */ /* 0x000fe20008010864 */
[----:B------:R-:W-:Y:S01]  /*60a0*/  FFMA.FTZ R27, R27, UR6, -R0 ;  /* 0x000000061b1b7c23 */ /* 0x000fe20008010800 */
[--C-:B------:R-:W-:Y:S01]  /*60b0*/  FFMA.FTZ R172, R21, UR6, -R101.reuse ;  /* 0x0000000615ac7c23 */ /* 0x100fe20008010865 */
[--C-:B------:R-:W-:Y:S01]  /*60c0*/  FFMA.FTZ R183, R33, UR6, -R101.reuse ;  /* 0x0000000621b77c23 */ /* 0x100fe20008010865 */
[----:B------:R-:W-:Y:S01]  /*60d0*/  FFMA.FTZ R181, R29, UR6, -R16 ;  /* 0x000000061db57c23 */ /* 0x000fe20008010810 */
[----:B------:R-:W-:Y:S01]  /*60e0*/  FFMA.FTZ R182, R26, UR6, -R0 ;  /* 0x000000061ab67c23 */ /* 0x000fe20008010800 */
[----:B---3--:R-:W-:Y:S01]  /*60f0*/  LOP3.LUT R12, R15, R244, RZ, 0x3c, !PT ;  /* 0x000000f40f0c7212 */ /* 0x008fe200078e3cff */
[----:B------:R3:W-:Y:S01]  /*6100*/  MUFU.EX2 R202, R20 ;  /* 0x0000001400ca7308 */ /* 0x0007e20000000800 */
[----:B------:R-:W-:Y:S04]  /*6110*/  IMAD.WIDE.U32 R10, R6, -0x326172a9, RZ ;  /* 0xcd9e8d57060a7825 */ /* 0x000fe800078e00ff */
[----:B------:R-:W-:Y:S01]  /*6120*/  FFMA.FTZ R171, R25, UR6, -R16 ;  /* 0x0000000619ab7c23 */ /* 0x000fe20008010810 */
[----:B------:R-:W-:Y:S01]  /*6130*/  FFMA.FTZ R35, R35, UR6, -R100 ;  /* 0x0000000623237c23 */ /* 0x000fe20008010864 */
[----:B------:R-:W-:Y:S01]  /*6140*/  IMAD.WIDE.U32 R12, R12, -0x2daee0ad, RZ ;  /* 0xd2511f530c0c7825 */ /* 0x000fe200078e00ff */
[----:B------:R-:W-:Y:S02]  /*6150*/  LOP3.LUT R15, R11, UR28, R4, 0x96, !PT ;  /* 0x0000001c0b0f7c12 */ /* 0x000fe4000f8e9604 */
[----:B------:R4:W-:Y:S01]  /*6160*/  MUFU.EX2 R218, R32 ;  /* 0x0000002000da7308 */ /* 0x0009e20000000800 */
[----:B-1----:R-:W-:Y:S01]  /*6170*/  IMAD.WIDE.U32 R18, R18, -0x2daee0ad, RZ ;  /* 0xd2511f5312127825 */ /* 0x002fe200078e00ff */
[C---:B------:R-:W-:Y:S03]  /*6180*/  LOP3.LUT R5, R17.reuse, R13, RZ, 0x3c, !PT ;  /* 0x0000000d11057212 */ /* 0x040fe600078e3cff */
[--C-:B------:R-:W-:Y:S01]  /*6190*/  FFMA.FTZ R36, R36, UR6, -R101.reuse ;  /* 0x0000000624247c23 */ /* 0x100fe20008010865 */
[----:B------:R-:W-:Y:S01]  /*61a0*/  IMAD.WIDE.U32 R8, R8, -0x326172a9, RZ ;  /* 0xcd9e8d5708087825 */ /* 0x000fe200078e00ff */
[----:B------:R-:W-:Y:S03]  /*61b0*/  LOP3.LUT R6, R17, R19, RZ, 0x3c, !PT ;  /* 0x0000001311067212 */ /* 0x000fe600078e3cff */
[----:B------:R1:W-:Y:S01]  /*61c0*/  MUFU.EX2 R214, R28 ;  /* 0x0000001c00d67308 */ /* 0x0003e20000000800 */
[----:B---3--:R-:W-:Y:S01]  /*61d0*/  LOP3.LUT R20, R11, UR28, R14, 0x96, !PT ;  /* 0x0000001c0b147c12 */ /* 0x008fe2000f8e960e */
[--C-:B------:R-:W-:Y:S01]  /*61e0*/  FFMA.FTZ R170, R37, UR6, -R101.reuse ;  /* 0x0000000625aa7c23 */ /* 0x100fe20008010865 */
[C---:B------:R-:W-:Y:S01]  /*61f0*/  LOP3.LUT R13, R9.reuse, UR28, R4, 0x96, !PT ;  /* 0x0000001c090d7c12 */ /* 0x040fe2000f8e9604 */
[----:B------:R-:W-:Y:S01]  /*6200*/  IMAD.WIDE.U32 R6, R6, -0x326172a9, RZ ;  /* 0xcd9e8d5706067825 */ /* 0x000fe200078e00ff */
[----:B------:R-:W-:Y:S03]  /*6210*/  LOP3.LUT R14, R9, UR28, R14, 0x96, !PT ;  /* 0x0000001c090e7c12 */ /* 0x000fe6000f8e960e */
[--C-:B------:R-:W-:Y:S02]  /*6220*/  FFMA.FTZ R48, R48, UR6, -R101.reuse ;  /* 0x0000000630307c23 */ /* 0x100fe40008010865 */
[----:B------:R3:W-:Y:S01]  /*6230*/  MUFU.EX2 R200, R30 ;  /* 0x0000001e00c87308 */ /* 0x0007e20000000800 */
[----:B------:R-:W-:Y:S01]  /*6240*/  LOP3.LUT R22, R7, UR27, R10, 0x96, !PT ;  /* 0x0000001b07167c12 */ /* 0x000fe2000f8e960a */
[----:B------:R-:W-:Y:S01]  /*6250*/  IMAD.WIDE.U32 R4, R5, -0x326172a9, RZ ;  /* 0xcd9e8d5705047825 */ /* 0x000fe200078e00ff */
[----:B----4-:R-:W-:Y:S03]  /*6260*/  LOP3.LUT R32, R7, UR27, R8, 0x96, !PT ;  /* 0x0000001b07207c12 */ /* 0x010fe6000f8e9608 */
[--C-:B------:R-:W-:Y:S01]  /*6270*/  FFMA.FTZ R34, R34, UR6, -R100.reuse ;  /* 0x0000000622227c23 */ /* 0x100fe20008010864 */
[--C-:B------:R-:W-:Y:S01]  /*6280*/  FFMA.FTZ R51, R51, UR6, -R100.reuse ;  /* 0x0000000633337c23 */ /* 0x100fe20008010864 */
[----:B------:R-:W-:Y:S02]  /*6290*/  FFMA.FTZ R180, R38, UR6, -R100 ;  /* 0x0000000626b47c23 */ /* 0x000fe40008010864 */
[----:B------:R4:W-:Y:S01]  /*62a0*/  MUFU.EX2 R201, R23 ;  /* 0x0000001700c97308 */ /* 0x0009e20000000800 */
[----:B-1----:R-:W-:Y:S01]  /*62b0*/  LOP3.LUT R28, R5, UR27, R10, 0x96, !PT ;  /* 0x0000001b051c7c12 */ /* 0x002fe2000f8e960a */
[----:B------:R-:W-:Y:S04]  /*62c0*/  IMAD.WIDE.U32 R10, R15, -0x2daee0ad, RZ ;  /* 0xd2511f530f0a7825 */ /* 0x000fe800078e00ff */
[----:B------:R-:W-:Y:S01]  /*62d0*/  FFMA.FTZ R44, R44, UR6, -R16 ;  /* 0x000000062c2c7c23 */ /* 0x000fe20008010810 */
[----:B------:R-:W-:Y:S01]  /*62e0*/  FFMA.FTZ R50, R50, UR6, -R100 ;  /* 0x0000000632327c23 */ /* 0x000fe20008010864 */
[----:B------:R-:W-:Y:S01]  /*62f0*/  FFMA.FTZ R47, R47, UR6, -R0 ;  /* 0x000000062f2f7c23 */ /* 0x000fe20008010800 */
[----:B------:R-:W-:Y:S01]  /*6300*/  FFMA.FTZ R39, R39, UR6, -R100 ;  /* 0x0000000627277c23 */ /* 0x000fe20008010864 */
[----:B------:R-:W-:Y:S01]  /*6310*/  MUFU.EX2 R215, R31 ;  /* 0x0000001f00d77308 */ /* 0x000fe20000000800 */
[----:B---3--:R-:W-:Y:S01]  /*6320*/  LOP3.LUT R30, R5, UR27, R8, 0x96, !PT ;  /* 0x0000001b051e7c12 */ /* 0x008fe2000f8e9608 */
[----:B------:R-:W-:Y:S01]  /*6330*/  IMAD.WIDE.U32 R8, R13, -0x2daee0ad, RZ ;  /* 0xd2511f530d087825 */ /* 0x000fe200078e00ff */
[----:B------:R-:W-:Y:S03]  /*6340*/  LOP3.LUT R5, R11, UR26, R18, 0x96, !PT ;  /* 0x0000001a0b057c12 */ /* 0x000fe6000f8e9612 */
[----:B------:R-:W-:Y:S01]  /*6350*/  FFMA.FTZ R40, R40, UR6, -R16 ;  /* 0x0000000628287c23 */ /* 0x000fe20008010810 */
[----:B------:R-:W-:Y:S01]  /*6360*/  IMAD.WIDE.U32 R14, R14, -0x2daee0ad, RZ ;  /* 0xd2511f530e0e7825 */ /* 0x000fe200078e00ff */
[----:B------:R-:W-:Y:S02]  /*6370*/  LOP3.LUT R18, R9, UR26, R18, 0x96, !PT ;  /* 0x0000001a09127c12 */ /* 0x000fe4000f8e9612 */
[----:B------:R1:W-:Y:S01]  /*6380*/  MUFU.EX2 R198, R24 ;  /* 0x0000001800c67308 */ /* 0x0003e20000000800 */
[--C-:B------:R-:W-:Y:S01]  /*6390*/  FFMA.FTZ R49, R49, UR6, -R101.reuse ;  /* 0x0000000631317c23 */ /* 0x100fe20008010865 */
[----:B------:R-:W-:Y:S01]  /*63a0*/  IMAD.WIDE.U32 R20, R20, -0x2daee0ad, RZ ;  /* 0xd2511f5314147825 */ /* 0x000fe200078e00ff */
[----:B------:R-:W-:Y:S03]  /*63b0*/  LOP3.LUT R7, R15, UR26, R12, 0x96, !PT ;  /* 0x0000001a0f077c12 */ /* 0x000fe6000f8e960c */
[----:B------:R-:W-:Y:S01]  /*63c0*/  FFMA.FTZ R43, R43, UR6, -R0 ;  /* 0x000000062b2b7c23 */ /* 0x000fe20008010800 */
[----:B------:R-:W-:Y:S01]  /*63d0*/  IMAD.WIDE.U32 R32, R32, -0x2daee0ad, RZ ;  /* 0xd2511f5320207825 */ /* 0x000fe200078e00ff */
[----:B------:R-:W-:Y:S02]  /*63e0*/  LOP3.LUT R19, R21, UR26, R12, 0x96, !PT ;  /* 0x0000001a15137c12 */ /* 0x000fe4000f8e960c */
[----:B------:R3:W-:Y:S01]  /*63f0*/  MUFU.EX2 R196, R27 ;  /* 0x0000001b00c47308 */ /* 0x0007e20000000800 */
[----:B------:R-:W-:Y:S01]  /*6400*/  FFMA.FTZ R46, R46, UR6, -R0 ;  /* 0x000000062e2e7c23 */ /* 0x000fe20008010800 */
[----:B------:R-:W-:Y:S01]  /*6410*/  IMAD.WIDE.U32 R28, R28, -0x2daee0ad, RZ ;  /* 0xd2511f531c1c7825 */ /* 0x000fe200078e00ff */
[----:B------:R-:W-:Y:S03]  /*6420*/  LOP3.LUT R12, R33, UR24, R8, 0x96, !PT ;  /* 0x00000018210c7c12 */ /* 0x000fe6000f8e9608 */
[--C-:B------:R-:W-:Y:S01]  /*6430*/  FFMA.FTZ R52, R52, UR6, -R101.reuse ;  /* 0x0000000634347c23 */ /* 0x100fe20008010865 */
[----:B----4-:R-:W-:Y:S04]  /*6440*/  IMAD.WIDE.U32 R22, R22, -0x2daee0ad, RZ ;  /* 0xd2511f5316167825 */ /* 0x010fe800078e00ff */
[----:B------:R-:W-:Y:S01]  /*6450*/  FFMA.FTZ R101, R53, UR6, -R101 ;  /* 0x0000000635657c23 */ /* 0x000fe20008010865 */
[----:B------:R-:W-:Y:S01]  /*6460*/  MUFU.EX2 R216, R64 ;  /* 0x0000004000d87308 */ /* 0x000fe20000000800 */
[----:B------:R-:W-:Y:S01]  /*6470*/  FFMA.FTZ R55, R55, UR6, -R100 ;  /* 0x0000000637377c23 */ /* 0x000fe20008010864 */
[----:B------:R-:W-:Y:S01]  /*6480*/  IMAD.WIDE.U32 R8, R5, -0x326172a9, RZ ;  /* 0xcd9e8d5705087825 */ /* 0x000fe200078e00ff */
[----:B------:R-:W-:Y:S02]  /*6490*/  LOP3.LUT R5, R29, UR24, R20, 0x96, !PT ;  /* 0x000000181d057c12 */ /* 0x000fe4000f8e9614 */
[----:B-1----:R-:W-:Y:S01]  /*64a0*/  LOP3.LUT R24, R23, UR24, R10, 0x96, !PT ;  /* 0x0000001817187c12 */ /* 0x002fe2000f8e960a */
[----:B------:R-:W-:Y:S01]  /*64b0*/  IMAD.WIDE.U32 R20, R18, -0x326172a9, RZ ;  /* 0xcd9e8d5712147825 */ /* 0x000fe200078e00ff */
[----:B------:R-:W-:Y:S03]  /*64c0*/  LOP3.LUT R26, R9, UR25, R6, 0x96, !PT ;  /* 0x00000019091a7c12 */ /* 0x000fe6000f8e9606 */
        /* <DEDUP_REMOVED lines=8> */
[--C-:B------:R-:W-:Y:S01]  /*6550*/  FFMA.FTZ R45, R45, UR6, -R16.reuse ;  /* 0x000000062d2d7c23 */ /* 0x100fe20008010810 */
[----:B------:R-:W-:Y:S01]  /*6560*/  FFMA.FTZ R41, R41, UR6, -R16 ;  /* 0x0000000629297c23 */ /* 0x000fe20008010810 */
[----:B------:R-:W-:Y:S01]  /*6570*/  LOP3.LUT R14, R31, UR24, R14, 0x96, !PT ;  /* 0x000000181f0e7c12 */ /* 0x000fe2000f8e960e */
[----:B------:R-:W-:Y:S04]  /*6580*/  IMAD.WIDE.U32 R24, R24, -0x326172a9, RZ ;  /* 0xcd9e8d5718187825 */ /* 0x000fe800078e00ff */
[--C-:B------:R-:W-:Y:S01]  /*6590*/  FFMA.FTZ R59, R59, UR6, -R0.reuse ;  /* 0x000000063b3b7c23 */ /* 0x100fe20008010800 */
[----:B------:R-:W-:Y:S01]  /*65a0*/  FFMA.FTZ R58, R58, UR6, -R0 ;  /* 0x000000063a3a7c23 */ /* 0x000fe20008010800 */
[----:B---3--:R-:W-:Y:S01]  /*65b0*/  IMAD.WIDE.U32 R26, R26, -0x2daee0ad, RZ ;  /* 0xd2511f531a1a7825 */ /* 0x008fe200078e00ff */
[----:B------:R-:W-:Y:S01]  /*65c0*/  LOP3.LUT R29, R25, UR23, R8, 0x96, !PT ;  /* 0x00000017191d7c12 */ /* 0x000fe2000f8e9608 */
[----:B------:R-:W-:Y:S02]  /*65d0*/  MUFU.EX2 R193, R66 ;  /* 0x0000004200c17308 */ /* 0x000fe40000000800 */
[----:B------:R-:W-:Y:S01]  /*65e0*/  FFMA.FTZ R0, R62, UR6, -R0 ;  /* 0x000000063e007c23 */ /* 0x000fe20008010800 */
[----:B------:R-:W-:Y:S01]  /*65f0*/  IMAD.WIDE.U32 R10, R10, -0x2daee0ad, RZ ;  /* 0xd2511f530a0a7825 */ /* 0x000fe200078e00ff */
[----:B------:R-:W-:Y:S03]  /*6600*/  LOP3.LUT R21, R27, UR22, R22, 0x96, !PT ;  /* 0x000000161b157c12 */ /* 0x000fe6000f8e9616 */
[----:B------:R-:W-:Y:S01]  /*6610*/  FFMA.FTZ R56, R56, UR6, -R16 ;  /* 0x0000000638387c23 */ /* 0x000fe20008010810 */
[----:B------:R-:W-:Y:S01]  /*6620*/  IMAD.WIDE.U32 R6, R7, -0x326172a9, RZ ;  /* 0xcd9e8d5707067825 */ /* 0x000fe200078e00ff */
        /* <DEDUP_REMOVED lines=9> */
[----:B------:R-:W-:Y:S01]  /*66c0*/  IMAD.WIDE.U32 R8, R5, -0x326172a9, RZ ;  /* 0xcd9e8d5705087825 */ /* 0x000fe200078e00ff */
[----:B------:R-:W-:Y:S03]  /*66d0*/  LOP3.LUT R33, R13, UR23, R20, 0x96, !PT ;  /* 0x000000170d217c12 */ /* 0x000fe6000f8e9614 */
[----:B------:R-:W-:Y:S01]  /*66e0*/  IMAD.WIDE.U32 R28, R29, -0x2daee0ad, RZ ;  /* 0xd2511f531d1c7825 */ /* 0x000fe200078e00ff */
[----:B------:R-:W-:Y:S03]  /*66f0*/  LOP3.LUT R22, R9, UR23, R18, 0x96, !PT ;  /* 0x0000001709167c12 */ /* 0x000fe6000f8e9612 */
[----:B------:R1:W3:Y:S01]  /*6700*/  MUFU.EX2 R217, R35 ;  /* 0x0000002300d97308 */ /* 0x0002e20000000800 */
        /* <DEDUP_REMOVED lines=24> */
[----:B------:R-:W3:Y:S01]  /*6890*/  MUFU.EX2 R219, R48 ;  /* 0x0000003000db7308 */ /* 0x000ee20000000800 */
[----:B------:R-:W-:Y:S01]  /*68a0*/  IMAD.WIDE.U32 R8, R9, -0x326172a9, RZ ;  /* 0xcd9e8d5709087825 */ /* 0x000fe200078e00ff */
[----:B------:R-:W-:Y:S02]  /*68b0*/  LOP3.LUT R19, R11, UR18, R28, 0x96, !PT ;  /* 0x000000120b137c12 */ /* 0x000fe4000f8e961c */
[----:B------:R-:W-:Y:S01]  /*68c0*/  SHF.R.U32.HI R12, RZ, 0x18, R10 ;  /* 0x00000018ff0c7819 */ /* 0x000fe2000001160a */
[----:B------:R-:W-:Y:S01]  /*68d0*/  IMAD.WIDE.U32 R4, R5, -0x2daee0ad, RZ ;  /* 0xd2511f5305047825 */ /* 0x000fe200078e00ff */
[----:B------:R-:W-:Y:S04]  /*68e0*/  LOP3.LUT R20, R9, UR19, R20, 0x96, !PT ;  /* 0x0000001309147c12 */ /* 0x000fe8000f8e9614 */
[----:B------:R2:W-:Y:S01]  /*68f0*/  MUFU.EX2 R211, R34 ;  /* 0x0000002200d37308 */ /* 0x0005e20000000800 */
[----:B------:R-:W-:Y:S01]  /*6900*/  LOP3.LUT R14, R8, 0xff, RZ, 0xc0, !PT ;  /* 0x000000ff080e7812 */ /* 0x000fe200078ec0ff */
[----:B------:R-:W-:Y:S01]  /*6910*/  IMAD.WIDE.U32 R6, R6, -0x326172a9, RZ ;  /* 0xcd9e8d5706067825 */ /* 0x000fe200078e00ff */
[--C-:B------:R-:W-:Y:S02]  /*6920*/  SHF.R.U32.HI R15, RZ, 0x18, R8.reuse ;  /* 0x00000018ff0f7819 */ /* 0x100fe40000011608 */
[----:B------:R-:W-:Y:S02]  /*6930*/  SHF.R.U32.HI R28, RZ, 0x10, R8 ;  /* 0x00000010ff1c7819 */ /* 0x000fe40000011608 */
[----:B-1----:R-:W-:Y:S03]  /*6940*/  LOP3.LUT R35, R8, 0xffff, RZ, 0xc0, !PT ;  /* 0x0000ffff08237812 */ /* 0x002fe600078ec0ff */
[----:B------:R-:W1:Y:S01]  /*6950*/  MUFU.EX2 R220, R51 ;  /* 0x0000003300dc7308 */ /* 0x000e620000000800 */
[C---:B------:R-:W-:Y:S02]  /*6960*/  LOP3.LUT R9, R4.reuse, 0xff, RZ, 0xc0, !PT ;  /* 0x000000ff04097812 */ /* 0x040fe400078ec0ff */
[--C-:B------:R-:W-:Y:S02]  /*6970*/  SHF.R.U32.HI R8, RZ, 0x18, R4.reuse ;  /* 0x00000018ff087819 */ /* 0x100fe40000011604 */
[----:B------:R-:W-:Y:S02]  /*6980*/  SHF.R.U32.HI R33, RZ, 0x10, R4 ;  /* 0x00000010ff217819 */ /* 0x000fe40000011604 */
[----:B------:R-:W-:Y:S03]  /*6990*/  LOP3.LUT R37, R4, 0xffff, RZ, 0xc0, !PT ;  /* 0x0000ffff04257812 */ /* 0x000fe600078ec0ff */
[----:B------:R-:W1:Y:S01]  /*69a0*/  MUFU.EX2 R207, R44 ;  /* 0x0000002c00cf7308 */ /* 0x000e620000000800 */
[----:B------:R-:W-:Y:S02]  /*69b0*/  LOP3.LUT R4, R6, 0xff, RZ, 0xc0, !PT ;  /* 0x000000ff06047812 */ /* 0x000fe400078ec0ff */
[----:B------:R-:W-:Y:S02]  /*69c0*/  ISETP.LE.U32.AND P4, PT, R15, UR7, PT ;  /* 0x000000070f007c0c */ /* 0x000fe4000bf83070 */
[----:B------:R-:W-:Y:S02]  /*69d0*/  ISETP.LE.U32.AND P3, PT, R14, UR7, PT ;  /* 0x000000070e007c0c */ /* 0x000fe4000bf63070 */
[----:B------:R-:W-:Y:S03]  /*69e0*/  LOP3.LUT R17, R5, UR18, R22, 0x96, !PT ;  /* 0x0000001205117c12 */ /* 0x000fe6000f8e9616 */
[----:B------:R-:W1:Y:S01]  /*69f0*/  MUFU.EX2 R212, R50 ;  /* 0x0000003200d47308 */ /* 0x000e620000000800 */
[C---:B------:R-:W-:Y:S02]  /*6a00*/  LOP3.LUT R13, R10.reuse, 0xff, RZ, 0xc0, !PT ;  /* 0x000000ff0a0d7812 */ /* 0x040fe400078ec0ff */
[----:B------:R-:W-:Y:S02]  /*6a10*/  SHF.R.U32.HI R31, RZ, 0x10, R10 ;  /* 0x00000010ff1f7819 */ /* 0x000fe4000001160a */
[----:B----4-:R-:W-:Y:S01]  /*6a20*/  LOP3.LUT R36, R10, 0xffff, RZ, 0xc0, !PT ;  /* 0x0000ffff0a247812 */ /* 0x010fe200078ec0ff */
[----:B------:R-:W-:Y:S01]  /*6a30*/  IMAD.WIDE.U32 R10, R27, -0x2daee0ad, RZ ;  /* 0xd2511f531b0a7825 */ /* 0x000fe200078e00ff */
[----:B------:R-:W-:Y:S03]  /*6a40*/  ISETP.LE.U32.AND P0, PT, R4, UR7, PT ;  /* 0x0000000704007c0c */ /* 0x000fe6000bf03070 */
[----:B------:R-:W-:Y:S01]  /*6a50*/  MUFU.EX2 R204, R47 ;  /* 0x0000002f00cc7308 */ /* 0x000fe20000000800 */
[----:B------:R-:W-:Y:S01]  /*6a60*/  ISETP.LE.U32.AND P1, PT, R12, UR7, PT ;  /* 0x000000070c007c0c */ /* 0x000fe2000bf23070 */
[----:B------:R-:W-:Y:S01]  /*6a70*/  IMAD.WIDE.U32 R4, R23, -0x326172a9, RZ ;  /* 0xcd9e8d5717047825 */ /* 0x000fe200078e00ff */
[----:B------:R-:W-:Y:S02]  /*6a80*/  ISETP.LE.U32.AND P2, PT, R13, UR7, PT ;  /* 0x000000070d007c0c */ /* 0x000fe4000bf43070 */
[----:B------:R-:W-:Y:S02]  /*6a90*/  LOP3.LUT R15, R11, UR18, R32, 0x96, !PT ;  /* 0x000000120b0f7c12 */ /* 0x000fe4000f8e9620 */
[----:B------:R-:W-:Y:S03]  /*6aa0*/  LOP3.LUT R13, R5, UR19, R24, 0x96, !PT ;  /* 0x00000013050d7c12 */ /* 0x000fe6000f8e9618 */
[----:B------:R4:W1:Y:S01]  /*6ab0*/  MUFU.EX2 R203, R39 ;  /* 0x0000002700cb7308 */ /* 0x0008620000000800 */
[C---:B------:R-:W-:Y:S02]  /*6ac0*/  LOP3.LUT R25, R4.reuse, 0xff, RZ, 0xc0, !PT ;  /* 0x000000ff04197812 */ /* 0x040fe400078ec0ff */
[--C-:B------:R-:W-:Y:S02]  /*6ad0*/  SHF.R.U32.HI R24, RZ, 0x18, R4.reuse ;  /* 0x00000018ff187819 */ /* 0x100fe40000011604 */
[----:B------:R-:W-:Y:S02]  /*6ae0*/  SHF.R.U32.HI R27, RZ, 0x10, R4 ;  /* 0x00000010ff1b7819 */ /* 0x000fe40000011604 */
[----:B------:R-:W-:Y:S03]  /*6af0*/  LOP3.LUT R32, R4, 0xffff, RZ, 0xc0, !PT ;  /* 0x0000ffff04207812 */ /* 0x000fe600078ec0ff */
[----:B------:R-:W-:Y:S01]  /*6b00*/  MUFU.EX2 R192, R192 ;  /* 0x000000c000c07308 */ /* 0x000fe20000000800 */
[----:B------:R-:W-:Y:S02]  /*6b10*/  SHF.R.U32.HI R4, RZ, 0x18, R20 ;  /* 0x00000018ff047819 */ /* 0x000fe40000011614 */
[----:B------:R-:W-:Y:S02]  /*6b20*/  SHF.R.U32.HI R14, RZ, 0x18, R6 ;  /* 0x00000018ff0e7819 */ /* 0x000fe40000011606 */
[----:B------:R-:W-:Y:S02]  /*6b30*/  ISETP.LE.U32.AND P6, PT, R9, UR7, PT ;  /* 0x0000000709007c0c */ /* 0x000fe4000bfc3070 */
[----:B------:R-:W-:Y:S03]  /*6b40*/  LOP3.LUT R5, R20, 0xff, RZ, 0xc0, !PT ;  /* 0x000000ff14057812 */ /* 0x000fe600078ec0ff */
[----:B------:R-:W1:Y:S01]  /*6b50*/  MUFU.EX2 R191, R191 ;  /* 0x000000bf00bf7308 */ /* 0x000e620000000800 */
[----:B------:R-:W-:Y:S01]  /*6b60*/  ISETP.LE.U32.AND P5, PT, R8, UR7, PT ;  /* 0x0000000708007c0c */ /* 0x000fe2000bfa3070 */
[----:B------:R-:W-:Y:S01]  /*6b70*/  IMAD.WIDE.U32 R8, R29, -0x326172a9, RZ ;  /* 0xcd9e8d571d087825 */ /* 0x000fe200078e00ff */
[----:B------:R-:W-:Y:S02]  /*6b80*/  LOP3.LUT R18, R7, UR19, R18, 0x96, !PT ;  /* 0x0000001307127c12 */ /* 0x000fe4000f8e9612 */
[----:B--2---:R-:W-:Y:S02]  /*6b90*/  SHF.R.U32.HI R34, RZ, 0x10, R6 ;  /* 0x00000010ff227819 */ /* 0x004fe40000011606 */
[----:B------:R-:W-:Y:S01]  /*6ba0*/  LOP3.LUT R38, R6, 0xffff, RZ, 0xc0, !PT ;  /* 0x0000ffff06267812 */ /* 0x000fe200078ec0ff */
[----:B------:R-:W-:Y:S01]  /*6bb0*/  IMAD.WIDE.U32 R6, R21, -0x2daee0ad, RZ ;  /* 0xd2511f5315067825 */ /* 0x000fe200078e00ff */
[----:B------:R-:W-:Y:S01]  /*6bc0*/  LOP3.LUT R21, R8, 0xff, RZ, 0xc0, !PT ;  /* 0x000000ff08157812 */ /* 0x000fe200078ec0ff */
[----:B------:R-:W-:Y:S01]  /*6bd0*/  MUFU.EX2 R190, R190 ;  /* 0x000000be00be7308 */ /* 0x000fe20000000800 */
[----:B------:R-:W-:Y:S02]  /*6be0*/  SHF.R.U32.HI R22, RZ, 0x18, R8 ;  /* 0x00000018ff167819 */ /* 0x000fe40000011608 */
[----:B------:R-:W-:Y:S02]  /*6bf0*/  LOP3.LUT R23, R10, 0xff, RZ, 0xc0, !PT ;  /* 0x000000ff0a177812 */ /* 0x000fe400078ec0ff */
[----:B------:R-:W-:Y:S02]  /*6c00*/  LOP3.LUT R12, R7, UR18, R30, 0x96, !PT ;  /* 0x00000012070c7c12 */ /* 0x000fe4000f8e961e */
[----:B------:R-:W-:Y:S03]  /*6c10*/  LOP3.LUT R30, R8, 0xffff, RZ, 0xc0, !PT ;  /* 0x0000ffff081e7812 */ /* 0x000fe600078ec0ff */
[----:B------:R-:W-:Y:S01]  /*6c20*/  MUFU.EX2 R185, R185 ;  /* 0x000000b900b97308 */ /* 0x000fe20000000800 */
[----:B------:R-:W-:Y:S02]  /*6c30*/  SHF.R.U32.HI R29, RZ, 0x10, R10 ;  /* 0x00000010ff1d7819 */ /* 0x000fe4000001160a */
[----:B----4-:R-:W-:Y:S02]  /*6c40*/  LOP3.LUT R39, R10, 0xffff, RZ, 0xc0, !PT ;  /* 0x0000ffff0a277812 */ /* 0x010fe400078ec0ff */
[----:B------:R-:W-:Y:S02]  /*6c50*/  SHF.R.U32.HI R11, RZ, 0x10, R6 ;  /* 0x00000010ff0b7819 */ /* 0x000fe40000011606 */
[----:B------:R-:W-:Y:S03]  /*6c60*/  LOP3.LUT R7, R6, 0xffff, RZ, 0xc0, !PT ;  /* 0x0000ffff06077812 */ /* 0x000fe600078ec0ff */
[----:B------:R-:W2:Y:S10]  /*6c70*/  MUFU.EX2 R187, R187 ;  /* 0x000000bb00bb7308 */ /* 0x000eb40000000800 */
        /* <DEDUP_REMOVED lines=30> */
[----:B---3--:R-:W-:Y:S01]  /*6e60*/  @!P1 FADD.FTZ R217, -R217, -RZ ;  /* 0x800000ffd9d99221 */ /* 0x008fe20000010100 */
[----:B------:R-:W-:Y:S01]  /*6e70*/  LOP3.LUT R4, R28, 0xff, RZ, 0xc0, !PT ;  /* 0x000000ff1c047812 */ /* 0x000fe200078ec0ff */
        /* <DEDUP_REMOVED lines=10> */
[----:B-1----:R-:W-:Y:S01]  /*6f20*/  @!P3 FADD.FTZ R220, -R220, -RZ ;  /* 0x800000ffdcdcb221 */ /* 0x002fe20000010100 */
        /* <DEDUP_REMOVED lines=35> */
[----:B------:R-:W-:Y:S01]  /*7160*/  @!P3 FADD.FTZ R212, -R212, -RZ ;  /* 0x800000ffd4d4b221 */ /* 0x000fe20000010100 */
[----:B------:R-:W-:Y:S01]  /*7170*/  ISETP.LE.U32.AND P6, PT, R9, UR7, PT ;  /* 0x0000000709007c0c */ /* 0x000fe2000bfc3070 */
[----:B------:R-:W-:Y:S01]  /*7180*/  @!P1 FADD.FTZ R216, -R216, -RZ ;  /* 0x800000ffd8d89221 */ /* 0x000fe20000010100 */
[----:B------:R-:W-:Y:S02]  /*7190*/  LOP3.LUT R4, R4, 0xffff, RZ, 0xc0, !PT ;  /* 0x0000ffff04047812 */ /* 0x000fe400078ec0ff */
[----:B------:R-:W-:Y:S02]  /*71a0*/  SHF.R.U32.HI R5, RZ, 0x10, R20 ;  /* 0x00000010ff057819 */ /* 0x000fe40000011614 */
[----:B------:R-:W-:Y:S02]  /*71b0*/  SHF.R.U32.HI R26, RZ, 0x10, R8 ;  /* 0x00000010ff1a7819 */ /* 0x000fe40000011608 */
[----:B------:R-:W-:Y:S01]  /*71c0*/  ISETP.LE.U32.AND P4, PT, R4, UR7, PT ;  /* 0x0000000704007c0c */ /* 0x000fe2000bf83070 */
[----:B------:R-:W-:Y:S01]  /*71d0*/  @!P0 FADD.FTZ R203, -R203, -RZ ;  /* 0x800000ffcbcb8221 */ /* 0x000fe20000010100 */
[----:B------:R-:W-:Y:S01]  /*71e0*/  LOP3.LUT R8, R6, 0xff, RZ, 0xc0, !PT ;  /* 0x000000ff06087812 */ /* 0x000fe200078ec0ff */
[----:B------:R-:W-:Y:S01]  /*71f0*/  @!P2 FADD.FTZ R204, -R204, -RZ ;  /* 0x800000ffcccca221 */ /* 0x000fe20000010100 */
[----:B------:R-:W-:Y:S01]  /*7200*/  LOP3.LUT R5, R5, 0xff, RZ, 0xc0, !PT ;  /* 0x000000ff05057812 */ /* 0x000fe200078ec0ff */
[----:B------:R-:W-:Y:S01]  /*7210*/  @!P6 FADD.FTZ R213, -R213, -RZ ;  /* 0x800000ffd5d5e221 */ /* 0x000fe20000010100 */
[----:B------:R-:W-:Y:S02]  /*7220*/  SHF.R.U32.HI R4, RZ, 0x18, R14 ;  /* 0x00000018ff047819 */ /* 0x000fe4000001160e */
[----:B------:R-:W-:Y:S02]  /*7230*/  ISETP.LE.U32.AND P5, PT, R8, UR7, PT ;  /* 0x0000000708007c0c */ /* 0x000fe4000bfa3070 */
[----:B------:R-:W-:Y:S02]  /*7240*/  ISETP.LE.U32.AND P3, PT, R5, UR7, PT ;  /* 0x0000000705007c0c */ /* 0x000fe4000bf63070 */
[----:B------:R-:W-:Y:S01]  /*7250*/  ISETP.LE.U32.AND P1, PT, R4, UR7, PT ;  /* 0x0000000704007c0c */ /* 0x000fe2000bf23070 */
[----:B------:R-:W-:Y:S01]  /*7260*/  @!P4 FADD.FTZ R191, -R191, -RZ ;  /* 0x800000ffbfbfc221 */ /* 0x000fe20000010100 */
[----:B------:R-:W-:Y:S02]  /*7270*/  LOP3.LUT R5, R14, 0xff, RZ, 0xc0, !PT ;  /* 0x000000ff0e057812 */ /* 0x000fe400078ec0ff */
[----:B------:R-:W-:Y:S02]  /*7280*/  LOP3.LUT R4, R26, 0xff, RZ, 0xc0, !PT ;  /* 0x000000ff1a047812 */ /* 0x000fe400078ec0ff */
[----:B------:R-:W-:Y:S02]  /*7290*/  ISETP.LE.U32.AND P2, PT, R5, UR7, PT ;  /* 0x0000000705007c0c */ /* 0x000fe4000bf43070 */
[----:B------:R-:W-:Y:S01]  /*72a0*/  ISETP.LE.U32.AND P6, PT, R4, UR7, PT ;  /* 0x0000000704007c0c */ /* 0x000fe2000bfc3070 */
[----:B------:R-:W-:Y:S01]  /*72b0*/  @!P5 FADD.FTZ R210, -R210, -RZ ;  /* 0x800000ffd2d2d221 */ /* 0x000fe20000010100 */
[----:B------:R-:W-:Y:S01]  /*72c0*/  SHF.R.U32.HI R5, RZ, 0x10, R19 ;  /* 0x00000010ff057819 */ /* 0x000fe20000011613 */
[----:B------:R-:W-:Y:S01]  /*72d0*/  @!P3 FADD.FTZ R192, -R192, -RZ ;  /* 0x800000ffc0c0b221 */ /* 0x000fe20000010100 */
[----:B------:R-:W-:Y:S01]  /*72e0*/  SHF.R.U32.HI R4, RZ, 0x8, R36 ;  /* 0x00000008ff047819 */ /* 0x000fe20000011624 */
[----:B--2---:R-:W-:Y:S01]  /*72f0*/  @!P1 FADD.FTZ R187, -R187, -RZ ;  /* 0x800000ffbbbb9221 */ /* 0x004fe20000010100 */
[----:B------:R-:W-:Y:S02]  /*7300*/  SHF.R.U32.HI R10, RZ, 0x18, R6 ;  /* 0x00000018ff0a7819 */ /* 0x000fe40000011606 */
[----:B------:R-:W-:Y:S02]  /*7310*/  LOP3.LUT R5, R5, 0xff, RZ, 0xc0, !PT ;  /* 0x000000ff05057812 */ /* 0x000fe400078ec0ff */
[----:B------:R-:W-:Y:S01]  /*7320*/  LOP3.LUT R4, R4, 0xffff, RZ, 0xc0, !PT ;  /* 0x0000ffff04047812 */ /* 0x000fe200078ec0ff */
[----:B------:R-:W-:Y:S01]  /*7330*/  @!P2 FADD.FTZ R190, -R190, -RZ ;  /* 0x800000ffbebea221 */ /* 0x000fe20000010100 */
[----:B------:R-:W-:Y:S01]  /*7340*/  SHF.R.U32.HI R6, RZ, 0x10, R17 ;  /* 0x00000010ff067819 */ /* 0x000fe20000011611 */
        /* <DEDUP_REMOVED lines=8> */
[----:B----4-:R-:W-:Y:S01]  /*73d0*/  @!P5 FADD.FTZ R184, -R184, -RZ ;  /* 0x800000ffb8b8d221 */ /* 0x010fe20000010100 */
        /* <DEDUP_REMOVED lines=532> */
.L_x_725:
[----:B------:R-:W-:Y:S01]  /*9520*/  STS [R223+0x8000], R175 ;  /* 0x008000afdf007388 */ /* 0x000fe20000000800 */
[----:B---3--:R-:W-:Y:S02]  /*9530*/  F2FP.BF16.F32.PACK_AB R4, R168, R64 ;  /* 0x00000040a804723e */ /* 0x008fe400000010ff */
        /* <DEDUP_REMOVED lines=119> */
.L_x_726:
[----:B------:R-:W-:Y:S01]  /*9cb0*/  LDSM.16.M88.4 R16, [R154] ;  /* 0x000000009a10783b */ /* 0x000fe20000000200 */
[----:B--2---:R-:W-:Y:S01]  /*9cc0*/  IMAD.MOV.U32 R5, RZ, RZ, 0x4 ;  /* 0x00000004ff057424 */ /* 0x004fe200078e00ff */
[----:B------:R-:W-:Y:S01]  /*9cd0*/  @UP2 UIADD3 UR11, UP0, UR16, -0x200, URZ ;  /* 0xfffffe00100b2890 */ /* 0x000fe2000ff1e03f */
[----:B------:R-:W-:Y:S01]  /*9ce0*/  @P1 VIADD R4, R237, 0xffffff80 ;  /* 0xffffff80ed041836 */ /* 0x000fe20000000000 */
[----:B------:R-:W1:Y:S01]  /*9cf0*/  LDSM.16.MT88.4 R20, [R0+0x6000] ;  /* 0x006000000014783b */ /* 0x000e620000004200 */
[----:B------:R-:W-:Y:S01]  /*9d00*/  IMAD.U32 R58, RZ, RZ, UR42 ;  /* 0x0000002aff3a7e24 */ /* 0x000fe2000f8e00ff */
[----:B------:R-:W-:Y:S01]  /*9d10*/  @UP2 UIADD3.X UR10, UR17, -0x1, URZ, UP0, !UPT ;  /* 0xffffffff110a2890 */ /* 0x000fe200087fe43f */
[----:B------:R-:W-:Y:S01]  /*9d20*/  @P1 IMAD.WIDE R52, R4, R5, UR16 ;  /* 0x0000001004341e25 */ /* 0x000fe2000f8e0205 */
[----:B------:R-:W2:Y:S01]  /*9d30*/  LDSM.16.M88.4 R12, [R154+0x2000] ;  /* 0x002000009a0c783b */ /* 0x000ea20000000200 */
[----:B------:R-:W-:Y:S02]  /*9d40*/  UISETP.GT.AND UP1, UPT, UR9, UR34, UPT ;  /* 0x000000220900728c */ /* 0x000fe4000bf24270 */
[----:B------:R-:W-:Y:S01]  /*9d50*/  IMAD.U32 R57, RZ, RZ, UR41 ;  /* 0x00000029ff397e24 */ /* 0x000fe2000f8e00ff */
[----:B------:R-:W-:Y:S01]  /*9d60*/  LDSM.16.M88.4 R24, [R161] ;  /* 0x00000000a118783b */ /* 0x000fe20000000200 */
[----:B------:R-:W-:Y:S01]  /*9d70*/  IMAD.U32 R56, RZ, RZ, UR40 ;  /* 0x00000028ff387e24 */ /* 0x000fe2000f8e00ff */
[----:B------:R-:W-:Y:S01]  /*9d80*/  @UP2 UMOV UR17, UR10 ;  /* 0x0000000a00112c82 */ /* 0x000fe20008000000 */
[----:B------:R-:W-:Y:S01]  /*9d90*/  IMAD.U32 R55, RZ, RZ, UR39 ;  /* 0x00000027ff377e24 */ /* 0x000fe2000f8e00ff */
[----:B------:R-:W3:Y:S01]  /*9da0*/  LDSM.16.MT88.4 R28, [R0+0x6400] ;  /* 0x00640000001c783b */ /* 0x000ee20000004200 */
[----:B------:R-:W-:Y:S01]  /*9db0*/  IMAD.U32 R54, RZ, RZ, UR38 ;  /* 0x00000026ff367e24 */ /* 0x000fe2000f8e00ff */
[----:B------:R-:W-:Y:S02]  /*9dc0*/  ULOP3.LUT UR10, UR9, 0x1, URZ, 0xc0, !UPT ;  /* 0x00000001090a7892 */ /* 0x000fe4000f8ec03f */
[----:B------:R-:W4:Y:S01]  /*9dd0*/  LDSM.16.M88.4 R32, [R164] ;  /* 0x00000000a420783b */ /* 0x000f220000000200 */
[----:B------:R-:W-:Y:S01]  /*9de0*/  @UP2 UMOV UR16, UR11 ;  /* 0x0000000b00102c82 */ /* 0x000fe20008000000 */
[----:B------:R-:W-:Y:S02]  /*9df0*/  UISETP.NE.U32.AND UP0, UPT, UR10, 0x1, UPT ;  /* 0x000000010a00788c */ /* 0x000fe4000bf05070 */
[----:B------:R-:W-:Y:S01]  /*9e00*/  LDSM.16.M88.4 R36, [R156] ;  /* 0x000000009c24783b */ /* 0x000fe20000000200 */
[----:B------:R-:W-:Y:S03]  /*9e10*/  UIADD3 UR9, UR9, -0x1, URZ ;  /* 0xffffffff09097890 */ /* 0x000fe6000fffe03f */
        /* <DEDUP_REMOVED lines=46> */
[----:B------:R-:W-:Y:S04]  /*a100*/  MOV R40, UR45 ;  /* 0x0000002d00287c02 */ /* 0x000fe80008000f00 */
[----:B------:R-:W-:Y:S01]  /*a110*/  HMMA.16816.F32.BF16 R16, R36, R42, R16 ;  /* 0x0000002a2410723c */ /* 0x000fe20000041810 */
[----:B---3--:R-:W-:Y:S05]  /*a120*/  IMAD.U32 R0, RZ, RZ, UR36 ;  /* 0x00000024ff007e24 */ /* 0x008fea000f8e00ff */
[-C--:B------:R-:W-:Y:S01]  /*a130*/  HMMA.16816.F32.BF16 R4, R20, R32.reuse, R4 ;  /* 0x000000201404723c */ /* 0x080fe20000041804 */
[----:B------:R-:W-:Y:S04]  /*a140*/  IMAD.U32 R42, RZ, RZ, UR46 ;  /* 0x0000002eff2a7e24 */ /* 0x000fe8000f8e00ff */
[----:B------:R-:W-:Y:S01]  /*a150*/  IMAD.U32 R38, RZ, RZ, UR44 ;  /* 0x0000002cff267e24 */ /* 0x000fe2000f8e00ff */
[C---:B--2---:R-:W-:Y:S01]  /*a160*/  HMMA.16816.F32.BF16 R8, R44.reuse, R32, R8 ;  /* 0x000000202c08723c */ /* 0x044fe20000041808 */
[----:B------:R-:W-:Y:S05]  /*a170*/  IMAD.U32 R36, RZ, RZ, UR43 ;  /* 0x0000002bff247e24 */ /* 0x000fea000f8e00ff */
[-C--:B------:R-:W-:Y:S01]  /*a180*/  HMMA.16816.F32.BF16 R12, R44, R34.reuse, R12 ;  /* 0x000000222c0c723c */ /* 0x080fe2000004180c */
[----:B------:R-:W-:Y:S04]  /*a190*/  IMAD.U32 R32, RZ, RZ, UR41 ;  /* 0x00000029ff207e24 */ /* 0x000fe8000f8e00ff */
[----:B------:R-:W-:Y:S01]  /*a1a0*/  IMAD.U32 R33, RZ, RZ, UR35 ;  /* 0x00000023ff217e24 */ /* 0x000fe2000f8e00ff */
[----:B------:R-:W-:Y:S01]  /*a1b0*/  HMMA.16816.F32.BF16 R16, R20, R34, R16 ;  /* 0x000000221410723c */ /* 0x000fe20000041810 */
[----:B------:R-:W-:Y:S04]  /*a1c0*/  IMAD.U32 R46, RZ, RZ, UR48 ;  /* 0x00000030ff2e7e24 */ /* 0x000fe8000f8e00ff */
[----:B------:R-:W-:Y:S01]  /*a1d0*/  IMAD.U32 R44, RZ, RZ, UR47 ;  /* 0x0000002fff2c7e24 */ /* 0x000fe2000f8e00ff */
[-C--:B------:R-:W-:Y:S01]  /*a1e0*/  HMMA.16816.F32.BF16 R4, R24, R28.reuse, R4 ;  /* 0x0000001c1804723c */ /* 0x080fe20000041804 */
[----:B------:R-:W-:Y:S01]  /*a1f0*/  IMAD.U32 R20, RZ, RZ, UR36 ;  /* 0x00000024ff147e24 */ /* 0x000fe2000f8e00ff */
[----:B------:R-:W-:Y:S03]  /*a200*/  MOV R35, UR43 ;  /* 0x0000002b00237c02 */ /* 0x000fe60008000f00 */
        /* <DEDUP_REMOVED lines=175> */
[----:B------:R-:W-:Y:S01]  /*ad00*/  STS [R250], R17 ;  /* 0x00000011fa007388 */ /* 0x000fe20000000800 */
[----:B------:R-:W-:Y:S01]  /*ad10*/  F2FP.BF16.F32.PACK_AB R14, R14, R90 ;  /* 0x0000005a0e0e723e */ /* 0x000fe200000010ff */
[----:B------:R-:W-:Y:S01]  /*ad20*/  @UP0 UIADD3 UR5, UR54, UR56, URZ ;  /* 0x0000003836050290 */ /* 0x000fe2000fffe03f */
[----:B------:R-:W-:Y:S01]  /*ad30*/  F2FP.BF16.F32.PACK_AB R11, R11, R92 ;  /* 0x0000005c0b0b723e */ /* 0x000fe200000010ff */
[----:B------:R-:W-:Y:S01]  /*ad40*/  STS [R250+0x200], R16 ;  /* 0x00020010fa007388 */ /* 0x000fe20000000800 */
        /* <DEDUP_REMOVED lines=44> */
.L_x_728:
        /* <DEDUP_REMOVED lines=19> */
.L_x_729:
[----:B------:R-:W-:Y:S01]  /*b140*/  BAR.SYNC.DEFER_BLOCKING 0x0 ;  /* 0x0000000000007b1d */ /* 0x000fe20000010000 */
[----:B------:R-:W-:Y:S01]  /*b150*/  USHF.R.S32.HI UR9, URZ, 0x1f, UR5 ;  /* 0x0000001f3f097899 */ /* 0x000fe20008011405 */
[----:B-12---:R-:W-:Y:S01]  /*b160*/  SHF.R.S32.HI R0, RZ, 0x1f, R9 ;  /* 0x0000001fff007819 */ /* 0x006fe20000011409 */
[----:B------:R-:W-:Y:S01]  /*b170*/  IMAD.U32 R3, RZ, RZ, UR6 ;  /* 0x00000006ff037e24 */ /* 0x000fe2000f8e00ff */
[--C-:B------:R-:W-:Y:S01]  /*b180*/  SHF.R.S32.HI R5, RZ, 0x1f, R238.reuse ;  /* 0x0000001fff057819 */ /* 0x100fe200000114ee */
[----:B------:R-:W-:Y:S01]  /*b190*/  UIMAD UR13, UR9, UR6, URZ ;  /* 0x00000006090d72a4 */ /* 0x000fe2000f8e023f */
[----:B------:R-:W-:Y:S01]  /*b1a0*/  LEA.HI R0, R0, R9, RZ, 0x2 ;  /* 0x0000000900007211 */ /* 0x000fe200078f10ff */
[----:B------:R-:W-:Y:S01]  /*b1b0*/  IMAD.MOV.U32 R4, RZ, RZ, R238 ;  /* 0x000000ffff047224 */ /* 0x000fe200078e00ee */
        /* <DEDUP_REMOVED lines=14> */
[----:B------:R1:W2:Y:S01]  /*b2a0*/  LDS.128 R20, [R59+0x7000] ;  /* 0x007000003b147984 */ /* 0x0002a20000000c00 */
[----:B------:R-:W-:Y:S01]  /*b2b0*/  ISETP.GE.OR P2, PT, R0, UR8, P2 ;  /* 0x0000000800007c0c */ /* 0x000fe20009746670 */
[----:B------:R-:W-:Y:S01]  /*b2c0*/  UIMAD UR17, UR59, UR17, UR13 ;  /* 0x000000113b1172a4 */ /* 0x000fe2000f8e020d */
[----:B------:R-:W-:Y:S01]  /*b2d0*/  IADD3.X R7, R7, UR20, R3, P0, !PT ;  /* 0x0000001407077c10 */ /* 0x000fe200087fe403 */
[----:B------:R1:W3:Y:S01]  /*b2e0*/  LDS.128 R24, [R59+0x9000] ;  /* 0x009000003b187984 */ /* 0x0002e20000000c00 */
[----:B------:R-:W-:Y:S01]  /*b2f0*/  IMAD.U32 R3, RZ, RZ, UR16 ;  /* 0x00000010ff037e24 */ /* 0x000fe2000f8e00ff */
[----:B------:R-:W-:-:S03]  /*b300*/  SHF.R.S32.HI R28, RZ, 0x1f, R0 ;  /* 0x0000001fff1c7819 */ /* 0x000fc60000011400 */
[----:B------:R-:W-:-:S04]  /*b310*/  IMAD.WIDE.U32 R6, R3, UR59, R6 ;  /* 0x0000003b03067c25 */ /* 0x000fc8000f8e0006 */
[----:B------:R-:W-:Y:S01]  /*b320*/  VIADD R12, R7, UR17 ;  /* 0x00000011070c7c36 */ /* 0x000fe20008000000 */
        /* <DEDUP_REMOVED lines=12> */
.L_x_731:
[----:B------:R-:W-:Y:S05]  /*b3f0*/  BSYNC B0 ;  /* 0x0000000000007941 */ /* 0x000fea0003800000 */
.L_x_730:
        /* <DEDUP_REMOVED lines=13> */
.L_x_733:
[----:B------:R-:W-:Y:S05]  /*b4d0*/  BSYNC B0 ;  /* 0x0000000000007941 */ /* 0x000fea0003800000 */
.L_x_732:
[----:B------:R1:W1:Y:S01]  /*b4e0*/  LDS.128 R12, [R59+0x8000] ;  /* 0x008000003b0c7984 */ /* 0x0002620000000c00 */
[----:B------:R-:W-:Y:S01]  /*b4f0*/  IMAD.U32 R3, RZ, RZ, UR10 ;  /* 0x0000000aff037e24 */ /* 0x000fe2000f8e00ff */
        /* <DEDUP_REMOVED lines=25> */
.L_x_735:
[----:B------:R-:W-:Y:S05]  /*b690*/  BSYNC B0 ;  /* 0x0000000000007941 */ /* 0x000fea0003800000 */
.L_x_734:
        /* <DEDUP_REMOVED lines=13> */
.L_x_706:
[----:B------:R-:W-:Y:S05]  /*b770*/  BSYNC B1 ;  /* 0x0000000000017941 */ /* 0x000fea0003800000 */
.L_x_692:
        /* <DEDUP_REMOVED lines=11> */
.L_x_736:
[----:B------:R-:W-:Y:S05]  /*b830*/  EXIT ;  /* 0x000000000000794d */ /* 0x000fea0003800000 */
.L_x_738:
        /* <DEDUP_REMOVED lines=12> */
.L_x_1348:


//--------------------- .text._ZN5flash44flash_bwd_dq_dk_dv_loop_seqk_parallel_kernelI23Flash_bwd_kernel_traitsILi32ELi128ELi128ELi8ELi4ELi4ELi4ELb1ELb0EN7cutlass10bfloat16_tE19Flash_kernel_traitsILi32ELi128ELi128ELi8ES3_EELb0ELb0ELb1ELb1ELb0ELb0ELb1EEEvNS_16Flash_bwd_paramsE --------------------------
	.section	.text._ZN5flash44flash_bwd_dq_dk_dv_loop_seqk_parallel_kernelI23Flash_bwd_kernel_traitsILi32ELi128ELi128ELi8ELi4ELi4ELi4ELb1ELb0EN7cutlass10bfloat16_tE19Flash_kernel_traitsILi32ELi128ELi128ELi8ES3_EELb0ELb0ELb1ELb1ELb0ELb0ELb1EEEvNS_16Flash_bwd_paramsE,"ax",@progbits
	.align	128
        .global         _ZN5flash44flash_bwd_dq_dk_dv_loop_seqk_parallel_kernelI23Flash_bwd_kernel_traitsILi32ELi128ELi128ELi8ELi4ELi4ELi4ELb1ELb0EN7cutlass10bfloat16_tE19Flash_kernel_traitsILi32ELi128ELi128ELi8ES3_EELb0ELb0ELb1ELb1ELb0ELb0ELb1EEEvNS_16Flash_bwd_paramsE
        .type           _ZN5flash44flash_bwd_dq_dk_dv_loop_seqk_parallel_kernelI23Flash_bwd_kernel_traitsILi32ELi128ELi128ELi8ELi4ELi4ELi4ELb1ELb0EN7cutlass10bfloat16_tE19Flash_kernel_traitsILi32ELi128ELi128ELi8ES3_EELb0ELb0ELb1ELb1ELb0ELb0ELb1EEEvNS_16Flash_bwd_paramsE,@function
        .size           _ZN5flash44flash_bwd_dq_dk_dv_loop_seqk_parallel_kernelI23Flash_bwd_kernel_traitsILi32ELi128ELi128ELi8ELi4ELi4ELi4ELb1ELb0EN7cutlass10bfloat16_tE19Flash_kernel_traitsILi32ELi128ELi128ELi8ES3_EELb0ELb0ELb1ELb1ELb0ELb0ELb1EEEvNS_16Flash_bwd_paramsE,(.L_x_1349 - _ZN5flash44flash_bwd_dq_dk_dv_loop_seqk_parallel_kernelI23Flash_bwd_kernel_traitsILi32ELi128ELi128ELi8ELi4ELi4ELi4ELb1ELb0EN7cutlass10bfloat16_tE19Flash_kernel_traitsILi32ELi128ELi128ELi8ES3_EELb0ELb0ELb1ELb1ELb0ELb0ELb1EEEvNS_16Flash_bwd_paramsE)
        .other          _ZN5flash44flash_bwd_dq_dk_dv_loop_seqk_parallel_kernelI23Flash_bwd_kernel_traitsILi32ELi128ELi128ELi8ELi4ELi4ELi4ELb1ELb0EN7cutlass10bfloat16_tE19Flash_kernel_traitsILi32ELi128ELi128ELi8ES3_EELb0ELb0ELb1ELb1ELb0ELb0ELb1EEEvNS_16Flash_bwd_paramsE,@"STO_CUDA_ENTRY STV_DEFAULT"
_ZN5flash44flash_bwd_dq_dk_dv_loop_seqk_parallel_kernelI23Flash_bwd_kernel_traitsILi32ELi128ELi128ELi8ELi4ELi4ELi4ELb1ELb0EN7cutlass10bfloat16_tE19Flash_kernel_traitsILi32ELi128ELi128ELi8ES3_EELb0ELb0ELb1ELb1ELb0ELb0ELb1EEEvNS_16Flash_bwd_paramsE:
.text._ZN5flash44flash_bwd_dq_dk_dv_loop_seqk_parallel_kernelI23Flash_bwd_kernel_traitsILi32ELi128ELi128ELi8ELi4ELi4ELi4ELb1ELb0EN7cutlass10bfloat16_tE19Flash_kernel_traitsILi32ELi128ELi128ELi8ES3_EELb0ELb0ELb1ELb1ELb0ELb0ELb1EEEvNS_16Flash_bwd_paramsE:
        /* <DEDUP_REMOVED lines=25> */
[CC--:B------:R-:W-:Y:S02]  /*0190*/  LEA.HI R3, R2.reuse, R8.reuse, RZ, 0x5 ;  /* 0x0000000802037211 */ /* 0x0c0fe400078f28ff */
[CC--:B------:R-:W-:Y:S01]  /*01a0*/  LEA.HI R13, R2.reuse, R8.reuse, RZ, 0x7 ;  /* 0x00000008020d7211 */ /* 0x0c0fe200078f38ff */
[----:B---3--:R-:W-:Y:S01]  /*01b0*/  ULEA UR4, UR4, UR5, 0x18 ;  /* 0x0000000504047291 */ /* 0x008fe2000f8ec03f */
[CC--:B------:R-:W-:Y:S01]  /*01c0*/  LEA.HI R15, R2.reuse, R8.reuse, RZ, 0x3 ;  /* 0x00000008020f7211 */ /* 0x0c0fe200078f18ff */
[----:B------:R-:W-:Y:S01]  /*01d0*/  USHF.R.S32.HI UR5, URZ, 0x1f, UR56 ;  /* 0x0000001f3f057899 */ /* 0x000fe20008011438 */
[----:B------:R-:W-:Y:S02]  /*01e0*/  LEA.HI R2, R2, R8, RZ, 0x4 ;  /* 0x0000000802027211 */ /* 0x000fe400078f20ff */
[----:B------:R-:W-:Y:S01]  /*01f0*/  LOP3.LUT R6, R4, 0xfffffffc, RZ, 0xc0, !PT ;  /* 0xfffffffc04067812 */ /* 0x000fe200078ec0ff */
[----:B------:R-:W-:Y:S01]  /*0200*/  IMAD.U32 R155, RZ, RZ, UR4 ;  /* 0x00000004ff9b7e24 */ /* 0x000fe2000f8e00ff */
[----:B------:R-:W-:-:S02]  /*0210*/  SHF.R.S32.HI R0, RZ, 0x2, R4 ;  /* 0x00000002ff007819 */ /* 0x000fc40000011404 */
        /* <DEDUP_REMOVED lines=39> */
[----:B------:R-:W-:Y:S01]  /*0490*/  LEA.HI R0, R9, R9, RZ, 0x1 ;  /* 0x0000000909007211 */ /* 0x000fe200078f08ff */
[----:B-1----:R-:W-:Y:S01]  /*04a0*/  IMAD R20, R2, 0x8, R3 ;  /* 0x0000000802147824 */ /* 0x002fe200078e0203 */
[----:B------:R-:W-:-:S02]  /*04b0*/  LOP3.LUT R5, R4, R5, RZ, 0x3c, !PT ;  /* 0x0000000504057212 */ /* 0x000fc400078e3cff */
[----:B------:R-:W-:Y:S02]  /*04c0*/  LEA.HI R13, R13, R9, RZ, 0x3 ;  /* 0x000000090d0d7211 */ /* 0x000fe400078f18ff */
[--C-:B------:R-:W-:Y:S01]  /*04d0*/  SHF.R.S32.HI R4, RZ, 0x1, R0.reuse ;  /* 0x00000001ff047819 */ /* 0x100fe20000011400 */
[----:B------:R-:W-:Y:S01]  /*04e0*/  IMAD.U32 R8, R10, 0x20, R5 ;  /* 0x000000200a087824 */ /* 0x000fe200078e0005 */
[----:B------:R-:W-:Y:S02]  /*04f0*/  SHF.R.S32.HI R2, RZ, 0x1f, R0 ;  /* 0x0000001fff027819 */ /* 0x000fe40000011400 */
[----:B------:R-:W-:Y:S02]  /*0500*/  LOP3.LUT R5, R0, 0x7fffffe, RZ, 0xc0, !PT ;  /* 0x07fffffe00057812 */ /* 0x000fe400078ec0ff */
[----:B------:R-:W-:Y:S01]  /*0510*/  LOP3.LUT R0, R13, 0xfffffff8, RZ, 0xc0, !PT ;  /* 0xfffffff80d007812 */ /* 0x000fe200078ec0ff */
[----:B------:R-:W-:Y:S01]  /*0520*/  STL [R1+0x30], R8 ;  /* 0x0000300801007387 */ /* 0x000fe20000100800 */
        /* <DEDUP_REMOVED lines=30> */
[----:B------:R-:W-:Y:S02]  /*0710*/  R2P PR, R16, 0x6 ;  /* 0x0000000610007804 */ /* 0x000fe40000000000 */
[----:B------:R-:W-:Y:S01]  /*0720*/  SEL R150, R158, 0xffffffe0, !P0 ;  /* 0xffffffe09e967807 */ /* 0x000fe20004000000 */
[C---:B------:R-:W-:Y:S01]  /*0730*/  IMAD R151, R2.reuse, 0x200, R0 ;  /* 0x0000020002977824 */ /* 0x040fe200078e0200 */
[----:B------:R-:W-:Y:S01]  /*0740*/  SEL R203, R203, 0x10, !P6 ;  /* 0x00000010cbcb7807 */ /* 0x000fe20007000000 */
[----:B------:R-:W-:Y:S01]  /*0750*/  IMAD R18, R2, 0x8, R18 ;  /* 0x0000000802127824 */ /* 0x000fe200078e0212 */
[C---:B------:R-:W-:Y:S01]  /*0760*/  LOP3.LUT P0, RZ, R11.reuse, 0x2, RZ, 0xc0, !PT ;  /* 0x000000020bff7812 */ /* 0x040fe2000780c0ff */
[----:B------:R-:W-:Y:S01]  /*0770*/  IMAD.SHL.U32 R2, R11, 0x40, RZ ;  /* 0x000000400b027824 */ /* 0x000fe200078e00ff */
[----:B-1----:R-:W-:-:S02]  /*0780*/  LOP3.LUT R5, R9, 0x3fffffe, RZ, 0xc0, !PT ;  /* 0x03fffffe09057812 */ /* 0x002fc400078ec0ff */
[----:B------:R-:W-:Y:S02]  /*0790*/  SEL R205, R158, 0xffffffe0, !P5 ;  /* 0xffffffe09ecd7807 */ /* 0x000fe40006800000 */
[----:B------:R-:W-:Y:S01]  /*07a0*/  LOP3.LUT R2, R2, 0xc0, RZ, 0xc0, !PT ;  /* 0x000000c002027812 */ /* 0x000fe200078ec0ff */
[----:B------:R-:W-:Y:S01]  /*07b0*/  IMAD.IADD R8, R6, 0x1, -R5 ;  /* 0x0000000106087824 */ /* 0x000fe200078e0a05 */
[----:B------:R-:W-:Y:S01]  /*07c0*/  SHF.R.U32.HI R5, RZ, 0x3, R4 ;  /* 0x00000003ff057819 */ /* 0x000fe20000011604 */
[--C-:B------:R-:W-:Y:S01]  /*07d0*/  IMAD R6, R12, 0x2000, R7.reuse ;  /* 0x000020000c067824 */ /* 0x100fe200078e0207 */
[----:B------:R-:W-:Y:S01]  /*07e0*/  LEA.HI R4, R3, R3, RZ, 0x1d ;  /* 0x0000000303047211 */ /* 0x000fe200078fe8ff */
[----:B------:R-:W-:Y:S01]  /*07f0*/  IMAD R3, R162, 0x200, R7 ;  /* 0x00000200a2037824 */ /* 0x000fe200078e0207 */
[----:B------:R-:W-:Y:S01]  /*0800*/  LOP3.LUT R5, R10, R5, RZ, 0x3c, !PT ;  /* 0x000000050a057212 */ /* 0x000fe200078e3cff */
[----:B------:R-:W-:Y:S01]  /*0810*/  IMAD.SHL.U32 R10, R14, 0x10, RZ ;  /* 0x000000100e0a7824 */ /* 0x000fe200078e00ff */
[----:B------:R-:W-:Y:S01]  /*0820*/  IADD3 R209, R4, R6, R0 ;  /* 0x0000000604d17210 */ /* 0x000fe20007ffe000 */
[----:B------:R-:W-:Y:S01]  /*0830*/  IMAD.SHL.U32 R0, R12, 0x8, RZ ;  /* 0x000000080c007824 */ /* 0x000fe200078e00ff */
[----:B------:R-:W-:Y:S01]  /*0840*/  SEL R152, R152, 0xffffffc0, !P2 ;  /* 0xffffffc098987807 */ /* 0x000fe20005000000 */
[----:B------:R-:W-:Y:S01]  /*0850*/  IMAD.SHL.U32 R4, R16, 0x40, RZ ;  /* 0x0000004010047824 */ /* 0x000fe200078e00ff */
[----:B------:R-:W-:Y:S01]  /*0860*/  LEA R209, R209, UR4, 0x1 ;  /* 0x00000004d1d17c11 */ /* 0x000fe2000f8e08ff */
[----:B------:R-:W-:Y:S01]  /*0870*/  IMAD.SHL.U32 R6, R14, 0x8, RZ ;  /* 0x000000080e067824 */ /* 0x000fe200078e00ff */
[----:B------:R-:W-:Y:S01]  /*0880*/  LOP3.LUT R7, R0, 0x8, RZ, 0xc0, !PT ;  /* 0x0000000800077812 */ /* 0x000fe200078ec0ff */
[----:B------:R-:W-:Y:S01]  /*0890*/  IMAD R13, R8, 0x20, R3 ;  /* 0x00000020080d7824 */ /* 0x000fe200078e0203 */
[----:B------:R-:W-:Y:S01]  /*08a0*/  SHF.R.S32.HI R0, RZ, 0x1, R9 ;  /* 0x00000001ff007819 */ /* 0x000fe20000011409 */
[----:B------:R-:W-:Y:S01]  /*08b0*/  IMAD R3, R14, 0x200, R5 ;  /* 0x000002000e037824 */ /* 0x000fe200078e0205 */
        /* <DEDUP_REMOVED lines=10> */
[----:B------:R-:W-:Y:S01]  /*0960*/  SHF.R.U32.HI R5, RZ, 0x3, R2 ;  /* 0x00000003ff057819 */ /* 0x000fe20000011602 */
[--C-:B------:R-:W-:Y:S01]  /*0970*/  IMAD.IADD R210, R209, 0x1, R205.reuse ;  /* 0x00000001d1d27824 */ /* 0x100fe200078e02cd */
[----:B------:R-:W-:Y:S01]  /*0980*/  SHF.R.U32.HI R8, RZ, 0x3, R0 ;  /* 0x00000003ff087819 */ /* 0x000fe20000011600 */
[----:B------:R-:W-:Y:S01]  /*0990*/  IMAD.IADD R207, R208, 0x1, R205 ;  /* 0x00000001d0cf7824 */ /* 0x000fe200078e02cd */
[----:B------:R-:W-:Y:S01]  /*09a0*/  LOP3.LUT R10, R7, 0x10, R10, 0xf8, !PT ;  /* 0x00000010070a7812 */ /* 0x000fe200078ef80a */
[----:B------:R-:W-:Y:S01]  /*09b0*/  IMAD.IADD R206, R205, 0x1, R204 ;  /* 0x00000001cdce7824 */ /* 0x000fe200078e02cc */
[--C-:B------:R-:W-:Y:S01]  /*09c0*/  LOP3.LUT R9, R9, R4, R6.reuse, 0x1e, !PT ;  /* 0x0000000409097212 */ /* 0x100fe200078e1e06 */
[----:B------:R-:W-:Y:S01]  /*09d0*/  IMAD.U32 R4, RZ, RZ, UR5 ;  /* 0x00000005ff047e24 */ /* 0x000fe2000f8e00ff */
[C---:B------:R-:W-:Y:S01]  /*09e0*/  LOP3.LUT R6, R5.reuse, R2, R6, 0x1e, !PT ;  /* 0x0000000205067212 */ /* 0x040fe200078e1e06 */
[----:B------:R-:W-:Y:S01]  /*09f0*/  USHF.R.S32.HI UR5, URZ, 0x1f, UR48 ;  /* 0x0000001f3f057899 */ /* 0x000fe20008011430 */
[----:B------:R-:W-:Y:S01]  /*0a00*/  LOP3.LUT R8, R8, R0, R7, 0x1e, !PT ;  /* 0x0000000008087212 */ /* 0x000fe200078e1e07 */
[----:B------:R-:W-:Y:S01]  /*0a10*/  IMAD.SHL.U32 R0, R18, 0x20, RZ ;  /* 0x0000002012007824 */ /* 0x000fe200078e00ff */
[----:B------:R-:W-:Y:S01]  /*0a20*/  LOP3.LUT R2, R5, R10, R2, 0x1e, !PT ;  /* 0x0000000a05027212 */ /* 0x000fe200078e1e02 */
[----:B------:R-:W-:Y:S01]  /*0a30*/  IMAD.IADD R151, R151, 0x1, R9 ;  /* 0x0000000197977824 */ /* 0x000fe200078e0209 */
[----:B------:R-:W-:Y:S01]  /*0a40*/  SEL R158, R158, 0xffffffe0, !P0 ;  /* 0xffffffe09e9e7807 */ /* 0x000fe20004000000 */
[----:B------:R-:W-:Y:S01]  /*0a50*/  IMAD R162, R162, 0x200, R0 ;  /* 0x00000200a2a27824 */ /* 0x000fe200078e0200 */
[----:B------:R-:W-:Y:S01]  /*0a60*/  LEA R149, R149, UR4, 0x1 ;  /* 0x0000000495957c11 */ /* 0x000fe2000f8e08ff */
[----:B------:R-:W-:-:S02]  /*0a70*/  IMAD.IADD R156, R0, 0x1, R2 ;  /* 0x00000001009c7824 */ /* 0x000fc400078e0202 */
[----:B------:R-:W-:Y:S01]  /*0a80*/  IMAD.U32 R0, RZ, RZ, UR6 ;  /* 0x00000006ff007e24 */ /* 0x000fe2000f8e00ff */
[----:B------:R-:W-:Y:S01]  /*0a90*/  USHF.R.S32.HI UR6, URZ, 0x1f, UR56 ;  /* 0x0000001f3f067899 */ /* 0x000fe20008011438 */
[----:B------:R-:W-:Y:S02]  /*0aa0*/  IMAD.IADD R8, R8, 0x1, R13 ;  /* 0x0000000108087824 */ /* 0x000fe400078e020d */
[----:B------:R-:W-:Y:S01]  /*0ab0*/  IMAD.U32 R2, RZ, RZ, UR5 ;  /* 0x00000005ff027e24 */ /* 0x000fe2000f8e00ff */
[----:B------:R-:W-:Y:S01]  /*0ac0*/  UIADD3 UR5, UR4, 0x8000, URZ ;  /* 0x0000800004057890 */ /* 0x000fe2000fffe03f */
[----:B------:R-:W-:Y:S01]  /*0ad0*/  IMAD.IADD R162, R162, 0x1, R6 ;  /* 0x00000001a2a27824 */ /* 0x000fe200078e0206 */
[----:B------:R-:W-:Y:S01]  /*0ae0*/  LEA R2, R3, UR4, 0x1 ;  /* 0x0000000403027c11 */ /* 0x000fe2000f8e08ff */
[----:B------:R-:W-:Y:S01]  /*0af0*/  IMAD.U32 R0, RZ, RZ, UR6 ;  /* 0x00000006ff007e24 */ /* 0x000fe2000f8e00ff */
[----:B------:R-:W-:Y:S01]  /*0b00*/  UIADD3 UR6, UR4, 0x6000, URZ ;  /* 0x0000600004067890 */ /* 0x000fe2000fffe03f */
[----:B------:R-:W-:Y:S01]  /*0b10*/  IMAD.SHL.U32 R154, R162, 0x2, RZ ;  /* 0x00000002a29a7824 */ /* 0x000fe200078e00ff */
[----:B------:R-:W-:Y:S01]  /*0b20*/  LEA R151, R151, UR5, 0x1 ;  /* 0x0000000597977c11 */ /* 0x000fe2000f8e08ff */
[----:B------:R-:W-:-:S02]  /*0b30*/  IMAD.IADD R150, R150, 0x1, R149 ;  /* 0x0000000196967824 */ /* 0x000fc400078e0295 */
[----:B------:R-:W-:Y:S01]  /*0b40*/  IMAD.IADD R205, R205, 0x1, R203 ;  /* 0x00000001cdcd7824 */ /* 0x000fe200078e02cb */
[----:B------:R-:W-:Y:S01]  /*0b50*/  LEA R4, R8, UR6, 0x1 ;  /* 0x0000000608047c11 */ /* 0x000fe2000f8e08ff */
[C---:B------:R-:W-:Y:S01]  /*0b60*/  VIADD R157, R151.reuse, 0x20 ;  /* 0x00000020979d7836 */ /* 0x040fe20000000000 */
[----:B------:R-:W-:Y:S01]  /*0b70*/  IADD3 R155, R154, 0x4000, R155 ;  /* 0x000040009a9b7810 */ /* 0x000fe20007ffe09b */
[C---:B------:R-:W-:Y:S02]  /*0b80*/  @P1 VIADD R157, R151.reuse, 0xffffffe0 ;  /* 0xffffffe0979d1836 */ /* 0x040fe40000000000 */
[C---:B------:R-:W-:Y:S01]  /*0b90*/  VIADD R0, R4.reuse, 0x20 ;  /* 0x0000002004007836 */ /* 0x040fe20000000000 */
[----:B------:R1:W-:Y:S01]  /*0ba0*/  STL [R1+0x34], R4 ;  /* 0x0000340401007387 */ /* 0x0003e20000100800 */
[----:B------:R-:W-:Y:S02]  /*0bb0*/  @P3 VIADD R0, R4, 0xffffffe0 ;  /* 0xffffffe004003836 */ /* 0x000fe40000000000 */
[----:B------:R-:W-:-:S02]  /*0bc0*/  IMAD.IADD R153, R151, 0x1, R152 ;  /* 0x0000000197997824 */ /* 0x000fc400078e0298 */
[----:B------:R-:W-:Y:S01]  /*0bd0*/  IMAD.IADD R155, R155, 0x1, R158 ;  /* 0x000000019b9b7824 */ /* 0x000fe200078e029e */
[----:B------:R1:W-:Y:S01]  /*0be0*/  STL [R1+0x38], R0 ;  /* 0x0000380001007387 */ /* 0x0003e20000100800 */
[----:B------:R-:W-:Y:S02]  /*0bf0*/  IMAD.IADD R152, R152, 0x1, R157 ;  /* 0x0000000198987824 */ /* 0x000fe400078e029d */
[C---:B------:R-:W-:Y:S02]  /*0c00*/  VIADD R161, R157.reuse, 0x2000 ;  /* 0x000020009da17836 */ /* 0x040fe40000000000 */
[C---:B------:R-:W-:Y:S02]  /*0c10*/  VIADD R160, R157.reuse, 0x4000 ;  /* 0x000040009da07836 */ /* 0x040fe40000000000 */
[----:B------:R-:W-:-:S07]  /*0c20*/  VIADD R159, R157, 0x6000 ;  /* 0x000060009d9f7836 */ /* 0x000fce0000000000 */
.L_x_785:
        /* <DEDUP_REMOVED lines=30> */
[----:B--2---:R-:W2:Y:S01]  /*0e10*/  @P1 LDG.E R8, desc[UR14][R6.64] ;  /* 0x0000000e06081981 */ /* 0x004ea2000c1e1900 */
        /* <DEDUP_REMOVED lines=36> */
.L_x_739:
        /* <DEDUP_REMOVED lines=23> */
[----:B-1----:R-:W-:-:S02]  /*11d0*/  IABS R6, R7 ;  /* 0x0000000700067213 */ /* 0x002fc40000000000 */
[----:B------:R-:W-:Y:S01]  /*11e0*/  UIADD3 UR6, UR6, UR8, -UR7 ;  /* 0x0000000806067290 */ /* 0x000fe2000fffe807 */
[----:B------:R-:W-:Y:S01]  /*11f0*/  ISETP.NE.AND P3, PT, R7, RZ, PT ;  /* 0x000000ff0700720c */ /* 0x000fe20003f65270 */
[----:B------:R-:W-:Y:S01]  /*1200*/  USHF.L.U32 UR16, UR48, 0x7, URZ ;  /* 0x0000000730107899 */ /* 0x000fe2000800063f */
[----:B------:R-:W1:Y:S01]  /*1210*/  I2F.RP R4, R6 ;  /* 0x0000000600047306 */ /* 0x000e620000209400 */
[----:B------:R-:W-:Y:S01]  /*1220*/  ULDC.64 UR30, c[0x0][0x240] ;  /* 0x00009000001e7ab9 */ /* 0x000fe20000000a00 */
[----:B------:R-:W-:Y:S01]  /*1230*/  ULDC UR29, c[0x0][0x2dc] ;  /* 0x0000b700001d7ab9 */ /* 0x000fe20000000800 */
[----:B------:R-:W-:Y:S01]  /*1240*/  ULDC UR40, c[0x0][0x270] ;  /* 0x00009c0000287ab9 */ /* 0x000fe20000000800 */
[----:B--2---:R-:W-:Y:S02]  /*1250*/  UIMAD.WIDE.U32 UR34, UR12, UR10, URZ ;  /* 0x0000000a0c2272a5 */ /* 0x004fe4000f8e003f */
[----:B------:R-:W-:Y:S02]  /*1260*/  USEL UR33, UR16, URZ, UP0 ;  /* 0x0000003f10217287 */ /* 0x000fe40008000000 */
[----:B------:R-:W-:-:S02]  /*1270*/  UIMAD UR51, UR12, UR11, UR35 ;  /* 0x0000000b0c3372a4 */ /* 0x000fc4000f8e0223 */
[----:B------:R-:W-:Y:S01]  /*1280*/  UIADD3 UR12, UR13, 0x7f, URZ ;  /* 0x0000007f0d0c7890 */ /* 0x000fe2000fffe03f */
[----:B------:R-:W-:Y:S01]  /*1290*/  @UP2 ULDC.64 UR10, c[0x0][0x420] ;  /* 0x00010800000a2ab9 */ /* 0x000fe20000000a00 */
[----:B------:R-:W-:Y:S01]  /*12a0*/  UIMAD.WIDE.U32 UR16, UR5, UR30, URZ ;  /* 0x0000001e051072a5 */ /* 0x000fe2000f8e003f */
[----:B-1----:R-:W1:Y:S01]  /*12b0*/  MUFU.RCP R4, R4 ;  /* 0x0000000400047308 */ /* 0x002e620000001000 */
[----:B------:R-:W-:Y:S02]  /*12c0*/  USHF.R.S32.HI UR21, URZ, 0x1f, UR12 ;  /* 0x0000001f3f157899 */ /* 0x000fe4000801140c */
[----:B------:R-:W-:Y:S02]  /*12d0*/  @UP2 UIMAD.WIDE.U32 UR46, UR5, UR10, URZ ;  /* 0x0000000a052e22a5 */ /* 0x000fe4000f8e003f */
[----:B------:R-:W-:Y:S02]  /*12e0*/  ULEA.HI UR21, UR21, UR12, URZ, 0x7 ;  /* 0x0000000c15157291 */ /* 0x000fe4000f8f383f */
[----:B------:R-:W-:-:S02]  /*12f0*/  UIADD3 UR12, UR6, 0x7f, URZ ;  /* 0x0000007f060c7890 */ /* 0x000fc4000fffe03f */
[----:B------:R-:W-:Y:S02]  /*1300*/  UIMAD UR6, UR26, UR48, URZ ;  /* 0x000000301a0672a4 */ /* 0x000fe4000f8e023f */
[----:B------:R-:W-:Y:S02]  /*1310*/  @UP2 UIMAD UR53, UR5, UR11, UR47 ;  /* 0x0000000b053522a4 */ /* 0x000fe4000f8e022f */
[----:B------:R-:W-:Y:S02]  /*1320*/  UIMAD UR22, UR5, UR31, URZ ;  /* 0x0000001f051672a4 */ /* 0x000fe4000f8e023f */
[----:B------:R-:W-:Y:S01]  /*1330*/  UIMAD.WIDE UR8, UR29, UR40, URZ ;  /* 0x000000281d0872a5 */ /* 0x000fe2000f8e023f */
[----:B-1----:R-:W-:Y:S01]  /*1340*/  VIADD R4, R4, 0xffffffe ;  /* 0x0ffffffe04047836 */ /* 0x002fe20000000000 */
[----:B------:R-:W-:Y:S02]  /*1350*/  UIMAD.WIDE.U32 UR10, UR48, UR59, URZ ;  /* 0x0000003b300a72a5 */ /* 0x000fe4000f8e003f */
[----:B------:R-:W-:Y:S01]  /*1360*/  UIMAD UR6, UR58, UR59, UR6 ;  /* 0x0000003b3a0672a4 */ /* 0x000fe2000f8e0206 */
[----:B------:R-:W1:Y:S01]  /*1370*/  F2I.FTZ.U32.TRUNC.NTZ R5, R4 ;  /* 0x0000000400057305 */ /* 0x000e62000021f000 */
[----:B------:R-:W-:-:S02]  /*1380*/  UIADD3 UR49, UR19, UR23, URZ ;  /* 0x0000001713317290 */ /* 0x000fc4000fffe03f */
[----:B------:R-:W-:Y:S02]  /*1390*/  @UP2 UIADD3 UR49, UR17, UR22, URZ ;  /* 0x0000001611312290 */ /* 0x000fe4000fffe03f */
[----:B------:R-:W-:Y:S02]  /*13a0*/  USEL UR57, UR18, UR16, !UP2 ;  /* 0x0000001012397287 */ /* 0x000fe4000d000000 */
[----:B------:R-:W-:Y:S02]  /*13b0*/  UIMAD UR17, UR9, UR10, URZ ;  /* 0x0000000a091172a4 */ /* 0x000fe4000f8e023f */
[----:B------:R-:W-:Y:S02]  /*13c0*/  UIADD3 UR6, UR11, UR6, URZ ;  /* 0x000000060b067290 */ /* 0x000fe4000fffe03f */
[----:B------:R-:W-:Y:S01]  /*13d0*/  USHF.R.S32.HI UR16, URZ, 0x1f, UR12 ;  /* 0x0000001f3f107899 */ /* 0x000fe2000801140c */
[----:B------:R-:W-:Y:S01]  /*13e0*/  ULDC.U8 UR27, c[0x0][0x3d8] ;  /* 0x0000f600001b7ab9 */ /* 0x000fe20000000000 */
[----:B------:R-:W-:Y:S01]  /*13f0*/  UIMAD.WIDE.U32 UR18, UR8, UR10, URZ ;  /* 0x0000000a081272a5 */ /* 0x000fe2000f8e003f */
[----:B-1----:R-:W-:Y:S01]  /*1400*/  IMAD.MOV R0, RZ, RZ, -R5 ;  /* 0x000000ffff007224 */ /* 0x002fe200078e0a05 */
[----:B------:R-:W-:Y:S01]  /*1410*/  UIMAD UR6, UR8, UR6, UR17 ;  /* 0x00000006080672a4 */ /* 0x000fe2000f8e0211 */
[----:B------:R-:W-:Y:S01]  /*1420*/  IMAD.MOV.U32 R4, RZ, RZ, RZ ;  /* 0x000000ffff047224 */ /* 0x000fe200078e00ff */
[----:B------:R-:W-:Y:S01]  /*1430*/  UISETP.NE.AND UP3, UPT, UR27, URZ, UPT ;  /* 0x0000003f1b00728c */ /* 0x000fe2000bf65270 */
[----:B------:R-:W-:Y:S01]  /*1440*/  IMAD R0, R0, R6, RZ ;  /* 0x0000000600007224 */ /* 0x000fe200078e02ff */
[----:B------:R-:W-:-:S02]  /*1450*/  ULEA.HI UR16, UR16, UR12, URZ, 0x7 ;  /* 0x0000000c10107291 */ /* 0x000fc4000f8f383f */
[----:B------:R-:W-:Y:S01]  /*1460*/  USHF.L.U64.HI UR20, UR48, 0x7, UR58 ;  /* 0x0000000730147899 */ /* 0x000fe2000801023a */
[----:B------:R-:W-:Y:S01]  /*1470*/  IMAD.HI.U32 R4, R5, R0, R4 ;  /* 0x0000000005047227 */ /* 0x000fe200078e0004 */
[----:B------:R-:W-:Y:S01]  /*1480*/  MOV R0, R3 ;  /* 0x0000000300007202 */ /* 0x000fe20000000f00 */
[----:B------:R-:W-:Y:S02]  /*1490*/  UIADD3 UR42, UR19, UR6, URZ ;  /* 0x00000006132a7290 */ /* 0x000fe4000fffe03f */
[----:B------:R-:W-:Y:S02]  /*14a0*/  USHF.R.S32.HI UR12, URZ, 0x7, UR21 ;  /* 0x000000073f0c7899 */ /* 0x000fe40008011415 */
[----:B------:R-:W-:Y:S01]  /*14b0*/  IMAD.HI.U32 R4, R4, R0, RZ ;  /* 0x0000000004047227 */ /* 0x000fe200078e00ff */
[----:B------:R-:W-:Y:S02]  /*14c0*/  USHF.R.S32.HI UR6, URZ, 0x7, UR16 ;  /* 0x000000073f067899 */ /* 0x000fe40008011410 */
[----:B------:R-:W-:Y:S01]  /*14d0*/  USEL UR20, UR20, URZ, UP0 ;  /* 0x0000003f14147287 */ /* 0x000fe20008000000 */
[----:B------:R-:W-:Y:S01]  /*14e0*/  IMAD.MOV R3, RZ, RZ, -R4 ;  /* 0x000000ffff037224 */ /* 0x000fe200078e0a04 */
[----:B------:R-:W-:Y:S01]  /*14f0*/  UISETP.LT.AND UP0, UPT, UR12, UR6, UPT ;  /* 0x000000060c00728c */ /* 0x000fe2000bf01270 */
[----:B------:R-:W-:-:S02]  /*1500*/  ULDC UR37, c[0x0][0x2c4] ;  /* 0x0000b10000257ab9 */ /* 0x000fc40000000800 */
[C---:B------:R-:W-:Y:S01]  /*1510*/  IMAD R0, R6.reuse, R3, R0 ;  /* 0x0000000306007224 */ /* 0x040fe200078e0200 */
[----:B------:R-:W-:Y:S02]  /*1520*/  @UP3 UIMAD UR16, UR48, UR37, URZ ;  /* 0x00000025301032a4 */ /* 0x000fe4000f8e023f */
[----:B------:R-:W-:Y:S02]  /*1530*/  USEL UR36, UR12, UR6, UP0 ;  /* 0x000000060c247287 */ /* 0x000fe40008000000 */
[----:B------:R-:W-:Y:S01]  /*1540*/  ISETP.GT.U32.AND P1, PT, R6, R0, PT ;  /* 0x000000000600720c */ /* 0x000fe20003f24070 */
[----:B------:R-:W-:Y:S02]  /*1550*/  UISETP.NE.AND UP1, UPT, UR45, -0x1, UPT ;  /* 0xffffffff2d00788c */ /* 0x000fe4000bf25270 */
        /* <DEDUP_REMOVED lines=39> */
[----:B------:R-:W-:Y:S02]  /*17d0*/  @UP1 UIADD3 UR37, UR9, UR12, URZ ;  /* 0x0000000c09251290 */ /* 0x000fe4000fffe03f */
[----:B------:R-:W-:Y:S02]  /*17e0*/  USHF.R.S32.HI UR35, URZ, 0x1f, UR43 ;  /* 0x0000001f3f237899 */ /* 0x000fe4000801142b */
        /* <DEDUP_REMOVED lines=19> */
.L_x_741:
        /* <DEDUP_REMOVED lines=13> */
.L_x_742:
        /* <DEDUP_REMOVED lines=11> */
.L_x_743:
[----:B------:R-:W-:Y:S02]  /*1aa0*/  ULDC UR5, c[0x0][0x270] ;  /* 0x00009c0000057ab9 */ /* 0x000fe40000000800 */
[----:B------:R-:W-:-:S04]  /*1ab0*/  UIMAD UR5, UR48, UR5, UR56 ;  /* 0x00000005300572a4 */ /* 0x000fc8000f8e0238 */
[----:B------:R-:W-:-:S12]  /*1ac0*/  UIMAD UR5, UR5, UR59, URZ ;  /* 0x0000003b050572a4 */ /* 0x000fd8000f8e023f */
.L_x_744:
[----:B------:R-:W2:Y:S01]  /*1ad0*/  LDL.64 R6, [R1+0x8] ;  /* 0x0000080001067983 */ /* 0x000ea20000100a00 */
[----:B------:R-:W1:Y:S01]  /*1ae0*/  LDC.64 R14, c[0x0][0x420] ;  /* 0x00010800ff0e7b82 */ /* 0x000e620000000a00 */
[----:B------:R-:W-:Y:S01]  /*1af0*/  ULDC UR9, c[0x0][0x270] ;  /* 0x00009c0000097ab9 */ /* 0x000fe20000000800 */
[----:B------:R-:W-:Y:S01]  /*1b00*/  ULDC UR8, c[0x0][0x2dc] ;  /* 0x0000b70000087ab9 */ /* 0x000fe20000000800 */
[----:B------:R3:W4:Y:S01]  /*1b10*/  LDL.64 R20, [R1+0x8] ;  /* 0x0000080001147983 */ /* 0x0007220000100a00 */
[----:B------:R-:W-:Y:S01]  /*1b20*/  UIMAD UR23, UR8, UR9, URZ ;  /* 0x00000009081772a4 */ /* 0x000fe2000f8e023f */
[----:B------:R-:W-:Y:S01]  /*1b30*/  BSSY B1, `(.L_x_740) ;  /* 0x0000995000017945 */ /* 0x000fe20003800000 */
[----:B------:R-:W-:Y:S01]  /*1b40*/  UIADD3 UR33, UR16, UR5, URZ ;  /* 0x0000000510217290 */ /* 0x000fe2000fffe03f */
[----:B------:R-:W5:Y:S01]  /*1b50*/  S2R R17, SR_TID.X ;  /* 0x0000000000117919 */ /* 0x000f620000002100 */
[----:B------:R-:W-:Y:S02]  /*1b60*/  USHF.L.U32 UR22, UR23, 0x7, URZ ;  /* 0x0000000717167899 */ /* 0x000fe4000800063f */
[----:B------:R-:W-:-:S02]  /*1b70*/  UIADD3 UR5, -UR7, UR13, UR43 ;  /* 0x0000000d07057290 */ /* 0x000fc4000fffe12b */
[----:B------:R-:W-:Y:S01]  /*1b80*/  UIADD3 UR8, UP2, UP0, UR32, UR22, UR44 ;  /* 0x0000001620087290 */ /* 0x000fe2000f85e02c */
[----:B------:R-:W-:Y:S01]  /*1b90*/  ULDC UR46, c[0x0][0x398] ;  /* 0x0000e600002e7ab9 */ /* 0x000fe20000000800 */
[----:B------:R-:W-:Y:S01]  /*1ba0*/  ULDC.64 UR24, c[0x0][0x400] ;  /* 0x0001000000187ab9 */ /* 0x000fe20000000a00 */
[----:B------:R-:W-:Y:S02]  /*1bb0*/  UIADD3 UR5, UR5, -UR46, URZ ;  /* 0x8000002e05057290 */ /* 0x000fe4000fffe03f */
[----:B------:R-:W-:Y:S01]  /*1bc0*/  USHF.R.S32.HI UR38, URZ, 0x1f, UR56 ;  /* 0x0000001f3f267899 */ /* 0x000fe20008011438 */
[----:B------:R-:W-:Y:S01]  /*1bd0*/  ULDC.64 UR18, c[0x0][0x258] ;  /* 0x0000960000127ab9 */ /* 0x000fe20000000a00 */
[----:B------:R-:W-:Y:S02]  /*1be0*/  ULDC.64 UR10, c[0x0][0x428] ;  /* 0x00010a00000a7ab9 */ /* 0x000fe40000000a00 */
[----:B------:R-:W-:Y:S01]  /*1bf0*/  UIMAD UR9, UR38, UR10, URZ ;  /* 0x0000000a260972a4 */ /* 0x000fe2000f8e023f */
[----:B-1----:R-:W-:-:S03]  /*1c00*/  IMAD R10, R14, UR21, RZ ;  /* 0x000000150e0a7c24 */ /* 0x002fc6000f8e02ff */
[----:B------:R-:W-:Y:S01]  /*1c10*/  UIMAD UR11, UR56, UR11, UR9 ;  /* 0x0000000b380b72a4 */ /* 0x000fe2000f8e0209 */
[----:B------:R-:W-:Y:S01]  /*1c20*/  IMAD R10, R15, UR16, R10 ;  /* 0x000000100f0a7c24 */ /* 0x000fe2000f8e020a */
[----:B-----5:R-:W-:-:S04]  /*1c30*/  SHF.R.S32.HI R18, RZ, 0x1f, R17 ;  /* 0x0000001fff127819 */ /* 0x020fc80000011411 */
[----:B------:R-:W-:-:S04]  /*1c40*/  LEA.HI R3, R18, R17, RZ, 0x2 ;  /* 0x0000001112037211 */ /* 0x000fc800078f10ff */
[----:B------:R-:W-:-:S04]  /*1c50*/  SHF.R.S32.HI R3, RZ, 0x2, R3 ;  /* 0x00000002ff037819 */ /* 0x000fc80000011403 */
[----:B------:R-:W-:Y:S02]  /*1c60*/  SHF.R.S32.HI R16, RZ, 0x1f, R3 ;  /* 0x0000001fff107819 */ /* 0x000fe40000011403 */
[----:B--2---:R-:W-:-:S04]  /*1c70*/  LEA.HI R7, R18, R17, RZ, 0x5 ;  /* 0x0000001112077211 */ /* 0x004fc800078f28ff */
[----:B------:R-:W-:Y:S01]  /*1c80*/  LOP3.LUT R0, R7, 0xffffffe0, RZ, 0xc0, !PT ;  /* 0xffffffe007007812 */ /* 0x000fe200078ec0ff */
[----:B----4-:R-:W-:Y:S01]  /*1c90*/  IMAD.MOV.U32 R20, RZ, RZ, R6 ;  /* 0x000000ffff147224 */ /* 0x010fe200078e0006 */
[----:B------:R-:W-:-:S03]  /*1ca0*/  SHF.R.S32.HI R7, RZ, 0x5, R7 ;  /* 0x00000005ff077819 */ /* 0x000fc60000011407 */
[----:B------:R-:W-:Y:S01]  /*1cb0*/  IMAD.IADD R5, R17, 0x1, -R0 ;  /* 0x0000000111057824 */ /* 0x000fe200078e0a00 */
[----:B------:R-:W-:Y:S02]  /*1cc0*/  IADD3 R0, P2, R3, UR16, RZ ;  /* 0x0000001003007c10 */ /* 0x000fe4000ff5e0ff */
[----:B------:R-:W-:Y:S01]  /*1cd0*/  IADD3 R6, P0, R20, UR6, RZ ;  /* 0x0000000614067c10 */ /* 0x000fe2000ff1e0ff */
[----:B------:R-:W-:Y:S01]  /*1ce0*/  USHF.R.S32.HI UR6, URZ, 0x1f, UR22 ;  /* 0x0000001f3f067899 */ /* 0x000fe20008011416 */
[----:B------:R-:W-:Y:S01]  /*1cf0*/  IADD3.X R8, R16, UR21, RZ, P2, !PT ;  /* 0x0000001510087c10 */ /* 0x000fe200097fe4ff */
[----:B------:R-:W-:Y:S01]  /*1d00*/  IMAD R5, R7, UR23, R5 ;  /* 0x0000001707057c24 */ /* 0x000fe2000f8e0205 */
[----:B------:R-:W-:Y:S01]  /*1d10*/  SHF.R.S32.HI R21, RZ, 0x1f, R20 ;  /* 0x0000001fff157819 */ /* 0x000fe20000011414 */
[----:B------:R-:W-:Y:S02]  /*1d20*/  UIADD3.X UR6, UR17, UR6, UR54, UP2, UP0 ;  /* 0x0000000611067290 */ /* 0x000fe400097e0436 */
[----:B------:R-:W-:Y:S01]  /*1d30*/  UIADD3 UR8, UP2, UP0, UR52, UR8, UR55 ;  /* 0x0000000834087290 */ /* 0x000fe2000f85e037 */
[----:B------:R-:W-:Y:S01]  /*1d40*/  IMAD R8, R8, UR30, RZ ;  /* 0x0000001e08087c24 */ /* 0x000fe2000f8e02ff */
[----:B------:R-:W-:Y:S01]  /*1d50*/  USHF.R.S32.HI UR21, URZ, 0x1f, UR5 ;  /* 0x0000001f3f157899 */ /* 0x000fe20008011405 */
[----:B------:R-:W-:Y:S01]  /*1d60*/  IADD3.X R7, R21, UR53, RZ, P0, !PT ;  /* 0x0000003515077c10 */ /* 0x000fe200087fe4ff */
[----:B------:R-:W-:Y:S01]  /*1d70*/  UIADD3.X UR6, UR51, UR6, UR42, UP2, UP0 ;  /* 0x0000000633067290 */ /* 0x000fe200097e042a */
[C---:B------:R-:W-:Y:S01]  /*1d80*/  IMAD R11, R0.reuse, UR31, R8 ;  /* 0x0000001f000b7c24 */ /* 0x040fe2000f8e0208 */
[----:B------:R-:W-:Y:S01]  /*1d90*/  ULEA.HI UR21, UR21, UR5, URZ, 0x7 ;  /* 0x0000000515157291 */ /* 0x000fe2000f8f383f */
[----:B------:R-:W-:Y:S01]  /*1da0*/  IMAD.WIDE.U32 R8, R0, UR30, R20 ;  /* 0x0000001e00087c25 */ /* 0x000fe2000f8e0014 */
[C---:B------:R-:W-:Y:S01]  /*1db0*/  IADD3 R0, P0, R5.reuse, UR8, RZ ;  /* 0x0000000805007c10 */ /* 0x040fe2000ff1e0ff */
[----:B------:R-:W-:Y:S01]  /*1dc0*/  UIMAD UR8, UR38, UR18, URZ ;  /* 0x00000012260872a4 */ /* 0x000fe2000f8e023f */
[----:B------:R3:W-:Y:S01]  /*1dd0*/  STL [R1+0xc], R21 ;  /* 0x00000c1501007387 */ /* 0x0007e20000100800 */
[----:B------:R-:W-:Y:S01]  /*1de0*/  USHF.R.S32.HI UR21, URZ, 0x7, UR21 ;  /* 0x000000073f157899 */ /* 0x000fe20008011415 */
[----:B------:R-:W-:Y:S01]  /*1df0*/  LEA.HI.X.SX32 R5, R5, UR6, 0x1, P0 ;  /* 0x0000000605057c11 */ /* 0x000fe200080f0eff */
[----:B------:R-:W-:Y:S01]  /*1e00*/  IMAD.WIDE.U32 R6, R14, UR16, R6 ;  /* 0x000000100e067c25 */ /* 0x000fe2000f8e0006 */
[----:B------:R-:W-:Y:S01]  /*1e10*/  IADD3 R8, P2, R8, UR57, RZ ;  /* 0x0000003908087c10 */ /* 0x000fe2000ff5e0ff */
        /* <DEDUP_REMOVED lines=14> */
[----:B------:R-:W-:Y:S01]  /*1f00*/  LEA R228, P0, R8, UR8, 0x1 ;  /* 0x0000000808e47c11 */ /* 0x000fe2000f8008ff */
[----:B------:R-:W-:Y:S01]  /*1f10*/  ULDC.64 UR38, c[0x0][0x2b0] ;  /* 0x0000ac0000267ab9 */ /* 0x000fe20000000a00 */
[----:B------:R-:W-:Y:S01]  /*1f20*/  ULDC.64 UR24, c[0x0][0x478] ;  /* 0x00011e0000187ab9 */ /* 0x000fe20000000a00 */
[----:B------:R-:W-:Y:S01]  /*1f30*/  VIADD R5, R9, UR19 ;  /* 0x0000001309057c36 */ /* 0x000fe20008000000 */
[----:B------:R-:W-:Y:S01]  /*1f40*/  ULDC.64 UR16, c[0x0][0x3e0] ;  /* 0x0000f80000107ab9 */ /* 0x000fe20000000a00 */
[----:B------:R-:W-:Y:S01]  /*1f50*/  VIADD R7, R7, UR11 ;  /* 0x0000000b07077c36 */ /* 0x000fe20008000000 */
[----:B------:R-:W-:Y:S01]  /*1f60*/  UIMAD.WIDE UR10, UR10, 0x4, UR38 ;  /* 0x000000040a0a78a5 */ /* 0x000fe2000f8e0226 */
[-C--:B------:R-:W-:Y:S01]  /*1f70*/  IMAD R0, R16, R14.reuse, RZ ;  /* 0x0000000e10007224 */ /* 0x080fe200078e02ff */
[----:B------:R-:W-:Y:S01]  /*1f80*/  LEA.HI.X R229, R8, UR9, R5, 0x1, P0 ;  /* 0x0000000908e57c11 */ /* 0x000fe200080f0c05 */
[----:B------:R-:W-:Y:S01]  /*1f90*/  IMAD.WIDE.U32 R6, R3, R14, R6 ;  /* 0x0000000e03067225 */ /* 0x000fe200078e0006 */
[----:B------:R-:W-:Y:S01]  /*1fa0*/  PLOP3.LUT P0, PT, PT, PT, UP0, 0x80, 0x0 ;  /* 0x000000000000781c */ /* 0x000fe20003f0f008 */
[----:B------:R-:W-:-:S02]  /*1fb0*/  UIMAD.WIDE UR24, UR33, 0x4, UR24 ;  /* 0x00000004211878a5 */ /* 0x000fc4000f8e0218 */
[----:B------:R-:W-:Y:S01]  /*1fc0*/  IMAD R0, R3, R15, R0 ;  /* 0x0000000f03007224 */ /* 0x000fe200078e0200 */
[C---:B------:R-:W-:Y:S01]  /*1fd0*/  LEA R226, P2, R6.reuse, UR16, 0x1 ;  /* 0x0000001006e27c11 */ /* 0x040fe2000f8408ff */
[----:B------:R-:W-:Y:S02]  /*1fe0*/  UIADD3 UR9, UR36, -0x1, URZ ;  /* 0xffffffff24097890 */ /* 0x000fe4000fffe03f */
[----:B------:R-:W-:Y:S01]  /*1ff0*/  IMAD.IADD R0, R7, 0x1, R0 ;  /* 0x0000000107007824 */ /* 0x000fe200078e0200 */
[----:B------:R-:W-:Y:S01]  /*2000*/  UMOV UR16, UR11 ;  /* 0x0000000b00107c82 */ /* 0x000fe20008000000 */
[----:B------:R-:W-:Y:S01]  /*2010*/  UMOV UR19, UR24 ;  /* 0x0000001800137c82 */ /* 0x000fe20008000000 */
[----:B------:R-:W-:Y:S02]  /*2020*/  UMOV UR18, UR25 ;  /* 0x0000001900127c82 */ /* 0x000fe40008000000 */
        /* <DEDUP_REMOVED lines=22> */
.L_x_746:
        /* <DEDUP_REMOVED lines=19> */
.L_x_747:
        /* <DEDUP_REMOVED lines=32> */
.L_x_749:
[----:B------:R-:W-:Y:S05]  /*24c0*/  BSYNC B0 ;  /* 0x0000000000007941 */ /* 0x000fea0003800000 */
.L_x_748:
        /* <DEDUP_REMOVED lines=14> */
.L_x_751:
[----:B------:R-:W-:Y:S05]  /*25b0*/  BSYNC B0 ;  /* 0x0000000000007941 */ /* 0x000fea0003800000 */
.L_x_750:
        /* <DEDUP_REMOVED lines=26> */
.L_x_753:
[----:B------:R-:W-:Y:S05]  /*2760*/  BSYNC B0 ;  /* 0x0000000000007941 */ /* 0x000fea0003800000 */
.L_x_752:
        /* <DEDUP_REMOVED lines=14> */
.L_x_745:
        /* <DEDUP_REMOVED lines=20> */
[----:B------:R-:W-:-:S10]  /*2990*/  IMAD R12, R4, UR11, R0 ;  /* 0x0000000b040c7c24 */ /* 0x000fd4000f8e0200 */
[----:B------:R-:W-:Y:S01]  /*29a0*/  @P0 BAR.SYNC.DEFER_BLOCKING 0x0 ;  /* 0x0000000000000b1d */ /* 0x000fe20000010000 */
[----:B------:R-:W-:Y:S01]  /*29b0*/  UISETP.NE.AND UP0, UPT, UR8, 0x1, UPT ;  /* 0x000000010800788c */ /* 0x000fe2000bf05270 */
[----:B------:R-:W-:Y:S01]  /*29c0*/  ISETP.GE.AND P4, PT, R5, UR5, PT ;  /* 0x0000000505007c0c */ /* 0x000fe2000bf86270 */
[----:B------:R-:W-:Y:S01]  /*29d0*/  IMAD.WIDE.U32 R6, R4, UR10, R6 ;  /* 0x0000000a04067c25 */ /* 0x000fe2000f8e0006 */
[----:B------:R-:W-:-:S03]  /*29e0*/  ISETP.GE.AND P5, PT, R3, UR5, PT ;  /* 0x0000000503007c0c */ /* 0x000fc6000bfa6270 */
[----:B------:R-:W-:Y:S01]  /*29f0*/  PLOP3.LUT P0, PT, PT, PT, UP0, 0x80, 0x0 ;  /* 0x000000000000781c */ /* 0x000fe20003f0f008 */
[----:B------:R-:W-:Y:S01]  /*2a00*/  IMAD.IADD R12, R7, 0x1, R12 ;  /* 0x00000001070c7824 */ /* 0x000fe200078e020c */
        /* <DEDUP_REMOVED lines=26> */
.L_x_756:
[----:B------:R-:W-:Y:S05]  /*2bb0*/  BSYNC B0 ;  /* 0x0000000000007941 */ /* 0x000fea0003800000 */
.L_x_755:
        /* <DEDUP_REMOVED lines=22> */
.L_x_758:
[----:B------:R-:W-:Y:S05]  /*2d20*/  BSYNC B0 ;  /* 0x0000000000007941 */ /* 0x000fea0003800000 */
.L_x_757:
        /* <DEDUP_REMOVED lines=18> */
.L_x_760:
[----:B------:R-:W-:Y:S05]  /*2e50*/  BSYNC B0 ;  /* 0x0000000000007941 */ /* 0x000fea0003800000 */
.L_x_759:
        /* <DEDUP_REMOVED lines=13> */
.L_x_762:
[----:B------:R-:W-:Y:S05]  /*2f30*/  BSYNC B0 ;  /* 0x0000000000007941 */ /* 0x000fea0003800000 */
.L_x_761:
        /* <DEDUP_REMOVED lines=17> */
.L_x_764:
[----:B------:R-:W-:Y:S05]  /*3050*/  BSYNC B0 ;  /* 0x0000000000007941 */ /* 0x000fea0003800000 */
.L_x_763:
        /* <DEDUP_REMOVED lines=21> */
.L_x_766:
[----:B------:R-:W-:Y:S05]  /*31b0*/  BSYNC B0 ;  /* 0x0000000000007941 */ /* 0x000fea0003800000 */
.L_x_765:
        /* <DEDUP_REMOVED lines=13> */
[C---:B------:R-:W-:Y:S02]  /*3290*/  IMAD R8, R4.reuse, UR11, R8 ;  /* 0x0000000b04087c24 */ /* 0x040fe4000f8e0208 */
[----:B------:R-:W-:-:S04]  /*32a0*/  IMAD.WIDE.U32 R6, R4, UR10, R6 ;  /* 0x0000000a04067c25 */ /* 0x000fc8000f8e0006 */
[----:B------:R-:W-:Y:S02]  /*32b0*/  IMAD.IADD R4, R7, 0x1, R8 ;  /* 0x0000000107047824 */ /* 0x000fe400078e0208 */
[C---:B-----5:R-:W-:Y:S01]  /*32c0*/  VIADD R5, R12.reuse, 0x8 ;  /* 0x000000080c057836 */ /* 0x060fe20000000000 */
[C---:B------:R-:W-:Y:S02]  /*32d0*/  IADD3 R9, R12.reuse, 0x40, RZ ;  /* 0x000000400c097810 */ /* 0x040fe40007ffe0ff */
[C---:B------:R-:W-:Y:S02]  /*32e0*/  ISETP.GE.AND P6, PT, R12.reuse, UR5, PT ;  /* 0x000000050c007c0c */ /* 0x040fe4000bfc6270 */
[----:B------:R-:W-:Y:S02]  /*32f0*/  ISETP.GE.AND P5, PT, R5, UR5, PT ;  /* 0x0000000505007c0c */ /* 0x000fe4000bfa6270 */
[----:B------:R-:W-:Y:S02]  /*3300*/  IADD3 R5, R12, 0x48, RZ ;  /* 0x000000480c057810 */ /* 0x000fe40007ffe0ff */
        /* <DEDUP_REMOVED lines=10> */
[----:B---3--:R-:W-:Y:S01]  /*33b0*/  IMAD R10, R16, UR28, RZ ;  /* 0x0000001c100a7c24 */ /* 0x008fe2000f8e02ff */
        /* <DEDUP_REMOVED lines=11> */
.L_x_768:
[----:B------:R-:W-:Y:S05]  /*3470*/  BSYNC B0 ;  /* 0x0000000000007941 */ /* 0x000fea0003800000 */
.L_x_767:
        /* <DEDUP_REMOVED lines=22> */
.L_x_770:
[----:B------:R-:W-:Y:S05]  /*35e0*/  BSYNC B0 ;  /* 0x0000000000007941 */ /* 0x000fea0003800000 */
.L_x_769:
[----:B------:R-:W0:Y:S01]  /*35f0*/  LDGDEPBAR ;  /* 0x00000000000079af */ /* 0x000e220000000000 */
[----:B------:R-:W-:Y:S01]  /*3600*/  ULDC.64 UR24, c[0x0][0x3c8] ;  /* 0x0000f20000187ab9 */ /* 0x000fe20000000a00 */
[----:B------:R-:W-:Y:S01]  /*3610*/  IMAD.SHL.U32 R4, R12, 0x4, RZ ;  /* 0x000000040c047824 */ /* 0x000fe200078e00ff */
[----:B------:R-:W-:Y:S01]  /*3620*/  UISETP.NE.U32.AND UP1, UPT, UR24, URZ, UPT ;  /* 0x0000003f1800728c */ /* 0x000fe2000bf25070 */
[----:B------:R-:W-:Y:S01]  /*3630*/  SHF.R.S32.HI R8, RZ, 0x1f, R12 ;  /* 0x0000001fff087819 */ /* 0x000fe2000001140c */
[----:B------:R-:W-:Y:S01]  /*3640*/  IMAD.MOV.U32 R9, RZ, RZ, 0x7f800000 ;  /* 0x7f800000ff097424 */ /* 0x000fe200078e00ff */
[----:B-1234-:R-:W-:Y:S01]  /*3650*/  SHF.R.S32.HI R0, RZ, 0x1f, R5 ;  /* 0x0000001fff007819 */ /* 0x01efe20000011405 */
[----:B------:R-:W-:Y:S01]  /*3660*/  UISETP.NE.AND.EX UP1, UPT, UR25, URZ, UPT, UP1 ;  /* 0x0000003f1900728c */ /* 0x000fe2000bf25310 */
[C---:B------:R-:W-:Y:S01]  /*3670*/  @!P3 LEA R6, P1, R5.reuse, UR17, 0x2 ;  /* 0x000000110506bc11 */ /* 0x040fe2000f8210ff */
[----:B------:R-:W-:Y:S01]  /*3680*/  IMAD.MOV.U32 R13, RZ, RZ, 0x7f800000 ;  /* 0x7f800000ff0d7424 */ /* 0x000fe200078e00ff */
[----:B------:R-:W-:Y:S01]  /*3690*/  IADD3 R4, P2, R4, UR17, RZ ;  /* 0x0000001104047c10 */ /* 0x000fe2000ff5e0ff */
[----:B------:R-:W-:Y:S01]  /*36a0*/  IMAD.MOV.U32 R11, RZ, RZ, 0x7f800000 ;  /* 0x7f800000ff0b7424 */ /* 0x000fe200078e00ff */
[----:B------:R-:W-:Y:S01]  /*36b0*/  SHF.L.U64.HI R3, R12, 0x2, R8 ;  /* 0x000000020c037819 */ /* 0x000fe20000010208 */
[----:B------:R-:W-:Y:S01]  /*36c0*/  IMAD.MOV.U32 R10, RZ, RZ, 0x7f800000 ;  /* 0x7f800000ff0a7424 */ /* 0x000fe200078e00ff */
[----:B------:R-:W-:Y:S01]  /*36d0*/  @!P3 LEA.HI.X R7, R5, UR16, R0, 0x2, P1 ;  /* 0x000000100507bc11 */ /* 0x000fe200088f1400 */
[----:B------:R-:W-:Y:S01]  /*36e0*/  USHF.R.S32.HI UR6, URZ, 0x1f, UR56 ;  /* 0x0000001f3f067899 */ /* 0x000fe20008011438 */
[----:B------:R-:W-:Y:S01]  /*36f0*/  IADD3.X R5, R3, UR16, RZ, P2, !PT ;  /* 0x0000001003057c10 */ /* 0x000fe200097fe4ff */
[----:B------:R-:W-:Y:S01]  /*3700*/  IMAD.U32 R163, RZ, RZ, UR50 ;  /* 0x00000032ffa37e24 */ /* 0x000fe2000f8e00ff */
[----:B------:R-:W-:Y:S01]  /*3710*/  @UP1 ULDC.64 UR26, c[0x0][0x3d0] ;  /* 0x0000f400001a1ab9 */ /* 0x000fe20000000a00 */
[----:B------:R-:W2:Y:S01]  /*3720*/  @!P3 LDG.E R9, desc[UR14][R6.64] ;  /* 0x0000000e0609b981 */ /* 0x000ea2000c1e1900 */
[----:B------:R-:W-:Y:S01]  /*3730*/  @UP1 UIMAD UR5, UR58, UR26, URZ ;  /* 0x0000001a3a0512a4 */ /* 0x000fe2000f8e023f */
[----:B------:R-:W-:Y:S01]  /*3740*/  PLOP3.LUT P1, PT, PT, PT, UP1, 0x80, 0x0 ;  /* 0x000000000000781c */ /* 0x000fe20003f2f018 */
[----:B------:R-:W-:Y:S01]  /*3750*/  @UP1 UMOV UR10, UR56 ;  /* 0x00000038000a1c82 */ /* 0x000fe20008000000 */
[----:B------:R-:W3:Y:S01]  /*3760*/  @!P6 LDG.E R13, desc[UR14][R4.64] ;  /* 0x0000000e040de981 */ /* 0x000ee2000c1e1900 */
[----:B------:R-:W-:-:S04]  /*3770*/  DEPBAR.LE SB0, 0x1 ;  /* 0x000080400000791a */ /* 0x000fc80000000000 */
[----:B------:R-:W4:Y:S01]  /*3780*/  @!P5 LDG.E R11, desc[UR14][R4.64+0x20] ;  /* 0x0000200e040bd981 */ /* 0x000f22000c1e1900 */
[----:B------:R-:W-:Y:S01]  /*3790*/  @UP1 UMOV UR11, UR6 ;  /* 0x00000006000b1c82 */ /* 0x000fe20008000000 */
[----:B------:R-:W-:Y:S02]  /*37a0*/  @UP1 UIMAD UR5, UR48, UR27, UR5 ;  /* 0x0000001b300512a4 */ /* 0x000fe4000f8e0205 */
[----:B------:R1:W5:Y:S01]  /*37b0*/  @!P4 LDG.E R10, desc[UR14][R4.64+0x100] ;  /* 0x0001000e040ac981 */ /* 0x000362000c1e1900 */
[----:B------:R-:W-:Y:S01]  /*37c0*/  @UP1 UIMAD.WIDE.U32 UR10, UR48, UR26, UR10 ;  /* 0x0000001a300a12a5 */ /* 0x000fe2000f8e000a */
[----:B------:R-:W-:Y:S01]  /*37d0*/  ULDC UR42, c[0x0][0x2d0] ;  /* 0x0000b400002a7ab9 */ /* 0x000fe20000000800 */
[----:B------:R-:W-:Y:S02]  /*37e0*/  BAR.SYNC.DEFER_BLOCKING 0x0 ;  /* 0x0000000000007b1d */ /* 0x000fe40000010000 */
[----:B------:R-:W-:Y:S02]  /*37f0*/  @UP1 ULEA UR24, UP0, UR10, UR24, 0x2 ;  /* 0x000000180a181291 */ /* 0x000fe4000f80103f */
[----:B------:R-:W-:-:S02]  /*3800*/  @UP1 UIADD3 UR5, UR11, UR5, URZ ;  /* 0x000000050b051290 */ /* 0x000fc4000fffe03f */
[----:B------:R-:W-:Y:S02]  /*3810*/  ULDC UR44, c[0x0][0x398] ;  /* 0x0000e600002c7ab9 */ /* 0x000fe40000000800 */
[----:B------:R-:W-:-:S03]  /*3820*/  @UP1 ULEA.HI.X UR25, UR10, UR25, UR5, 0x2, UP0 ;  /* 0x000000190a191291 */ /* 0x000fc600080f1405 */
[----:B------:R-:W-:Y:S01]  /*3830*/  @UP1 ULDC UR5, c[0x0][0x2e8] ;  /* 0x0000ba0000051ab9 */ /* 0x000fe20000000800 */
[----:B-1----:R-:W-:Y:S02]  /*3840*/  IMAD.U32 R4, RZ, RZ, UR24 ;  /* 0x00000018ff047e24 */ /* 0x002fe4000f8e00ff */
[----:B------:R-:W-:Y:S01]  /*3850*/  IMAD.U32 R5, RZ, RZ, UR25 ;  /* 0x00000019ff057e24 */ /* 0x000fe2000f8e00ff */
[----:B------:R-:W-:Y:S01]  /*3860*/  LEA.HI R0, R18, R17, RZ, 0x7 ;  /* 0x0000001112007211 */ /* 0x000fe200078f38ff */
[----:B------:R-:W1:Y:S04]  /*3870*/  LDSM.16.M88.4 R116, [R149+0x8000] ;  /* 0x008000009574783b */ /* 0x000e680000000200 */
[----:B------:R1:W2:Y:S01]  /*3880*/  @P1 LDG.E R4, desc[UR14][R4.64] ;  /* 0x0000000e04041981 */ /* 0x0002a2000c1e1900 */
[----:B------:R-:W2:Y:S01]  /*3890*/  @P1 MUFU.RCP R3, UR5 ;  /* 0x0000000500031d08 */ /* 0x000ea20008001000 */
[----:B------:R-:W-:-:S02]  /*38a0*/  SHF.R.S32.HI R0, RZ, 0x7, R0 ;  /* 0x00000007ff007819 */ /* 0x000fc40000011400 */
[----:B------:R-:W2:Y:S04]  /*38b0*/  LDSM.16.M88.4 R120, [R149+0x8400] ;  /* 0x008400009578783b */ /* 0x000ea80000000200 */
[----:B------:R-:W2:Y:S04]  /*38c0*/  LDSM.16.M88.4 R124, [R149+0x8800] ;  /* 0x00880000957c783b */ /* 0x000ea80000000200 */
[----:B------:R-:W2:Y:S04]  /*38d0*/  LDSM.16.M88.4 R128, [R149+0x8c00] ;  /* 0x008c00009580783b */ /* 0x000ea80000000200 */
[----:B------:R-:W2:Y:S04]  /*38e0*/  LDSM.16.M88.4 R132, [R150+0x8000] ;  /* 0x008000009684783b */ /* 0x000ea80000000200 */
[----:B------:R-:W2:Y:S04]  /*38f0*/  LDSM.16.M88.4 R136, [R150+0x8400] ;  /* 0x008400009688783b */ /* 0x000ea80000000200 */
[----:B------:R-:W2:Y:S01]  /*3900*/  LDSM.16.M88.4 R140, [R150+0x8800] ;  /* 0x00880000968c783b */ /* 0x000ea20000000200 */
[----:B-1----:R-:W-:-:S03]  /*3910*/  IMAD.SHL.U32 R5, R17, 0x2, RZ ;  /* 0x0000000211057824 */ /* 0x002fc600078e00ff */
[----:B------:R-:W1:Y:S02]  /*3920*/  LDSM.16.M88.4 R144, [R150+0x8c00] ;  /* 0x008c00009690783b */ /* 0x000e640000000200 */
[----:B------:R-:W-:-:S05]  /*3930*/  LOP3.LUT R5, R5, 0x6, RZ, 0xc0, !PT ;  /* 0x0000000605057812 */ /* 0x000fca00078ec0ff */
[----:B------:R-:W-:-:S04]  /*3940*/  IMAD R0, R0, 0x40, R5 ;  /* 0x0000004000007824 */ /* 0x000fc800078e0205 */
[----:B------:R-:W-:Y:S02]  /*3950*/  IMAD R163, R163, 0x80, R0 ;  /* 0x00000080a3a37824 */ /* 0x000fe400078e0200 */
[C---:B------:R-:W-:Y:S01]  /*3960*/  VIADD R0, R12.reuse, 0xffffff80 ;  /* 0xffffff800c007836 */ /* 0x040fe20000000000 */
[----:B------:R-:W-:Y:S01]  /*3970*/  SHF.L.U64.HI R5, R12, 0x2, R8 ;  /* 0x000000020c057819 */ /* 0x000fe20000010208 */
[----:B------:R-:W-:Y:S01]  /*3980*/  VIADD R148, R162, 0x1000 ;  /* 0x00001000a2947836 */ /* 0x000fe20000000000 */
[----:B------:R-:W-:-:S04]  /*3990*/  UIADD3 UR38, UR43, UR13, URZ ;  /* 0x0000000d2b267290 */ /* 0x000fc8000fffe03f */
[----:B------:R-:W-:Y:S01]  /*39a0*/  SEL R148, R148, R162, !P0 ;  /* 0x000000a294947207 */ /* 0x000fe20004000000 */
[----:B------:R-:W-:Y:S01]  /*39b0*/  UIADD3 UR39, -UR7, 0x80, UR38 ;  /* 0x0000008007277890 */ /* 0x000fe2000fffe126 */
        /* <DEDUP_REMOVED lines=16> */
[----:B------:R-:W-:Y:S01]  /*3ac0*/  ULDC UR8, c[0x0][0x394] ;  /* 0x0000e50000087ab9 */ /* 0x000fe20000000800 */
[----:B------:R-:W-:Y:S01]  /*3ad0*/  LEA R148, R148, UR4, 0x1 ;  /* 0x0000000494947c11 */ /* 0x000fe2000f8e08ff */
        /* <DEDUP_REMOVED lines=14> */
[----:B------:R-:W-:Y:S01]  /*3bc0*/  UIMAD UR24, UR23, 0x70, URZ ;  /* 0x00000070171878a4 */ /* 0x000fe2000f8e023f */
[----:B------:R-:W-:Y:S01]  /*3bd0*/  UMOV UR11, UR8 ;  /* 0x00000008000b7c82 */ /* 0x000fe20008000000 */
[----:B------:R-:W-:Y:S02]  /*3be0*/  UIADD3 UR40, UR43, 0x80, URZ ;  /* 0x000000802b287890 */ /* 0x000fe4000fffe03f */
[----:B------:R-:W-:Y:S02]  /*3bf0*/  UIADD3 UR22, -UR22, URZ, URZ ;  /* 0x0000003f16167290 */ /* 0x000fe4000fffe13f */
[----:B------:R-:W-:Y:S02]  /*3c00*/  UIMAD UR23, UR23, 0x78, URZ ;  /* 0x00000078171778a4 */ /* 0x000fe4000f8e023f */
[----:B------:R-:W-:Y:S01]  /*3c10*/  UIADD3 UR39, UR39, -UR46, URZ ;  /* 0x8000002e27277290 */ /* 0x000fe2000fffe03f */
[----:B------:R-:W-:Y:S01]  /*3c20*/  ULDC UR8, c[0x0][0x2ec] ;  /* 0x0000bb0000087ab9 */ /* 0x000fe20000000800 */
[----:B--2---:R-:W-:-:S05]  /*3c30*/  @P1 FMUL.FTZ R3, R4, R3 ;  /* 0x0000000304031220 */ /* 0x004fca0000410000 */
[----:B------:R-:W-:Y:S01]  /*3c40*/  @P1 R2UR UR6, R3 ;  /* 0x00000000030612ca */ /* 0x000fe200000e0000 */
[----:B------:R-:W-:-:S05]  /*3c50*/  IMAD.SHL.U32 R3, R12, 0x4, RZ ;  /* 0x000000040c037824 */ /* 0x000fca00078e00ff */
[----:B------:R2:W-:Y:S04]  /*3c60*/  STL [R1+0x2c], R3 ;  /* 0x00002c0301007387 */ /* 0x0005e80000100800 */
[----:B---3--:R-:W-:Y:S04]  /*3c70*/  STL [R1+0x14], R13 ;  /* 0x0000140d01007387 */ /* 0x008fe80000100800 */
[----:B----4-:R-:W-:Y:S04]  /*3c80*/  STL [R1+0x18], R11 ;  /* 0x0000180b01007387 */ /* 0x010fe80000100800 */
[----:B-----5:R-:W-:Y:S04]  /*3c90*/  STL [R1+0x4], R10 ;  /* 0x0000040a01007387 */ /* 0x020fe80000100800 */
[----:B------:R-:W-:Y:S01]  /*3ca0*/  STL [R1+0x10], R9 ;  /* 0x0000100901007387 */ /* 0x000fe20000100800 */
[----:B--2---:R-:W-:-:S04]  /*3cb0*/  SHF.R.S32.HI R3, RZ, 0x1f, R0 ;  /* 0x0000001fff037819 */ /* 0x004fc80000011400 */
[C---:B------:R-:W-:Y:S01]  /*3cc0*/  SHF.L.U64.HI R3, R0.reuse, 0x2, R3 ;  /* 0x0000000200037819 */ /* 0x040fe20000010203 */
[----:B------:R-:W-:Y:S01]  /*3cd0*/  IMAD.SHL.U32 R0, R0, 0x4, RZ ;  /* 0x0000000400007824 */ /* 0x000fe200078e00ff */
[----:B------:R-:W-:Y:S04]  /*3ce0*/  STL [R1+0x28], R5 ;  /* 0x0000280501007387 */ /* 0x000fe80000100800 */
[----:B------:R2:W-:Y:S04]  /*3cf0*/  STL [R1+0x24], R3 ;  /* 0x0000240301007387 */ /* 0x0005e80000100800 */
[----:B------:R3:W-:Y:S04]  /*3d00*/  STL [R1+0x20], R0 ;  /* 0x0000200001007387 */ /* 0x0007e80000100800 */
[----:B------:R3:W-:Y:S01]  /*3d10*/  STL [R1], R172 ;  /* 0x000000ac01007387 */ /* 0x0007e20000100800 */
[----:B------:R-:W-:Y:S01]  /*3d20*/  VIADD R4, R156, 0x1000 ;  /* 0x000010009c047836 */ /* 0x000fe20000000000 */
[----:B------:R-:W-:Y:S01]  /*3d30*/  @UP1 UMOV UR5, UR6 ;  /* 0x0000000600051c82 */ /* 0x000fe20008000000 */
[----:B------:R-:W-:-:S03]  /*3d40*/  ULDC UR6, c[0x0][0x39c] ;  /* 0x0000e70000067ab9 */ /* 0x000fc60000000800 */
[----:B--2---:R-:W-:-:S04]  /*3d50*/  SEL R3, R4, R156, !P0 ;  /* 0x0000009c04037207 */ /* 0x004fc80004000000 */
[----:B-1----:R-:W-:-:S07]  /*3d60*/  LEA R3, R3, UR4, 0x1 ;  /* 0x0000000403037c11 */ /* 0x002fce000f8e08ff */
.L_x_775:
[----:B------:R-:W2:Y:S01]  /*3d70*/  LDL R164, [R1+0x2c] ;  /* 0x00002c0001a47983 */ /* 0x000ea20000100800 */
[----:B------:R-:W-:Y:S01]  /*3d80*/  IADD3 R112, R158, R148, RZ ;  /* 0x000000949e707210 */ /* 0x000fe20007ffe0ff */
[----:B------:R-:W-:Y:S02]  /*3d90*/  USHF.L.U32 UR10, UR9, 0x7, URZ ;  /* 0x00000007090a7899 */ /* 0x000fe4000800063f */
[----:B---3--:R-:W3:Y:S01]  /*3da0*/  LDL R0, [R1+0x28] ;  /* 0x0000280001007983 */ /* 0x008ee20000100800 */
[----:B------:R-:W-:Y:S01]  /*3db0*/  UMOV UR12, UR60 ;  /* 0x0000003c000c7c82 */ /* 0x000fe20008000000 */
[----:B------:R-:W-:Y:S02]  /*3dc0*/  UISETP.GE.AND UP0, UPT, UR10, UR39, UPT ;  /* 0x000000270a00728c */ /* 0x000fe4000bf06270 */
[----:B------:R-:W0:Y:S08]  /*3dd0*/  LDGDEPBAR ;  /* 0x00000000000079af */ /* 0x000e300000000000 */
[----:B------:R-:W4:Y:S01]  /*3de0*/  LDL R249, [R1+0x1c] ;  /* 0x00001c0001f97983 */ /* 0x000f220000100800 */
[----:B------:R-:W-:Y:S04]  /*3df0*/  DEPBAR.LE SB0, 0x0 ;  /* 0x000080000000791a */ /* 0x000fe80000000000 */
[----:B------:R-:W-:Y:S06]  /*3e00*/  BAR.SYNC.DEFER_BLOCKING 0x0 ;  /* 0x0000000000007b1d */ /* 0x000fec0000010000 */
[----:B------:R-:W-:Y:S08]  /*3e10*/  LDSM.16.M88.4 R64, [R148] ;  /* 0x000000009440783b */ /* 0x000ff00000000200 */
[----:B------:R-:W1:Y:S08]  /*3e20*/  LDSM.16.M88.4 R16, [R149+0x6000] ;  /* 0x006000009510783b */ /* 0x000e700000000200 */
[----:B------:R-:W1:Y:S08]  /*3e30*/  LDSM.16.M88.4 R60, [R148+0x1000] ;  /* 0x00100000943c783b */ /* 0x000e700000000200 */
[----:B------:R-:W1:Y:S08]  /*3e40*/  LDSM.16.M88.4 R32, [R149+0x6400] ;  /* 0x006400009520783b */ /* 0x000e700000000200 */
[----:B------:R-:W1:Y:S08]  /*3e50*/  LDSM.16.M88.4 R48, [R149+0x6800] ;  /* 0x006800009530783b */ /* 0x000e700000000200 */
[----:B------:R-:W1:Y:S08]  /*3e60*/  LDSM.16.M88.4 R100, [R149+0x6c00] ;  /* 0x006c00009564783b */ /* 0x000e700000000200 */
[----:B------:R-:W-:Y:S01]  /*3e70*/  LDSM.16.M88.4 R104, [R112] ;  /* 0x000000007068783b */ /* 0x000fe20000000200 */
[-C--:B-1----:R-:W-:Y:S07]  /*3e80*/  HMMA.16816.F32.BF16 R4, R64, R16.reuse, RZ ;  /* 0x000000104004723c */ /* 0x082fee00000418ff */
[----:B------:R-:W1:Y:S01]  /*3e90*/  LDSM.16.M88.4 R108, [R150+0x6000] ;  /* 0x00600000966c783b */ /* 0x000e620000000200 */
[C---:B------:R-:W-:Y:S06]  /*3ea0*/  HMMA.16816.F32.BF16 R8, R60.reuse, R16, RZ ;  /* 0x000000103c08723c */ /* 0x040fec00000418ff */
[-C--:B------:R-:W-:Y:S01]  /*3eb0*/  HMMA.16816.F32.BF16 R12, R60, R18.reuse, RZ ;  /* 0x000000123c0c723c */ /* 0x080fe200000418ff */
[----:B------:R-:W1:Y:S05]  /*3ec0*/  LDSM.16.M88.4 R112, [R112+0x1000] ;  /* 0x001000007070783b */ /* 0x000e6a0000000200 */
        /* <DEDUP_REMOVED lines=12> */
[----:B------:R-:W-:Y:S01]  /*3f90*/  HMMA.16816.F32.BF16 R64, R64, R102, RZ ;  /* 0x000000664040723c */ /* 0x000fe200000418ff */
[----:B------:R-:W1:Y:S05]  /*3fa0*/  LDSM.16.M88.4 R100, [R150+0x6400] ;  /* 0x006400009664783b */ /* 0x000e6a0000000200 */
        /* <DEDUP_REMOVED lines=13> */
[-C--:B------:R-:W-:Y:S04]  /*4080*/  HMMA.16816.F32.BF16 R20, R104, R100.reuse, R20 ;  /* 0x000000646814723c */ /* 0x080fe80000041814 */
[----:B------:R-:W-:Y:S01]  /*4090*/  MUFU.TANH R218, R6 ;  /* 0x0000000600da7308 */ /* 0x000fe20000002400 */
[----:B------:R-:W-:Y:S01]  /*40a0*/  FMUL.FTZ R14, R14, UR6 ;  /* 0x000000060e0e7c20 */ /* 0x000fe20008410000 */
[----:B------:R-:W-:Y:S01]  /*40b0*/  FMUL.FTZ R15, R15, UR6 ;  /* 0x000000060f0f7c20 */ /* 0x000fe20008410000 */
[----:B------:R-:W-:Y:S01]  /*40c0*/  FMUL.FTZ R12, R12, UR6 ;  /* 0x000000060c0c7c20 */ /* 0x000fe20008410000 */
[C---:B------:R-:W-:Y:S06]  /*40d0*/  HMMA.16816.F32.BF16 R24, R112.reuse, R100, R24 ;  /* 0x000000647018723c */ /* 0x040fec0000041818 */
[----:B------:R-:W-:Y:S01]  /*40e0*/  MUFU.TANH R217, R7 ;  /* 0x0000000700d97308 */ /* 0x000fe20000002400 */
[----:B------:R-:W-:Y:S01]  /*40f0*/  FMUL.FTZ R19, R19, UR6 ;  /* 0x0000000613137c20 */ /* 0x000fe20008410000 */
[-C--:B------:R-:W-:Y:S08]  /*4100*/  HMMA.16816.F32.BF16 R28, R112, R102.reuse, R28 ;  /* 0x00000066701c723c */ /* 0x080ff0000004181c */
[----:B------:R1:W-:Y:S01]  /*4110*/  MUFU.TANH R219, R4 ;  /* 0x0000000400db7308 */ /* 0x0003e20000002400 */
[C---:B------:R-:W-:Y:S04]  /*4120*/  HMMA.16816.F32.BF16 R32, R104.reuse, R102, R32 ;  /* 0x000000666820723c */ /* 0x040fe80000041820 */
[----:B------:R-:W-:Y:S01]  /*4130*/  FMUL.FTZ R18, R18, UR6 ;  /* 0x0000000612127c20 */ /* 0x000fe20008410000 */
[----:B------:R-:W-:Y:S04]  /*4140*/  FMUL.FTZ R22, R22, UR6 ;  /* 0x0000000616167c20 */ /* 0x000fe80008410000 */
[----:B------:R-:W-:Y:S02]  /*4150*/  MUFU.TANH R211, R10 ;  /* 0x0000000a00d37308 */ /* 0x000fe40000002400 */
[----:B------:R-:W-:Y:S01]  /*4160*/  FMUL.FTZ R23, R23, UR6 ;  /* 0x0000000617177c20 */ /* 0x000fe20008410000 */
[----:B------:R-:W-:Y:S01]  /*4170*/  FMUL.FTZ R20, R20, UR6 ;  /* 0x0000000614147c20 */ /* 0x000fe20008410000 */
[----:B------:R-:W-:Y:S01]  /*4180*/  FMUL.FTZ R13, R13, UR6 ;  /* 0x000000060d0d7c20 */ /* 0x000fe20008410000 */
[----:B------:R-:W-:Y:S01]  /*4190*/  FMUL.FTZ R168, R24, UR6 ;  /* 0x0000000618a87c20 */ /* 0x000fe20008410000 */
[----:B------:R-:W-:Y:S04]  /*41a0*/  FMUL.FTZ R27, R27, UR6 ;  /* 0x000000061b1b7c20 */ /* 0x000fe80008410000 */
[----:B------:R-:W-:Y:S01]  /*41b0*/  MUFU.TANH R212, R11 ;  /* 0x0000000b00d47308 */ /* 0x000fe20000002400 */
[----:B-1----:R-:W1:Y:S01]  /*41c0*/  LDSM.16.M88.4 R4, [R150+0x6800] ;  /* 0x006800009604783b */ /* 0x002e620000000200 */
[----:B------:R-:W-:Y:S01]  /*41d0*/  FMUL.FTZ R24, R25, UR6 ;  /* 0x0000000619187c20 */ /* 0x000fe20008410000 */
[----:B------:R-:W-:Y:S01]  /*41e0*/  FMUL.FTZ R26, R26, UR6 ;  /* 0x000000061a1a7c20 */ /* 0x000fe20008410000 */
[----:B------:R-:W-:Y:S01]  /*41f0*/  FMUL.FTZ R171, R30, UR6 ;  /* 0x000000061eab7c20 */ /* 0x000fe20008410000 */
[----:B------:R-:W-:Y:S01]  /*4200*/  FMUL.FTZ R174, R31, UR6 ;  /* 0x000000061fae7c20 */ /* 0x000fe20008410000 */
[----:B------:R-:W-:Y:S01]  /*4210*/  FMUL.FTZ R169, R29, UR6 ;  /* 0x000000061da97c20 */ /* 0x000fe20008410000 */
[----:B------:R-:W-:Y:S03]  /*4220*/  FMUL.FTZ R170, R28, UR6 ;  /* 0x000000061caa7c20 */ /* 0x000fe60008410000 */
[----:B------:R-:W-:Y:S01]  /*4230*/  MUFU.TANH R214, R8 ;  /* 0x0000000800d67308 */ /* 0x000fe20000002400 */
[----:B------:R-:W-:Y:S01]  /*4240*/  FMUL.FTZ R177, R34, UR6 ;  /* 0x0000000622b17c20 */ /* 0x000fe20008410000 */
[----:B------:R-:W-:Y:S01]  /*4250*/  FMUL.FTZ R103, R33, UR6 ;  /* 0x0000000621677c20 */ /* 0x000fe20008410000 */
[----:B------:R-:W-:Y:S07]  /*4260*/  FMUL.FTZ R165, R35, UR6 ;  /* 0x0000000623a57c20 */ /* 0x000fee0008410000 */
[----:B------:R1:W-:Y:S10]  /*4270*/  MUFU.TANH R213, R9 ;  /* 0x0000000900d57308 */ /* 0x0003f40000002400 */
[----:B------:R2:W-:Y:S10]  /*4280*/  MUFU.TANH R202, R14 ;  /* 0x0000000e00ca7308 */ /* 0x0005f40000002400 */
[----:B------:R3:W-:Y:S01]  /*4290*/  MUFU.TANH R201, R15 ;  /* 0x0000000f00c97308 */ /* 0x0007e20000002400 */
[----:B-1----:R-:W1:Y:S09]  /*42a0*/  LDSM.16.M88.4 R8, [R150+0x6c00] ;  /* 0x006c00009608783b */ /* 0x002e720000000200 */
[----:B------:R1:W-:Y:S01]  /*42b0*/  MUFU.TANH R167, R22 ;  /* 0x0000001600a77308 */ /* 0x0003e20000002400 */
[----:B--2---:R-:W-:Y:S01]  /*42c0*/  IADD3 R14, P0, R164, UR19, RZ ;  /* 0x00000013a40e7c10 */ /* 0x004fe2000ff1e0ff */
[-C--:B------:R-:W-:Y:S03]  /*42d0*/  HMMA.16816.F32.BF16 R36, R104, R4.reuse, R36 ;  /* 0x000000046824723c */ /* 0x080fe60000041824 */
[----:B------:R-:W-:Y:S05]  /*42e0*/  FMUL.FTZ R164, R32, UR6 ;  /* 0x0000000620a47c20 */ /* 0x000fea0008410000 */
[----:B------:R-:W-:Y:S03]  /*42f0*/  MUFU.TANH R188, R19 ;  /* 0x0000001300bc7308 */ /* 0x000fe60000002400 */
[----:B---3--:R-:W-:Y:S01]  /*4300*/  IADD3.X R15, R0, UR18, RZ, P0, !PT ;  /* 0x00000012000f7c10 */ /* 0x008fe200087fe4ff */
[C---:B------:R-:W-:Y:S04]  /*4310*/  HMMA.16816.F32.BF16 R40, R112.reuse, R4, R40 ;  /* 0x000000047028723c */ /* 0x040fe80000041828 */
[----:B------:R-:W5:Y:S01]  /*4320*/  LDG.E R111, desc[UR14][R14.64] ;  /* 0x0000000e0e6f7981 */ /* 0x000f62000c1e1900 */
[----:B----4-:R-:W-:Y:S01]  /*4330*/  IADD3 R0, R249, -UR13, -R163 ;  /* 0x8000000df9007c10 */ /* 0x010fe2000fffe8a3 */
[----:B------:R-:W-:Y:S01]  /*4340*/  MUFU.TANH R184, R18 ;  /* 0x0000001200b87308 */ /* 0x000fe20000002400 */
[-C--:B------:R-:W-:Y:S01]  /*4350*/  HMMA.16816.F32.BF16 R44, R112, R6.reuse, R44 ;  /* 0x00000006702c723c */ /* 0x080fe2000004182c */
[----:B------:R-:W5:Y:S03]  /*4360*/  LDG.E R110, desc[UR14][R14.64+0x20] ;  /* 0x0000200e0e6e7981 */ /* 0x000f66000c1e1900 */
[----:B------:R-:W-:Y:S01]  /*4370*/  IADD3 R0, R0, UR7, RZ ;  /* 0x0000000700007c10 */ /* 0x000fe2000fffe0ff */
[----:B------:R-:W5:Y:S01]  /*4380*/  LDG.E R109, desc[UR14][R14.64+0x100] ;  /* 0x0001000e0e6d7981 */ /* 0x000f62000c1e1900 */
[C---:B------:R-:W-:Y:S03]  /*4390*/  HMMA.16816.F32.BF16 R48, R104.reuse, R6, R48 ;  /* 0x000000066830723c */ /* 0x040fe60000041830 */
[----:B------:R2:W-:Y:S01]  /*43a0*/  MUFU.TANH R198, R12 ;  /* 0x0000000c00c67308 */ /* 0x0005e20000002400 */
[----:B------:R3:W5:Y:S01]  /*43b0*/  LDG.E R108, desc[UR14][R14.64+0x120] ;  /* 0x0001200e0e6c7981 */ /* 0x000762000c1e1900 */
[----:B------:R-:W-:Y:S01]  /*43c0*/  IADD3 R0, R0, UR10, RZ ;  /* 0x0000000a00007c10 */ /* 0x000fe2000fffe0ff */
[----:B------:R-:W-:Y:S01]  /*43d0*/  FMUL.FTZ R100, R39, UR6 ;  /* 0x0000000627647c20 */ /* 0x000fe20008410000 */
[----:B------:R-:W-:Y:S01]  /*43e0*/  FMUL.FTZ R166, R37, UR6 ;  /* 0x0000000625a67c20 */ /* 0x000fe20008410000 */
[----:B------:R-:W-:Y:S05]  /*43f0*/  FMUL.FTZ R102, R36, UR6 ;  /* 0x0000000624667c20 */ /* 0x000fea0008410000 */
[----:B------:R-:W-:Y:S01]  /*4400*/  MUFU.TANH R192, R13 ;  /* 0x0000000d00c07308 */ /* 0x000fe20000002400 */
[-C--:B-1----:R-:W-:Y:S03]  /*4410*/  HMMA.16816.F32.BF16 R52, R104, R8.reuse, R52 ;  /* 0x000000086834723c */ /* 0x082fe60000041834 */
[----:B------:R-:W-:Y:S01]  /*4420*/  IADD3 R4, R0, 0x47, RZ ;  /* 0x0000004700047810 */ /* 0x000fe20007ffe0ff */
[----:B------:R-:W-:Y:S01]  /*4430*/  FMUL.FTZ R173, R42, UR6 ;  /* 0x000000062aad7c20 */ /* 0x000fe20008410000 */
[----:B------:R-:W-:Y:S01]  /*4440*/  IADD3 R42, R0, -0x1, RZ ;  /* 0xffffffff002a7810 */ /* 0x000fe20007ffe0ff */
[C---:B------:R-:W-:Y:S03]  /*4450*/  HMMA.16816.F32.BF16 R56, R112.reuse, R8, R56 ;  /* 0x000000087038723c */ /* 0x040fe60000041838 */
[----:B------:R-:W-:Y:S01]  /*4460*/  MUFU.TANH R37, R24 ;  /* 0x0000001800257308 */ /* 0x000fe20000002400 */
[----:B------:R-:W-:Y:S01]  /*4470*/  ISETP.GE.AND P0, PT, R4, RZ, PT ;  /* 0x000000ff0400720c */ /* 0x000fe20003f06270 */
[----:B------:R-:W-:Y:S01]  /*4480*/  FMUL.FTZ R181, R40, UR6 ;  /* 0x0000000628b57c20 */ /* 0x000fe20008410000 */
[-C--:B------:R-:W-:Y:S07]  /*4490*/  HMMA.16816.F32.BF16 R60, R112, R10.reuse, R60 ;  /* 0x0000000a703c723c */ /* 0x080fee000004183c */
[----:B------:R1:W-:Y:S01]  /*44a0*/  MUFU.TANH R115, R23 ;  /* 0x0000001700737308 */ /* 0x0003e20000002400 */
[----:B------:R-:W-:Y:S03]  /*44b0*/  ISETP.GE.AND P3, PT, R42, RZ, PT ;  /* 0x000000ff2a00720c */ /* 0x000fe60003f66270 */
[----:B------:R-:W-:Y:S01]  /*44c0*/  FMUL.FTZ R183, R41, UR6 ;  /* 0x0000000629b77c20 */ /* 0x000fe20008410000 */
[----:B------:R-:W-:Y:S05]  /*44d0*/  HMMA.16816.F32.BF16 R64, R104, R10, R64 ;  /* 0x0000000a6840723c */ /* 0x000fea0000041840 */
[----:B------:R4:W-:Y:S01]  /*44e0*/  MUFU.TANH R106, R20 ;  /* 0x00000014006a7308 */ /* 0x0009e20000002400 */
[C---:B------:R-:W-:Y:S01]  /*44f0*/  IADD3 R22, R0.reuse, 0x7, RZ ;  /* 0x0000000700167810 */ /* 0x040fe20007ffe0ff */
[----:B---3--:R-:W-:Y:S01]  /*4500*/  FMUL.FTZ R14, R21, UR6 ;  /* 0x00000006150e7c20 */ /* 0x008fe20008410000 */
[----:B------:R-:W-:Y:S02]  /*4510*/  IADD3 R5, R0, 0x48, RZ ;  /* 0x0000004800057810 */ /* 0x000fe40007ffe0ff */
[----:B------:R-:W-:Y:S01]  /*4520*/  ISETP.GE.AND P6, PT, R22, RZ, PT ;  /* 0x000000ff1600720c */ /* 0x000fe20003fc6270 */
[----:B--2---:R-:W-:Y:S01]  /*4530*/  FMUL.FTZ R12, R17, UR6 ;  /* 0x00000006110c7c20 */ /* 0x004fe20008410000 */
[----:B------:R-:W-:Y:S03]  /*4540*/  ISETP.GE.AND P1, PT, R5, RZ, PT ;  /* 0x000000ff0500720c */ /* 0x000fe60003f26270 */
[----:B------:R2:W-:Y:S01]  /*4550*/  MUFU.TANH R112, R14 ;  /* 0x0000000e00707308 */ /* 0x0005e20000002400 */
[----:B-1----:R-:W-:Y:S01]  /*4560*/  IADD3 R23, R0, 0x8, RZ ;  /* 0x0000000800177810 */ /* 0x002fe20007ffe0ff */
[----:B------:R-:W-:Y:S01]  /*4570*/  FMUL.FTZ R13, R16, UR6 ;  /* 0x00000006100d7c20 */ /* 0x000fe20008410000 */
[----:B------:R-:W-:Y:S01]  /*4580*/  IADD3 R21, R0, 0x40, RZ ;  /* 0x0000004000157810 */ /* 0x000fe20007ffe0ff */
[----:B------:R-:W-:Y:S01]  /*4590*/  FMUL.FTZ R215, R59, UR6 ;  /* 0x000000063bd77c20 */ /* 0x000fe20008410000 */
[----:B------:R-:W-:Y:S01]  /*45a0*/  ISETP.GE.AND P2, PT, R23, RZ, PT ;  /* 0x000000ff1700720c */ /* 0x000fe20003f46270 */
[----:B------:R-:W-:Y:S01]  /*45b0*/  FMUL.FTZ R189, R44, UR6 ;  /* 0x000000062cbd7c20 */ /* 0x000fe20008410000 */
[C---:B------:R-:W-:Y:S03]  /*45c0*/  IADD3 R39, R0.reuse, -0x10, RZ ;  /* 0xfffffff000277810 */ /* 0x040fe60007ffe0ff */
[----:B------:R1:W-:Y:S01]  /*45d0*/  MUFU.TANH R114, R27 ;  /* 0x0000001b00727308 */ /* 0x0003e20000002400 */
[C---:B----4-:R-:W-:Y:S01]  /*45e0*/  IADD3 R20, R0.reuse, 0x3f, RZ ;  /* 0x0000003f00147810 */ /* 0x050fe20007ffe0ff */
[----:B------:R-:W-:Y:S01]  /*45f0*/  FMUL.FTZ R195, R45, UR6 ;  /* 0x000000062dc37c20 */ /* 0x000fe20008410000 */
[----:B------:R-:W-:Y:S01]  /*4600*/  @!P0 IADD3 R4, -R0, -0x47, RZ ;  /* 0xffffffb900048810 */ /* 0x000fe20007ffe1ff */
[----:B------:R-:W-:Y:S01]  /*4610*/  FMUL.FTZ R182, R46, UR6 ;  /* 0x000000062eb67c20 */ /* 0x000fe20008410000 */
[C---:B------:R-:W-:Y:S01]  /*4620*/  IADD3 R19, R0.reuse, 0x38, RZ ;  /* 0x0000003800137810 */ /* 0x040fe20007ffe0ff */
[----:B------:R-:W-:Y:S01]  /*4630*/  FMUL.FTZ R186, R47, UR6 ;  /* 0x000000062fba7c20 */ /* 0x000fe20008410000 */
[C---:B------:R-:W-:Y:S03]  /*4640*/  IADD3 R18, R0.reuse, 0x37, RZ ;  /* 0x0000003700127810 */ /* 0x040fe60007ffe0ff */
[----:B------:R3:W-:Y:S01]  /*4650*/  MUFU.TANH R113, R26 ;  /* 0x0000001a00717308 */ /* 0x0007e20000002400 */
[C---:B------:R-:W-:Y:S01]  /*4660*/  IADD3 R41, R0.reuse, -0x8, RZ ;  /* 0xfffffff800297810 */ /* 0x040fe20007ffe0ff */
[----:B------:R-:W-:Y:S01]  /*4670*/  FMUL.FTZ R200, R49, UR6 ;  /* 0x0000000631c87c20 */ /* 0x000fe20008410000 */
[----:B------:R-:W-:Y:S01]  /*4680*/  IADD3 R40, R0, -0x9, RZ ;  /* 0xfffffff700287810 */ /* 0x000fe20007ffe0ff */
[----:B------:R-:W-:Y:S01]  /*4690*/  FMUL.FTZ R101, R38, UR6 ;  /* 0x0000000626657c20 */ /* 0x000fe20008410000 */
[----:B------:R-:W-:Y:S01]  /*46a0*/  ISETP.GE.AND P5, PT, R21, RZ, PT ;  /* 0x000000ff1500720c */ /* 0x000fe20003fa6270 */
[----:B------:R-:W-:Y:S01]  /*46b0*/  FMUL.FTZ R187, R50, UR6 ;  /* 0x0000000632bb7c20 */ /* 0x000fe20008410000 */
[----:B------:R-:W-:Y:S03]  /*46c0*/  ISETP.GE.AND P4, PT, R20, RZ, PT ;  /* 0x000000ff1400720c */ /* 0x000fe60003f86270 */
[----:B------:R-:W4:Y:S01]  /*46d0*/  MUFU.TANH R180, R103 ;  /* 0x0000006700b47308 */ /* 0x000f220000002400 */
[----:B------:R-:W-:Y:S01]  /*46e0*/  ISETP.GE.AND P0, PT, R39, RZ, PT ;  /* 0x000000ff2700720c */ /* 0x000fe20003f06270 */
[----:B------:R-:W-:Y:S01]  /*46f0*/  FMUL.FTZ R221, R60, UR6 ;  /* 0x000000063cdd7c20 */ /* 0x000fe20008410000 */
[----:B------:R-:W-:Y:S01]  /*4700*/  @!P3 IADD3 R42, -R0, 0x1, RZ ;  /* 0x00000001002ab810 */ /* 0x000fe20007ffe1ff */
[----:B------:R-:W-:Y:S01]  /*4710*/  FMUL.FTZ R197, R48, UR6 ;  /* 0x0000000630c57c20 */ /* 0x000fe20008410000 */
[C---:B------:R-:W-:Y:S01]  /*4720*/  @!P2 IADD3 R23, -R0.reuse, -0x8, RZ ;  /* 0xfffffff80017a810 */ /* 0x040fe20007ffe1ff */
[----:B------:R-:W-:Y:S01]  /*4730*/  FMUL.FTZ R232, R65, UR6 ;  /* 0x0000000641e87c20 */ /* 0x000fe20008410000 */
[C---:B------:R-:W-:Y:S03]  /*4740*/  @!P6 IADD3 R22, -R0.reuse, -0x7, RZ ;  /* 0xfffffff90016e810 */ /* 0x040fe60007ffe1ff */
[----:B------:R-:W-:Y:S01]  /*4750*/  MUFU.TANH R59, R166 ;  /* 0x000000a6003b7308 */ /* 0x000fe20000002400 */
[----:B------:R-:W-:Y:S01]  /*4760*/  @!P1 IADD3 R5, -R0, -0x48, RZ ;  /* 0xffffffb800059810 */ /* 0x000fe20007ffe1ff */
[----:B------:R-:W-:Y:S01]  /*4770*/  FMUL.FTZ R43, R43, UR6 ;  /* 0x000000062b2b7c20 */ /* 0x000fe20008410000 */
[----:B------:R-:W-:Y:S01]  /*4780*/  ISETP.GE.AND P3, PT, R19, RZ, PT ;  /* 0x000000ff1300720c */ /* 0x000fe20003f66270 */
[----:B------:R-:W-:Y:S01]  /*4790*/  FMUL.FTZ R233, R67, UR6 ;  /* 0x0000000643e97c20 */ /* 0x000fe20008410000 */
[----:B------:R-:W-:Y:S01]  /*47a0*/  ISETP.GE.AND P2, PT, R18, RZ, PT ;  /* 0x000000ff1200720c */ /* 0x000fe20003f46270 */
[----:B------:R-:W-:Y:S01]  /*47b0*/  FMUL.FTZ R194, R51, UR6 ;  /* 0x0000000633c27c20 */ /* 0x000fe20008410000 */
[----:B------:R-:W-:Y:S03]  /*47c0*/  ISETP.GE.AND P6, PT, R41, RZ, PT ;  /* 0x000000ff2900720c */ /* 0x000fe60003fc6270 */
[----:B------:R-:W4:Y:S01]  /*47d0*/  MUFU.TANH R176, R100 ;  /* 0x0000006400b07308 */ /* 0x000f220000002400 */
[----:B------:R-:W-:Y:S01]  /*47e0*/  ISETP.GE.AND P1, PT, R40, RZ, PT ;  /* 0x000000ff2800720c */ /* 0x000fe20003f26270 */
[----:B------:R-:W-:Y:S01]  /*47f0*/  FMUL.FTZ R185, R54, UR6 ;  /* 0x0000000636b97c20 */ /* 0x000fe20008410000 */
[C---:B------:R-:W-:Y:S01]  /*4800*/  IADD3 R34, R0.reuse, -0x11, RZ ;  /* 0xffffffef00227810 */ /* 0x040fe20007ffe0ff */
[----:B------:R-:W-:Y:S01]  /*4810*/  FMUL.FTZ R222, R57, UR6 ;  /* 0x0000000639de7c20 */ /* 0x000fe20008410000 */
[----:B------:R-:W-:Y:S01]  /*4820*/  IADD3 R17, R0, 0x30, RZ ;  /* 0x0000003000117810 */ /* 0x000fe20007ffe0ff */
[----:B------:R-:W-:Y:S01]  /*4830*/  FMUL.FTZ R199, R58, UR6 ;  /* 0x000000063ac77c20 */ /* 0x000fe20008410000 */
[C---:B------:R-:W-:Y:S03]  /*4840*/  IADD3 R32, R0.reuse, -0x19, RZ ;  /* 0xffffffe700207810 */ /* 0x040fe60007ffe0ff */
[----:B------:R-:W-:Y:S01]  /*4850*/  MUFU.TANH R35, R169 ;  /* 0x000000a900237308 */ /* 0x000fe20000002400 */
[----:B------:R-:W-:Y:S01]  /*4860*/  @!P5 IADD3 R21, -R0, -0x40, RZ ;  /* 0xffffffc00015d810 */ /* 0x000fe20007ffe1ff */
[----:B------:R-:W-:Y:S01]  /*4870*/  FMUL.FTZ R231, R66, UR6 ;  /* 0x0000000642e77c20 */ /* 0x000fe20008410000 */
[C---:B------:R-:W-:Y:S01]  /*4880*/  @!P4 IADD3 R20, -R0.reuse, -0x3f, RZ ;  /* 0xffffffc10014c810 */ /* 0x040fe20007ffe1ff */
[----:B------:R-:W-:Y:S01]  /*4890*/  FMUL.FTZ R196, R53, UR6 ;  /* 0x0000000635c47c20 */ /* 0x000fe20008410000 */
[C---:B------:R-:W-:Y:S01]  /*48a0*/  @!P0 IADD3 R39, -R0.reuse, 0x10, RZ ;  /* 0x0000001000278810 */ /* 0x040fe20007ffe1ff */
[----:B------:R-:W-:Y:S01]  /*48b0*/  FMUL.FTZ R55, R55, UR6 ;  /* 0x0000000637377c20 */ /* 0x000fe20008410000 */
[C---:B------:R-:W-:Y:S03]  /*48c0*/  IADD3 R16, R0.reuse, 0x2f, RZ ;  /* 0x0000002f00107810 */ /* 0x040fe60007ffe0ff */
[----:B------:R-:W-:Y:S01]  /*48d0*/  MUFU.TANH R38, R168 ;  /* 0x000000a800267308 */ /* 0x000fe20000002400 */
[----:B------:R-:W-:Y:S01]  /*48e0*/  IADD3 R15, R0, 0x28, RZ ;  /* 0x00000028000f7810 */ /* 0x000fe20007ffe0ff */
[----:B------:R-:W-:Y:S01]  /*48f0*/  FMUL.FTZ R190, R52, UR6 ;  /* 0x0000000634be7c20 */ /* 0x000fe20008410000 */
[----:B--2---:R-:W-:Y:S01]  /*4900*/  IADD3 R14, R0, 0x27, RZ ;  /* 0x00000027000e7810 */ /* 0x004fe20007ffe0ff */
[----:B------:R-:W-:Y:S01]  /*4910*/  FMUL.FTZ R220, R56, UR6 ;  /* 0x0000000638dc7c20 */ /* 0x000fe20008410000 */
[----:B------:R-:W-:Y:S01]  /*4920*/  IADD3 R33, R0, -0x18, RZ ;  /* 0xffffffe800217810 */ /* 0x000fe20007ffe0ff */
[----:B------:R-:W-:Y:S01]  /*4930*/  FMUL.FTZ R225, R63, UR6 ;  /* 0x000000063fe17c20 */ /* 0x000fe20008410000 */
[----:B------:R-:W-:Y:S03]  /*4940*/  ISETP.GE.AND P5, PT, R34, RZ, PT ;  /* 0x000000ff2200720c */ /* 0x000fe60003fa6270 */
[----:B------:R-:W-:Y:S01]  /*4950*/  MUFU.TANH R60, R102 ;  /* 0x00000066003c7308 */ /* 0x000fe20000002400 */
[----:B------:R-:W-:Y:S01]  /*4960*/  ISETP.GE.AND P4, PT, R17, RZ, PT ;  /* 0x000000ff1100720c */ /* 0x000fe20003f86270 */
[----:B------:R-:W-:Y:S01]  /*4970*/  FMUL.FTZ R223, R62, UR6 ;  /* 0x000000063edf7c20 */ /* 0x000fe20008410000 */
[----:B------:R-:W-:Y:S01]  /*4980*/  ISETP.GE.AND P0, PT, R32, RZ, PT ;  /* 0x000000ff2000720c */ /* 0x000fe20003f06270 */
[----:B------:R-:W-:Y:S01]  /*4990*/  FMUL.FTZ R230, R64, UR6 ;  /* 0x0000000640e67c20 */ /* 0x000fe20008410000 */
[C---:B------:R-:W-:Y:S01]  /*49a0*/  @!P3 IADD3 R19, -R0.reuse, -0x38, RZ ;  /* 0xffffffc80013b810 */ /* 0x040fe20007ffe1ff */
[----:B------:R-:W-:Y:S01]  /*49b0*/  FMUL.FTZ R224, R61, UR6 ;  /* 0x000000063de07c20 */ /* 0x000fe20008410000 */
[C---:B------:R-:W-:Y:S03]  /*49c0*/  @!P2 IADD3 R18, -R0.reuse, -0x37, RZ ;  /* 0xffffffc90012a810 */ /* 0x040fe60007ffe1ff */
[----:B------:R-:W-:Y:S01]  /*49d0*/  MUFU.TANH R169, R186 ;  /* 0x000000ba00a97308 */ /* 0x000fe20000002400 */
[C---:B------:R-:W-:Y:S02]  /*49e0*/  @!P6 IADD3 R41, -R0.reuse, 0x8, RZ ;  /* 0x000000080029e810 */ /* 0x040fe40007ffe1ff */
[----:B------:R-:W-:Y:S02]  /*49f0*/  @!P1 IADD3 R40, -R0, 0x9, RZ ;  /* 0x0000000900289810 */ /* 0x000fe40007ffe1ff */
[----:B------:R-:W-:Y:S02]  /*4a00*/  ISETP.GE.AND P3, PT, R16, RZ, PT ;  /* 0x000000ff1000720c */ /* 0x000fe40003f66270 */
[----:B------:R-:W-:Y:S03]  /*4a10*/  ISETP.GE.AND P2, PT, R15, RZ, PT ;  /* 0x000000ff0f00720c */ /* 0x000fe60003f46270 */
[----:B------:R-:W-:Y:S01]  /*4a20*/  MUFU.TANH R175, R101 ;  /* 0x0000006500af7308 */ /* 0x000fe20000002400 */
[----:B------:R-:W-:Y:S02]  /*4a30*/  ISETP.GE.AND P6, PT, R14, RZ, PT ;  /* 0x000000ff0e00720c */ /* 0x000fe40003fc6270 */
[----:B------:R-:W-:Y:S02]  /*4a40*/  ISETP.GE.AND P1, PT, R33, RZ, PT ;  /* 0x000000ff2100720c */ /* 0x000fe40003f26270 */
[C---:B------:R-:W-:Y:S02]  /*4a50*/  IADD3 R31, R0.reuse, -0x20, RZ ;  /* 0xffffffe0001f7810 */ /* 0x040fe40007ffe0ff */
[C---:B------:R-:W-:Y:S03]  /*4a60*/  IADD3 R30, R0.reuse, -0x21, RZ ;  /* 0xffffffdf001e7810 */ /* 0x040fe60007ffe0ff */
[----:B------:R-:W-:Y:S01]  /*4a70*/  MUFU.TANH R168, R187 ;  /* 0x000000bb00a87308 */ /* 0x000fe20000002400 */
[C---:B------:R-:W-:Y:S02]  /*4a80*/  IADD3 R29, R0.reuse, -0x28, RZ ;  /* 0xffffffd8001d7810 */ /* 0x040fe40007ffe0ff */
[C---:B------:R-:W-:Y:S02]  /*4a90*/  @!P5 IADD3 R34, -R0.reuse, 0x11, RZ ;  /* 0x000000110022d810 */ /* 0x040fe40007ffe1ff */
[C---:B------:R-:W-:Y:S02]  /*4aa0*/  @!P4 IADD3 R17, -R0.reuse, -0x30, RZ ;  /* 0xffffffd00011c810 */ /* 0x040fe40007ffe1ff */
[C---:B------:R-:W-:Y:S03]  /*4ab0*/  @!P0 IADD3 R32, -R0.reuse, 0x19, RZ ;  /* 0x0000001900208810 */ /* 0x040fe60007ffe1ff */
[----:B------:R-:W-:Y:S01]  /*4ac0*/  MUFU.TANH R12, R12 ;  /* 0x0000000c000c7308 */ /* 0x000fe20000002400 */
[C---:B------:R-:W-:Y:S02]  /*4ad0*/  IADD3 R11, R0.reuse, 0x20, RZ ;  /* 0x00000020000b7810 */ /* 0x040fe40007ffe0ff */
[C---:B------:R-:W-:Y:S02]  /*4ae0*/  IADD3 R10, R0.reuse, 0x1f, RZ ;  /* 0x0000001f000a7810 */ /* 0x040fe40007ffe0ff */
[C---:B------:R-:W-:Y:S02]  /*4af0*/  IADD3 R9, R0.reuse, 0x18, RZ ;  /* 0x0000001800097810 */ /* 0x040fe40007ffe0ff */
[----:B------:R-:W-:Y:S03]  /*4b00*/  IADD3 R8, R0, 0x17, RZ ;  /* 0x0000001700087810 */ /* 0x000fe60007ffe0ff */
[----:B------:R-:W2:Y:S01]  /*4b10*/  MUFU.TANH R178, R165 ;  /* 0x000000a500b27308 */ /* 0x000ea20000002400 */
[----:B------:R-:W-:Y:S02]  /*4b20*/  ISETP.GE.AND P5, PT, R31, RZ, PT ;  /* 0x000000ff1f00720c */ /* 0x000fe40003fa6270 */
[----:B------:R-:W-:Y:S02]  /*4b30*/  ISETP.GE.AND P4, PT, R30, RZ, PT ;  /* 0x000000ff1e00720c */ /* 0x000fe40003f86270 */
[----:B------:R-:W-:Y:S02]  /*4b40*/  ISETP.GE.AND P0, PT, R29, RZ, PT ;  /* 0x000000ff1d00720c */ /* 0x000fe40003f06270 */
[C---:B------:R-:W-:Y:S03]  /*4b50*/  @!P3 IADD3 R16, -R0.reuse, -0x2f, RZ ;  /* 0xffffffd10010b810 */ /* 0x040fe60007ffe1ff */
[----:B------:R-:W-:Y:S01]  /*4b60*/  MUFU.TANH R107, R182 ;  /* 0x000000b6006b7308 */ /* 0x000fe20000002400 */
[C---:B------:R-:W-:Y:S02]  /*4b70*/  @!P2 IADD3 R15, -R0.reuse, -0x28, RZ ;  /* 0xffffffd8000fa810 */ /* 0x040fe40007ffe1ff */
[C---:B------:R-:W-:Y:S02]  /*4b80*/  @!P6 IADD3 R14, -R0.reuse, -0x27, RZ ;  /* 0xffffffd9000ee810 */ /* 0x040fe40007ffe1ff */
[----:B------:R-:W-:Y:S02]  /*4b90*/  @!P1 IADD3 R33, -R0, 0x18, RZ ;  /* 0x0000001800219810 */ /* 0x000fe40007ffe1ff */
[----:B------:R-:W-:Y:S03]  /*4ba0*/  ISETP.GE.AND P3, PT, R11, RZ, PT ;  /* 0x000000ff0b00720c */ /* 0x000fe60003f66270 */
[----:B------:R-:W-:Y:S01]  /*4bb0*/  MUFU.TANH R36, R170 ;  /* 0x000000aa00247308 */ /* 0x000fe20000002400 */
[----:B------:R-:W-:Y:S02]  /*4bc0*/  ISETP.GE.AND P2, PT, R10, RZ, PT ;  /* 0x000000ff0a00720c */ /* 0x000fe40003f46270 */
[----:B------:R-:W-:Y:S02]  /*4bd0*/  ISETP.GE.AND P6, PT, R9, RZ, PT ;  /* 0x000000ff0900720c */ /* 0x000fe40003fc6270 */
[----:B------:R-:W-:Y:S02]  /*4be0*/  ISETP.GE.AND P1, PT, R8, RZ, PT ;  /* 0x000000ff0800720c */ /* 0x000fe40003f26270 */
[C---:B-1----:R-:W-:Y:S03]  /*4bf0*/  IADD3 R27, R0.reuse, -0x30, RZ ;  /* 0xffffffd0001b7810 */ /* 0x042fe60007ffe0ff */
[----:B------:R-:W-:Y:S01]  /*4c00*/  MUFU.TANH R13, R13 ;  /* 0x0000000d000d7308 */ /* 0x000fe20000002400 */
[C---:B------:R-:W-:Y:S02]  /*4c10*/  IADD3 R24, R0.reuse, -0x39, RZ ;  /* 0xffffffc700187810 */ /* 0x040fe40007ffe0ff */
[C---:B------:R-:W-:Y:S02]  /*4c20*/  @!P5 IADD3 R31, -R0.reuse, 0x20, RZ ;  /* 0x00000020001fd810 */ /* 0x040fe40007ffe1ff */
[C---:B------:R-:W-:Y:S02]  /*4c30*/  @!P4 IADD3 R30, -R0.reuse, 0x21, RZ ;  /* 0x00000021001ec810 */ /* 0x040fe40007ffe1ff */
[C---:B------:R-:W-:Y:S03]  /*4c40*/  @!P0 IADD3 R29, -R0.reuse, 0x28, RZ ;  /* 0x00000028001d8810 */ /* 0x040fe60007ffe1ff */
[----:B------:R-:W1:Y:S01]  /*4c50*/  MUFU.TANH R179, R164 ;  /* 0x000000a400b37308 */ /* 0x000e620000002400 */
[C---:B------:R-:W-:Y:S02]  /*4c60*/  IADD3 R28, R0.reuse, -0x29, RZ ;  /* 0xffffffd7001c7810 */ /* 0x040fe40007ffe0ff */
[C---:B---3--:R-:W-:Y:S02]  /*4c70*/  IADD3 R26, R0.reuse, -0x31, RZ ;  /* 0xffffffcf001a7810 */ /* 0x048fe40007ffe0ff */
[C---:B------:R-:W-:Y:S02]  /*4c80*/  IADD3 R7, R0.reuse, 0x10, RZ ;  /* 0x0000001000077810 */ /* 0x040fe40007ffe0ff */
[C---:B------:R-:W-:Y:S03]  /*4c90*/  IADD3 R6, R0.reuse, 0xf, RZ ;  /* 0x0000000f00067810 */ /* 0x040fe60007ffe0ff */
[----:B------:R-:W-:Y:S01]  /*4ca0*/  MUFU.TANH R170, R43 ;  /* 0x0000002b00aa7308 */ /* 0x000fe20000002400 */
[----:B------:R-:W-:Y:S02]  /*4cb0*/  IADD3 R25, R0, -0x38, RZ ;  /* 0xffffffc800197810 */ /* 0x000fe40007ffe0ff */
[----:B------:R-:W-:Y:S02]  /*4cc0*/  ISETP.GE.AND P4, PT, R27, RZ, PT ;  /* 0x000000ff1b00720c */ /* 0x000fe40003f86270 */
[----:B------:R-:W-:Y:S02]  /*4cd0*/  ISETP.GE.AND P0, PT, R24, RZ, PT ;  /* 0x000000ff1800720c */ /* 0x000fe40003f06270 */
[C---:B------:R-:W-:Y:S03]  /*4ce0*/  @!P3 IADD3 R11, -R0.reuse, -0x20, RZ ;  /* 0xffffffe0000bb810 */ /* 0x040fe60007ffe1ff */
[----:B------:R-:W-:Y:S01]  /*4cf0*/  MUFU.TANH R164, R194 ;  /* 0x000000c200a47308 */ /* 0x000fe20000002400 */
[C---:B------:R-:W-:Y:S02]  /*4d00*/  @!P2 IADD3 R10, -R0.reuse, -0x1f, RZ ;  /* 0xffffffe1000aa810 */ /* 0x040fe40007ffe1ff */
[C---:B------:R-:W-:Y:S02]  /*4d10*/  @!P6 IADD3 R9, -R0.reuse, -0x18, RZ ;  /* 0xffffffe80009e810 */ /* 0x040fe40007ffe1ff */
[----:B------:R-:W-:Y:S02]  /*4d20*/  @!P1 IADD3 R8, -R0, -0x17, RZ ;  /* 0xffffffe900089810 */ /* 0x000fe40007ffe1ff */
[----:B------:R-:W-:Y:S03]  /*4d30*/  I2FP.F32.S32 R47, R32 ;  /* 0x00000020002f7245 */ /* 0x000fe60000201400 */
[----:B------:R-:W-:Y:S01]  /*4d40*/  MUFU.TANH R57, R200 ;  /* 0x000000c800397308 */ /* 0x000fe20000002400 */
[----:B------:R-:W-:Y:S02]  /*4d50*/  I2FP.F32.S32 R46, R31 ;  /* 0x0000001f002e7245 */ /* 0x000fe40000201400 */
[----:B------:R-:W-:Y:S01]  /*4d60*/  ISETP.GE.AND P5, PT, R28, RZ, PT ;  /* 0x000000ff1c00720c */ /* 0x000fe20003fa6270 */
[C---:B----4-:R-:W-:Y:S01]  /*4d70*/  FFMA.FTZ R61, R47.reuse, -UR5, R180 ;  /* 0x800000052f3d7c23 */ /* 0x050fe200080100b4 */
[----:B------:R-:W-:Y:S01]  /*4d80*/  ISETP.GE.AND P3, PT, R26, RZ, PT ;  /* 0x000000ff1a00720c */ /* 0x000fe20003f66270 */
[----:B------:R-:W-:Y:S01]  /*4d90*/  FFMA.FTZ R47, R47, -UR5, R176 ;  /* 0x800000052f2f7c23 */ /* 0x000fe200080100b0 */
[----:B------:R-:W-:Y:S03]  /*4da0*/  ISETP.GE.AND P2, PT, R7, RZ, PT ;  /* 0x000000ff0700720c */ /* 0x000fe60003f46270 */
[----:B------:R-:W-:Y:S01]  /*4db0*/  MUFU.TANH R32, R189 ;  /* 0x000000bd00207308 */ /* 0x000fe20000002400 */
[----:B------:R-:W-:Y:S02]  /*4dc0*/  ISETP.GE.AND P6, PT, R6, RZ, PT ;  /* 0x000000ff0600720c */ /* 0x000fe40003fc6270 */
[----:B------:R-:W-:Y:S02]  /*4dd0*/  ISETP.GE.AND P1, PT, R25, RZ, PT ;  /* 0x000000ff1900720c */ /* 0x000fe40003f26270 */
[----:B------:R-:W-:Y:S02]  /*4de0*/  I2FP.F32.S32 R49, R34 ;  /* 0x0000002200317245 */ /* 0x000fe40000201400 */
[C---:B------:R-:W-:Y:S03]  /*4df0*/  @!P4 IADD3 R27, -R0.reuse, 0x30, RZ ;  /* 0x00000030001bc810 */ /* 0x040fe60007ffe1ff */
[----:B------:R3:W-:Y:S01]  /*4e00*/  MUFU.TANH R31, R195 ;  /* 0x000000c3001f7308 */ /* 0x0007e20000002400 */
[C---:B------:R-:W-:Y:S01]  /*4e10*/  @!P0 IADD3 R24, -R0.reuse, 0x39, RZ ;  /* 0x0000003900188810 */ /* 0x040fe20007ffe1ff */
[C---:B------:R-:W-:Y:S01]  /*4e20*/  FFMA.FTZ R63, R49.reuse, -UR5, R112 ;  /* 0x80000005313f7c23 */ /* 0x040fe20008010070 */
[----:B------:R-:W-:Y:S01]  /*4e30*/  I2FP.F32.S32 R48, R33 ;  /* 0x0000002100307245 */ /* 0x000fe20000201400 */
[----:B--2---:R-:W-:Y:S01]  /*4e40*/  FFMA.FTZ R49, R49, -UR5, R178 ;  /* 0x8000000531317c23 */ /* 0x004fe200080100b2 */
[C---:B------:R-:W-:Y:S02]  /*4e50*/  @!P5 IADD3 R28, -R0.reuse, 0x29, RZ ;  /* 0x00000029001cd810 */ /* 0x040fe40007ffe1ff */
[C---:B------:R-:W-:Y:S03]  /*4e60*/  @!P3 IADD3 R26, -R0.reuse, 0x31, RZ ;  /* 0x00000031001ab810 */ /* 0x040fe60007ffe1ff */
[----:B------:R2:W-:Y:S01]  /*4e70*/  MUFU.TANH R34, R181 ;  /* 0x000000b500227308 */ /* 0x0005e20000002400 */
[----:B------:R-:W-:Y:S01]  /*4e80*/  @!P2 IADD3 R7, -R0, -0x10, RZ ;  /* 0xfffffff00007a810 */ /* 0x000fe20007ffe1ff */
[----:B-1----:R-:W-:Y:S01]  /*4e90*/  FFMA.FTZ R62, R48, -UR5, R179 ;  /* 0x80000005303e7c23 */ /* 0x002fe200080100b3 */
[----:B------:R-:W-:Y:S01]  /*4ea0*/  @!P6 IADD3 R6, -R0, -0xf, RZ ;  /* 0xfffffff10006e810 */ /* 0x000fe20007ffe1ff */
[----:B------:R-:W-:Y:S01]  /*4eb0*/  FFMA.FTZ R48, R48, -UR5, R175 ;  /* 0x8000000530307c23 */ /* 0x000fe200080100af */
[----:B------:R-:W-:Y:S02]  /*4ec0*/  @!P1 IADD3 R25, -R0, 0x38, RZ ;  /* 0x0000003800199810 */ /* 0x000fe40007ffe1ff */
[----:B------:R-:W-:Y:S03]  /*4ed0*/  I2FP.F32.S32 R103, R27 ;  /* 0x0000001b00677245 */ /* 0x000fe60000201400 */
[----:B------:R1:W-:Y:S01]  /*4ee0*/  MUFU.TANH R33, R183 ;  /* 0x000000b700217308 */ /* 0x0003e20000002400 */
[----:B------:R-:W-:Y:S01]  /*4ef0*/  I2FP.F32.S32 R166, R24 ;  /* 0x0000001800a67245 */ /* 0x000fe20000201400 */
[----:B------:R-:W-:Y:S01]  /*4f00*/  FFMA.FTZ R24, -R212, R212, 1 ;  /* 0x3f800000d4187423 */ /* 0x000fe200000101d4 */
[----:B------:R-:W-:Y:S01]  /*4f10*/  IABS R0, R0 ;  /* 0x0000000000007213 */ /* 0x000fe20000000000 */
[----:B------:R-:W-:Y:S01]  /*4f20*/  FFMA.FTZ R27, -R214, R214, 1 ;  /* 0x3f800000d61b7423 */ /* 0x000fe200000101d6 */
[----:B------:R-:W-:Y:S01]  /*4f30*/  I2FP.F32.S32 R65, R23 ;  /* 0x0000001700417245 */ /* 0x000fe20000201400 */
[----:B------:R-:W-:Y:S01]  /*4f40*/  FFMA.FTZ R23, -R219, R219, 1 ;  /* 0x3f800000db177423 */ /* 0x000fe200000101db */
[----:B------:R-:W-:Y:S01]  /*4f50*/  I2FP.F32.S32 R100, R4 ;  /* 0x0000000400647245 */ /* 0x000fe20000201400 */
[----:B---3--:R-:W-:Y:S01]  /*4f60*/  FMUL.FTZ R195, R24, UR6 ;  /* 0x0000000618c37c20 */ /* 0x008fe20008410000 */
[----:B------:R-:W-:Y:S01]  /*4f70*/  I2FP.F32.S32 R21, R21 ;  /* 0x0000001500157245 */ /* 0x000fe20000201400 */
[----:B------:R-:W-:Y:S01]  /*4f80*/  FMUL.FTZ R189, R27, UR6 ;  /* 0x000000061bbd7c20 */ /* 0x000fe20008410000 */
[----:B------:R-:W-:Y:S01]  /*4f90*/  I2FP.F32.S32 R67, R8 ;  /* 0x0000000800437245 */ /* 0x000fe20000201400 */
[----:B------:R-:W-:Y:S01]  /*4fa0*/  FFMA.FTZ R8, -R216, R216, 1 ;  /* 0x3f800000d8087423 */ /* 0x000fe200000101d8 */
[----:B------:R-:W-:Y:S01]  /*4fb0*/  I2FP.F32.S32 R20, R20 ;  /* 0x0000001400147245 */ /* 0x000fe20000201400 */
[----:B--2---:R-:W-:Y:S01]  /*4fc0*/  FMUL.FTZ R181, R23, UR6 ;  /* 0x0000000617b57c20 */ /* 0x004fe20008410000 */
[----:B------:R-:W-:Y:S01]  /*4fd0*/  I2FP.F32.S32 R54, R9 ;  /* 0x0000000900367245 */ /* 0x000fe20000201400 */
[----:B------:R-:W-:Y:S01]  /*4fe0*/  FFMA.FTZ R9, -R217, R217, 1 ;  /* 0x3f800000d9097423 */ /* 0x000fe200000101d9 */
[----:B------:R-:W-:Y:S01]  /*4ff0*/  I2FP.F32.S32 R0, R0 ;  /* 0x0000000000007245 */ /* 0x000fe20000201400 */
[----:B------:R-:W-:Y:S01]  /*5000*/  FFMA.FTZ R24, -R188, R188, 1 ;  /* 0x3f800000bc187423 */ /* 0x000fe200000101bc */
[----:B------:R-:W-:Y:S01]  /*5010*/  I2FP.F32.S32 R19, R19 ;  /* 0x0000001300137245 */ /* 0x000fe20000201400 */
[----:B------:R-:W-:Y:S01]  /*5020*/  FFMA.FTZ R27, -R184, R184, 1 ;  /* 0x3f800000b81b7423 */ /* 0x000fe200000101b8 */
[----:B------:R-:W-:Y:S01]  /*5030*/  I2FP.F32.S32 R44, R15 ;  /* 0x0000000f002c7245 */ /* 0x000fe20000201400 */
[----:B------:R-:W-:Y:S01]  /*5040*/  FFMA.FTZ R100, R100, -UR5, R212 ;  /* 0x8000000564647c23 */ /* 0x000fe200080100d4 */
[----:B------:R-:W-:Y:S01]  /*5050*/  I2FP.F32.S32 R104, R26 ;  /* 0x0000001a00687245 */ /* 0x000fe20000201400 */
[C---:B------:R-:W-:Y:S01]  /*5060*/  FFMA.FTZ R15, R21.reuse, -UR5, R214 ;  /* 0x80000005150f7c23 */ /* 0x040fe200080100d6 */
[----:B------:R-:W-:Y:S01]  /*5070*/  I2FP.F32.S32 R18, R18 ;  /* 0x0000001200127245 */ /* 0x000fe20000201400 */
[----:B------:R-:W-:Y:S01]  /*5080*/  FFMA.FTZ R26, R21, -UR5, R202 ;  /* 0x80000005151a7c23 */ /* 0x000fe200080100ca */
[----:B------:R-:W-:Y:S01]  /*5090*/  I2FP.F32.S32 R51, R40 ;  /* 0x0000002800337245 */ /* 0x000fe20000201400 */
[----:B------:R-:W-:Y:S01]  /*50a0*/  FFMA.FTZ R23, -R202, R202, 1 ;  /* 0x3f800000ca177423 */ /* 0x000fe200000101ca */
[----:B------:R-:W-:Y:S01]  /*50b0*/  FMUL.FTZ R212, R8, UR6 ;  /* 0x0000000608d47c20 */ /* 0x000fe20008410000 */
[----:B------:R-:W-:Y:S01]  /*50c0*/  FFMA.FTZ R21, -R198, R198, 1 ;  /* 0x3f800000c6157423 */ /* 0x000fe200000101c6 */
[----:B------:R-:W2:Y:S01]  /*50d0*/  MUFU.TANH R174, R174 ;  /* 0x000000ae00ae7308 */ /* 0x000ea20000002400 */
[----:B------:R-:W-:Y:S01]  /*50e0*/  I2FP.F32.S32 R66, R7 ;  /* 0x0000000700427245 */ /* 0x000fe20000201400 */
[----:B------:R-:W-:Y:S01]  /*50f0*/  FFMA.FTZ R8, -R213, R213, 1 ;  /* 0x3f800000d5087423 */ /* 0x000fe200000101d5 */
[----:B------:R-:W-:Y:S01]  /*5100*/  FFMA.FTZ R102, R20, -UR5, R213 ;  /* 0x8000000514667c23 */ /* 0x000fe200080100d5 */
[----:B------:R-:W-:Y:S01]  /*5110*/  FMUL.FTZ R186, R9, UR6 ;  /* 0x0000000609ba7c20 */ /* 0x000fe20008410000 */
[----:B------:R-:W-:Y:S01]  /*5120*/  I2FP.F32.S32 R101, R5 ;  /* 0x0000000500657245 */ /* 0x000fe20000201400 */
[C---:B------:R-:W-:Y:S01]  /*5130*/  FFMA.FTZ R7, R0.reuse, -UR5, R219 ;  /* 0x8000000500077c23 */ /* 0x040fe200080100db */
[----:B------:R-:W-:Y:S03]  /*5140*/  FFMA.FTZ R9, R0, -UR5, R184 ;  /* 0x8000000500097c23 */ /* 0x000fe600080100b8 */
[----:B------:R-:W3:Y:S01]  /*5150*/  MUFU.TANH R177, R177 ;  /* 0x000000b100b17308 */ /* 0x000ee20000002400 */
[----:B------:R-:W-:Y:S01]  /*5160*/  FMUL.FTZ R213, R24, UR6 ;  /* 0x0000000618d57c20 */ /* 0x000fe20008410000 */
[----:B------:R-:W-:Y:S01]  /*5170*/  FMUL.FTZ R187, R27, UR6 ;  /* 0x000000061bbb7c20 */ /* 0x000fe20008410000 */
[----:B------:R-:W-:Y:S01]  /*5180*/  I2FP.F32.S32 R105, R22 ;  /* 0x0000001600697245 */ /* 0x000fe20000201400 */
[----:B------:R-:W-:Y:S01]  /*5190*/  FFMA.FTZ R40, R19, -UR5, R198 ;  /* 0x8000000513287c23 */ /* 0x000fe200080100c6 */
[----:B------:R-:W-:Y:S01]  /*51a0*/  FMUL.FTZ R202, R23, UR6 ;  /* 0x0000000617ca7c20 */ /* 0x000fe20008410000 */
[----:B------:R-:W-:Y:S01]  /*51b0*/  FFMA.FTZ R0, -R12, R12, 1 ;  /* 0x3f8000000c007423 */ /* 0x000fe2000001010c */
[----:B------:R-:W-:Y:S03]  /*51c0*/  FFMA.FTZ R24, R19, -UR5, R113 ;  /* 0x8000000513187c23 */ /* 0x000fe60008010071 */
[----:B------:R4:W-:Y:S01]  /*51d0*/  MUFU.TANH R58, R197 ;  /* 0x000000c5003a7308 */ /* 0x0009e20000002400 */
[----:B------:R-:W-:Y:S01]  /*51e0*/  FFMA.FTZ R27, -R113, R113, 1 ;  /* 0x3f800000711b7423 */ /* 0x000fe20000010171 */
[----:B------:R-:W-:Y:S01]  /*51f0*/  FFMA.FTZ R22, -R218, R218, 1 ;  /* 0x3f800000da167423 */ /* 0x000fe200000101da */
[----:B------:R-:W-:Y:S01]  /*5200*/  FMUL.FTZ R184, R21, UR6 ;  /* 0x0000000615b87c20 */ /* 0x000fe20008410000 */
[C---:B------:R-:W-:Y:S01]  /*5210*/  FFMA.FTZ R12, R51.reuse, -UR5, R12 ;  /* 0x80000005330c7c23 */ /* 0x040fe2000801000c */
[----:B------:R-:W-:Y:S01]  /*5220*/  FFMA.FTZ R23, R18, -UR5, R114 ;  /* 0x8000000512177c23 */ /* 0x000fe20008010072 */
[----:B------:R-:W-:Y:S01]  /*5230*/  FFMA.FTZ R19, -R114, R114, 1 ;  /* 0x3f80000072137423 */ /* 0x000fe20000010172 */
[----:B------:R-:W-:Y:S03]  /*5240*/  I2FP.F32.S32 R42, R42 ;  /* 0x0000002a002a7245 */ /* 0x000fe60000201400 */
[----:B------:R-:W3:Y:S01]  /*5250*/  MUFU.TANH R171, R171 ;  /* 0x000000ab00ab7308 */ /* 0x000ee20000002400 */
[----:B------:R-:W-:Y:S01]  /*5260*/  FFMA.FTZ R51, R51, -UR5, R115 ;  /* 0x8000000533337c23 */ /* 0x000fe20008010073 */
[----:B------:R-:W-:Y:S01]  /*5270*/  FFMA.FTZ R21, -R115, R115, 1 ;  /* 0x3f80000073157423 */ /* 0x000fe20000010173 */
[----:B------:R-:W-:Y:S01]  /*5280*/  I2FP.F32.S32 R53, R29 ;  /* 0x0000001d00357245 */ /* 0x000fe20000201400 */
[----:B------:R-:W-:Y:S01]  /*5290*/  FFMA.FTZ R101, R101, -UR5, R211 ;  /* 0x8000000565657c23 */ /* 0x000fe200080100d3 */
[----:B------:R-:W-:Y:S01]  /*52a0*/  FFMA.FTZ R29, -R211, R211, 1 ;  /* 0x3f800000d31d7423 */ /* 0x000fe200000101d3 */
[----:B------:R-:W-:Y:S01]  /*52b0*/  I2FP.F32.S32 R165, R25 ;  /* 0x0000001900a57245 */ /* 0x000fe20000201400 */
[----:B------:R-:W-:Y:S03]  /*52c0*/  FMUL.FTZ R211, R22, UR6 ;  /* 0x0000000616d37c20 */ /* 0x000fe60008410000 */
[----:B------:R3:W-:Y:S01]  /*52d0*/  MUFU.TANH R113, R215 ;  /* 0x000000d700717308 */ /* 0x0007e20000002400 */
[----:B------:R-:W-:Y:S01]  /*52e0*/  I2FP.F32.S32 R41, R41 ;  /* 0x0000002900297245 */ /* 0x000fe20000201400 */
[----:B------:R-:W-:Y:S01]  /*52f0*/  FFMA.FTZ R25, R20, -UR5, R201 ;  /* 0x8000000514197c23 */ /* 0x000fe200080100c9 */
[----:B-1----:R-:W-:Y:S01]  /*5300*/  FMUL.FTZ R183, R8, UR6 ;  /* 0x0000000608b77c20 */ /* 0x002fe20008410000 */
[----:B------:R-:W-:Y:S01]  /*5310*/  FFMA.FTZ R22, -R192, R192, 1 ;  /* 0x3f800000c0167423 */ /* 0x000fe200000101c0 */
[----:B------:R-:W-:Y:S01]  /*5320*/  FFMA.FTZ R20, -R201, R201, 1 ;  /* 0x3f800000c9147423 */ /* 0x000fe200000101c9 */
[----:B------:R-:W-:Y:S01]  /*5330*/  FFMA.FTZ R8, R42, -UR5, R188 ;  /* 0x800000052a087c23 */ /* 0x000fe200080100bc */
[----:B------:R-:W-:Y:S03]  /*5340*/  FMUL.FTZ R188, R0, UR6 ;  /* 0x0000000600bc7c20 */ /* 0x000fe60008410000 */
[----:B------:R1:W-:Y:S01]  /*5350*/  MUFU.TANH R114, R199 ;  /* 0x000000c700727308 */ /* 0x0003e20000002400 */
[----:B------:R-:W-:Y:S01]  /*5360*/  I2FP.F32.S32 R50, R39 ;  /* 0x0000002700327245 */ /* 0x000fe20000201400 */
[----:B------:R-:W-:Y:S01]  /*5370*/  FFMA.FTZ R0, -R106, R106, 1 ;  /* 0x3f8000006a007423 */ /* 0x000fe2000001016a */
[----:B------:R-:W-:Y:S01]  /*5380*/  I2FP.F32.S32 R16, R16 ;  /* 0x0000001000107245 */ /* 0x000fe20000201400 */
[----:B------:R-:W-:Y:S01]  /*5390*/  FFMA.FTZ R39, R18, -UR5, R192 ;  /* 0x8000000512277c23 */ /* 0x000fe200080100c0 */
[----:B------:R-:W-:Y:S01]  /*53a0*/  FMUL.FTZ R182, R22, UR6 ;  /* 0x0000000616b67c20 */ /* 0x000fe20008410000 */
[----:B------:R-:W-:Y:S01]  /*53b0*/  FMUL.FTZ R198, R20, UR6 ;  /* 0x0000000614c67c20 */ /* 0x000fe20008410000 */
[----:B------:R-:W-:Y:S03]  /*53c0*/  FFMA.FTZ R52, R41, -UR5, R167 ;  /* 0x8000000529347c23 */ /* 0x000fe600080100a7 */
[----:B------:R1:W-:Y:S01]  /*53d0*/  MUFU.TANH R115, R185 ;  /* 0x000000b900737308 */ /* 0x0003e20000002400 */
[----:B------:R-:W-:Y:S01]  /*53e0*/  FFMA.FTZ R22, -R167, R167, 1 ;  /* 0x3f800000a7167423 */ /* 0x000fe200000101a7 */
[----:B------:R-:W-:Y:S01]  /*53f0*/  FFMA.FTZ R18, -R38, R38, 1 ;  /* 0x3f80000026127423 */ /* 0x000fe20000010126 */
[----:B------:R-:W-:Y:S01]  /*5400*/  I2FP.F32.S32 R43, R14 ;  /* 0x0000000e002b7245 */ /* 0x000fe20000201400 */
[----:B------:R-:W-:Y:S01]  /*5410*/  FFMA.FTZ R20, -R13, R13, 1 ;  /* 0x3f8000000d147423 */ /* 0x000fe2000001010d */
[----:B------:R-:W-:Y:S01]  /*5420*/  I2FP.F32.S32 R17, R17 ;  /* 0x0000001100117245 */ /* 0x000fe20000201400 */
[----:B------:R-:W-:Y:S01]  /*5430*/  FFMA.FTZ R14, R42, -UR5, R216 ;  /* 0x800000052a0e7c23 */ /* 0x000fe200080100d8 */
[----:B------:R-:W-:Y:S03]  /*5440*/  FMUL.FTZ R194, R0, UR6 ;  /* 0x0000000600c27c20 */ /* 0x000fe60008410000 */
[----:B------:R-:W-:Y:S01]  /*5450*/  MUFU.TANH R167, R55 ;  /* 0x0000003700a77308 */ /* 0x000fe20000002400 */
[----:B------:R-:W-:Y:S01]  /*5460*/  FMUL.FTZ R200, R21, UR6 ;  /* 0x0000000615c87c20 */ /* 0x000fe20008410000 */
[----:B------:R-:W-:Y:S01]  /*5470*/  FFMA.FTZ R0, -R37, R37, 1 ;  /* 0x3f80000025007423 */ /* 0x000fe20000010125 */
[----:B------:R-:W-:Y:S01]  /*5480*/  FMUL.FTZ R216, R19, UR6 ;  /* 0x0000000613d87c20 */ /* 0x000fe20008410000 */
[C---:B------:R-:W-:Y:S01]  /*5490*/  FFMA.FTZ R37, R16.reuse, -UR5, R37 ;  /* 0x8000000510257c23 */ /* 0x040fe20008010025 */
[----:B--2---:R-:W-:Y:S01]  /*54a0*/  FFMA.FTZ R21, R16, -UR5, R174 ;  /* 0x8000000510157c23 */ /* 0x004fe200080100ae */
[----:B----4-:R-:W-:Y:S01]  /*54b0*/  FMUL.FTZ R197, R18, UR6 ;  /* 0x0000000612c57c20 */ /* 0x010fe20008410000 */
[----:B---3--:R-:W-:Y:S03]  /*54c0*/  FFMA.FTZ R19, -R177, R177, 1 ;  /* 0x3f800000b1137423 */ /* 0x008fe600000101b1 */
[----:B------:R2:W-:Y:S01]  /*54d0*/  MUFU.TANH R55, R196 ;  /* 0x000000c400377308 */ /* 0x0005e20000002400 */
[----:B------:R-:W-:Y:S01]  /*54e0*/  I2FP.F32.S32 R5, R11 ;  /* 0x0000000b00057245 */ /* 0x000fe20000201400 */
[----:B------:R-:W-:Y:S01]  /*54f0*/  FMUL.FTZ R192, R20, UR6 ;  /* 0x0000000614c07c20 */ /* 0x000fe20008410000 */
[----:B------:R-:W-:Y:S01]  /*5500*/  FFMA.FTZ R16, -R174, R174, 1 ;  /* 0x3f800000ae107423 */ /* 0x000fe200000101ae */
[----:B------:R-:W-:Y:S01]  /*5510*/  FFMA.FTZ R18, -R178, R178, 1 ;  /* 0x3f800000b2127423 */ /* 0x000fe200000101b2 */
[----:B------:R-:W-:Y:S01]  /*5520*/  I2FP.F32.S32 R45, R30 ;  /* 0x0000001e002d7245 */ /* 0x000fe20000201400 */
[----:B------:R-:W-:Y:S01]  /*5530*/  FMUL.FTZ R201, R29, UR6 ;  /* 0x000000061dc97c20 */ /* 0x000fe20008410000 */
[----:B------:R-:W-:Y:S03]  /*5540*/  FFMA.FTZ R20, -R112, R112, 1 ;  /* 0x3f80000070147423 */ /* 0x000fe60000010170 */
[----:B------:R-:W3:Y:S01]  /*5550*/  MUFU.TANH R173, R173 ;  /* 0x000000ad00ad7308 */ /* 0x000ee20000002400 */
[----:B------:R-:W-:Y:S01]  /*5560*/  FMUL.FTZ R214, R22, UR6 ;  /* 0x0000000616d67c20 */ /* 0x000fe20008410000 */
[C---:B------:R-:W-:Y:S01]  /*5570*/  FFMA.FTZ R38, R17.reuse, -UR5, R38 ;  /* 0x8000000511267c23 */ /* 0x040fe20008010026 */
[----:B------:R-:W-:Y:S01]  /*5580*/  FFMA.FTZ R22, R17, -UR5, R171 ;  /* 0x8000000511167c23 */ /* 0x000fe200080100ab */
[----:B------:R-:W-:Y:S01]  /*5590*/  FMUL.FTZ R174, R0, UR6 ;  /* 0x0000000600ae7c20 */ /* 0x000fe20008410000 */
[----:B------:R-:W-:Y:S01]  /*55a0*/  FFMA.FTZ R0, -R36, R36, 1 ;  /* 0x3f80000024007423 */ /* 0x000fe20000010124 */
[----:B------:R-:W-:Y:S01]  /*55b0*/  FFMA.FTZ R17, -R35, R35, 1 ;  /* 0x3f80000023117423 */ /* 0x000fe20000010123 */
[----:B------:R-:W-:Y:S03]  /*55c0*/  FMUL.FTZ R215, R19, UR6 ;  /* 0x0000000613d77c20 */ /* 0x000fe60008410000 */
[----:B------:R4:W-:Y:S01]  /*55d0*/  MUFU.TANH R30, R220 ;  /* 0x000000dc001e7308 */ /* 0x0009e20000002400 */
[C---:B------:R-:W-:Y:S01]  /*55e0*/  FFMA.FTZ R35, R43.reuse, -UR5, R35 ;  /* 0x800000052b237c23 */ /* 0x040fe20008010023 */
[----:B------:R-:W-:Y:S01]  /*55f0*/  FMUL.FTZ R178, R16, UR6 ;  /* 0x0000000610b27c20 */ /* 0x000fe20008410000 */
[----:B-1----:R-:W-:Y:S01]  /*5600*/  FMUL.FTZ R199, R18, UR6 ;  /* 0x0000000612c77c20 */ /* 0x002fe20008410000 */
[----:B------:R-:W-:Y:S01]  /*5610*/  FFMA.FTZ R19, R43, -UR5, R170 ;  /* 0x800000052b137c23 */ /* 0x000fe200080100aa */
[----:B------:R-:W-:Y:S01]  /*5620*/  FFMA.FTZ R64, R50, -UR5, R106 ;  /* 0x8000000532407c23 */ /* 0x000fe2000801006a */
[----:B------:R-:W-:Y:S01]  /*5630*/  FMUL.FTZ R185, R20, UR6 ;  /* 0x0000000614b97c20 */ /* 0x000fe20008410000 */
[----:B------:R-:W-:Y:S03]  /*5640*/  FFMA.FTZ R16, -R179, R179, 1 ;  /* 0x3f800000b3107423 */ /* 0x000fe600000101b3 */
[----:B------:R1:W-:Y:S01]  /*5650*/  MUFU.TANH R29, R222 ;  /* 0x000000de001d7308 */ /* 0x0003e20000002400 */
[----:B------:R-:W-:Y:S01]  /*5660*/  FFMA.FTZ R18, R5, -UR5, R107 ;  /* 0x8000000505127c23 */ /* 0x000fe2000801006b */
[----:B------:R-:W-:Y:S01]  /*5670*/  FFMA.FTZ R43, -R107, R107, 1 ;  /* 0x3f8000006b2b7423 */ /* 0x000fe2000001016b */
[----:B------:R-:W-:Y:S01]  /*5680*/  FFMA.FTZ R20, -R171, R171, 1 ;  /* 0x3f800000ab147423 */ /* 0x000fe200000101ab */
[----:B------:R-:W-:Y:S01]  /*5690*/  FFMA.FTZ R50, R50, -UR5, R177 ;  /* 0x8000000532327c23 */ /* 0x000fe200080100b1 */
[----:B------:R-:W-:Y:S01]  /*56a0*/  FMUL.FTZ R177, R0, UR6 ;  /* 0x0000000600b17c20 */ /* 0x000fe20008410000 */
[----:B------:R-:W-:Y:S01]  /*56b0*/  FMUL.FTZ R171, R17, UR6 ;  /* 0x0000000611ab7c20 */ /* 0x000fe20008410000 */
[----:B------:R-:W-:Y:S03]  /*56c0*/  I2FP.F32.S32 R4, R10 ;  /* 0x0000000a00047245 */ /* 0x000fe60000201400 */
[----:B------:R1:W-:Y:S01]  /*56d0*/  MUFU.TANH R107, R223 ;  /* 0x000000df006b7308 */ /* 0x0003e20000002400 */
[----:B------:R-:W-:Y:S01]  /*56e0*/  FFMA.FTZ R0, -R180, R180, 1 ;  /* 0x3f800000b4007423 */ /* 0x000fe200000101b4 */
[----:B------:R-:W-:Y:S01]  /*56f0*/  FFMA.FTZ R17, -R176, R176, 1 ;  /* 0x3f800000b0117423 */ /* 0x000fe200000101b0 */
[----:B------:R-:W-:Y:S01]  /*5700*/  FFMA.FTZ R10, R105, -UR5, R217 ;  /* 0x80000005690a7c23 */ /* 0x000fe200080100d9 */
[----:B------:R-:W-:Y:S01]  /*5710*/  FMUL.FTZ R176, R16, UR6 ;  /* 0x0000000610b07c20 */ /* 0x000fe20008410000 */
[----:B------:R-:W-:Y:S01]  /*5720*/  FMUL.FTZ R217, R27, UR6 ;  /* 0x000000061bd97c20 */ /* 0x000fe20008410000 */
[----:B------:R-:W-:Y:S01]  /*5730*/  FFMA.FTZ R16, -R59, R59, 1 ;  /* 0x3f8000003b107423 */ /* 0x000fe2000001013b */
[----:B------:R-:W-:Y:S01]  /*5740*/  FFMA.FTZ R27, -R175, R175, 1 ;  /* 0x3f800000af1b7423 */ /* 0x000fe200000101af */
[----:B------:R-:W-:Y:S01]  /*5750*/  FFMA.FTZ R13, R41, -UR5, R13 ;  /* 0x80000005290d7c23 */ /* 0x000fe2000801000d */
[----:B------:R-:W-:Y:S01]  /*5760*/  FMUL.FTZ R175, R0, UR6 ;  /* 0x0000000600af7c20 */ /* 0x000fe20008410000 */
[----:B------:R-:W-:Y:S01]  /*5770*/  FFMA.FTZ R0, -R60, R60, 1 ;  /* 0x3f8000003c007423 */ /* 0x000fe2000001013c */
[----:B------:R-:W-:Y:S01]  /*5780*/  FFMA.FTZ R41, -R170, R170, 1 ;  /* 0x3f800000aa297423 */ /* 0x000fe200000101aa */
[C---:B------:R-:W-:Y:S01]  /*5790*/  FFMA.FTZ R59, R45.reuse, -UR5, R59 ;  /* 0x800000052d3b7c23 */ /* 0x040fe2000801003b */
[----:B------:R-:W-:Y:S01]  /*57a0*/  FMUL.FTZ R170, R16, UR6 ;  /* 0x0000000610aa7c20 */ /* 0x000fe20008410000 */
[----:B--2---:R-:W-:Y:S01]  /*57b0*/  FMUL.FTZ R196, R20, UR6 ;  /* 0x0000000614c47c20 */ /* 0x004fe20008410000 */
[----:B------:R-:W-:Y:S01]  /*57c0*/  FFMA.FTZ R45, R45, -UR5, R164 ;  /* 0x800000052d2d7c23 */ /* 0x000fe200080100a4 */
[----:B------:R-:W-:Y:S01]  /*57d0*/  FFMA.FTZ R16, -R164, R164, 1 ;  /* 0x3f800000a4107423 */ /* 0x000fe200000101a4 */
[----:B---3--:R-:W-:Y:S01]  /*57e0*/  FFMA.FTZ R20, R44, -UR5, R173 ;  /* 0x800000052c147c23 */ /* 0x008fe200080100ad */
[----:B------:R-:W-:Y:S01]  /*57f0*/  FFMA.FTZ R42, -R173, R173, 1 ;  /* 0x3f800000ad2a7423 */ /* 0x000fe200000101ad */
[----:B------:R-:W-:Y:S01]  /*5800*/  FMUL.FTZ R173, R0, UR6 ;  /* 0x0000000600ad7c20 */ /* 0x000fe20008410000 */
[----:B------:R2:W-:Y:S01]  /*5810*/  MUFU.TANH R164, R225 ;  /* 0x000000e100a47308 */ /* 0x0005e20000002400 */
[----:B------:R-:W-:Y:S01]  /*5820*/  FMUL.FTZ R219, R17, UR6 ;  /* 0x0000000611db7c20 */ /* 0x000fe20008410000 */
[----:B------:R-:W-:Y:S01]  /*5830*/  FFMA.FTZ R0, -R33, R33, 1 ;  /* 0x3f80000021007423 */ /* 0x000fe20000010121 */
[C---:B------:R-:W-:Y:S01]  /*5840*/  FFMA.FTZ R33, R4.reuse, -UR5, R33 ;  /* 0x8000000504217c23 */ /* 0x040fe20008010021 */
[----:B------:R-:W-:Y:S01]  /*5850*/  FFMA.FTZ R17, R4, -UR5, R169 ;  /* 0x8000000504117c23 */ /* 0x000fe200080100a9 */
[----:B----4-:R-:W-:Y:S01]  /*5860*/  FMUL.FTZ R220, R27, UR6 ;  /* 0x000000061bdc7c20 */ /* 0x010fe20008410000 */
[----:B------:R-:W-:Y:S01]  /*5870*/  FFMA.FTZ R4, -R169, R169, 1 ;  /* 0x3f800000a9047423 */ /* 0x000fe200000101a9 */
[----:B-1----:R-:W-:Y:S03]  /*5880*/  FMUL.FTZ R222, R41, UR6 ;  /* 0x0000000629de7c20 */ /* 0x002fe60008410000 */
[----:B------:R-:W1:Y:S01]  /*5890*/  MUFU.TANH R56, R190 ;  /* 0x000000be00387308 */ /* 0x000e620000002400 */
[----:B------:R-:W-:Y:S01]  /*58a0*/  FFMA.FTZ R27, -R34, R34, 1 ;  /* 0x3f800000221b7423 */ /* 0x000fe20000010122 */
[----:B------:R-:W-:Y:S01]  /*58b0*/  FFMA.FTZ R41, -R168, R168, 1 ;  /* 0x3f800000a8297423 */ /* 0x000fe200000101a8 */
[----:B------:R-:W-:Y:S01]  /*58c0*/  FFMA.FTZ R34, R5, -UR5, R34 ;  /* 0x8000000505227c23 */ /* 0x000fe20008010022 */
[----:B------:R-:W-:Y:S01]  /*58d0*/  FMUL.FTZ R179, R0, UR6 ;  /* 0x0000000600b37c20 */ /* 0x000fe20008410000 */
[----:B------:R-:W-:Y:S01]  /*58e0*/  FFMA.FTZ R5, -R31, R31, 1 ;  /* 0x3f8000001f057423 */ /* 0x000fe2000001011f */
[----:B------:R-:W-:Y:S01]  /*58f0*/  FMUL.FTZ R223, R4, UR6 ;  /* 0x0000000604df7c20 */ /* 0x000fe20008410000 */
[----:B------:R-:W-:Y:S03]  /*5900*/  FFMA.FTZ R36, R44, -UR5, R36 ;  /* 0x800000052c247c23 */ /* 0x000fe60008010024 */
[----:B------:R3:W4:Y:S01]  /*5910*/  MUFU.TANH R112, R221 ;  /* 0x000000dd00707308 */ /* 0x0007220000002400 */
[----:B------:R-:W-:Y:S01]  /*5920*/  FMUL.FTZ R234, R42, UR6 ;  /* 0x000000062aea7c20 */ /* 0x000fe20008410000 */
[----:B------:R-:W-:Y:S01]  /*5930*/  FMUL.FTZ R180, R27, UR6 ;  /* 0x000000061bb47c20 */ /* 0x000fe20008410000 */
[----:B------:R-:W-:Y:S01]  /*5940*/  FFMA.FTZ R0, -R32, R32, 1 ;  /* 0x3f80000020007423 */ /* 0x000fe20000010120 */
[----:B------:R-:W-:Y:S01]  /*5950*/  FFMA.FTZ R31, R67, -UR5, R31 ;  /* 0x80000005431f7c23 */ /* 0x000fe2000801001f */
[----:B------:R-:W-:Y:S01]  /*5960*/  FFMA.FTZ R4, -R58, R58, 1 ;  /* 0x3f8000003a047423 */ /* 0x000fe2000001013a */
[----:B------:R-:W-:Y:S01]  /*5970*/  FMUL.FTZ R236, R41, UR6 ;  /* 0x0000000629ec7c20 */ /* 0x000fe20008410000 */
[----:B------:R-:W-:Y:S03]  /*5980*/  FMUL.FTZ R235, R16, UR6 ;  /* 0x0000000610eb7c20 */ /* 0x000fe60008410000 */
[----:B------:R4:W4:Y:S01]  /*5990*/  MUFU.TANH R106, R224 ;  /* 0x000000e0006a7308 */ /* 0x0009220000002400 */
[C---:B------:R-:W-:Y:S01]  /*59a0*/  FFMA.FTZ R58, R53.reuse, -UR5, R58 ;  /* 0x80000005353a7c23 */ /* 0x040fe2000801003a */
[----:B------:R-:W-:Y:S01]  /*59b0*/  FFMA.FTZ R44, R53, -UR5, R115 ;  /* 0x80000005352c7c23 */ /* 0x000fe20008010073 */
[----:B------:R-:W-:Y:S01]  /*59c0*/  FFMA.FTZ R27, -R115, R115, 1 ;  /* 0x3f800000731b7423 */ /* 0x000fe20000010173 */
[----:B------:R-:W-:Y:S01]  /*59d0*/  FFMA.FTZ R16, R54, -UR5, R114 ;  /* 0x8000000536107c23 */ /* 0x000fe20008010072 */
[----:B------:R-:W-:Y:S01]  /*59e0*/  FFMA.FTZ R42, -R114, R114, 1 ;  /* 0x3f800000722a7423 */ /* 0x000fe20000010172 */
[----:B------:R-:W-:Y:S01]  /*59f0*/  FFMA.FTZ R67, R67, -UR5, R113 ;  /* 0x8000000543437c23 */ /* 0x000fe20008010071 */
[----:B------:R-:W-:Y:S01]  /*5a00*/  FFMA.FTZ R41, -R113, R113, 1 ;  /* 0x3f80000071297423 */ /* 0x000fe20000010171 */
[----:B------:R-:W-:Y:S02]  /*5a10*/  FFMA.FTZ R11, R65, -UR5, R218 ;  /* 0x80000005410b7c23 */ /* 0x000fe400080100da */
[----:B------:R-:W4:Y:S01]  /*5a20*/  MUFU.TANH R115, R230 ;  /* 0x000000e600737308 */ /* 0x000f220000002400 */
[----:B------:R-:W-:Y:S01]  /*5a30*/  FMUL.FTZ R218, R0, UR6 ;  /* 0x0000000600da7c20 */ /* 0x000fe20008410000 */
[----:B------:R-:W-:Y:S01]  /*5a40*/  FFMA.FTZ R0, -R57, R57, 1 ;  /* 0x3f80000039007423 */ /* 0x000fe20000010139 */
[----:B------:R-:W-:Y:S01]  /*5a50*/  PLOP3.LUT P0, PT, PT, PT, UP0, 0x80, 0x0 ;  /* 0x000000000000781c */ /* 0x000fe20003f0f008 */
[----:B------:R-:W-:Y:S01]  /*5a60*/  FMUL.FTZ R169, R5, UR6 ;  /* 0x0000000605a97c20 */ /* 0x000fe20008410000 */
[----:B------:R-:W-:Y:S01]  /*5a70*/  FFMA.FTZ R5, -R167, R167, 1 ;  /* 0x3f800000a7057423 */ /* 0x000fe200000101a7 */
[----:B--2---:R-:W-:Y:S01]  /*5a80*/  FMUL.FTZ R225, R0, UR6 ;  /* 0x0000000600e17c20 */ /* 0x004fe20008410000 */
[----:B-1----:R-:W-:Y:S03]  /*5a90*/  FFMA.FTZ R0, -R56, R56, 1 ;  /* 0x3f80000038007423 */ /* 0x002fe60000010138 */
[----:B------:R-:W1:Y:S01]  /*5aa0*/  MUFU.TANH R53, R231 ;  /* 0x000000e700357308 */ /* 0x000e620000002400 */
[----:B------:R-:W-:Y:S01]  /*5ab0*/  I2FP.F32.S32 R28, R28 ;  /* 0x0000001c001c7245 */ /* 0x000fe20000201400 */
[----:B---3--:R-:W-:Y:S01]  /*5ac0*/  FMUL.FTZ R221, R4, UR6 ;  /* 0x0000000604dd7c20 */ /* 0x008fe20008410000 */
[----:B------:R-:W-:Y:S01]  /*5ad0*/  I2FP.F32.S32 R6, R6 ;  /* 0x0000000600067245 */ /* 0x000fe20000201400 */
[----:B------:R-:W-:Y:S01]  /*5ae0*/  FMUL.FTZ R247, R5, UR6 ;  /* 0x0000000605f77c20 */ /* 0x000fe20008410000 */
[----:B------:R-:W-:Y:S01]  /*5af0*/  FMUL.FTZ R243, R0, UR6 ;  /* 0x0000000600f37c20 */ /* 0x000fe20008410000 */
[----:B------:R-:W-:Y:S01]  /*5b00*/  FFMA.FTZ R4, -R55, R55, 1 ;  /* 0x3f80000037047423 */ /* 0x000fe20000010137 */
[----:B------:R-:W-:Y:S03]  /*5b10*/  FFMA.FTZ R5, -R30, R30, 1 ;  /* 0x3f8000001e057423 */ /* 0x000fe6000001011e */
[----:B------:R-:W2:Y:S01]  /*5b20*/  MUFU.TANH R114, R232 ;  /* 0x000000e800727308 */ /* 0x000ea20000002400 */
[----:B------:R-:W-:Y:S01]  /*5b30*/  FFMA.FTZ R0, -R29, R29, 1 ;  /* 0x3f8000001d007423 */ /* 0x000fe2000001011d */
[----:B----4-:R-:W-:Y:S01]  /*5b40*/  FMUL.FTZ R224, R43, UR6 ;  /* 0x000000062be07c20 */ /* 0x010fe20008410000 */
[C---:B------:R-:W-:Y:S01]  /*5b50*/  FFMA.FTZ R57, R28.reuse, -UR5, R57 ;  /* 0x800000051c397c23 */ /* 0x040fe20008010039 */
[----:B------:R-:W-:Y:S01]  /*5b60*/  FFMA.FTZ R43, R28, -UR5, R167 ;  /* 0x800000051c2b7c23 */ /* 0x000fe200080100a7 */
[----:B------:R-:W-:Y:S01]  /*5b70*/  FMUL.FTZ R248, R27, UR6 ;  /* 0x000000061bf87c20 */ /* 0x000fe20008410000 */
[----:B------:R-:W-:Y:S01]  /*5b80*/  FFMA.FTZ R30, R66, -UR5, R30 ;  /* 0x80000005421e7c23 */ /* 0x000fe2000801001e */
[----:B------:R-:W-:Y:S03]  /*5b90*/  FFMA.FTZ R28, R65, -UR5, R112 ;  /* 0x80000005411c7c23 */ /* 0x000fe60008010070 */
[----:B------:R-:W3:Y:S01]  /*5ba0*/  MUFU.TANH R113, R233 ;  /* 0x000000e900717308 */ /* 0x000ee20000002400 */
[----:B------:R-:W-:Y:S01]  /*5bb0*/  FMUL.FTZ R238, R4, UR6 ;  /* 0x0000000604ee7c20 */ /* 0x000fe20008410000 */
[----:B------:R-:W-:Y:S01]  /*5bc0*/  FFMA.FTZ R29, R6, -UR5, R29 ;  /* 0x80000005061d7c23 */ /* 0x000fe2000801001d */
[----:B------:R-:W-:Y:S01]  /*5bd0*/  FFMA.FTZ R66, R66, -UR5, R107 ;  /* 0x8000000542427c23 */ /* 0x000fe2000801006b */
[----:B------:R-:W-:Y:S01]  /*5be0*/  FFMA.FTZ R27, R105, -UR5, R106 ;  /* 0x80000005691b7c23 */ /* 0x000fe2000801006a */
[----:B------:R-:W-:Y:S01]  /*5bf0*/  FFMA.FTZ R65, R6, -UR5, R164 ;  /* 0x8000000506417c23 */ /* 0x000fe200080100a4 */
[----:B------:R-:W-:Y:S01]  /*5c00*/  FMUL.FTZ R239, R5, UR6 ;  /* 0x0000000605ef7c20 */ /* 0x000fe20008410000 */
[----:B------:R-:W-:Y:S01]  /*5c10*/  FMUL.FTZ R237, R0, UR6 ;  /* 0x0000000600ed7c20 */ /* 0x000fe20008410000 */
[----:B------:R-:W-:Y:S01]  /*5c20*/  FFMA.FTZ R112, -R112, R112, 1 ;  /* 0x3f80000070707423 */ /* 0x000fe20000010170 */
[----:B------:R-:W-:Y:S01]  /*5c30*/  FFMA.FTZ R107, -R107, R107, 1 ;  /* 0x3f8000006b6b7423 */ /* 0x000fe2000001016b */
[----:B------:R-:W-:Y:S01]  /*5c40*/  FFMA.FTZ R106, -R106, R106, 1 ;  /* 0x3f8000006a6a7423 */ /* 0x000fe2000001016a */
[----:B------:R-:W-:Y:S01]  /*5c50*/  FFMA.FTZ R105, -R164, R164, 1 ;  /* 0x3f800000a4697423 */ /* 0x000fe200000101a4 */
[----:B------:R-:W-:Y:S01]  /*5c60*/  FMUL.FTZ R246, R42, UR6 ;  /* 0x000000062af67c20 */ /* 0x000fe20008410000 */
[----:B------:R-:W-:Y:S01]  /*5c70*/  FFMA.FTZ R6, -R115, R115, 1 ;  /* 0x3f80000073067423 */ /* 0x000fe20000010173 */
[----:B-1----:R-:W-:Y:S01]  /*5c80*/  FFMA.FTZ R5, -R53, R53, 1 ;  /* 0x3f80000035057423 */ /* 0x002fe20000010135 */
[----:B--2---:R-:W-:Y:S01]  /*5c90*/  FFMA.FTZ R4, -R114, R114, 1 ;  /* 0x3f80000072047423 */ /* 0x004fe20000010172 */
[----:B------:R-:W-:Y:S01]  /*5ca0*/  FFMA.FTZ R60, R46, -UR5, R60 ;  /* 0x800000052e3c7c23 */ /* 0x000fe2000801003c */
[----:B---3--:R-:W-:Y:S01]  /*5cb0*/  FFMA.FTZ R0, -R113, R113, 1 ;  /* 0x3f80000071007423 */ /* 0x008fe20000010171 */
[----:B------:R-:W-:Y:S01]  /*5cc0*/  FFMA.FTZ R32, R54, -UR5, R32 ;  /* 0x8000000536207c23 */ /* 0x000fe20008010020 */
[----:B------:R-:W-:Y:S01]  /*5cd0*/  FMUL.FTZ R245, R41, UR6 ;  /* 0x0000000629f57c20 */ /* 0x000fe20008410000 */
[C---:B------:R-:W-:Y:S01]  /*5ce0*/  FFMA.FTZ R42, R103.reuse, -UR5, R53 ;  /* 0x80000005672a7c23 */ /* 0x040fe20008010035 */
[----:B------:R-:W-:Y:S01]  /*5cf0*/  FFMA.FTZ R46, R46, -UR5, R168 ;  /* 0x800000052e2e7c23 */ /* 0x000fe200080100a8 */
[----:B------:R-:W-:Y:S01]  /*5d00*/  FFMA.FTZ R56, R103, -UR5, R56 ;  /* 0x8000000567387c23 */ /* 0x000fe20008010038 */
[----:B------:R-:W-:Y:S01]  /*5d10*/  FFMA.FTZ R55, R104, -UR5, R55 ;  /* 0x8000000568377c23 */ /* 0x000fe20008010037 */
[----:B------:R-:W-:Y:S01]  /*5d20*/  FFMA.FTZ R54, R165, -UR5, R115 ;  /* 0x80000005a5367c23 */ /* 0x000fe20008010073 */
[----:B------:R-:W-:Y:S01]  /*5d30*/  FFMA.FTZ R53, R166, -UR5, R114 ;  /* 0x80000005a6357c23 */ /* 0x000fe20008010072 */
[----:B------:R-:W-:Y:S01]  /*5d40*/  FFMA.FTZ R41, R104, -UR5, R113 ;  /* 0x8000000568297c23 */ /* 0x000fe20008010071 */
[----:B------:R-:W-:Y:S01]  /*5d50*/  FMUL.FTZ R233, R112, UR6 ;  /* 0x0000000670e97c20 */ /* 0x000fe20008410000 */
[----:B------:R-:W-:Y:S01]  /*5d60*/  FMUL.FTZ R241, R107, UR6 ;  /* 0x000000066bf17c20 */ /* 0x000fe20008410000 */
[----:B------:R-:W-:Y:S01]  /*5d70*/  FMUL.FTZ R230, R106, UR6 ;  /* 0x000000066ae67c20 */ /* 0x000fe20008410000 */
[----:B------:R-:W-:Y:S01]  /*5d80*/  FMUL.FTZ R231, R105, UR6 ;  /* 0x0000000669e77c20 */ /* 0x000fe20008410000 */
[----:B------:R-:W-:Y:S01]  /*5d90*/  FMUL.FTZ R242, R6, UR6 ;  /* 0x0000000606f27c20 */ /* 0x000fe20008410000 */
[----:B------:R-:W-:Y:S01]  /*5da0*/  FMUL.FTZ R244, R5, UR6 ;  /* 0x0000000605f47c20 */ /* 0x000fe20008410000 */
[----:B------:R-:W-:Y:S01]  /*5db0*/  FMUL.FTZ R232, R4, UR6 ;  /* 0x0000000604e87c20 */ /* 0x000fe20008410000 */
[----:B------:R-:W-:Y:S01]  /*5dc0*/  MOV R190, R193 ;  /* 0x000000c100be7202 */ /* 0x000fe20000000f00 */
[----:B------:R-:W-:Y:S01]  /*5dd0*/  FMUL.FTZ R240, R0, UR6 ;  /* 0x0000000600f07c20 */ /* 0x000fe20008410000 */
[----:B------:R-:W-:Y:S06]  /*5de0*/  @!P0 BRA `(.L_x_771) ;  /* 0x0000000000248947 */ /* 0x000fec0003800000 */
[----:B------:R-:W-:Y:S01]  /*5df0*/  UIADD3 UR20, UR11, UR38, -UR7 ;  /* 0x000000260b147290 */ /* 0x000fe2000fffe807 */
[----:B------:R-:W-:Y:S01]  /*5e00*/  IMAD.U32 R0, RZ, RZ, UR40 ;  /* 0x00000028ff007e24 */ /* 0x000fe2000f8e00ff */
[----:B------:R-:W-:Y:S04]  /*5e10*/  UIADD3 UR12, UR10, 0x80, URZ ;  /* 0x000000800a0c7890 */ /* 0x000fe8000fffe03f */
[----:B------:R-:W-:Y:S01]  /*5e20*/  ISETP.LT.AND P0, PT, R0, UR7, PT ;  /* 0x0000000700007c0c */ /* 0x000fe2000bf01270 */
[----:B------:R-:W-:Y:S03]  /*5e30*/  UISETP.GE.AND UP0, UPT, UR12, UR20, UPT ;  /* 0x000000140c00728c */ /* 0x000fe6000bf06270 */
[----:B------:R-:W-:Y:S03]  /*5e40*/  UMOV UR12, UR11 ;  /* 0x0000000b000c7c82 */ /* 0x000fe60008000000 */
[----:B------:R-:W-:Y:S11]  /*5e50*/  PLOP3.LUT P1, PT, PT, PT, UP0, 0x80, 0x0 ;  /* 0x000000000000781c */ /* 0x000ff60003f2f008 */
[----:B------:R-:W-:Y:S02]  /*5e60*/  @!UPT UIADD3 URZ, URZ, URZ, URZ ;  /* 0x0000003f3f3ff290 */ /* 0x000fe4000fffe03f */
[----:B------:R-:W-:Y:S05]  /*5e70*/  @!P1 BRA P0, `(.L_x_772) ;  /* 0x0000000c00989947 */ /* 0x000fea0000000000 */
.L_x_771:
        /* <DEDUP_REMOVED lines=8> */
[C---:B------:R-:W-:Y:S02]  /*5f00*/  VIADD R165, R163.reuse, 0x10 ;  /* 0x00000010a3a57836 */ /* 0x040fe40000000000 */
[----:B------:R-:W-:Y:S01]  /*5f10*/  IMAD.U32 R0, RZ, RZ, UR10 ;  /* 0x0000000aff007e24 */ /* 0x000fe2000f8e00ff */
[CC--:B------:R-:W-:Y:S01]  /*5f20*/  ISETP.GE.AND P6, PT, R163.reuse, R4.reuse, PT ;  /* 0x00000004a300720c */ /* 0x0c0fe20003fc6270 */
[C---:B------:R-:W-:Y:S01]  /*5f30*/  VIADD R164, R163.reuse, 0x11 ;  /* 0x00000011a3a47836 */ /* 0x040fe20000000000 */
[C---:B------:R-:W-:Y:S01]  /*5f40*/  ISETP.GE.AND P5, PT, R168.reuse, R4, PT ;  /* 0x00000004a800720c */ /* 0x040fe20003fa6270 */
[----:B------:R-:W-:Y:S01]  /*5f50*/  VIADD R115, R163, 0x18 ;  /* 0x00000018a3737836 */ /* 0x000fe20000000000 */
[----:B------:R-:W-:Y:S01]  /*5f60*/  VIADDMNMX R0, R5, R0, UR7, PT ;  /* 0x0000000705007e46 */ /* 0x000fe2000b800100 */
[----:B------:R-:W-:Y:S01]  /*5f70*/  VIADD R114, R163, 0x19 ;  /* 0x00000019a3727836 */ /* 0x000fe20000000000 */
[----:B------:R-:W-:Y:S01]  /*5f80*/  ISETP.GE.AND P4, PT, R167, R4, PT ;  /* 0x00000004a700720c */ /* 0x000fe20003f86270 */
[C---:B------:R-:W-:Y:S01]  /*5f90*/  VIADD R113, R163.reuse, 0x20 ;  /* 0x00000020a3717836 */ /* 0x040fe20000000000 */
[CC--:B------:R-:W-:Y:S01]  /*5fa0*/  ISETP.GE.OR P6, PT, R163.reuse, R0.reuse, !P6 ;  /* 0x00000000a300720c */ /* 0x0c0fe200077c6670 */
[C---:B------:R-:W-:Y:S01]  /*5fb0*/  VIADD R112, R163.reuse, 0x21 ;  /* 0x00000021a3707836 */ /* 0x040fe20000000000 */
[----:B------:R-:W-:Y:S01]  /*5fc0*/  ISETP.GE.OR P5, PT, R168, R0, !P5 ;  /* 0x00000000a800720c */ /* 0x000fe20006fa6670 */
[----:B------:R-:W-:Y:S01]  /*5fd0*/  VIADD R107, R163, 0x28 ;  /* 0x00000028a36b7836 */ /* 0x000fe20000000000 */
[----:B------:R-:W-:Y:S01]  /*5fe0*/  FSEL R7, R7, -INF , !P6 ;  /* 0xff80000007077808 */ /* 0x000fe20007000000 */
[C---:B------:R-:W-:Y:S01]  /*5ff0*/  VIADD R106, R163.reuse, 0x29 ;  /* 0x00000029a36a7836 */ /* 0x040fe20000000000 */
[----:B------:R-:W-:Y:S01]  /*6000*/  FSEL R14, R14, -INF , !P5 ;  /* 0xff8000000e0e7808 */ /* 0x000fe20006800000 */
[C---:B------:R-:W-:Y:S01]  /*6010*/  VIADD R105, R163.reuse, 0x30 ;  /* 0x00000030a3697836 */ /* 0x040fe20000000000 */
[-C--:B------:R-:W-:Y:S01]  /*6020*/  ISETP.GE.AND P3, PT, R166, R4.reuse, PT ;  /* 0x00000004a600720c */ /* 0x080fe20003f66270 */
[----:B------:R-:W-:Y:S01]  /*6030*/  VIADD R104, R163, 0x31 ;  /* 0x00000031a3687836 */ /* 0x000fe20000000000 */
[-C--:B------:R-:W-:Y:S01]  /*6040*/  ISETP.GE.AND P2, PT, R165, R4.reuse, PT ;  /* 0x00000004a500720c */ /* 0x080fe20003f46270 */
[C---:B------:R-:W-:Y:S01]  /*6050*/  VIADD R103, R163.reuse, 0x38 ;  /* 0x00000038a3677836 */ /* 0x040fe20000000000 */
[-C--:B------:R-:W-:Y:S01]  /*6060*/  ISETP.GE.AND P1, PT, R164, R4.reuse, PT ;  /* 0x00000004a400720c */ /* 0x080fe20003f26270 */
[----:B------:R-:W-:Y:S01]  /*6070*/  VIADD R6, R163, 0x39 ;  /* 0x00000039a3067836 */ /* 0x000fe20000000000 */
        /* <DEDUP_REMOVED lines=38> */
[----:B------:R-:W-:Y:S02]  /*62e0*/  ISETP.GE.AND P3, PT, R168, R4, PT ;  /* 0x00000004a800720c */ /* 0x000fe40003f66270 */
[----:B------:R-:W-:Y:S02]  /*62f0*/  VIMNMX R0, R0, UR7, PT ;  /* 0x0000000700007c48 */ /* 0x000fe4000bfe0100 */
[----:B------:R-:W-:Y:S02]  /*6300*/  FSEL R57, R57, -INF , !P2 ;  /* 0xff80000039397808 */ /* 0x000fe40005000000 */
        /* <DEDUP_REMOVED lines=98> */
[----:B------:R-:W-:Y:S01]  /*6930*/  VIADDMNMX R4, R4, UR11, RZ, !PT ;  /* 0x0000000b04047c46 */ /* 0x000fe2000f8001ff */
[----:B------:R-:W-:Y:S01]  /*6940*/  UMOV UR11, UR12 ;  /* 0x0000000c000b7c82 */ /* 0x000fe20008000000 */
[----:B------:R-:W-:Y:S02]  /*6950*/  FSEL R33, R33, -INF , !P0 ;  /* 0xff80000021217808 */ /* 0x000fe40004000000 */
[----:B------:R-:W-:Y:S02]  /*6960*/  IADD3 R0, R0, 0x48, R5 ;  /* 0x0000004800007810 */ /* 0x000fe40007ffe005 */
[----:B------:R-:W-:Y:S02]  /*6970*/  FSEL R32, R32, -INF , !P6 ;  /* 0xff80000020207808 */ /* 0x000fe40007000000 */
[-C--:B------:R-:W-:Y:S02]  /*6980*/  ISETP.GE.AND P0, PT, R168, R4.reuse, PT ;  /* 0x00000004a800720c */ /* 0x080fe40003f06270 */
[----:B------:R-:W-:Y:S02]  /*6990*/  VIMNMX R0, R0, UR7, PT ;  /* 0x0000000700007c48 */ /* 0x000fe4000bfe0100 */
[C---:B------:R-:W-:Y:S02]  /*69a0*/  ISETP.GE.AND P6, PT, R167.reuse, R4, PT ;  /* 0x00000004a700720c */ /* 0x040fe40003fc6270 */
        /* <DEDUP_REMOVED lines=51> */
.L_x_772:
        /* <DEDUP_REMOVED lines=49> */
[----:B------:R-:W-:Y:S04]  /*6ff0*/  STL [R1+0x54], R72 ;  /* 0x0000544801007387 */ /* 0x000fe80000100800 */
[----:B------:R1:W-:Y:S04]  /*7000*/  STL [R1+0x50], R71 ;  /* 0x0000504701007387 */ /* 0x0003e80000100800 */
[----:B------:R-:W-:Y:S04]  /*7010*/  STL [R1+0x4c], R70 ;  /* 0x00004c4601007387 */ /* 0x000fe80000100800 */
[----:B------:R-:W-:Y:S04]  /*7020*/  STL [R1+0x48], R69 ;  /* 0x0000484501007387 */ /* 0x000fe80000100800 */
[----:B------:R1:W-:Y:S04]  /*7030*/  STL [R1+0x44], R68 ;  /* 0x0000444401007387 */ /* 0x0003e80000100800 */
[----:B------:R-:W-:Y:S04]  /*7040*/  STL [R1+0x40], R3 ;  /* 0x0000400301007387 */ /* 0x000fe80000100800 */
[----:B------:R1:W-:Y:S01]  /*7050*/  STL [R1+0x3c], R2 ;  /* 0x00003c0201007387 */ /* 0x0003e20000100800 */
[C---:B--2---:R-:W-:Y:S01]  /*7060*/  FMUL.FTZ R6, R5.reuse, 1.4426950216293334961 ;  /* 0x3fb8aa3b05067820 */ /* 0x044fe20000410000 */
[----:B------:R-:W-:Y:S01]  /*7070*/  FSETP.NEU.FTZ.AND P0, PT, R5, -INF , PT ;  /* 0xff8000000500780b */ /* 0x000fe20003f1d000 */
[----:B---3--:R-:W-:Y:S03]  /*7080*/  FMUL.FTZ R5, R4, 1.4426950216293334961 ;  /* 0x3fb8aa3b04057820 */ /* 0x008fe60000410000 */
[----:B------:R-:W-:Y:S02]  /*7090*/  FSEL R6, R6, RZ, P0 ;  /* 0x000000ff06067208 */ /* 0x000fe40000000000 */
[----:B------:R-:W-:Y:S01]  /*70a0*/  FSETP.NEU.FTZ.AND P0, PT, R4, -INF , PT ;  /* 0xff8000000400780b */ /* 0x000fe20003f1d000 */
[----:B----4-:R-:W-:Y:S02]  /*70b0*/  FMUL.FTZ R4, R0, 1.4426950216293334961 ;  /* 0x3fb8aa3b00047820 */ /* 0x010fe40000410000 */
[--C-:B------:R-:W-:Y:S01]  /*70c0*/  FFMA.FTZ R64, R64, UR8, -R6.reuse ;  /* 0x0000000840407c23 */ /* 0x100fe20008010806 */
[--C-:B------:R-:W-:Y:S01]  /*70d0*/  FFMA.FTZ R63, R63, UR8, -R6.reuse ;  /* 0x000000083f3f7c23 */ /* 0x100fe20008010806 */
[--C-:B------:R-:W-:Y:S01]  /*70e0*/  FFMA.FTZ R62, R62, UR8, -R6.reuse ;  /* 0x000000083e3e7c23 */ /* 0x100fe20008010806 */
[--C-:B------:R-:W-:Y:S01]  /*70f0*/  FFMA.FTZ R61, R61, UR8, -R6.reuse ;  /* 0x000000083d3d7c23 */ /* 0x100fe20008010806 */
[----:B-1----:R-:W-:Y:S01]  /*7100*/  MUFU.EX2 R161, R64 ;  /* 0x0000004000a17308 */ /* 0x002fe20000000800 */
        /* <DEDUP_REMOVED lines=12> */
[----:B------:R-:W-:Y:S01]  /*71d0*/  FFMA.FTZ R6, R53, UR8, -R6 ;  /* 0x0000000835067c23 */ /* 0x000fe20008010806 */
[----:B------:R-:W-:Y:S04]  /*71e0*/  FSEL R5, R5, RZ, P0 ;  /* 0x000000ff05057208 */ /* 0x000fe80000000000 */
[----:B------:R-:W-:Y:S01]  /*71f0*/  MUFU.EX2 R149, R62 ;  /* 0x0000003e00957308 */ /* 0x000fe20000000800 */
[----:B------:R-:W-:Y:S01]  /*7200*/  FSETP.NEU.FTZ.AND P0, PT, R0, -INF , PT ;  /* 0xff8000000000780b */ /* 0x000fe20003f1d000 */
[----:B------:R-:W-:Y:S01]  /*7210*/  FMUL.FTZ R0, R103, 1.4426950216293334961 ;  /* 0x3fb8aa3b67007820 */ /* 0x000fe20000410000 */
[--C-:B------:R-:W-:Y:S01]  /*7220*/  FFMA.FTZ R9, R9, UR8, -R5.reuse ;  /* 0x0000000809097c23 */ /* 0x100fe20008010805 */
[--C-:B------:R-:W-:Y:S01]  /*7230*/  FFMA.FTZ R8, R8, UR8, -R5.reuse ;  /* 0x0000000808087c23 */ /* 0x100fe20008010805 */
[----:B------:R-:W-:Y:S01]  /*7240*/  FSEL R4, R4, RZ, P0 ;  /* 0x000000ff04047208 */ /* 0x000fe20000000000 */
[--C-:B------:R-:W-:Y:S01]  /*7250*/  FFMA.FTZ R52, R52, UR8, -R5.reuse ;  /* 0x0000000834347c23 */ /* 0x100fe20008010805 */
[----:B------:R-:W-:Y:S03]  /*7260*/  FSETP.NEU.FTZ.AND P0, PT, R103, -INF , PT ;  /* 0xff8000006700780b */ /* 0x000fe60003f1d000 */
[----:B------:R-:W-:Y:S01]  /*7270*/  MUFU.EX2 R148, R61 ;  /* 0x0000003d00947308 */ /* 0x000fe20000000800 */
[--C-:B------:R-:W-:Y:S01]  /*7280*/  FFMA.FTZ R51, R51, UR8, -R5.reuse ;  /* 0x0000000833337c23 */ /* 0x100fe20008010805 */
[----:B------:R-:W-:Y:S01]  /*7290*/  FFMA.FTZ R102, R102, UR8, -R4 ;  /* 0x0000000866667c23 */ /* 0x000fe20008010804 */
[----:B------:R-:W-:Y:S01]  /*72a0*/  FSEL R0, R0, RZ, P0 ;  /* 0x000000ff00007208 */ /* 0x000fe20000000000 */
        /* <DEDUP_REMOVED lines=48> */
[----:B------:R-:W-:Y:S06]  /*75b0*/  FFMA.FTZ R4, R27, UR8, -R4 ;  /* 0x000000081b047c23 */ /* 0x000fec0008010804 */
[----:B------:R-:W-:Y:S10]  /*75c0*/  MUFU.EX2 R250, R7 ;  /* 0x0000000700fa7308 */ /* 0x000ff40000000800 */
[----:B------:R-:W1:Y:S10]  /*75d0*/  MUFU.EX2 R249, R14 ;  /* 0x0000000e00f97308 */ /* 0x000e740000000800 */
[----:B------:R1:W-:Y:S10]  /*75e0*/  MUFU.EX2 R68, R6 ;  /* 0x0000000600447308 */ /* 0x0003f40000000800 */
[----:B------:R-:W-:Y:S10]  /*75f0*/  MUFU.EX2 R193, R11 ;  /* 0x0000000b00c17308 */ /* 0x000ff40000000800 */
[----:B------:R-:W2:Y:S01]  /*7600*/  MUFU.EX2 R168, R10 ;  /* 0x0000000a00a87308 */ /* 0x000ea20000000800 */
[----:B-1----:R-:W-:Y:S05]  /*7610*/  F2FP.BF16.F32.PACK_AB R6, R249, R250 ;  /* 0x000000faf906723e */ /* 0x002fea00000010ff */
[----:B------:R1:W-:Y:S04]  /*7620*/  STS [R209+0x10000], R6 ;  /* 0x01000006d1007388 */ /* 0x0003e80000000800 */
[----:B------:R2:W-:Y:S10]  /*7630*/  MUFU.EX2 R2, R5 ;  /* 0x0000000500027308 */ /* 0x0005f40000000800 */
[----:B------:R-:W-:Y:S10]  /*7640*/  MUFU.EX2 R190, R13 ;  /* 0x0000000d00be7308 */ /* 0x000ff40000000800 */
[----:B------:R-:W3:Y:S01]  /*7650*/  MUFU.EX2 R172, R12 ;  /* 0x0000000c00ac7308 */ /* 0x000ee20000000800 */
[----:B--2---:R-:W-:Y:S05]  /*7660*/  F2FP.BF16.F32.PACK_AB R5, R168, R193 ;  /* 0x000000c1a805723e */ /* 0x004fea00000010ff */
[----:B------:R2:W-:Y:S04]  /*7670*/  STS [R209+0x10400], R5 ;  /* 0x01040005d1007388 */ /* 0x0005e80000000800 */
[----:B------:R-:W-:Y:S10]  /*7680*/  MUFU.EX2 R163, R9 ;  /* 0x0000000900a37308 */ /* 0x000ff40000000800 */
[----:B------:R-:W1:Y:S01]  /*7690*/  MUFU.EX2 R162, R8 ;  /* 0x0000000800a27308 */ /* 0x000e620000000800 */
[----:B---3--:R-:W-:Y:S05]  /*76a0*/  F2FP.BF16.F32.PACK_AB R7, R172, R190 ;  /* 0x000000beac07723e */ /* 0x008fea00000010ff */
[----:B------:R-:W-:Y:S04]  /*76b0*/  STS [R208+0x10000], R7 ;  /* 0x01000007d0007388 */ /* 0x000fe80000000800 */
[----:B------:R-:W3:Y:S10]  /*76c0*/  MUFU.EX2 R164, R15 ;  /* 0x0000000f00a47308 */ /* 0x000ef40000000800 */
[----:B------:R-:W-:Y:S01]  /*76d0*/  MUFU.EX2 R167, R40 ;  /* 0x0000002800a77308 */ /* 0x000fe20000000800 */
[----:B-1----:R-:W-:Y:S02]  /*76e0*/  F2FP.BF16.F32.PACK_AB R6, R162, R163 ;  /* 0x000000a3a206723e */ /* 0x002fe400000010ff */
[----:B------:R-:W-:Y:S03]  /*76f0*/  F2FP.BF16.F32.PACK_AB R8, R112, R113 ;  /* 0x000000717008723e */ /* 0x000fe600000010ff */
[----:B------:R1:W-:Y:S04]  /*7700*/  STS [R208+0x10400], R6 ;  /* 0x01040006d0007388 */ /* 0x0003e80000000800 */
[----:B------:R-:W2:Y:S01]  /*7710*/  MUFU.EX2 R166, R39 ;  /* 0x0000002700a67308 */ /* 0x000ea20000000800 */
[----:B---3--:R-:W-:Y:S01]  /*7720*/  F2FP.BF16.F32.PACK_AB R9, R114, R164 ;  /* 0x000000a47209723e */ /* 0x008fe200000010ff */
[----:B------:R3:W-:Y:S04]  /*7730*/  STS [R209+0x12400], R8 ;  /* 0x01240008d1007388 */ /* 0x0007e80000000800 */
[----:B------:R4:W-:Y:S04]  /*7740*/  STS [R209+0x12000], R9 ;  /* 0x01200009d1007388 */ /* 0x0009e80000000800 */
[----:B------:R-:W-:Y:S10]  /*7750*/  MUFU.EX2 R165, R26 ;  /* 0x0000001a00a57308 */ /* 0x000ff40000000800 */
[----:B------:R-:W4:Y:S01]  /*7760*/  MUFU.EX2 R115, R25 ;  /* 0x0000001900737308 */ /* 0x000f220000000800 */
[----:B--2---:R-:W-:Y:S05]  /*7770*/  F2FP.BF16.F32.PACK_AB R5, R166, R167 ;  /* 0x000000a7a605723e */ /* 0x004fea00000010ff */
[----:B------:R2:W-:Y:S01]  /*7780*/  STS [R208+0x12000], R5 ;  /* 0x01200005d0007388 */ /* 0x0005e20000000800 */
[----:B-1----:R-:W-:Y:S03]  /*7790*/  F2FP.BF16.F32.PACK_AB R6, R148, R149 ;  /* 0x000000959406723e */ /* 0x002fe600000010ff */
[----:B------:R-:W-:Y:S01]  /*77a0*/  MUFU.EX2 R159, R52 ;  /* 0x00000034009f7308 */ /* 0x000fe20000000800 */
[----:B---3--:R-:W-:Y:S09]  /*77b0*/  F2FP.BF16.F32.PACK_AB R8, R160, R161 ;  /* 0x000000a1a008723e */ /* 0x008ff200000010ff */
[----:B------:R-:W1:Y:S01]  /*77c0*/  MUFU.EX2 R158, R51 ;  /* 0x00000033009e7308 */ /* 0x000e620000000800 */
[----:B----4-:R-:W-:Y:S05]  /*77d0*/  F2FP.BF16.F32.PACK_AB R9, R115, R165 ;  /* 0x000000a57309723e */ /* 0x010fea00000010ff */
[----:B------:R-:W-:Y:S04]  /*77e0*/  STS [R208+0x12400], R9 ;  /* 0x01240009d0007388 */ /* 0x000fe80000000800 */
[----:B------:R-:W-:Y:S01]  /*77f0*/  MUFU.EX2 R99, R50 ;  /* 0x0000003200637308 */ /* 0x000fe20000000800 */
[----:B------:R-:W-:Y:S09]  /*7800*/  STS [R210+0x10000], R8 ;  /* 0x01000008d2007388 */ /* 0x000ff20000000800 */
[----:B------:R-:W2:Y:S01]  /*7810*/  MUFU.EX2 R98, R49 ;  /* 0x0000003100627308 */ /* 0x000ea20000000800 */
[----:B-1----:R-:W-:Y:S05]  /*7820*/  F2FP.BF16.F32.PACK_AB R7, R158, R159 ;  /* 0x0000009f9e07723e */ /* 0x002fea00000010ff */
[----:B------:R-:W-:Y:S04]  /*7830*/  STS [R210+0x10400], R7 ;  /* 0x01040007d2007388 */ /* 0x000fe80000000800 */
[----:B------:R-:W-:Y:S01]  /*7840*/  MUFU.EX2 R157, R38 ;  /* 0x00000026009d7308 */ /* 0x000fe20000000800 */
[----:B------:R-:W-:Y:S09]  /*7850*/  STS [R207+0x10000], R6 ;  /* 0x01000006cf007388 */ /* 0x000ff20000000800 */
[----:B------:R-:W1:Y:S01]  /*7860*/  MUFU.EX2 R156, R37 ;  /* 0x00000025009c7308 */ /* 0x000e620000000800 */
[----:B--2---:R-:W-:Y:S05]  /*7870*/  F2FP.BF16.F32.PACK_AB R5, R98, R99 ;  /* 0x000000636205723e */ /* 0x004fea00000010ff */
[----:B------:R1:W-:Y:S04]  /*7880*/  STS [R207+0x10400], R5 ;  /* 0x01040005cf007388 */ /* 0x0003e80000000800 */
[----:B------:R-:W-:Y:S10]  /*7890*/  MUFU.EX2 R252, R24 ;  /* 0x0000001800fc7308 */ /* 0x000ff40000000800 */
[----:B------:R-:W2:Y:S10]  /*78a0*/  MUFU.EX2 R251, R23 ;  /* 0x0000001700fb7308 */ /* 0x000eb40000000800 */
[----:B------:R-:W-:Y:S01]  /*78b0*/  MUFU.EX2 R151, R22 ;  /* 0x0000001600977308 */ /* 0x000fe20000000800 */
[----:B-1----:R-:W-:Y:S09]  /*78c0*/  F2FP.BF16.F32.PACK_AB R5, R156, R157 ;  /* 0x0000009d9c05723e */ /* 0x002ff200000010ff */
[----:B------:R-:W1:Y:S01]  /*78d0*/  MUFU.EX2 R150, R21 ;  /* 0x0000001500967308 */ /* 0x000e620000000800 */
[----:B--2---:R-:W-:Y:S01]  /*78e0*/  F2FP.BF16.F32.PACK_AB R7, R251, R252 ;  /* 0x000000fcfb07723e */ /* 0x004fe200000010ff */
[----:B------:R2:W-:Y:S04]  /*78f0*/  STS [R210+0x12000], R5 ;  /* 0x01200005d2007388 */ /* 0x0005e80000000800 */
[----:B------:R-:W-:Y:S04]  /*7900*/  STS [R210+0x12400], R7 ;  /* 0x01240007d2007388 */ /* 0x000fe80000000800 */
[----:B------:R1:W-:Y:S10]  /*7910*/  MUFU.EX2 R72, R4 ;  /* 0x0000000400487308 */ /* 0x0003f40000000800 */
[----:B------:R-:W-:Y:S10]  /*7920*/  MUFU.EX2 R153, R36 ;  /* 0x0000002400997308 */ /* 0x000ff40000000800 */
[----:B------:R-:W3:Y:S01]  /*7930*/  MUFU.EX2 R152, R35 ;  /* 0x0000002300987308 */ /* 0x000ee20000000800 */
[----:B-1----:R-:W-:Y:S05]  /*7940*/  F2FP.BF16.F32.PACK_AB R4, R150, R151 ;  /* 0x000000979604723e */ /* 0x002fea00000010ff */
[----:B------:R1:W-:Y:S04]  /*7950*/  STS [R207+0x12400], R4 ;  /* 0x01240004cf007388 */ /* 0x0003e80000000800 */
[----:B------:R-:W2:Y:S10]  /*7960*/  MUFU.EX2 R96, R59 ;  /* 0x0000003b00607308 */ /* 0x000eb40000000800 */
[----:B------:R-:W-:Y:S01]  /*7970*/  MUFU.EX2 R95, R48 ;  /* 0x00000030005f7308 */ /* 0x000fe20000000800 */
[----:B---3--:R-:W-:Y:S05]  /*7980*/  F2FP.BF16.F32.PACK_AB R6, R152, R153 ;  /* 0x000000999806723e */ /* 0x008fea00000010ff */
[----:B------:R3:W-:Y:S04]  /*7990*/  STS [R207+0x12000], R6 ;  /* 0x01200006cf007388 */ /* 0x0007e80000000800 */
[----:B------:R-:W1:Y:S01]  /*79a0*/  MUFU.EX2 R94, R47 ;  /* 0x0000002f005e7308 */ /* 0x000e620000000800 */
[----:B--2---:R-:W-:Y:S05]  /*79b0*/  F2FP.BF16.F32.PACK_AB R5, R96, R97 ;  /* 0x000000616005723e */ /* 0x004fea00000010ff */
[----:B------:R2:W-:Y:S04]  /*79c0*/  STS [R204+0x10000], R5 ;  /* 0x01000005cc007388 */ /* 0x0005e80000000800 */
[----:B------:R-:W-:Y:S10]  /*79d0*/  MUFU.EX2 R85, R58 ;  /* 0x0000003a00557308 */ /* 0x000ff40000000800 */
[----:B------:R-:W4:Y:S01]  /*79e0*/  MUFU.EX2 R84, R57 ;  /* 0x0000003900547308 */ /* 0x000f220000000800 */
[----:B-1----:R-:W-:Y:S05]  /*79f0*/  F2FP.BF16.F32.PACK_AB R4, R94, R95 ;  /* 0x0000005f5e04723e */ /* 0x002fea00000010ff */
[----:B------:R1:W-:Y:S04]  /*7a00*/  STS [R204+0x10400], R4 ;  /* 0x01040004cc007388 */ /* 0x0003e80000000800 */
[----:B------:R-:W-:Y:S10]  /*7a10*/  MUFU.EX2 R83, R46 ;  /* 0x0000002e00537308 */ /* 0x000ff40000000800 */
[----:B------:R-:W3:Y:S01]  /*7a20*/  MUFU.EX2 R82, R45 ;  /* 0x0000002d00527308 */ /* 0x000ee20000000800 */
[----:B----4-:R-:W-:Y:S05]  /*7a30*/  F2FP.BF16.F32.PACK_AB R7, R84, R85 ;  /* 0x000000555407723e */ /* 0x010fea00000010ff */
[----:B------:R4:W-:Y:S04]  /*7a40*/  STS [R203+0x10000], R7 ;  /* 0x01000007cb007388 */ /* 0x0009e80000000800 */
[----:B------:R-:W-:Y:S10]  /*7a50*/  MUFU.EX2 R93, R34 ;  /* 0x00000022005d7308 */ /* 0x000ff40000000800 */
[----:B------:R-:W2:Y:S01]  /*7a60*/  MUFU.EX2 R92, R33 ;  /* 0x00000021005c7308 */ /* 0x000ea20000000800 */
[----:B---3--:R-:W-:Y:S05]  /*7a70*/  F2FP.BF16.F32.PACK_AB R6, R82, R83 ;  /* 0x000000535206723e */ /* 0x008fea00000010ff */
[----:B------:R3:W-:Y:S04]  /*7a80*/  STS [R203+0x10400], R6 ;  /* 0x01040006cb007388 */ /* 0x0007e80000000800 */
[----:B------:R-:W-:Y:S10]  /*7a90*/  MUFU.EX2 R91, R20 ;  /* 0x00000014005b7308 */ /* 0x000ff40000000800 */
        /* <DEDUP_REMOVED lines=10> */
[----:B------:R-:W-:Y:S04]  /*7b40*/  STS [R203+0x12000], R7 ;  /* 0x01200007cb007388 */ /* 0x000fe80000000800 */
[----:B------:R-:W-:Y:S10]  /*7b50*/  MUFU.EX2 R81, R56 ;  /* 0x0000003800517308 */ /* 0x000ff40000000800 */
[----:B------:R-:W2:Y:S01]  /*7b60*/  MUFU.EX2 R80, R55 ;  /* 0x0000003700507308 */ /* 0x000ea20000000800 */
[----:B---3--:R-:W-:Y:S05]  /*7b70*/  F2FP.BF16.F32.PACK_AB R6, R86, R87 ;  /* 0x000000575606723e */ /* 0x008fea00000010ff */
[----:B------:R-:W-:Y:S04]  /*7b80*/  STS [R203+0x12400], R6 ;  /* 0x01240006cb007388 */ /* 0x000fe80000000800 */
[----:B------:R-:W-:Y:S10]  /*7b90*/  MUFU.EX2 R79, R44 ;  /* 0x0000002c004f7308 */ /* 0x000ff40000000800 */
[----:B------:R-:W1:Y:S01]  /*7ba0*/  MUFU.EX2 R78, R43 ;  /* 0x0000002b004e7308 */ /* 0x000e620000000800 */
[----:B--2---:R-:W-:Y:S05]  /*7bb0*/  F2FP.BF16.F32.PACK_AB R5, R80, R81 ;  /* 0x000000515005723e */ /* 0x004fea00000010ff */
[----:B------:R2:W-:Y:S04]  /*7bc0*/  STS [R206+0x10000], R5 ;  /* 0x01000005ce007388 */ /* 0x0005e80000000800 */
[----:B------:R-:W3:Y:S10]  /*7bd0*/  MUFU.EX2 R69, R54 ;  /* 0x0000003600457308 */ /* 0x000ef40000000800 */
[----:B------:R3:W-:Y:S01]  /*7be0*/  MUFU.EX2 R70, R0 ;  /* 0x0000000000467308 */ /* 0x0007e20000000800 */
[----:B-1----:R-:W-:Y:S05]  /*7bf0*/  F2FP.BF16.F32.PACK_AB R4, R78, R79 ;  /* 0x0000004f4e04723e */ /* 0x002fea00000010ff */
[----:B------:R-:W-:Y:S04]  /*7c00*/  STS [R206+0x10400], R4 ;  /* 0x01040004ce007388 */ /* 0x000fe80000000800 */
[----:B------:R-:W2:Y:S10]  /*7c10*/  MUFU.EX2 R3, R42 ;  /* 0x0000002a00037308 */ /* 0x000eb40000000800 */
[----:B------:R-:W-:Y:S01]  /*7c20*/  MUFU.EX2 R77, R30 ;  /* 0x0000001e004d7308 */ /* 0x000fe20000000800 */
[----:B---3--:R-:W-:Y:S05]  /*7c30*/  F2FP.BF16.F32.PACK_AB R0, R68, R69 ;  /* 0x000000454400723e */ /* 0x008fea00000010ff */
[----:B------:R1:W-:Y:S04]  /*7c40*/  STS [R205+0x10000], R0 ;  /* 0x01000000cd007388 */ /* 0x0003e80000000800 */
[----:B------:R-:W3:Y:S01]  /*7c50*/  MUFU.EX2 R76, R29 ;  /* 0x0000001d004c7308 */ /* 0x000ee20000000800 */
[----:B--2---:R-:W-:Y:S05]  /*7c60*/  F2FP.BF16.F32.PACK_AB R5, R2, R3 ;  /* 0x000000030205723e */ /* 0x004fea00000010ff */
[----:B------:R-:W-:Y:S04]  /*7c70*/  STS [R205+0x10400], R5 ;  /* 0x01040005cd007388 */ /* 0x000fe80000000800 */
[----:B------:R-:W2:Y:S10]  /*7c80*/  MUFU.EX2 R75, R16 ;  /* 0x00000010004b7308 */ /* 0x000eb40000000800 */
[----:B------:R-:W4:Y:S01]  /*7c90*/  MUFU.EX2 R73, R28 ;  /* 0x0000001c00497308 */ /* 0x000f220000000800 */
[----:B---3--:R-:W-:Y:S05]  /*7ca0*/  F2FP.BF16.F32.PACK_AB R7, R76, R77 ;  /* 0x0000004d4c07723e */ /* 0x008fea00000010ff */
[----:B------:R-:W-:Y:S01]  /*7cb0*/  STS [R206+0x12000], R7 ;  /* 0x01200007ce007388 */ /* 0x000fe20000000800 */
[----:B-1----:R-:W-:Y:S02]  /*7cc0*/  F2FP.BF16.F32.PACK_AB R0, R70, R71 ;  /* 0x000000474600723e */ /* 0x002fe400000010ff */
[----:B--2---:R-:W-:Y:S05]  /*7cd0*/  F2FP.BF16.F32.PACK_AB R6, R74, R75 ;  /* 0x0000004b4a06723e */ /* 0x004fea00000010ff */
[----:B------:R-:W-:Y:S01]  /*7ce0*/  STS [R206+0x12400], R6 ;  /* 0x01240006ce007388 */ /* 0x000fe20000000800 */
[----:B----4-:R-:W-:Y:S03]  /*7cf0*/  F2FP.BF16.F32.PACK_AB R4, R72, R73 ;  /* 0x000000494804723e */ /* 0x010fe600000010ff */
[----:B------:R-:W-:Y:S04]  /*7d00*/  STS [R205+0x12400], R0 ;  /* 0x01240000cd007388 */ /* 0x000fe80000000800 */
[----:B------:R-:W-:Y:S04]  /*7d10*/  STS [R205+0x12000], R4 ;  /* 0x01200004cd007388 */ /* 0x000fe80000000800 */
[----:B------:R-:W1:Y:S04]  /*7d20*/  LDSM.16.M88.4 R64, [R154+UR4+0x4000] ;  /* 0x004000049a40783b */ /* 0x000e680008000200 */
[----:B------:R-:W2:Y:S04]  /*7d30*/  LDSM.16.M88.4 R60, [R154+UR4+0x5000] ;  /* 0x005000049a3c783b */ /* 0x000ea80008000200 */
[----:B------:R-:W3:Y:S04]  /*7d40*/  LDSM.16.M88.4 R100, [R155] ;  /* 0x000000009b64783b */ /* 0x000ee80000000200 */
        /* <DEDUP_REMOVED lines=22> */
[----:B-----5:R-:W-:Y:S01]  /*7eb0*/  FADD.FTZ R5, -R111, R5 ;  /* 0x000000056f057221 */ /* 0x020fe20000010100 */
[C---:B------:R-:W-:Y:S05]  /*7ec0*/  HMMA.16816.F32.BF16 R24, R104.reuse, R136, R24 ;  /* 0x000000886818723c */ /* 0x040fea0000041818 */
[C---:B------:R-:W-:Y:S01]  /*7ed0*/  FADD.FTZ R8, -R109.reuse, R8 ;  /* 0x000000086d087221 */ /* 0x040fe20000010100 */
[-C--:B------:R-:W-:Y:S05]  /*7ee0*/  HMMA.16816.F32.BF16 R28, R104, R138.reuse, R28 ;  /* 0x0000008a681c723c */ /* 0x080fea000004181c */
[----:B------:R-:W-:Y:S01]  /*7ef0*/  FADD.FTZ R12, -R109, R12 ;  /* 0x0000000c6d0c7221 */ /* 0x000fe20000010100 */
[C---:B------:R-:W-:Y:S05]  /*7f00*/  HMMA.16816.F32.BF16 R32, R100.reuse, R138, R32 ;  /* 0x0000008a6420723c */ /* 0x040fea0000041820 */
[C---:B------:R-:W-:Y:S01]  /*7f10*/  FADD.FTZ R16, -R111.reuse, R16 ;  /* 0x000000106f107221 */ /* 0x040fe20000010100 */
[-C--:B------:R-:W-:Y:S05]  /*7f20*/  HMMA.16816.F32.BF16 R36, R100, R140.reuse, R36 ;  /* 0x0000008c6424723c */ /* 0x080fea0000041824 */
[----:B------:R-:W-:Y:S01]  /*7f30*/  FADD.FTZ R11, -R108, R11 ;  /* 0x0000000b6c0b7221 */ /* 0x000fe20000010100 */
[C---:B------:R-:W-:Y:S05]  /*7f40*/  HMMA.16816.F32.BF16 R40, R104.reuse, R140, R40 ;  /* 0x0000008c6828723c */ /* 0x040fea0000041828 */
[----:B------:R-:W-:Y:S01]  /*7f50*/  FADD.FTZ R17, -R111, R17 ;  /* 0x000000116f117221 */ /* 0x000fe20000010100 */
[-C--:B------:R-:W-:Y:S05]  /*7f60*/  HMMA.16816.F32.BF16 R44, R104, R142.reuse, R44 ;  /* 0x0000008e682c723c */ /* 0x080fea000004182c */
[C---:B------:R-:W-:Y:S01]  /*7f70*/  FADD.FTZ R18, -R110.reuse, R18 ;  /* 0x000000126e127221 */ /* 0x040fe20000010100 */
        /* <DEDUP_REMOVED lines=8> */
[----:B------:R-:W-:Y:S01]  /*8000*/  FADD.FTZ R10, -R108, R10 ;  /* 0x0000000a6c0a7221 */ /* 0x000fe20000010100 */
[----:B------:R-:W-:Y:S01]  /*8010*/  FMUL.FTZ R105, R249, R5 ;  /* 0x00000005f9697220 */ /* 0x000fe20000410000 */
[----:B------:R-:W-:Y:S01]  /*8020*/  FMUL.FTZ R104, R164, R8 ;  /* 0x00000008a4687220 */ /* 0x000fe20000410000 */
[----:B------:R-:W-:Y:S04]  /*8030*/  HMMA.16816.F32.BF16 R64, R100, R146, R64 ;  /* 0x000000926440723c */ /* 0x000fe80000041840 */
[----:B------:R-:W-:Y:S01]  /*8040*/  FMUL.FTZ R8, R212, R105 ;  /* 0x00000069d4087220 */ /* 0x000fe20000410000 */
[----:B------:R-:W-:Y:S01]  /*8050*/  FMUL.FTZ R105, R167, R12 ;  /* 0x0000000ca7697220 */ /* 0x000fe20000410000 */
[----:B------:R-:W-:Y:S01]  /*8060*/  FMUL.FTZ R12, R190, R16 ;  /* 0x00000010be0c7220 */ /* 0x000fe20000410000 */
[----:B------:R-:W-:Y:S01]  /*8070*/  FMUL.FTZ R19, R162, R19 ;  /* 0x00000013a2137220 */ /* 0x000fe20000410000 */
[----:B------:R1:W5:Y:S03]  /*8080*/  LDL.LU R190, [R1+0x100] ;  /* 0x0001000001be7983 */ /* 0x0003660000300800 */
[----:B------:R-:W-:Y:S01]  /*8090*/  FMUL.FTZ R5, R112, R11 ;  /* 0x0000000b70057220 */ /* 0x000fe20000410000 */
[----:B------:R-:W-:Y:S01]  /*80a0*/  FMUL.FTZ R11, R172, R17 ;  /* 0x00000011ac0b7220 */ /* 0x000fe20000410000 */
[C---:B------:R-:W-:Y:S01]  /*80b0*/  FADD.FTZ R20, -R111.reuse, R20 ;  /* 0x000000146f147221 */ /* 0x040fe20000010100 */
[----:B------:R1:W5:Y:S01]  /*80c0*/  LDL.LU R172, [R1+0xfc] ;  /* 0x0000fc0001ac7983 */ /* 0x0003620000300800 */
[----:B------:R-:W-:Y:S01]  /*80d0*/  FADD.FTZ R21, -R111, R21 ;  /* 0x000000156f157221 */ /* 0x000fe20000010100 */
[----:B------:R-:W-:Y:S01]  /*80e0*/  FMUL.FTZ R5, R195, R5 ;  /* 0x00000005c3057220 */ /* 0x000fe20000410000 */
[----:B------:R-:W-:Y:S01]  /*80f0*/  FMUL.FTZ R20, R161, R20 ;  /* 0x00000014a1147220 */ /* 0x000fe20000410000 */
[----:B------:R1:W5:Y:S01]  /*8100*/  LDL.LU R163, [R1+0xf8] ;  /* 0x0000f80001a37983 */ /* 0x0003620000300800 */
[----:B------:R-:W-:Y:S01]  /*8110*/  FMUL.FTZ R106, R250, R4 ;  /* 0x00000004fa6a7220 */ /* 0x000fe20000410000 */
[----:B------:R-:W-:Y:S01]  /*8120*/  FMUL.FTZ R4, R193, R6 ;  /* 0x00000006c1047220 */ /* 0x000fe20000410000 */
[----:B------:R-:W-:Y:S01]  /*8130*/  FMUL.FTZ R21, R160, R21 ;  /* 0x00000015a0157220 */ /* 0x000fe20000410000 */
[----:B------:R1:W5:Y:S01]  /*8140*/  LDL.LU R162, [R1+0xf4] ;  /* 0x0000f40001a27983 */ /* 0x0003620000300800 */
[----:B------:R-:W-:Y:S01]  /*8150*/  FMUL.FTZ R6, R113, R10 ;  /* 0x0000000a71067220 */ /* 0x000fe20000410000 */
[C---:B------:R-:W-:Y:S01]  /*8160*/  FADD.FTZ R22, -R110.reuse, R22 ;  /* 0x000000166e167221 */ /* 0x040fe20000010100 */
[C---:B------:R-:W-:Y:S01]  /*8170*/  FADD.FTZ R23, -R110.reuse, R23 ;  /* 0x000000176e177221 */ /* 0x040fe20000010100 */
[----:B------:R1:W5:Y:S01]  /*8180*/  LDL.LU R161, [R1+0xf0] ;  /* 0x0000f00001a17983 */ /* 0x0003620000300800 */
[----:B------:R-:W-:Y:S01]  /*8190*/  FMUL.FTZ R6, R201, R6 ;  /* 0x00000006c9067220 */ /* 0x000fe20000410000 */
[C---:B------:R-:W-:Y:S01]  /*81a0*/  FADD.FTZ R24, -R109.reuse, R24 ;  /* 0x000000186d187221 */ /* 0x040fe20000010100 */
[----:B------:R-:W-:Y:S01]  /*81b0*/  FADD.FTZ R25, -R109, R25 ;  /* 0x000000196d197221 */ /* 0x000fe20000010100 */
[----:B------:R1:W5:Y:S01]  /*81c0*/  LDL.LU R160, [R1+0xec] ;  /* 0x0000ec0001a07983 */ /* 0x0003620000300800 */
[----:B------:R-:W-:Y:S01]  /*81d0*/  FADD.FTZ R7, -R110, R7 ;  /* 0x000000076e077221 */ /* 0x000fe20000010100 */
[----:B------:R-:W-:Y:S01]  /*81e0*/  F2FP.BF16.F32.PACK_AB R112, R5, R6 ;  /* 0x000000060570723e */ /* 0x000fe200000010ff */
[----:B------:R-:W-:Y:S01]  /*81f0*/  FMUL.FTZ R6, R159, R22 ;  /* 0x000000169f067220 */ /* 0x000fe20000410000 */
[----:B------:R-:W-:Y:S01]  /*8200*/  FMUL.FTZ R5, R158, R23 ;  /* 0x000000179e057220 */ /* 0x000fe20000410000 */
[----:B------:R1:W5:Y:S01]  /*8210*/  LDL.LU R159, [R1+0xe8] ;  /* 0x0000e800019f7983 */ /* 0x0003620000300800 */
        /* <DEDUP_REMOVED lines=8> */
[----:B------:R-:W-:Y:S01]  /*82a0*/  FADD.FTZ R9, -R109, R9 ;  /* 0x000000096d097221 */ /* 0x000fe20000010100 */
[----:B------:R-:W-:Y:S01]  /*82b0*/  FMUL.FTZ R29, R152, R29 ;  /* 0x0000001d981d7220 */ /* 0x000fe20000410000 */
[----:B------:R-:W-:Y:S01]  /*82c0*/  FMUL.FTZ R11, R188, R11 ;  /* 0x0000000bbc0b7220 */ /* 0x000fe20000410000 */
[----:B------:R1:W5:Y:S01]  /*82d0*/  LDL.LU R156, [R1+0xdc] ;  /* 0x0000dc00019c7983 */ /* 0x0003620000300800 */
[----:B------:R-:W-:Y:S01]  /*82e0*/  FMUL.FTZ R0, R168, R7 ;  /* 0x00000007a8007220 */ /* 0x000fe20000410000 */
[----:B------:R-:W-:Y:S01]  /*82f0*/  FMUL.FTZ R7, R114, R9 ;  /* 0x0000000972077220 */ /* 0x000fe20000410000 */
[C---:B------:R-:W-:Y:S01]  /*8300*/  FADD.FTZ R15, -R108.reuse, R15 ;  /* 0x0000000f6c0f7221 */ /* 0x040fe20000010100 */
[----:B------:R1:W5:Y:S01]  /*8310*/  LDL.LU R153, [R1+0xd8] ;  /* 0x0000d80001997983 */ /* 0x0003620000300800 */
[----:B------:R-:W-:Y:S01]  /*8320*/  FMUL.FTZ R9, R181, R106 ;  /* 0x0000006ab5097220 */ /* 0x000fe20000410000 */
[C---:B------:R-:W-:Y:S01]  /*8330*/  FADD.FTZ R30, -R108.reuse, R30 ;  /* 0x0000001e6c1e7221 */ /* 0x040fe20000010100 */
[----:B------:R-:W-:Y:S01]  /*8340*/  FMUL.FTZ R15, R115, R15 ;  /* 0x0000000f730f7220 */ /* 0x000fe20000410000 */
[----:B------:R1:W5:Y:S01]  /*8350*/  LDL.LU R152, [R1+0xd4] ;  /* 0x0000d40001987983 */ /* 0x0003620000300800 */
[----:B------:R-:W-:Y:S01]  /*8360*/  FADD.FTZ R31, -R108, R31 ;  /* 0x0000001f6c1f7221 */ /* 0x000fe20000010100 */
[----:B------:R-:W-:Y:S01]  /*8370*/  F2FP.BF16.F32.PACK_AB R115, R8, R9 ;  /* 0x000000090873723e */ /* 0x000fe200000010ff */
[----:B------:R-:W-:Y:S01]  /*8380*/  FMUL.FTZ R9, R184, R105 ;  /* 0x00000069b8097220 */ /* 0x000fe20000410000 */
[----:B------:R-:W-:Y:S01]  /*8390*/  F2FP.BF16.F32.PACK_AB R105, R11, R12 ;  /* 0x0000000c0b69723e */ /* 0x000fe200000010ff */
[----:B------:R-:W-:Y:S01]  /*83a0*/  FMUL.FTZ R12, R151, R30 ;  /* 0x0000001e970c7220 */ /* 0x000fe20000410000 */
[----:B------:R-:W-:Y:S01]  /*83b0*/  FMUL.FTZ R11, R150, R31 ;  /* 0x0000001f960b7220 */ /* 0x000fe20000410000 */
[----:B------:R1:W5:Y:S01]  /*83c0*/  LDL.LU R151, [R1+0xd0] ;  /* 0x0000d00001977983 */ /* 0x0003620000300800 */
[C---:B------:R-:W-:Y:S01]  /*83d0*/  FADD.FTZ R32, -R111.reuse, R32 ;  /* 0x000000206f207221 */ /* 0x040fe20000010100 */
[----:B------:R-:W-:Y:S01]  /*83e0*/  FADD.FTZ R33, -R111, R33 ;  /* 0x000000216f217221 */ /* 0x000fe20000010100 */
[----:B------:R-:W-:Y:S01]  /*83f0*/  FADD.FTZ R34, -R110, R34 ;  /* 0x000000226e227221 */ /* 0x000fe20000010100 */
[----:B------:R1:W5:Y:S01]  /*8400*/  LDL.LU R150, [R1+0xcc] ;  /* 0x0000cc0001967983 */ /* 0x0003620000300800 */
[----:B------:R-:W-:Y:S01]  /*8410*/  FMUL.FTZ R10, R189, R104 ;  /* 0x00000068bd0a7220 */ /* 0x000fe20000410000 */
[----:B------:R-:W-:Y:S01]  /*8420*/  FMUL.FTZ R7, R183, R7 ;  /* 0x00000007b7077220 */ /* 0x000fe20000410000 */
[----:B------:R-:W-:Y:S01]  /*8430*/  FMUL.FTZ R32, R149, R32 ;  /* 0x0000002095207220 */ /* 0x000fe20000410000 */
[----:B------:R-:W-:Y:S01]  /*8440*/  FMUL.FTZ R33, R148, R33 ;  /* 0x0000002194217220 */ /* 0x000fe20000410000 */
[----:B------:R1:W5:Y:S01]  /*8450*/  LDL.LU R149, [R1+0xc8] ;  /* 0x0000c80001957983 */ /* 0x0003620000300800 */
[----:B------:R-:W-:Y:S01]  /*8460*/  FADD.FTZ R13, -R109, R13 ;  /* 0x0000000d6d0d7221 */ /* 0x000fe20000010100 */
[----:B------:R-:W-:Y:S01]  /*8470*/  F2FP.BF16.F32.PACK_AB R113, R7, R10 ;  /* 0x0000000a0771723e */ /* 0x000fe200000010ff */
[----:B------:R-:W-:Y:S01]  /*8480*/  FMUL.FTZ R10, R187, R18 ;  /* 0x00000012bb0a7220 */ /* 0x000fe20000410000 */
[----:B------:R1:W5:Y:S01]  /*8490*/  LDL.LU R148, [R1+0xc4] ;  /* 0x0000c40001947983 */ /* 0x0003620000300800 */
[----:B------:R-:W-:Y:S01]  /*84a0*/  FMUL.FTZ R7, R213, R19 ;  /* 0x00000013d5077220 */ /* 0x000fe20000410000 */
[----:B------:R-:W-:Y:S01]  /*84b0*/  FMUL.FTZ R34, R99, R34 ;  /* 0x0000002263227220 */ /* 0x000fe20000410000 */
[----:B------:R-:W-:Y:S01]  /*84c0*/  FADD.FTZ R35, -R110, R35 ;  /* 0x000000236e237221 */ /* 0x000fe20000010100 */
[----:B------:R1:W5:Y:S01]  /*84d0*/  LDL.LU R99, [R1+0xc0] ;  /* 0x0000c00001637983 */ /* 0x0003620000300800 */
[----:B------:R-:W-:Y:S01]  /*84e0*/  FMUL.FTZ R13, R166, R13 ;  /* 0x0000000da60d7220 */ /* 0x000fe20000410000 */
[----:B------:R-:W-:Y:S01]  /*84f0*/  F2FP.BF16.F32.PACK_AB R104, R7, R10 ;  /* 0x0000000a0768723e */ /* 0x000fe200000010ff */
[----:B------:R-:W-:Y:S01]  /*8500*/  FMUL.FTZ R10, R197, R24 ;  /* 0x00000018c50a7220 */ /* 0x000fe20000410000 */
[----:B------:R-:W-:Y:S01]  /*8510*/  FMUL.FTZ R24, R98, R35 ;  /* 0x0000002362187220 */ /* 0x000fe20000410000 */
[C---:B------:R-:W-:Y:S01]  /*8520*/  FADD.FTZ R36, -R111.reuse, R36 ;  /* 0x000000246f247221 */ /* 0x040fe20000010100 */
[----:B------:R1:W5:Y:S01]  /*8530*/  LDL.LU R98, [R1+0xbc] ;  /* 0x0000bc0001627983 */ /* 0x0003620000300800 */
[----:B------:R-:W-:Y:S01]  /*8540*/  FMUL.FTZ R8, R182, R13 ;  /* 0x0000000db6087220 */ /* 0x000fe20000410000 */
[----:B------:R-:W-:Y:S01]  /*8550*/  FADD.FTZ R37, -R111, R37 ;  /* 0x000000256f257221 */ /* 0x000fe20000010100 */
[----:B------:R-:W-:Y:S01]  /*8560*/  FMUL.FTZ R36, R97, R36 ;  /* 0x0000002461247220 */ /* 0x000fe20000410000 */
[----:B------:R-:W-:Y:S01]  /*8570*/  FADD.FTZ R38, -R110, R38 ;  /* 0x000000266e267221 */ /* 0x000fe20000010100 */
[----:B------:R1:W5:Y:S01]  /*8580*/  LDL.LU R97, [R1+0xb8] ;  /* 0x0000b80001617983 */ /* 0x0003620000300800 */
[----:B------:R-:W-:Y:S01]  /*8590*/  F2FP.BF16.F32.PACK_AB R107, R8, R9 ;  /* 0x00000009086b723e */ /* 0x000fe200000010ff */
[----:B------:R-:W-:Y:S01]  /*85a0*/  FMUL.FTZ R9, R194, R20 ;  /* 0x00000014c2097220 */ /* 0x000fe20000410000 */
[----:B------:R-:W-:Y:S01]  /*85b0*/  FMUL.FTZ R20, R96, R37 ;  /* 0x0000002560147220 */ /* 0x000fe20000410000 */
[----:B------:R-:W-:Y:S01]  /*85c0*/  FMUL.FTZ R38, R95, R38 ;  /* 0x000000265f267220 */ /* 0x000fe20000410000 */
[----:B------:R1:W5:Y:S01]  /*85d0*/  LDL.LU R96, [R1+0xb4] ;  /* 0x0000b40001607983 */ /* 0x0003620000300800 */
[----:B------:R-:W-:Y:S01]  /*85e0*/  FADD.FTZ R39, -R110, R39 ;  /* 0x000000276e277221 */ /* 0x000fe20000010100 */
[C---:B------:R-:W-:Y:S01]  /*85f0*/  FADD.FTZ R40, -R109.reuse, R40 ;  /* 0x000000286d287221 */ /* 0x040fe20000010100 */
[----:B------:R-:W-:Y:S01]  /*8600*/  FADD.FTZ R41, -R109, R41 ;  /* 0x000000296d297221 */ /* 0x000fe20000010100 */
[----:B------:R1:W5:Y:S01]  /*8610*/  LDL.LU R95, [R1+0xb0] ;  /* 0x0000b000015f7983 */ /* 0x0003620000300800 */
[----:B------:R-:W-:Y:S01]  /*8620*/  FMUL.FTZ R19, R94, R39 ;  /* 0x000000275e137220 */ /* 0x000fe20000410000 */
        /* <DEDUP_REMOVED lines=10> */
[----:B------:R1:W5:Y:S01]  /*86d0*/  LDL.LU R92, [R1+0xa4] ;  /* 0x0000a400015c7983 */ /* 0x0003620000300800 */
[----:B------:R-:W-:Y:S01]  /*86e0*/  FADD.FTZ R45, -R109, R45 ;  /* 0x0000002d6d2d7221 */ /* 0x000fe20000010100 */
        /* <DEDUP_REMOVED lines=12> */
[----:B------:R-:W-:Y:S01]  /*87b0*/  FADD.FTZ R47, -R108, R47 ;  /* 0x0000002f6c2f7221 */ /* 0x000fe20000010100 */
[----:B------:R-:W-:Y:S01]  /*87c0*/  F2FP.BF16.F32.PACK_AB R114, R0, R4 ;  /* 0x000000040072723e */ /* 0x000fe200000010ff */
[----:B------:R1:W5:Y:S01]  /*87d0*/  LDL.LU R88, [R1+0x94] ;  /* 0x0000940001587983 */ /* 0x0003620000300800 */
[----:B------:R-:W-:Y:S01]  /*87e0*/  FMUL.FTZ R4, R202, R14 ;  /* 0x0000000eca047220 */ /* 0x000fe20000410000 */
[----:B------:R-:W-:Y:S01]  /*87f0*/  FMUL.FTZ R0, R198, R15 ;  /* 0x0000000fc6007220 */ /* 0x000fe20000410000 */
[----:B------:R-:W-:Y:S01]  /*8800*/  FADD.FTZ R27, -R108, R27 ;  /* 0x0000001b6c1b7221 */ /* 0x000fe20000010100 */
[----:B------:R1:W5:Y:S01]  /*8810*/  LDL.LU R87, [R1+0x90] ;  /* 0x0000900001577983 */ /* 0x0003620000300800 */
[----:B------:R-:W-:Y:S01]  /*8820*/  FMUL.FTZ R15, R86, R47 ;  /* 0x0000002f560f7220 */ /* 0x000fe20000410000 */
[----:B------:R-:W-:Y:S01]  /*8830*/  FADD.FTZ R26, -R108, R26 ;  /* 0x0000001a6c1a7221 */ /* 0x000fe20000010100 */
[----:B------:R-:W-:Y:S01]  /*8840*/  F2FP.BF16.F32.PACK_AB R31, R8, R9 ;  /* 0x00000009081f723e */ /* 0x000fe200000010ff */
[----:B------:R1:W5:Y:S01]  /*8850*/  LDL.LU R86, [R1+0x8c] ;  /* 0x00008c0001567983 */ /* 0x0003620000300800 */
[----:B------:R-:W-:Y:S01]  /*8860*/  FMUL.FTZ R8, R171, R29 ;  /* 0x0000001dab087220 */ /* 0x000fe20000410000 */
[----:B------:R-:W-:Y:S01]  /*8870*/  F2FP.BF16.F32.PACK_AB R29, R7, R10 ;  /* 0x0000000a071d723e */ /* 0x000fe200000010ff */
[----:B------:R-:W-:Y:S01]  /*8880*/  FMUL.FTZ R7, R215, R34 ;  /* 0x00000022d7077220 */ /* 0x000fe20000410000 */
[----:B------:R-:W-:Y:S01]  /*8890*/  F2FP.BF16.F32.PACK_AB R106, R0, R4 ;  /* 0x00000004006a723e */ /* 0x000fe200000010ff */
[----:B------:R-:W-:Y:S01]  /*88a0*/  FADD.FTZ R48, -R111, R48 ;  /* 0x000000306f307221 */ /* 0x000fe20000010100 */
[----:B------:R-:W-:Y:S01]  /*88b0*/  FMUL.FTZ R0, R251, R27 ;  /* 0x0000001bfb007220 */ /* 0x000fe20000410000 */
[----:B------:R-:W-:Y:S01]  /*88c0*/  FMUL.FTZ R24, R199, R24 ;  /* 0x00000018c7187220 */ /* 0x000fe20000410000 */
[----:B------:R-:W-:Y:S01]  /*88d0*/  FMUL.FTZ R4, R252, R26 ;  /* 0x0000001afc047220 */ /* 0x000fe20000410000 */
[----:B------:R-:W-:Y:S01]  /*88e0*/  FADD.FTZ R49, -R111, R49 ;  /* 0x000000316f317221 */ /* 0x000fe20000010100 */
[----:B------:R-:W-:Y:S01]  /*88f0*/  FMUL.FTZ R0, R216, R0 ;  /* 0x00000000d8007220 */ /* 0x000fe20000410000 */
[----:B------:R-:W-:Y:S01]  /*8900*/  FMUL.FTZ R9, R177, R28 ;  /* 0x0000001cb1097220 */ /* 0x000fe20000410000 */
[----:B------:R-:W-:Y:S01]  /*8910*/  FMUL.FTZ R4, R217, R4 ;  /* 0x00000004d9047220 */ /* 0x000fe20000410000 */
[----:B------:R-:W-:Y:S01]  /*8920*/  F2FP.BF16.F32.PACK_AB R24, R24, R7 ;  /* 0x000000071818723e */ /* 0x000fe200000010ff */
[----:B------:R-:W-:Y:S01]  /*8930*/  FMUL.FTZ R7, R85, R48 ;  /* 0x0000003055077220 */ /* 0x000fe20000410000 */
[----:B------:R-:W-:Y:S01]  /*8940*/  FMUL.FTZ R14, R84, R49 ;  /* 0x00000031540e7220 */ /* 0x000fe20000410000 */
[----:B------:R1:W5:Y:S01]  /*8950*/  LDL.LU R85, [R1+0x88] ;  /* 0x0000880001557983 */ /* 0x0003620000300800 */
[----:B------:R-:W-:Y:S01]  /*8960*/  F2FP.BF16.F32.PACK_AB R28, R0, R4 ;  /* 0x00000004001c723e */ /* 0x000fe200000010ff */
[----:B------:R-:W-:Y:S01]  /*8970*/  FADD.FTZ R50, -R110, R50 ;  /* 0x000000326e327221 */ /* 0x000fe20000010100 */
        /* <DEDUP_REMOVED lines=12> */
[----:B------:R-:W-:Y:S01]  /*8a40*/  FADD.FTZ R53, -R111, R53 ;  /* 0x000000356f357221 */ /* 0x000fe20000010100 */
[----:B------:R-:W-:Y:S01]  /*8a50*/  F2FP.BF16.F32.PACK_AB R17, R17, R4 ;  /* 0x000000041111723e */ /* 0x000fe200000010ff */
[----:B------:R-:W-:Y:S01]  /*8a60*/  FMUL.FTZ R4, R81, R52 ;  /* 0x0000003451047220 */ /* 0x000fe20000410000 */
[----:B------:R-:W-:Y:S01]  /*8a70*/  FADD.FTZ R54, -R110, R54 ;  /* 0x000000366e367221 */ /* 0x000fe20000010100 */
[----:B------:R1:W5:Y:S01]  /*8a80*/  LDL.LU R81, [R1+0x78] ;  /* 0x0000780001517983 */ /* 0x0003620000300800 */
[----:B------:R-:W-:Y:S01]  /*8a90*/  FMUL.FTZ R10, R80, R53 ;  /* 0x00000035500a7220 */ /* 0x000fe20000410000 */
[----:B------:R-:W-:Y:S01]  /*8aa0*/  FADD.FTZ R55, -R110, R55 ;  /* 0x000000376e377221 */ /* 0x000fe20000010100 */
[----:B------:R-:W-:Y:S01]  /*8ab0*/  FMUL.FTZ R54, R79, R54 ;  /* 0x000000364f367220 */ /* 0x000fe20000410000 */
[----:B------:R1:W5:Y:S01]  /*8ac0*/  LDL.LU R80, [R1+0x74] ;  /* 0x0000740001507983 */ /* 0x0003620000300800 */
[----:B------:R-:W-:Y:S01]  /*8ad0*/  F2FP.BF16.F32.PACK_AB R27, R8, R9 ;  /* 0x00000009081b723e */ /* 0x000fe200000010ff */
[----:B------:R-:W-:Y:S01]  /*8ae0*/  FMUL.FTZ R9, R78, R55 ;  /* 0x000000374e097220 */ /* 0x000fe20000410000 */
[C---:B------:R-:W-:Y:S01]  /*8af0*/  FADD.FTZ R56, -R109.reuse, R56 ;  /* 0x000000386d387221 */ /* 0x040fe20000010100 */
[----:B------:R1:W5:Y:S01]  /*8b00*/  LDL.LU R79, [R1+0x70] ;  /* 0x00007000014f7983 */ /* 0x0003620000300800 */
[----:B------:R-:W-:Y:S01]  /*8b10*/  FADD.FTZ R57, -R109, R57 ;  /* 0x000000396d397221 */ /* 0x000fe20000010100 */
[----:B------:R-:W-:Y:S01]  /*8b20*/  FADD.FTZ R58, -R108, R58 ;  /* 0x0000003a6c3a7221 */ /* 0x000fe20000010100 */
[----:B------:R-:W-:Y:S01]  /*8b30*/  FMUL.FTZ R56, R77, R56 ;  /* 0x000000384d387220 */ /* 0x000fe20000410000 */
[----:B------:R1:W5:Y:S01]  /*8b40*/  LDL.LU R78, [R1+0x6c] ;  /* 0x00006c00014e7983 */ /* 0x0003620000300800 */
[----:B------:R-:W-:Y:S01]  /*8b50*/  FMUL.FTZ R8, R76, R57 ;  /* 0x000000394c087220 */ /* 0x000fe20000410000 */
[----:B------:R-:W-:Y:S01]  /*8b60*/  FMUL.FTZ R23, R75, R58 ;  /* 0x0000003a4b177220 */ /* 0x000fe20000410000 */
[----:B------:R-:W-:Y:S01]  /*8b70*/  FADD.FTZ R59, -R108, R59 ;  /* 0x0000003b6c3b7221 */ /* 0x000fe20000010100 */
[----:B------:R1:W5:Y:S01]  /*8b80*/  LDL.LU R77, [R1+0x68] ;  /* 0x00006800014d7983 */ /* 0x0003620000300800 */
[C---:B------:R-:W-:Y:S01]  /*8b90*/  FADD.FTZ R60, -R109.reuse, R60 ;  /* 0x0000003c6d3c7221 */ /* 0x040fe20000010100 */
[----:B------:R-:W-:Y:S01]  /*8ba0*/  FADD.FTZ R61, -R109, R61 ;  /* 0x0000003d6d3d7221 */ /* 0x000fe20000010100 */
[----:B------:R-:W-:Y:S01]  /*8bb0*/  FMUL.FTZ R59, R74, R59 ;  /* 0x0000003b4a3b7220 */ /* 0x000fe20000410000 */
[----:B------:R1:W5:Y:S01]  /*8bc0*/  LDL.LU R76, [R1+0x64] ;  /* 0x00006400014c7983 */ /* 0x0003620000300800 */
[----:B------:R-:W-:Y:S01]  /*8bd0*/  FMUL.FTZ R60, R73, R60 ;  /* 0x0000003c493c7220 */ /* 0x000fe20000410000 */
[C---:B------:R-:W-:Y:S01]  /*8be0*/  FADD.FTZ R62, -R108.reuse, R62 ;  /* 0x0000003e6c3e7221 */ /* 0x040fe20000010100 */
[----:B------:R-:W-:Y:S01]  /*8bf0*/  FADD.FTZ R63, -R108, R63 ;  /* 0x0000003f6c3f7221 */ /* 0x000fe20000010100 */
[----:B------:R1:W5:Y:S01]  /*8c00*/  LDL.LU R75, [R1+0x60] ;  /* 0x00006000014b7983 */ /* 0x0003620000300800 */
[----:B------:R-:W-:Y:S01]  /*8c10*/  FADD.FTZ R64, -R111, R64 ;  /* 0x000000406f407221 */ /* 0x000fe20000010100 */
[----:B------:R-:W-:Y:S01]  /*8c20*/  FMUL.FTZ R62, R71, R62 ;  /* 0x0000003e473e7220 */ /* 0x000fe20000410000 */
[----:B------:R-:W-:Y:S01]  /*8c30*/  FADD.FTZ R65, -R111, R65 ;  /* 0x000000416f417221 */ /* 0x000fe20000010100 */
[----:B------:R1:W5:Y:S01]  /*8c40*/  LDL.LU R74, [R1+0x5c] ;  /* 0x00005c00014a7983 */ /* 0x0003620000300800 */
[----:B------:R-:W-:Y:S01]  /*8c50*/  FMUL.FTZ R64, R69, R64 ;  /* 0x0000004045407220 */ /* 0x000fe20000410000 */
[C---:B------:R-:W-:Y:S01]  /*8c60*/  FADD.FTZ R66, -R110.reuse, R66 ;  /* 0x000000426e427221 */ /* 0x040fe20000010100 */
[----:B------:R-:W-:Y:S01]  /*8c70*/  FADD.FTZ R67, -R110, R67 ;  /* 0x000000436e437221 */ /* 0x000fe20000010100 */
[----:B------:R1:W5:Y:S01]  /*8c80*/  LDL.LU R73, [R1+0x58] ;  /* 0x0000580001497983 */ /* 0x0003620000300800 */
        /* <DEDUP_REMOVED lines=12> */
[----:B------:R1:W5:Y:S01]  /*8d50*/  LDL.LU R72, [R1+0x54] ;  /* 0x0000540001487983 */ /* 0x0003620000300800 */
[----:B------:R-:W-:Y:S01]  /*8d60*/  F2FP.BF16.F32.PACK_AB R18, R18, R0 ;  /* 0x000000001212723e */ /* 0x000fe200000010ff */
[----:B------:R-:W-:Y:S01]  /*8d70*/  FMUL.FTZ R11, R70, R63 ;  /* 0x0000003f460b7220 */ /* 0x000fe20000410000 */
[----:B------:R-:W-:Y:S01]  /*8d80*/  FMUL.FTZ R20, R170, R20 ;  /* 0x00000014aa147220 */ /* 0x000fe20000410000 */
[----:B------:R-:W-:Y:S01]  /*8d90*/  F2FP.BF16.F32.PACK_AB R26, R5, R6 ;  /* 0x00000006051a723e */ /* 0x000fe200000010ff */
[----:B------:R1:W5:Y:S01]  /*8da0*/  LDL.LU R71, [R1+0x50] ;  /* 0x0000500001477983 */ /* 0x0003620000300800 */
[----:B------:R-:W-:Y:S01]  /*8db0*/  FMUL.FTZ R6, R220, R38 ;  /* 0x00000026dc067220 */ /* 0x000fe20000410000 */
[----:B------:R-:W-:Y:S01]  /*8dc0*/  FMUL.FTZ R5, R173, R36 ;  /* 0x00000024ad057220 */ /* 0x000fe20000410000 */
[----:B------:R-:W-:Y:S01]  /*8dd0*/  FMUL.FTZ R0, R236, R50 ;  /* 0x00000032ec007220 */ /* 0x000fe20000410000 */
[----:B------:R1:W5:Y:S01]  /*8de0*/  LDL.64 R100, [R1+0x8] ;  /* 0x0000080001647983 */ /* 0x0003620000100a00 */
[----:B------:R-:W-:Y:S01]  /*8df0*/  FMUL.FTZ R13, R235, R13 ;  /* 0x0000000deb0d7220 */ /* 0x000fe20000410000 */
[----:B------:R-:W-:Y:S01]  /*8e00*/  F2FP.BF16.F32.PACK_AB R19, R19, R6 ;  /* 0x000000061313723e */ /* 0x000fe200000010ff */
[----:B------:R-:W-:Y:S01]  /*8e10*/  FMUL.FTZ R6, R224, R46 ;  /* 0x0000002ee0067220 */ /* 0x000fe20000410000 */
[----:B------:R-:W-:Y:S01]  /*8e20*/  F2FP.BF16.F32.PACK_AB R20, R20, R5 ;  /* 0x000000051414723e */ /* 0x000fe200000010ff */
[----:B------:R1:W5:Y:S01]  /*8e30*/  LDL.LU R70, [R1+0x4c] ;  /* 0x00004c0001467983 */ /* 0x0003620000300800 */
[----:B------:R-:W-:Y:S01]  /*8e40*/  F2FP.BF16.F32.PACK_AB R13, R13, R0 ;  /* 0x000000000d0d723e */ /* 0x000fe200000010ff */
[----:B------:R-:W-:Y:S01]  /*8e50*/  FMUL.FTZ R5, R218, R44 ;  /* 0x0000002cda057220 */ /* 0x000fe20000410000 */
[----:B------:R-:W-:Y:S01]  /*8e60*/  F2FP.BF16.F32.PACK_AB R15, R15, R6 ;  /* 0x000000060f0f723e */ /* 0x000fe200000010ff */
[----:B------:R1:W5:Y:S01]  /*8e70*/  LDL.LU R69, [R1+0x48] ;  /* 0x0000480001457983 */ /* 0x0003620000300800 */
[----:B------:R-:W-:Y:S01]  /*8e80*/  FMUL.FTZ R6, R68, R65 ;  /* 0x0000004144067220 */ /* 0x000fe20000410000 */
[----:B------:R-:W-:Y:S01]  /*8e90*/  FMUL.FTZ R16, R169, R16 ;  /* 0x00000010a9107220 */ /* 0x000fe20000410000 */
[----:B------:R-:W-:Y:S01]  /*8ea0*/  FMUL.FTZ R0, R239, R56 ;  /* 0x00000038ef007220 */ /* 0x000fe20000410000 */
[----:B------:R1:W5:Y:S01]  /*8eb0*/  LDL.LU R68, [R1+0x44] ;  /* 0x0000440001447983 */ /* 0x0003620000300800 */
[----:B------:R-:W-:Y:S01]  /*8ec0*/  FMUL.FTZ R8, R237, R8 ;  /* 0x00000008ed087220 */ /* 0x000fe20000410000 */
[----:B------:R-:W-:Y:S01]  /*8ed0*/  FMUL.FTZ R7, R221, R7 ;  /* 0x00000007dd077220 */ /* 0x000fe20000410000 */
[----:B------:R-:W-:Y:S01]  /*8ee0*/  F2FP.BF16.F32.PACK_AB R16, R16, R5 ;  /* 0x000000051010723e */ /* 0x000fe200000010ff */
[----:B------:R1:W5:Y:S01]  /*8ef0*/  LDL.LU R3, [R1+0x40] ;  /* 0x0000400001037983 */ /* 0x0003620000300800 */
[----:B------:R-:W-:Y:S01]  /*8f00*/  FMUL.FTZ R14, R225, R14 ;  /* 0x0000000ee10e7220 */ /* 0x000fe20000410000 */
[----:B------:R-:W-:Y:S01]  /*8f10*/  F2FP.BF16.F32.PACK_AB R8, R8, R0 ;  /* 0x000000000808723e */ /* 0x000fe200000010ff */
[----:B------:R-:W-:Y:S01]  /*8f20*/  FMUL.FTZ R4, R243, R4 ;  /* 0x00000004f3047220 */ /* 0x000fe20000410000 */
[----:B------:R1:W5:Y:S01]  /*8f30*/  LDL.LU R2, [R1+0x3c] ;  /* 0x00003c0001027983 */ /* 0x0003620000300800 */
        /* <DEDUP_REMOVED lines=57> */
.L_x_773:
[----:B----4-:R-:W2:Y:S04]  /*92d0*/  LDL R32, [R1+0x30] ;  /* 0x0000300001207983 */ /* 0x010ea80000100800 */
        /* <DEDUP_REMOVED lines=34> */
[----:B------:R-:W-:Y:S04]  /*9500*/  LDSM.16.MT88.4 R4, [R2+0x10000] ;  /* 0x010000000204783b */ /* 0x000fe80000004200 */
        /* <DEDUP_REMOVED lines=84> */
.L_x_774:
[----:B------:R-:W3:Y:S01]  /*9a50*/  LDL R57, [R1+0x20] ;  /* 0x0000200001397983 */ /* 0x000ee20000100800 */
[----:B------:R-:W-:Y:S01]  /*9a60*/  IMAD.U32 R58, RZ, RZ, UR29 ;  /* 0x0000001dff3a7e24 */ /* 0x000fe2000f8e00ff */
[----:B------:R-:W-:Y:S02]  /*9a70*/  ULOP3.LUT UR10, UR9, 0x1, URZ, 0xc0, !UPT ;  /* 0x00000001090a7892 */ /* 0x000fe4000f8ec03f */
[----:B------:R-:W4:Y:S01]  /*9a80*/  LDL R56, [R1+0x24] ;  /* 0x0000240001387983 */ /* 0x000f220000100800 */
[----:B------:R-:W-:Y:S02]  /*9a90*/  UISETP.GT.AND UP3, UPT, UR9, UR21, UPT ;  /* 0x000000150900728c */ /* 0x000fe4000bf64270 */
[----:B------:R-:W-:Y:S01]  /*9aa0*/  UISETP.NE.U32.AND UP1, UPT, UR10, 0x1, UPT ;  /* 0x000000010a00788c */ /* 0x000fe2000bf25070 */
[----:B------:R-:W5:Y:S01]  /*9ab0*/  LDL R55, [R1+0x14] ;  /* 0x0000140001377983 */ /* 0x000f620000100800 */
[----:B------:R-:W-:Y:S03]  /*9ac0*/  UIADD3 UR9, UR9, -0x1, URZ ;  /* 0xffffffff09097890 */ /* 0x000fe6000fffe03f */
        /* <DEDUP_REMOVED lines=71> */
[----:B------:R-:W-:Y:S03]  /*9f40*/  IMAD.U32 R23, RZ, RZ, UR35 ;  /* 0x00000023ff177e24 */ /* 0x000fe6000f8e00ff */
[----:B------:R-:W-:Y:S01]  /*9f50*/  LEA.HI.X.SX32 R191, R0, R191, 0x2, P0 ;  /* 0x000000bf00bf7211 */ /* 0x000fe200000f16ff */
        /* <DEDUP_REMOVED lines=14> */
[----:B------:R-:W-:Y:S01]  /*a040*/  IMAD.U32 R57, RZ, RZ, UR28 ;  /* 0x0000001cff397e24 */ /* 0x000fe2000f8e00ff */
[----:B------:R-:W-:Y:S02]  /*a050*/  @UP0 UIADD3 UR17, UP2, UR17, -0x200, URZ ;  /* 0xfffffe0011110890 */ /* 0x000fe4000ff5e03f */
[----:B----4-:R-:W-:Y:S01]  /*a060*/  @P1 IADD3.X R21, R56, UR16, RZ, P2, !PT ;  /* 0x0000001038151c10 */ /* 0x010fe200097fe4ff */
[----:B------:R-:W-:Y:S01]  /*a070*/  IMAD.U32 R56, RZ, RZ, UR27 ;  /* 0x0000001bff387e24 */ /* 0x000fe2000f8e00ff */
[----:B------:R-:W-:Y:S03]  /*a080*/  @UP0 UIADD3.X UR16, UR16, -0x1, URZ, UP2, !UPT ;  /* 0xffffffff10100890 */ /* 0x000fe600097fe43f */
[----:B-----5:R-:W2:Y:S04]  /*a090*/  @P1 LDG.E R55, desc[UR14][R20.64] ;  /* 0x0000000e14371981 */ /* 0x020ea8000c1e1900 */
        /* <DEDUP_REMOVED lines=201> */
.L_x_776:
[----:B------:R-:W-:Y:S01]  /*ad30*/  @UP0 UIADD3 UR5, UR41, UR45, URZ ;  /* 0x0000002d29050290 */ /* 0x000fe2000fffe03f */
[----:B------:R-:W-:-:S03]  /*ad40*/  @UP0 ULDC.64 UR10, c[0x0][0x458] ;  /* 0x00011600000a0ab9 */ /* 0x000fc60000000a00 */
        /* <DEDUP_REMOVED lines=16> */
.L_x_777:
        /* <DEDUP_REMOVED lines=43> */
.L_x_779:
[----:B------:R-:W-:Y:S05]  /*b100*/  BSYNC B0 ;  /* 0x0000000000007941 */ /* 0x000fea0003800000 */
.L_x_778:
        /* <DEDUP_REMOVED lines=13> */
.L_x_781:
[----:B------:R-:W-:Y:S05]  /*b1e0*/  BSYNC B0 ;  /* 0x0000000000007941 */ /* 0x000fea0003800000 */
.L_x_780:
        /* <DEDUP_REMOVED lines=27> */
.L_x_783:
[----:B------:R-:W-:Y:S05]  /*b3a0*/  BSYNC B0 ;  /* 0x0000000000007941 */ /* 0x000fea0003800000 */
.L_x_782:
        /* <DEDUP_REMOVED lines=13> */
.L_x_754:
[----:B------:R-:W-:Y:S05]  /*b480*/  BSYNC B1 ;  /* 0x0000000000017941 */ /* 0x000fea0003800000 */
.L_x_740:
        /* <DEDUP_REMOVED lines=11> */
.L_x_784:
[----:B------:R-:W-:Y:S05]  /*b540*/  EXIT ;  /* 0x000000000000794d */ /* 0x000fea0003800000 */
.L_x_786:
        /* <DEDUP_REMOVED lines=11> */
.L_x_1349:


//--------------------- .text._ZN5flash25flash_bwd_dot_do_o_kernelILb0E23Flash_bwd_kernel_traitsILi32ELi128ELi128ELi8ELi4ELi4ELi4ELb1ELb0EN7cutlass10bfloat16_tE19Flash_kernel_traitsILi32ELi128ELi128ELi8ES3_EEEEvNS_16Flash_bwd_paramsE --------------------------
	.section	.text._ZN5flash25flash_bwd_dot_do_o_kernelILb0E23Flash_bwd_kernel_traitsILi32ELi128ELi128ELi8ELi4ELi4ELi4ELb1ELb0EN7cutlass10bfloat16_tE19Flash_kernel_traitsILi32ELi128ELi128ELi8ES3_EEEEvNS_16Flash_bwd_paramsE,"ax",@progbits
	.align	128
        .global         _ZN5flash25flash_bwd_dot_do_o_kernelILb0E23Flash_bwd_kernel_traitsILi32ELi128ELi128ELi8ELi4ELi4ELi4ELb1ELb0EN7cutlass10bfloat16_tE19Flash_kernel_traitsILi32ELi128ELi128ELi8ES3_EEEEvNS_16Flash_bwd_paramsE
        .type           _ZN5flash25flash_bwd_dot_do_o_kernelILb0E23Flash_bwd_kernel_traitsILi32ELi128ELi128ELi8ELi4ELi4ELi4ELb1ELb0EN7cutlass10bfloat16_tE19Flash_kernel_traitsILi32ELi128ELi128ELi8ES3_EEEEvNS_16Flash_bwd_paramsE,@function
        .size           _ZN5flash25flash_bwd_dot_do_o_kernelILb0E23Flash_bwd_kernel_traitsILi32ELi128ELi128ELi8ELi4ELi4ELi4ELb1ELb0EN7cutlass10bfloat16_tE19Flash_kernel_traitsILi32ELi128ELi128ELi8ES3_EEEEvNS_16Flash_bwd_paramsE,(.L_x_1350 - _ZN5flash25flash_bwd_dot_do_o_kernelILb0E23Flash_bwd_kernel_traitsILi32ELi128ELi128ELi8ELi4ELi4ELi4ELb1ELb0EN7cutlass10bfloat16_tE19Flash_kernel_traitsILi32ELi128ELi128ELi8ES3_EEEEvNS_16Flash_bwd_paramsE)
        .other          _ZN5flash25flash_bwd_dot_do_o_kernelILb0E23Flash_bwd_kernel_traitsILi32ELi128ELi128ELi8ELi4ELi4ELi4ELb1ELb0EN7cutlass10bfloat16_tE19Flash_kernel_traitsILi32ELi128ELi128ELi8ES3_EEEEvNS_16Flash_bwd_paramsE,@"STO_CUDA_ENTRY STV_DEFAULT"
_ZN5flash25flash_bwd_dot_do_o_kernelILb0E23Flash_bwd_kernel_traitsILi32ELi128ELi128ELi8ELi4ELi4ELi4ELb1ELb0EN7cutlass10bfloat16_tE19Flash_kernel_traitsILi32ELi128ELi128ELi8ES3_EEEEvNS_16Flash_bwd_paramsE:
.text._ZN5flash25flash_bwd_dot_do_o_kernelILb0E23Flash_bwd_kernel_traitsILi32ELi128ELi128ELi8ELi4ELi4ELi4ELb1ELb0EN7cutlass10bfloat16_tE19Flash_kernel_traitsILi32ELi128ELi128ELi8ES3_EEEEvNS_16Flash_bwd_paramsE:
[----:B------:R-:W-:Y:S08]  /*0000*/  LDC R1, c[0x0][0x28] ;  /* 0x00000a00ff017b82 */ /* 0x000ff00000000800 */
[----:B------:R-:W0:Y:S01]  /*0010*/  LDC.64 R2, c[0x0][0x2f0] ;  /* 0x0000bc00ff027b82 */ /* 0x000e220000000a00 */
[----:B------:R-:W1:Y:S01]  /*0020*/  S2R R5, SR_CTAID.Y ;  /* 0x0000000000057919 */ /* 0x000e620000002600 */
[----:B------:R-:W-:Y:S01]  /*0030*/  ULDC.64 UR6, c[0x0][0x208] ;  /* 0x0000820000067ab9 */ /* 0x000fe20000000a00 */
[----:B0-----:R-:W-:Y:S01]  /*0040*/  ISETP.NE.U32.AND P0, PT, R2, RZ, PT ;  /* 0x000000ff0200720c */ /* 0x001fe20003f05070 */
[----:B------:R-:W-:-:S03]  /*0050*/  IMAD.MOV.U32 R2, RZ, RZ, -0x1 ;  /* 0xffffffffff027424 */ /* 0x000fc600078e00ff */
[----:B------:R-:W-:-:S13]  /*0060*/  ISETP.NE.AND.EX P0, PT, R3, RZ, PT, P0 ;  /* 0x000000ff0300720c */ /* 0x000fda0003f05300 */
[----:B------:R-:W0:Y:S01]  /*0070*/  @P0 LDC.64 R8, c[0x0][0x2f0] ;  /* 0x0000bc00ff080b82 */ /* 0x000e220000000a00 */
[----:B-1----:R-:W-:-:S07]  /*0080*/  @P0 VIADD R3, R5, 0x1 ;  /* 0x0000000105030836 */ /* 0x002fce0000000000 */
[----:B------:R-:W1:Y:S01]  /*0090*/  @P0 LDC.64 R6, c[0x0][0x2f0] ;  /* 0x0000bc00ff060b82 */ /* 0x000e620000000a00 */
[----:B0-----:R-:W-:-:S06]  /*00a0*/  @P0 IMAD.WIDE R8, R3, 0x4, R8 ;  /* 0x0000000403080825 */ /* 0x001fcc00078e0208 */
[----:B------:R-:W2:Y:S01]  /*00b0*/  @P0 LDG.E R9, desc[UR6][R8.64] ;  /* 0x0000000608090981 */ /* 0x000ea2000c1e1900 */
[----:B-1----:R-:W-:-:S05]  /*00c0*/  @P0 IMAD.WIDE R6, R5, 0x4, R6 ;  /* 0x0000000405060825 */ /* 0x002fca00078e0206 */
[----:B------:R-:W2:Y:S01]  /*00d0*/  @P0 LDG.E R2, desc[UR6][R6.64] ;  /* 0x0000000606020981 */ /* 0x000ea2000c1e1900 */
[----:B------:R-:W0:Y:S02]  /*00e0*/  S2UR UR4, SR_CTAID.X ;  /* 0x00000000000479c3 */ /* 0x000e240000002500 */
[----:B0-----:R-:W-:Y:S01]  /*00f0*/  USHF.L.U32 UR4, UR4, 0x7, URZ ;  /* 0x0000000704047899 */ /* 0x001fe2000800063f */
[----:B--2---:R-:W-:-:S06]  /*0100*/  @P0 IADD3 R4, R9, -R2, RZ ;  /* 0x8000000209040210 */ /* 0x004fcc0007ffe0ff */
[----:B------:R-:W0:Y:S02]  /*0110*/  @!P0 LDC R4, c[0x0][0x2c4] ;  /* 0x0000b100ff048b82 */ /* 0x000e240000000800 */
[----:B0-----:R-:W-:-:S13]  /*0120*/  ISETP.GT.AND P0, PT, R4, UR4, PT ;  /* 0x0000000404007c0c */ /* 0x001fda000bf04270 */
[----:B------:R-:W-:Y:S05]  /*0130*/  @!P0 EXIT ;  /* 0x000000000000894d */ /* 0x000fea0003800000 */
[----:B------:R-:W-:Y:S01]  /*0140*/  ISETP.NE.AND P1, PT, R2, -0x1, PT ;  /* 0xffffffff0200780c */ /* 0x000fe20003f25270 */
[----:B------:R-:W0:Y:S01]  /*0150*/  S2R R0, SR_TID.X ;  /* 0x0000000000007919 */ /* 0x000e220000002100 */
[----:B------:R-:W-:Y:S01]  /*0160*/  ULDC.U8 UR8, c[0x0][0x3d8] ;  /* 0x0000f60000087ab9 */ /* 0x000fe20000000000 */
[----:B------:R-:W1:Y:S01]  /*0170*/  S2UR UR5, SR_CTAID.Z ;  /* 0x00000000000579c3 */ /* 0x000e620000002700 */
[----:B------:R-:W-:-:S09]  /*0180*/  ISETP.NE.AND P0, PT, RZ, UR8, PT ;  /* 0x00000008ff007c0c */ /* 0x000fd2000bf05270 */
[----:B------:R-:W2:Y:S01]  /*0190*/  @P1 LDC.64 R16, c[0x0][0x420] ;  /* 0x00010800ff101b82 */ /* 0x000ea20000000a00 */
[--C-:B------:R-:W-:Y:S02]  /*01a0*/  @!P1 SHF.R.S32.HI R3, RZ, 0x1f, R5.reuse ;  /* 0x0000001fff039819 */ /* 0x100fe40000011405 */
[----:B------:R-:W-:-:S05]  /*01b0*/  @!P1 SHF.R.S32.HI R13, RZ, 0x1f, R5 ;  /* 0x0000001fff0d9819 */ /* 0x000fca0000011405 */
[----:B------:R-:W3:Y:S08]  /*01c0*/  @!P1 LDC.64 R8, c[0x0][0x418] ;  /* 0x00010600ff089b82 */ /* 0x000ef00000000a00 */
[----:B------:R-:W4:Y:S08]  /*01d0*/  @!P1 LDC.64 R6, c[0x0][0x290] ;  /* 0x0000a400ff069b82 */ /* 0x000f300000000a00 */
[----:B------:R-:W5:Y:S01]  /*01e0*/  @P1 LDC.64 R22, c[0x0][0x298] ;  /* 0x0000a600ff161b82 */ /* 0x000f620000000a00 */
[----:B--2---:R-:W-:-:S04]  /*01f0*/  @P1 IMAD.WIDE.U32 R10, R2, R16, RZ ;  /* 0x00000010020a1225 */ /* 0x004fc800078e00ff */
[-C--:B---3--:R-:W-:Y:S02]  /*0200*/  @!P1 IMAD R12, R3, R8.reuse, RZ ;  /* 0x00000008030c9224 */ /* 0x088fe400078e02ff */
[----:B------:R-:W-:Y:S02]  /*0210*/  @P1 IMAD R3, R2, R17, R11 ;  /* 0x0000001102031224 */ /* 0x000fe400078e020b */
[C---:B------:R-:W-:Y:S02]  /*0220*/  @!P1 IMAD R15, R5.reuse, R9, R12 ;  /* 0x00000009050f9224 */ /* 0x040fe400078e020c */
[----:B------:R-:W-:-:S04]  /*0230*/  @!P1 IMAD.WIDE.U32 R8, R5, R8, RZ ;  /* 0x0000000805089225 */ /* 0x000fc800078e00ff */
[----:B----4-:R-:W-:Y:S01]  /*0240*/  @!P1 IMAD R14, R13, R6, RZ ;  /* 0x000000060d0e9224 */ /* 0x010fe200078e02ff */
[----:B------:R-:W-:Y:S01]  /*0250*/  @!P1 IADD3 R3, R9, R15, RZ ;  /* 0x0000000f09039210 */ /* 0x000fe20007ffe0ff */
[----:B------:R-:W-:Y:S02]  /*0260*/  @!P1 IMAD.MOV.U32 R10, RZ, RZ, R8 ;  /* 0x000000ffff0a9224 */ /* 0x000fe400078e0008 */
[----:B------:R-:W-:Y:S02]  /*0270*/  @!P1 IMAD R11, R5, R7, R14 ;  /* 0x00000007050b9224 */ /* 0x000fe400078e020e */
[----:B-----5:R-:W-:-:S04]  /*0280*/  @P1 IMAD.WIDE.U32 R12, R2, R22, RZ ;  /* 0x00000016020c1225 */ /* 0x020fc800078e00ff */
[----:B------:R-:W-:-:S04]  /*0290*/  @!P1 IMAD.WIDE.U32 R6, R5, R6, RZ ;  /* 0x0000000605069225 */ /* 0x000fc800078e00ff */
[----:B------:R-:W-:Y:S01]  /*02a0*/  @P1 IMAD R23, R2, R23, R13 ;  /* 0x0000001702171224 */ /* 0x000fe200078e020d */
[----:B------:R-:W-:Y:S01]  /*02b0*/  @!P1 IADD3 R23, R7, R11, RZ ;  /* 0x0000000b07179210 */ /* 0x000fe20007ffe0ff */
[----:B------:R-:W-:Y:S02]  /*02c0*/  @P1 IMAD.MOV.U32 R22, RZ, RZ, R12 ;  /* 0x000000ffff161224 */ /* 0x000fe400078e000c */
[----:B------:R-:W-:Y:S01]  /*02d0*/  @!P1 IMAD.MOV.U32 R22, RZ, RZ, R6 ;  /* 0x000000ffff169224 */ /* 0x000fe200078e0006 */
[----:B01----:R-:W-:Y:S06]  /*02e0*/  @!P0 BRA `(.L_x_787) ;  /* 0x0000000000208947 */ /* 0x003fec0003800000 */
[----:B------:R-:W0:Y:S08]  /*02f0*/  LDC R8, c[0x0][0x2d4] ;  /* 0x0000b500ff087b82 */ /* 0x000e300000000800 */
[----:B------:R-:W1:Y:S08]  /*0300*/  LDC R6, c[0x0][0x2c0] ;  /* 0x0000b000ff067b82 */ /* 0x000e700000000800 */
[----:B------:R-:W1:Y:S01]  /*0310*/  LDC R7, c[0x0][0x2e4] ;  /* 0x0000b900ff077b82 */ /* 0x000e620000000800 */
[----:B0-----:R-:W-:-:S04]  /*0320*/  @!P1 IMAD R2, R5, R8, RZ ;  /* 0x0000000805029224 */ /* 0x001fc800078e02ff */
[----:B------:R-:W-:Y:S01]  /*0330*/  IMAD R5, R5, 0x80, R2 ;  /* 0x0000008005057824 */ /* 0x000fe200078e0202 */
[----:B-1----:R-:W-:-:S05]  /*0340*/  LEA R6, R6, R7, 0x7 ;  /* 0x0000000706067211 */ /* 0x002fca00078e38ff */
[----:B------:R-:W-:Y:S01]  /*0350*/  IMAD R2, R6, UR5, R5 ;  /* 0x0000000506027c24 */ /* 0x000fe2000f8e0205 */
[----:B------:R-:W-:Y:S06]  /*0360*/  BRA `(.L_x_788) ;  /* 0x0000000000107947 */ /* 0x000fec0003800000 */
.L_x_787:
[----:B------:R-:W0:Y:S08]  /*0370*/  LDC R2, c[0x0][0x270] ;  /* 0x00009c00ff027b82 */ /* 0x000e300000000800 */
[----:B------:R-:W1:Y:S01]  /*0380*/  LDC R7, c[0x0][0x2d4] ;  /* 0x0000b500ff077b82 */ /* 0x000e620000000800 */
[----:B0-----:R-:W-:-:S04]  /*0390*/  IMAD R2, R5, R2, UR5 ;  /* 0x0000000505027e24 */ /* 0x001fc8000f8e0202 */
[----:B-1----:R-:W-:-:S07]  /*03a0*/  IMAD R2, R2, R7, RZ ;  /* 0x0000000702027224 */ /* 0x002fce00078e02ff */
.L_x_788:
[--C-:B------:R-:W-:Y:S01]  /*03b0*/  SHF.R.S32.HI R5, RZ, 0x1f, R0.reuse ;  /* 0x0000001fff057819 */ /* 0x100fe20000011400 */
[----:B------:R-:W0:Y:S01]  /*03c0*/  LDC.64 R8, c[0x0][0x420] ;  /* 0x00010800ff087b82 */ /* 0x000e220000000a00 */
[----:B------:R-:W-:Y:S01]  /*03d0*/  USHF.R.S32.HI UR8, URZ, 0x1f, UR4 ;  /* 0x0000001f3f087899 */ /* 0x000fe20008011404 */
[----:B------:R-:W-:Y:S01]  /*03e0*/  SHF.R.S32.HI R11, RZ, 0x1f, R0 ;  /* 0x0000001fff0b7819 */ /* 0x000fe20000011400 */
[----:B------:R-:W-:Y:S01]  /*03f0*/  ULDC UR10, c[0x0][0x2d0] ;  /* 0x0000b400000a7ab9 */ /* 0x000fe20000000800 */
[-C--:B------:R-:W-:Y:S01]  /*0400*/  LEA.HI R5, R5, R0.reuse, RZ, 0x2 ;  /* 0x0000000005057211 */ /* 0x080fe200078f10ff */
[----:B------:R-:W-:Y:S01]  /*0410*/  USHF.R.S32.HI UR9, URZ, 0x1f, UR5 ;  /* 0x0000001f3f097899 */ /* 0x000fe20008011405 */
[----:B------:R-:W-:Y:S02]  /*0420*/  LEA.HI R11, R11, R0, RZ, 0x2 ;  /* 0x000000000b0b7211 */ /* 0x000fe400078f10ff */
[----:B------:R-:W-:Y:S02]  /*0430*/  LOP3.LUT R7, R5, 0x1ffffffc, RZ, 0xc0, !PT ;  /* 0x1ffffffc05077812 */ /* 0x000fe400078ec0ff */
[----:B------:R-:W-:-:S02]  /*0440*/  IADD3 R14, R4, -UR4, RZ ;  /* 0x80000004040e7c10 */ /* 0x000fc4000fffe0ff */
[----:B------:R-:W-:Y:S02]  /*0450*/  IADD3 R20, -R7, R0, RZ ;  /* 0x0000000007147210 */ /* 0x000fe40007ffe1ff */
[----:B------:R-:W1:Y:S01]  /*0460*/  LDC.64 R6, c[0x0][0x428] ;  /* 0x00010a00ff067b82 */ /* 0x000e620000000a00 */
[----:B------:R-:W-:Y:S02]  /*0470*/  SHF.R.S32.HI R15, RZ, 0x2, R5 ;  /* 0x00000002ff0f7819 */ /* 0x000fe40000011405 */
[----:B------:R-:W-:Y:S01]  /*0480*/  IMAD.SHL.U32 R20, R20, 0x8, RZ ;  /* 0x0000000814147824 */ /* 0x000fe200078e00ff */
[----:B------:R-:W-:Y:S02]  /*0490*/  SHF.R.S32.HI R13, RZ, 0x2, R11 ;  /* 0x00000002ff0d7819 */ /* 0x000fe4000001140b */
[----:B------:R-:W-:Y:S02]  /*04a0*/  SHF.R.S32.HI R19, RZ, 0x1f, R15 ;  /* 0x0000001fff137819 */ /* 0x000fe4000001140f */
[--C-:B------:R-:W-:Y:S01]  /*04b0*/  SHF.R.S32.HI R21, RZ, 0x1f, R20.reuse ;  /* 0x0000001fff157819 */ /* 0x100fe20000011414 */
[----:B------:R-:W2:Y:S01]  /*04c0*/  LDC.64 R4, c[0x0][0x298] ;  /* 0x0000a600ff047b82 */ /* 0x000ea20000000a00 */
[----:B0-----:R-:W-:Y:S01]  /*04d0*/  IMAD R12, R8, UR8, RZ ;  /* 0x00000008080c7c24 */ /* 0x001fe2000f8e02ff */
[----:B------:R-:W-:Y:S01]  /*04e0*/  ISETP.GE.AND P0, PT, R20, UR10, PT ;  /* 0x0000000a14007c0c */ /* 0x000fe2000bf06270 */
[----:B------:R-:W-:-:S03]  /*04f0*/  IMAD.WIDE.U32 R16, R8, UR4, R20 ;  /* 0x0000000408107c25 */ /* 0x000fc6000f8e0014 */
[----:B------:R-:W-:Y:S01]  /*0500*/  ISETP.LT.AND P1, PT, R15, R14, !P0 ;  /* 0x0000000e0f00720c */ /* 0x000fe20004721270 */
[----:B------:R-:W-:Y:S01]  /*0510*/  IMAD R12, R9, UR4, R12 ;  /* 0x00000004090c7c24 */ /* 0x000fe2000f8e020c */
[----:B------:R-:W-:-:S04]  /*0520*/  IADD3 R10, P2, R10, R16, RZ ;  /* 0x000000100a0a7210 */ /* 0x000fc80007f5e0ff */
[----:B------:R-:W-:Y:S01]  /*0530*/  IADD3.X R11, R3, R17, R12, P2, !PT ;  /* 0x00000011030b7210 */ /* 0x000fe200017fe40c */
[----:B------:R-:W-:Y:S02]  /*0540*/  VIADD R3, R13, 0x40 ;  /* 0x000000400d037836 */ /* 0x000fe40000000000 */
[----:B-1----:R-:W-:-:S03]  /*0550*/  IMAD R12, R6, UR9, RZ ;  /* 0x00000009060c7c24 */ /* 0x002fc6000f8e02ff */
[----:B------:R-:W-:Y:S01]  /*0560*/  ISETP.LT.AND P0, PT, R3, R14, !P0 ;  /* 0x0000000e0300720c */ /* 0x000fe20004701270 */
[----:B------:R-:W-:Y:S01]  /*0570*/  IMAD R3, R7, UR5, R12 ;  /* 0x0000000507037c24 */ /* 0x000fe2000f8e020c */
[----:B------:R-:W0:Y:S01]  /*0580*/  @P1 LDC.64 R16, c[0x0][0x3e0] ;  /* 0x0000f800ff101b82 */ /* 0x000e220000000a00 */
[----:B------:R-:W-:-:S04]  /*0590*/  IMAD.WIDE.U32 R6, R6, UR5, R10 ;  /* 0x0000000506067c25 */ /* 0x000fc8000f8e000a */
[C---:B--2---:R-:W-:Y:S01]  /*05a0*/  IMAD R18, R4.reuse, UR8, RZ ;  /* 0x0000000804127c24 */ /* 0x044fe2000f8e02ff */
[----:B------:R-:W-:Y:S01]  /*05b0*/  IADD3 R7, R7, R3, RZ ;  /* 0x0000000307077210 */ /* 0x000fe20007ffe0ff */
[----:B------:R-:W-:Y:S01]  /*05c0*/  IMAD.WIDE.U32 R20, R4, UR4, R20 ;  /* 0x0000000404147c25 */ /* 0x000fe2000f8e0014 */
[----:B------:R-:W1:Y:S03]  /*05d0*/  LDC.64 R10, c[0x0][0x2a0] ;  /* 0x0000a800ff0a7b82 */ /* 0x000e660000000a00 */
[----:B------:R-:W-:Y:S01]  /*05e0*/  @P0 IADD3 R3, P2, R13, 0x40, RZ ;  /* 0x000000400d030810 */ /* 0x000fe20007f5e0ff */
[----:B------:R-:W-:Y:S01]  /*05f0*/  @P1 IMAD R12, R19, R8, RZ ;  /* 0x00000008130c1224 */ /* 0x000fe200078e02ff */
[----:B------:R-:W-:Y:S01]  /*0600*/  IADD3 R22, P3, R22, R20, RZ ;  /* 0x0000001416167210 */ /* 0x000fe20007f7e0ff */
[----:B------:R-:W-:Y:S02]  /*0610*/  IMAD R18, R5, UR4, R18 ;  /* 0x0000000405127c24 */ /* 0x000fe4000f8e0212 */
[----:B------:R-:W-:-:S02]  /*0620*/  @P0 IMAD.X R27, RZ, RZ, R19, P2 ;  /* 0x000000ffff1b0224 */ /* 0x000fc400010e0613 */
[----:B------:R-:W-:Y:S01]  /*0630*/  @P1 IMAD R25, R15, R9, R12 ;  /* 0x000000090f191224 */ /* 0x000fe200078e020c */
[----:B------:R-:W-:Y:S01]  /*0640*/  IADD3.X R23, R23, R21, R18, P3, !PT ;  /* 0x0000001517177210 */ /* 0x000fe20001ffe412 */
[-C--:B------:R-:W-:Y:S01]  /*0650*/  @P1 IMAD.WIDE.U32 R14, R15, R8.reuse, R6 ;  /* 0x000000080f0e1225 */ /* 0x080fe200078e0006 */
[----:B------:R-:W2:Y:S03]  /*0660*/  @P0 LDC.64 R20, c[0x0][0x3e0] ;  /* 0x0000f800ff140b82 */ /* 0x000ea60000000a00 */
[----:B------:R-:W-:Y:S01]  /*0670*/  @P0 IMAD R12, R27, R8, RZ ;  /* 0x000000081b0c0224 */ /* 0x000fe200078e02ff */
[----:B------:R-:W-:Y:S02]  /*0680*/  @P1 IADD3 R25, R15, R25, RZ ;  /* 0x000000190f191210 */ /* 0x000fe40007ffe0ff */
[----:B0-----:R-:W-:Y:S01]  /*0690*/  @P1 LEA R16, P2, R14, R16, 0x1 ;  /* 0x000000100e101211 */ /* 0x001fe200078408ff */
[----:B------:R-:W-:-:S03]  /*06a0*/  @P0 IMAD R15, R3, R9, R12 ;  /* 0x00000009030f0224 */ /* 0x000fc600078e020c */
[----:B------:R-:W-:Y:S01]  /*06b0*/  @P1 LEA.HI.X R17, R14, R17, R25, 0x1, P2 ;  /* 0x000000110e111211 */ /* 0x000fe200010f0c19 */
[C---:B-1----:R-:W-:Y:S01]  /*06c0*/  IMAD R18, R10.reuse, UR9, RZ ;  /* 0x000000090a127c24 */ /* 0x042fe2000f8e02ff */
[----:B------:R-:W0:Y:S01]  /*06d0*/  @P0 LDC.64 R24, c[0x0][0x280] ;  /* 0x0000a000ff180b82 */ /* 0x000e220000000a00 */
[----:B------:R-:W-:Y:S01]  /*06e0*/  @P0 IADD3 R12, P2, R13, 0x40, RZ ;  /* 0x000000400d0c0810 */ /* 0x000fe20007f5e0ff */
[----:B------:R-:W-:Y:S02]  /*06f0*/  @P1 IMAD R14, R19, R4, RZ ;  /* 0x00000004130e1224 */ /* 0x000fe400078e02ff */
[----:B------:R-:W-:Y:S02]  /*0700*/  IMAD R9, R11, UR5, R18 ;  /* 0x000000050b097c24 */ /* 0x000fe4000f8e0212 */
[----:B------:R-:W-:Y:S02]  /*0710*/  IMAD.WIDE.U32 R10, R10, UR5, R22 ;  /* 0x000000050a0a7c25 */ /* 0x000fe4000f8e0016 */
[----:B------:R-:W1:Y:S02]  /*0720*/  @P1 LDC.64 R22, c[0x0][0x280] ;  /* 0x0000a000ff161b82 */ /* 0x000e640000000a00 */
[----:B------:R-:W-:Y:S01]  /*0730*/  @P0 IMAD.X R27, RZ, RZ, R19, P2 ;  /* 0x000000ffff1b0224 */ /* 0x000fe200010e0613 */
[----:B------:R-:W-:Y:S01]  /*0740*/  IADD3 R11, R11, R9, RZ ;  /* 0x000000090b0b7210 */ /* 0x000fe20007ffe0ff */
[----:B------:R-:W-:-:S03]  /*0750*/  @P0 IMAD.WIDE.U32 R8, R3, R8, R6 ;  /* 0x0000000803080225 */ /* 0x000fc600078e0006 */
[----:B------:R-:W-:Y:S01]  /*0760*/  @P0 MOV R7, R11 ;  /* 0x0000000b00070202 */ /* 0x000fe20000000f00 */
[----:B------:R-:W-:Y:S01]  /*0770*/  @P0 IMAD R18, R27, R4, RZ ;  /* 0x000000041b120224 */ /* 0x000fe200078e02ff */
[----:B--2---:R-:W-:Y:S01]  /*0780*/  @P0 LEA R20, P2, R8, R20, 0x1 ;  /* 0x0000001408140211 */ /* 0x004fe200078408ff */
[----:B------:R-:W-:Y:S02]  /*0790*/  @P0 IMAD.MOV.U32 R6, RZ, RZ, R10 ;  /* 0x000000ffff060224 */ /* 0x000fe400078e000a */
[C---:B------:R-:W-:Y:S02]  /*07a0*/  @P1 IMAD R3, R13.reuse, R5, R14 ;  /* 0x000000050d031224 */ /* 0x040fe400078e020e */
[----:B------:R-:W-:-:S04]  /*07b0*/  @P1 IMAD.WIDE.U32 R10, R13, R4, R10 ;  /* 0x000000040d0a1225 */ /* 0x000fc800078e000a */
[C---:B------:R-:W-:Y:S02]  /*07c0*/  @P0 IMAD R5, R12.reuse, R5, R18 ;  /* 0x000000050c050224 */ /* 0x040fe400078e0212 */
[----:B------:R-:W-:Y:S01]  /*07d0*/  @P0 IMAD.WIDE.U32 R12, R12, R4, R6 ;  /* 0x000000040c0c0225 */ /* 0x000fe200078e0006 */
[----:B------:R-:W-:-:S03]  /*07e0*/  CS2R R6, SRZ ;  /* 0x0000000000067805 */ /* 0x000fc6000001ff00 */
[----:B------:R-:W-:Y:S01]  /*07f0*/  @P0 IMAD.IADD R15, R9, 0x1, R15 ;  /* 0x00000001090f0824 */ /* 0x000fe200078e020f */
[----:B------:R-:W-:Y:S01]  /*0800*/  @P1 IADD3 R9, R11, R3, RZ ;  /* 0x000000030b091210 */ /* 0x000fe20007ffe0ff */
[----:B------:R-:W-:Y:S01]  /*0810*/  @P0 IMAD.IADD R3, R13, 0x1, R5 ;  /* 0x000000010d030824 */ /* 0x000fe200078e0205 */
[----:B-1----:R-:W-:Y:S02]  /*0820*/  @P1 LEA R22, P3, R10, R22, 0x1 ;  /* 0x000000160a161211 */ /* 0x002fe400078608ff */
[----:B------:R-:W-:Y:S02]  /*0830*/  CS2R R4, SRZ ;  /* 0x0000000000047805 */ /* 0x000fe4000001ff00 */
[----:B0-----:R-:W-:Y:S02]  /*0840*/  @P0 LEA R24, P4, R12, R24, 0x1 ;  /* 0x000000180c180211 */ /* 0x001fe400078808ff */
[----:B------:R-:W-:Y:S02]  /*0850*/  @P0 LEA.HI.X R21, R8, R21, R15, 0x1, P2 ;  /* 0x0000001508150211 */ /* 0x000fe400010f0c0f */
[----:B------:R-:W-:-:S02]  /*0860*/  @P1 LEA.HI.X R23, R10, R23, R9, 0x1, P3 ;  /* 0x000000170a171211 */ /* 0x000fc400018f0c09 */
[----:B------:R-:W-:Y:S02]  /*0870*/  CS2R R10, SRZ ;  /* 0x00000000000a7805 */ /* 0x000fe4000001ff00 */
[----:B------:R-:W-:Y:S02]  /*0880*/  CS2R R8, SRZ ;  /* 0x0000000000087805 */ /* 0x000fe4000001ff00 */
[----:B------:R-:W-:Y:S01]  /*0890*/  @P0 LEA.HI.X R25, R12, R25, R3, 0x1, P4 ;  /* 0x000000190c190211 */ /* 0x000fe200020f0c03 */
[----:B------:R0:W2:Y:S01]  /*08a0*/  @P1 LDG.E.128 R4, desc[UR6][R16.64] ;  /* 0x0000000610041981 */ /* 0x0000a2000c1e1d00 */
[----:B------:R-:W-:Y:S02]  /*08b0*/  CS2R R14, SRZ ;  /* 0x00000000000e7805 */ /* 0x000fe4000001ff00 */
[----:B------:R-:W-:Y:S02]  /*08c0*/  CS2R R12, SRZ ;  /* 0x00000000000c7805 */ /* 0x000fe4000001ff00 */
[----:B------:R-:W-:Y:S01]  /*08d0*/  CS2R R18, SRZ ;  /* 0x0000000000127805 */ /* 0x000fe2000001ff00 */
[----:B------:R-:W3:Y:S04]  /*08e0*/  @P1 LDG.E.128 R8, desc[UR6][R22.64] ;  /* 0x0000000616081981 */ /* 0x000ee8000c1e1d00 */
[----:B------:R-:W4:Y:S01]  /*08f0*/  @P0 LDG.E.128 R12, desc[UR6][R20.64] ;  /* 0x00000006140c0981 */ /* 0x000f22000c1e1d00 */
[----:B0-----:R-:W-:-:S06]  /*0900*/  CS2R R16, SRZ ;  /* 0x0000000000107805 */ /* 0x001fcc000001ff00 */
[----:B------:R-:W5:Y:S01]  /*0910*/  @P0 LDG.E.128 R16, desc[UR6][R24.64] ;  /* 0x0000000618100981 */ /* 0x000f62000c1e1d00 */
[----:B------:R-:W-:Y:S02]  /*0920*/  LOP3.LUT P0, RZ, R0, 0x3, RZ, 0xc0, !PT ;  /* 0x0000000300ff7812 */ /* 0x000fe4000780c0ff */
[----:B--2---:R-:W-:Y:S02]  /*0930*/  LOP3.LUT R26, R4, 0xffff0000, RZ, 0xc0, !PT ;  /* 0xffff0000041a7812 */ /* 0x004fe400078ec0ff */
[----:B---3--:R-:W-:Y:S02]  /*0940*/  LOP3.LUT R3, R8, 0xffff0000, RZ, 0xc0, !PT ;  /* 0xffff000008037812 */ /* 0x008fe400078ec0ff */
[----:B------:R-:W-:Y:S02]  /*0950*/  SHF.L.U32 R27, R4, 0x10, RZ ;  /* 0x00000010041b7819 */ /* 0x000fe400000006ff */
[----:B----4-:R-:W-:Y:S01]  /*0960*/  LOP3.LUT R29, R12, 0xffff0000, RZ, 0xc0, !PT ;  /* 0xffff00000c1d7812 */ /* 0x010fe200078ec0ff */
[----:B------:R-:W-:Y:S01]  /*0970*/  FMUL.FTZ R26, R26, R3 ;  /* 0x000000031a1a7220 */ /* 0x000fe20000410000 */
[----:B------:R-:W-:Y:S01]  /*0980*/  SHF.L.U32 R20, R8, 0x10, RZ ;  /* 0x0000001008147819 */ /* 0x000fe200000006ff */
[----:B------:R-:W-:Y:S01]  /*0990*/  IMAD.U32 R12, R12, 0x10000, RZ ;  /* 0x000100000c0c7824 */ /* 0x000fe200078e00ff */
[----:B-----5:R-:W-:-:S02]  /*09a0*/  LOP3.LUT R28, R16, 0xffff0000, RZ, 0xc0, !PT ;  /* 0xffff0000101c7812 */ /* 0x020fc400078ec0ff */
[----:B------:R-:W-:Y:S01]  /*09b0*/  SHF.L.U32 R21, R16, 0x10, RZ ;  /* 0x0000001010157819 */ /* 0x000fe200000006ff */
[----:B------:R-:W-:Y:S02]  /*09c0*/  IMAD.U32 R3, R5, 0x10000, RZ ;  /* 0x0001000005037824 */ /* 0x000fe400078e00ff */
[----:B------:R-:W-:Y:S01]  /*09d0*/  FMUL.FTZ R28, R28, R29 ;  /* 0x0000001d1c1c7220 */ /* 0x000fe20000410000 */
[----:B------:R-:W-:Y:S01]  /*09e0*/  FFMA.FTZ R26, R27, R20, R26 ;  /* 0x000000141b1a7223 */ /* 0x000fe2000001001a */
[----:B------:R-:W-:Y:S01]  /*09f0*/  IMAD.U32 R16, R9, 0x10000, RZ ;  /* 0x0001000009107824 */ /* 0x000fe200078e00ff */
[----:B------:R-:W-:Y:S01]  /*0a00*/  SHF.L.U32 R20, R13, 0x10, RZ ;  /* 0x000000100d147819 */ /* 0x000fe200000006ff */
[----:B------:R-:W-:Y:S01]  /*0a10*/  FFMA.FTZ R28, R21, R12, R28 ;  /* 0x0000000c151c7223 */ /* 0x000fe2000001001c */
[----:B------:R-:W-:Y:S01]  /*0a20*/  LOP3.LUT R5, R5, 0xffff0000, RZ, 0xc0, !PT ;  /* 0xffff000005057812 */ /* 0x000fe200078ec0ff */
[----:B------:R-:W-:Y:S01]  /*0a30*/  IMAD.U32 R25, R17, 0x10000, RZ ;  /* 0x0001000011197824 */ /* 0x000fe200078e00ff */
[----:B------:R-:W-:Y:S01]  /*0a40*/  LOP3.LUT R12, R9, 0xffff0000, RZ, 0xc0, !PT ;  /* 0xffff0000090c7812 */ /* 0x000fe200078ec0ff */
[----:B------:R-:W-:Y:S01]  /*0a50*/  FFMA.FTZ R16, R3, R16, R26 ;  /* 0x0000001003107223 */ /* 0x000fe2000001001a */
[----:B------:R-:W-:Y:S01]  /*0a60*/  LOP3.LUT R13, R13, 0xffff0000, RZ, 0xc0, !PT ;  /* 0xffff00000d0d7812 */ /* 0x000fe200078ec0ff */
[----:B------:R-:W-:Y:S01]  /*0a70*/  FFMA.FTZ R20, R25, R20, R28 ;  /* 0x0000001419147223 */ /* 0x000fe2000001001c */
[----:B------:R-:W-:Y:S01]  /*0a80*/  LOP3.LUT R17, R17, 0xffff0000, RZ, 0xc0, !PT ;  /* 0xffff000011117812 */ /* 0x000fe200078ec0ff */
[----:B------:R-:W-:Y:S01]  /*0a90*/  IMAD.U32 R4, R6, 0x10000, RZ ;  /* 0x0001000006047824 */ /* 0x000fe200078e00ff */
[----:B------:R-:W-:Y:S01]  /*0aa0*/  SHF.L.U32 R23, R10, 0x10, RZ ;  /* 0x000000100a177819 */ /* 0x000fe200000006ff */
[----:B------:R-:W-:Y:S01]  /*0ab0*/  FFMA.FTZ R5, R5, R12, R16 ;  /* 0x0000000c05057223 */ /* 0x000fe20000010010 */
[----:B------:R-:W-:Y:S01]  /*0ac0*/  SHF.L.U32 R3, R14, 0x10, RZ ;  /* 0x000000100e037819 */ /* 0x000fe200000006ff */
[----:B------:R-:W-:Y:S01]  /*0ad0*/  IMAD.U32 R12, R18, 0x10000, RZ ;  /* 0x00010000120c7824 */ /* 0x000fe200078e00ff */
[----:B------:R-:W-:Y:S01]  /*0ae0*/  LOP3.LUT R8, R6, 0xffff0000, RZ, 0xc0, !PT ;  /* 0xffff000006087812 */ /* 0x000fe200078ec0ff */
[----:B------:R-:W-:Y:S01]  /*0af0*/  FFMA.FTZ R13, R17, R13, R20 ;  /* 0x0000000d110d7223 */ /* 0x000fe20000010014 */
        /* <DEDUP_REMOVED lines=17> */
[----:B------:R-:W-:-:S04]  /*0c10*/  FFMA.FTZ R6, R7, R10, R6 ;  /* 0x0000000a07067223 */ /* 0x000fc80000010006 */
[----:B------:R-:W-:Y:S02]  /*0c20*/  FFMA.FTZ R12, R12, R15, R3 ;  /* 0x0000000f0c0c7223 */ /* 0x000fe40000010003 */
[----:B------:R-:W0:Y:S04]  /*0c30*/  SHFL.BFLY PT, R3, R6, 0x2, 0x1f ;  /* 0x0c401f0006037f89 */ /* 0x000e2800000e0000 */
[----:B------:R-:W1:Y:S01]  /*0c40*/  SHFL.BFLY PT, R5, R12, 0x2, 0x1f ;  /* 0x0c401f000c057f89 */ /* 0x000e6200000e0000 */
[----:B------:R-:W-:Y:S01]  /*0c50*/  IADD3 R7, R2, UR4, RZ ;  /* 0x0000000402077c10 */ /* 0x000fe2000fffe0ff */
[----:B------:R-:W-:Y:S01]  /*0c60*/  ULDC.64 UR4, c[0x0][0x478] ;  /* 0x00011e0000047ab9 */ /* 0x000fe20000000a00 */
[----:B0-----:R-:W-:Y:S01]  /*0c70*/  FADD.FTZ R8, R6, R3 ;  /* 0x0000000306087221 */ /* 0x001fe20000010000 */
[----:B-1----:R-:W-:-:S04]  /*0c80*/  FADD.FTZ R5, R12, R5 ;  /* 0x000000050c057221 */ /* 0x002fc80000010000 */
[----:B------:R-:W0:Y:S04]  /*0c90*/  SHFL.BFLY PT, R9, R8, 0x1, 0x1f ;  /* 0x0c201f0008097f89 */ /* 0x000e2800000e0000 */
[----:B------:R-:W1:Y:S01]  /*0ca0*/  SHFL.BFLY PT, R4, R5, 0x1, 0x1f ;  /* 0x0c201f0005047f89 */ /* 0x000e6200000e0000 */
[----:B------:R-:W-:Y:S02]  /*0cb0*/  LEA.HI R3, P1, R0, R7, RZ, 0x1e ;  /* 0x0000000700037211 */ /* 0x000fe4000783f0ff */
[----:B------:R-:W-:-:S04]  /*0cc0*/  SHF.R.S32.HI R7, RZ, 0x1f, R7 ;  /* 0x0000001fff077819 */ /* 0x000fc80000011407 */
[----:B------:R-:W-:Y:S02]  /*0cd0*/  IADD3.X R6, RZ, R7, RZ, P1, !PT ;  /* 0x00000007ff067210 */ /* 0x000fe40000ffe4ff */
[----:B------:R-:W-:Y:S01]  /*0ce0*/  LEA R2, P1, R3, UR4, 0x2 ;  /* 0x0000000403027c11 */ /* 0x000fe2000f8210ff */
[----:B------:R-:W-:-:S03]  /*0cf0*/  ULDC UR4, c[0x0][0x384] ;  /* 0x0000e10000047ab9 */ /* 0x000fc60000000800 */
[----:B------:R-:W-:Y:S01]  /*0d00*/  LEA.HI.X R3, R3, UR5, R6, 0x2, P1 ;  /* 0x0000000503037c11 */ /* 0x000fe200088f1406 */
[----:B0-----:R-:W-:Y:S01]  /*0d10*/  @!P0 FADD.FTZ R0, R8, R9 ;  /* 0x0000000908008221 */ /* 0x001fe20000010000 */
[----:B-1----:R-:W-:-:S03]  /*0d20*/  FADD.FTZ R4, R5, R4 ;  /* 0x0000000405047221 */ /* 0x002fc60000010000 */
[----:B------:R-:W-:Y:S01]  /*0d30*/  @!P0 FMUL.FTZ R5, R0, UR4 ;  /* 0x0000000400058c20 */ /* 0x000fe20008410000 */
[----:B------:R-:W-:-:S04]  /*0d40*/  FMUL.FTZ R7, R4, UR4 ;  /* 0x0000000404077c20 */ /* 0x000fc80008410000 */
[----:B------:R0:W-:Y:S01]  /*0d50*/  @!P0 STG.E desc[UR6][R2.64], R5 ;  /* 0x0000000502008986 */ /* 0x0001e2000c101906 */
[----:B------:R-:W-:Y:S05]  /*0d60*/  @P0 EXIT ;  /* 0x000000000000094d */ /* 0x000fea0003800000 */
[----:B------:R-:W-:Y:S01]  /*0d70*/  STG.E desc[UR6][R2.64+0x100], R7 ;  /* 0x0001000702007986 */ /* 0x000fe2000c101906 */
[----:B------:R-:W-:Y:S05]  /*0d80*/  EXIT ;  /* 0x000000000000794d */ /* 0x000fea0003800000 */
.L_x_789:
        /* <DEDUP_REMOVED lines=15> */
.L_x_1350:


//--------------------- .text._ZN5flash25flash_bwd_dot_do_o_kernelILb1E23Flash_bwd_kernel_traitsILi32ELi128ELi128ELi8ELi4ELi4ELi4ELb1ELb0EN7cutlass10bfloat16_tE19Flash_kernel_traitsILi32ELi128ELi128ELi8ES3_EEEEvNS_16Flash_bwd_paramsE --------------------------
	.section	.text._ZN5flash25flash_bwd_dot_do_o_kernelILb1E23Flash_bwd_kernel_traitsILi32ELi128ELi128ELi8ELi4ELi4ELi4ELb1ELb0EN7cutlass10bfloat16_tE19Flash_kernel_traitsILi32ELi128ELi128ELi8ES3_EEEEvNS_16Flash_bwd_paramsE,"ax",@progbits
	.align	128
        .global         _ZN5flash25flash_bwd_dot_do_o_kernelILb1E23Flash_bwd_kernel_traitsILi32ELi128ELi128ELi8ELi4ELi4ELi4ELb1ELb0EN7cutlass10bfloat16_tE19Flash_kernel_traitsILi32ELi128ELi128ELi8ES3_EEEEvNS_16Flash_bwd_paramsE
        .type           _ZN5flash25flash_bwd_dot_do_o_kernelILb1E23Flash_bwd_kernel_traitsILi32ELi128ELi128ELi8ELi4ELi4ELi4ELb1ELb0EN7cutlass10bfloat16_tE19Flash_kernel_traitsILi32ELi128ELi128ELi8ES3_EEEEvNS_16Flash_bwd_paramsE,@function
        .size           _ZN5flash25flash_bwd_dot_do_o_kernelILb1E23Flash_bwd_kernel_traitsILi32ELi128ELi128ELi8ELi4ELi4ELi4ELb1ELb0EN7cutlass10bfloat16_tE19Flash_kernel_traitsILi32ELi128ELi128ELi8ES3_EEEEvNS_16Flash_bwd_paramsE,(.L_x_1351 - _ZN5flash25flash_bwd_dot_do_o_kernelILb1E23Flash_bwd_kernel_traitsILi32ELi128ELi128ELi8ELi4ELi4ELi4ELb1ELb0EN7cutlass10bfloat16_tE19Flash_kernel_traitsILi32ELi128ELi128ELi8ES3_EEEEvNS_16Flash_bwd_paramsE)
        .other          _ZN5flash25flash_bwd_dot_do_o_kernelILb1E23Flash_bwd_kernel_traitsILi32ELi128ELi128ELi8ELi4ELi4ELi4ELb1ELb0EN7cutlass10bfloat16_tE19Flash_kernel_traitsILi32ELi128ELi128ELi8ES3_EEEEvNS_16Flash_bwd_paramsE,@"STO_CUDA_ENTRY STV_DEFAULT"
_ZN5flash25flash_bwd_dot_do_o_kernelILb1E23Flash_bwd_kernel_traitsILi32ELi128ELi128ELi8ELi4ELi4ELi4ELb1ELb0EN7cutlass10bfloat16_tE19Flash_kernel_traitsILi32ELi128ELi128ELi8ES3_EEEEvNS_16Flash_bwd_paramsE:
.text._ZN5flash25flash_bwd_dot_do_o_kernelILb1E23Flash_bwd_kernel_traitsILi32ELi128ELi128ELi8ELi4ELi4ELi4ELb1ELb0EN7cutlass10bfloat16_tE19Flash_kernel_traitsILi32ELi128ELi128ELi8ES3_EEEEvNS_16Flash_bwd_paramsE:
[----:B------:R-:W-:Y:S08]  /*0000*/  LDC R1, c[0x0][0x28] ;  /* 0x00000a00ff017b82 */ /* 0x000ff00000000800 */
[----:B------:R-:W0:Y:S01]  /*0010*/  LDC.64 R2, c[0x0][0x2f0] ;  /* 0x0000bc00ff027b82 */ /* 0x000e220000000a00 */
[----:B------:R-:W1:Y:S01]  /*0020*/  S2R R0, SR_CTAID.Y ;  /* 0x0000000000007919 */ /* 0x000e620000002600 */
[----:B------:R-:W-:Y:S01]  /*0030*/  IMAD.MOV.U32 R11, RZ, RZ, -0x1 ;  /* 0xffffffffff0b7424 */ /* 0x000fe200078e00ff */
[----:B------:R-:W-:Y:S01]  /*0040*/  ULDC.64 UR4, c[0x0][0x208] ;  /* 0x0000820000047ab9 */ /* 0x000fe20000000a00 */
[----:B0-----:R-:W-:-:S04]  /*0050*/  ISETP.NE.U32.AND P0, PT, R2, RZ, PT ;  /* 0x000000ff0200720c */ /* 0x001fc80003f05070 */
        /* <DEDUP_REMOVED lines=8> */
[----:B------:R-:W0:Y:S02]  /*00e0*/  S2R R27, SR_CTAID.X ;  /* 0x00000000001b7919 */ /* 0x000e240000002500 */
[----:B0-----:R-:W-:Y:S01]  /*00f0*/  IMAD.SHL.U32 R27, R27, 0x80, RZ ;  /* 0x000000801b1b7824 */ /* 0x001fe200078e00ff */
[----:B--2---:R-:W-:-:S06]  /*0100*/  @P0 IADD3 R12, R4, -R11, RZ ;  /* 0x8000000b040c0210 */ /* 0x004fcc0007ffe0ff */
[----:B------:R-:W0:Y:S02]  /*0110*/  @!P0 LDC R12, c[0x0][0x2c4] ;  /* 0x0000b100ff0c8b82 */ /* 0x000e240000000800 */
[----:B0-----:R-:W-:-:S13]  /*0120*/  ISETP.GT.AND P1, PT, R12, R27, PT ;  /* 0x0000001b0c00720c */ /* 0x001fda0003f24270 */
[----:B------:R-:W-:Y:S05]  /*0130*/  @!P1 EXIT ;  /* 0x000000000000994d */ /* 0x000fea0003800000 */
[----:B------:R-:W-:Y:S01]  /*0140*/  ISETP.NE.AND P1, PT, R11, -0x1, PT ;  /* 0xffffffff0b00780c */ /* 0x000fe20003f25270 */
[----:B------:R-:W0:Y:S01]  /*0150*/  LDC R19, c[0x0][0x2d4] ;  /* 0x0000b500ff137b82 */ /* 0x000e220000000800 */
[----:B------:R-:W1:Y:S01]  /*0160*/  S2R R20, SR_TID.X ;  /* 0x0000000000147919 */ /* 0x000e620000002100 */
[----:B------:R-:W-:Y:S01]  /*0170*/  SHF.R.S32.HI R16, RZ, 0x1f, R27 ;  /* 0x0000001fff107819 */ /* 0x000fe2000001141b */
[----:B------:R-:W-:-:S05]  /*0180*/  IMAD.MOV.U32 R23, RZ, RZ, RZ ;  /* 0x000000ffff177224 */ /* 0x000fca00078e00ff */
[----:B------:R-:W2:Y:S04]  /*0190*/  LDC R21, c[0x0][0x270] ;  /* 0x00009c00ff157b82 */ /* 0x000ea80000000800 */
[----:B------:R-:W-:-:S04]  /*01a0*/  @!P1 SHF.R.S32.HI R5, RZ, 0x1f, R0 ;  /* 0x0000001fff059819 */ /* 0x000fc80000011400 */
[----:B------:R-:W3:Y:S08]  /*01b0*/  @!P1 LDC.64 R6, c[0x0][0x418] ;  /* 0x00010600ff069b82 */ /* 0x000ef00000000a00 */
[----:B------:R-:W4:Y:S08]  /*01c0*/  @P1 LDC.64 R14, c[0x0][0x420] ;  /* 0x00010800ff0e1b82 */ /* 0x000f300000000a00 */
[----:B------:R-:W5:Y:S01]  /*01d0*/  @P1 LDC.64 R2, c[0x0][0x298] ;  /* 0x0000a600ff021b82 */ /* 0x000f620000000a00 */
[----:B---3--:R-:W-:-:S07]  /*01e0*/  @!P1 IMAD R10, R5, R6, RZ ;  /* 0x00000006050a9224 */ /* 0x008fce00078e02ff */
[----:B------:R-:W3:Y:S01]  /*01f0*/  LDC R24, c[0x0][0x2dc] ;  /* 0x0000b700ff187b82 */ /* 0x000ee20000000800 */
[----:B------:R-:W-:-:S04]  /*0200*/  IMAD.WIDE R4, R0, 0x80, RZ ;  /* 0x0000008000047825 */ /* 0x000fc800078e02ff */
[----:B------:R-:W-:Y:S01]  /*0210*/  @!P1 IMAD R13, R0, R7, R10 ;  /* 0x00000007000d9224 */ /* 0x000fe200078e020a */
[----:B------:R-:W-:Y:S01]  /*0220*/  SEL R10, R4, RZ, P0 ;  /* 0x000000ff040a7207 */ /* 0x000fe20000000000 */
[----:B----4-:R-:W-:Y:S01]  /*0230*/  @P1 IMAD.WIDE.U32 R8, R11, R14, RZ ;  /* 0x0000000e0b081225 */ /* 0x010fe200078e00ff */
[----:B------:R-:W-:Y:S02]  /*0240*/  SEL R17, R5, RZ, P0 ;  /* 0x000000ff05117207 */ /* 0x000fe40000000000 */
[----:B------:R-:W-:Y:S01]  /*0250*/  IADD3 R25, P0, R27, R10, RZ ;  /* 0x0000000a1b197210 */ /* 0x000fe20007f1e0ff */
[----:B------:R-:W-:-:S03]  /*0260*/  @!P1 IMAD.WIDE.U32 R6, R0, R6, RZ ;  /* 0x0000000600069225 */ /* 0x000fc600078e00ff */
[----:B------:R-:W-:Y:S01]  /*0270*/  IADD3.X R29, R16, R17, RZ, P0, !PT ;  /* 0x00000011101d7210 */ /* 0x000fe200007fe4ff */
[----:B------:R-:W-:Y:S01]  /*0280*/  @P1 IMAD R9, R11, R15, R9 ;  /* 0x0000000f0b091224 */ /* 0x000fe200078e0209 */
[----:B------:R-:W-:Y:S01]  /*0290*/  @!P1 IADD3 R9, R7, R13, RZ ;  /* 0x0000000d07099210 */ /* 0x000fe20007ffe0ff */
[----:B0-----:R-:W-:Y:S01]  /*02a0*/  IMAD.WIDE R4, R0, R19, RZ ;  /* 0x0000001300047225 */ /* 0x001fe200078e02ff */
[----:B------:R-:W0:Y:S01]  /*02b0*/  S2R R13, SR_CTAID.Z ;  /* 0x00000000000d7919 */ /* 0x000e220000002700 */
[----:B--2---:R-:W-:Y:S02]  /*02c0*/  SHF.R.S32.HI R7, RZ, 0x1f, R21 ;  /* 0x0000001fff077819 */ /* 0x004fe40000011415 */
[----:B------:R-:W-:Y:S02]  /*02d0*/  IMAD R5, R5, R21, RZ ;  /* 0x0000001505057224 */ /* 0x000fe400078e02ff */
[----:B-----5:R-:W-:Y:S01]  /*02e0*/  @P1 IMAD.WIDE.U32 R14, R11, R2, RZ ;  /* 0x000000020b0e1225 */ /* 0x020fe200078e00ff */
[----:B---3--:R-:W-:-:S03]  /*02f0*/  SHF.R.S32.HI R18, RZ, 0x1f, R24 ;  /* 0x0000001fff127819 */ /* 0x008fc60000011418 */
[C---:B------:R-:W-:Y:S02]  /*0300*/  IMAD R7, R4.reuse, R7, R5 ;  /* 0x0000000704077224 */ /* 0x040fe400078e0205 */
[----:B------:R-:W-:-:S04]  /*0310*/  IMAD.WIDE.U32 R4, R4, R21, RZ ;  /* 0x0000001504047225 */ /* 0x000fc800078e00ff */
[----:B------:R-:W-:Y:S01]  /*0320*/  @P1 IMAD R15, R11, R3, R15 ;  /* 0x000000030b0f1224 */ /* 0x000fe200078e020f */
[----:B------:R-:W-:Y:S01]  /*0330*/  IADD3 R3, R5, R7, RZ ;  /* 0x0000000705037210 */ /* 0x000fe20007ffe0ff */
[----:B------:R-:W-:Y:S02]  /*0340*/  @!P1 IMAD.MOV.U32 R8, RZ, RZ, R6 ;  /* 0x000000ffff089224 */ /* 0x000fe400078e0006 */
[----:B------:R-:W-:-:S04]  /*0350*/  IMAD.WIDE R6, R21, R24, RZ ;  /* 0x0000001815067225 */ /* 0x000fc800078e02ff */
[----:B------:R-:W-:Y:S02]  /*0360*/  IMAD R17, R3, R24, RZ ;  /* 0x0000001803117224 */ /* 0x000fe400078e02ff */
[----:B------:R-:W-:Y:S01]  /*0370*/  @P1 IMAD.MOV.U32 R10, RZ, RZ, R11 ;  /* 0x000000ffff0a1224 */ /* 0x000fe200078e000b */
[----:B01----:R-:W-:Y:S06]  /*0380*/  @P1 BRA `(.L_x_790) ;  /* 0x00000000001c1947 */ /* 0x003fec0003800000 */
[----:B------:R-:W0:Y:S01]  /*0390*/  LDC.64 R2, c[0x0][0x290] ;  /* 0x0000a400ff027b82 */ /* 0x000e220000000a00 */
[----:B------:R-:W-:-:S05]  /*03a0*/  SHF.R.S32.HI R15, RZ, 0x1f, R0 ;  /* 0x0000001fff0f7819 */ /* 0x000fca0000011400 */
[-C--:B0-----:R-:W-:Y:S02]  /*03b0*/  IMAD R10, R15, R2.reuse, RZ ;  /* 0x000000020f0a7224 */ /* 0x081fe400078e02ff */
[----:B------:R-:W-:-:S04]  /*03c0*/  IMAD.WIDE.U32 R14, R0, R2, RZ ;  /* 0x00000002000e7225 */ /* 0x000fc800078e00ff */
[----:B------:R-:W-:Y:S02]  /*03d0*/  IMAD R3, R0, R3, R10 ;  /* 0x0000000300037224 */ /* 0x000fe400078e020a */
[----:B------:R-:W-:-:S03]  /*03e0*/  IMAD.MOV.U32 R10, RZ, RZ, -0x1 ;  /* 0xffffffffff0a7424 */ /* 0x000fc600078e00ff */
[----:B------:R-:W-:-:S07]  /*03f0*/  IADD3 R15, R15, R3, RZ ;  /* 0x000000030f0f7210 */ /* 0x000fce0007ffe0ff */
.L_x_790:
[----:B------:R-:W-:Y:S01]  /*0400*/  ULDC.U8 UR6, c[0x0][0x3d8] ;  /* 0x0000f60000067ab9 */ /* 0x000fe20000000000 */
[----:B------:R-:W-:Y:S01]  /*0410*/  IMAD R2, R7, R10, RZ ;  /* 0x0000000a07027224 */ /* 0x000fe200078e02ff */
[----:B------:R-:W-:Y:S01]  /*0420*/  ISETP.NE.AND P0, PT, RZ, UR6, PT ;  /* 0x00000006ff007c0c */ /* 0x000fe2000bf05270 */
[----:B------:R-:W-:Y:S02]  /*0430*/  IMAD R17, R18, R4, R17 ;  /* 0x0000000412117224 */ /* 0x000fe400078e0211 */
[----:B------:R-:W-:Y:S02]  /*0440*/  IMAD R23, R6, R23, R2 ;  /* 0x0000001706177224 */ /* 0x000fe400078e0202 */
[----:B------:R-:W-:Y:S02]  /*0450*/  IMAD R29, R29, R6, RZ ;  /* 0x000000061d1d7224 */ /* 0x000fe400078e02ff */
[----:B------:R-:W-:-:S04]  /*0460*/  IMAD.WIDE.U32 R2, R4, R24, RZ ;  /* 0x0000001804027225 */ /* 0x000fc800078e00ff */
[----:B------:R-:W-:Y:S02]  /*0470*/  IMAD R29, R7, R25, R29 ;  /* 0x00000019071d7224 */ /* 0x000fe400078e021d */
[----:B------:R-:W-:Y:S01]  /*0480*/  IMAD.WIDE.U32 R4, R25, R6, RZ ;  /* 0x0000000619047225 */ /* 0x000fe200078e00ff */
[----:B------:R-:W-:-:S03]  /*0490*/  IADD3 R25, R3, R17, RZ ;  /* 0x0000001103197210 */ /* 0x000fc60007ffe0ff */
[----:B------:R-:W-:Y:S01]  /*04a0*/  IMAD.WIDE.U32 R6, R6, R10, RZ ;  /* 0x0000000a06067225 */ /* 0x000fe200078e00ff */
[----:B------:R-:W-:-:S03]  /*04b0*/  IADD3 R22, R5, R29, RZ ;  /* 0x0000001d05167210 */ /* 0x000fc60007ffe0ff */
[----:B------:R-:W-:Y:S01]  /*04c0*/  IMAD R3, R13, R24, RZ ;  /* 0x000000180d037224 */ /* 0x000fe200078e02ff */
[----:B------:R-:W-:Y:S01]  /*04d0*/  SEL R17, R2, R6, !P1 ;  /* 0x0000000602117207 */ /* 0x000fe20004800000 */
[----:B------:R-:W-:Y:S01]  /*04e0*/  @P1 IMAD.IADD R25, R7, 0x1, R23 ;  /* 0x0000000107191824 */ /* 0x000fe200078e0217 */
[----:B------:R-:W-:Y:S02]  /*04f0*/  SHF.R.S32.HI R6, RZ, 0x1f, R13 ;  /* 0x0000001fff067819 */ /* 0x000fe4000001140d */
[----:B------:R-:W-:Y:S01]  /*0500*/  SHF.R.S32.HI R2, RZ, 0x1f, R3 ;  /* 0x0000001fff027819 */ /* 0x000fe20000011403 */
[----:B------:R-:W-:Y:S06]  /*0510*/  @!P0 BRA `(.L_x_791) ;  /* 0x00000000001c8947 */ /* 0x000fec0003800000 */
[----:B------:R-:W0:Y:S01]  /*0520*/  LDC R7, c[0x0][0x2c0] ;  /* 0x0000b000ff077b82 */ /* 0x000e220000000800 */
[----:B------:R-:W-:-:S04]  /*0530*/  @!P1 IMAD R11, R0, R19, RZ ;  /* 0x00000013000b9224 */ /* 0x000fc800078e02ff */
[----:B------:R-:W-:-:S03]  /*0540*/  IMAD R11, R0, 0x80, R11 ;  /* 0x00000080000b7824 */ /* 0x000fc600078e020b */
[----:B------:R-:W0:Y:S02]  /*0550*/  LDC R10, c[0x0][0x2e4] ;  /* 0x0000b900ff0a7b82 */ /* 0x000e240000000800 */
[----:B0-----:R-:W-:-:S05]  /*0560*/  LEA R0, R7, R10, 0x7 ;  /* 0x0000000a07007211 */ /* 0x001fca00078e38ff */
[----:B------:R-:W-:Y:S01]  /*0570*/  IMAD R0, R0, R13, R11 ;  /* 0x0000000d00007224 */ /* 0x000fe200078e020b */
[----:B------:R-:W-:Y:S06]  /*0580*/  BRA `(.L_x_792) ;  /* 0x0000000000087947 */ /* 0x000fec0003800000 */
.L_x_791:
[----:B------:R-:W-:-:S04]  /*0590*/  IMAD R0, R0, R21, R13 ;  /* 0x0000001500007224 */ /* 0x000fc800078e020d */
[----:B------:R-:W-:-:S07]  /*05a0*/  IMAD R0, R0, R19, RZ ;  /* 0x0000001300007224 */ /* 0x000fce00078e02ff */
.L_x_792:
[----:B------:R-:W-:Y:S01]  /*05b0*/  SHF.R.S32.HI R23, RZ, 0x1f, R20 ;  /* 0x0000001fff177819 */ /* 0x000fe20000011414 */
[----:B------:R-:W-:Y:S01]  /*05c0*/  ULDC UR6, c[0x0][0x2d0] ;  /* 0x0000b40000067ab9 */ /* 0x000fe20000000800 */
[----:B------:R-:W-:Y:S01]  /*05d0*/  ULDC.64 UR8, c[0x0][0x420] ;  /* 0x0001080000087ab9 */ /* 0x000fe20000000a00 */
[----:B------:R-:W-:Y:S01]  /*05e0*/  IADD3 R3, P1, P2, R4, R17, R3 ;  /* 0x0000001104037210 */ /* 0x000fe20007a3e003 */
[----:B------:R-:W-:Y:S01]  /*05f0*/  IMAD R16, R16, UR8, RZ ;  /* 0x0000000810107c24 */ /* 0x000fe2000f8e02ff */
[----:B------:R-:W-:Y:S01]  /*0600*/  LEA.HI R5, R23, R20, RZ, 0x2 ;  /* 0x0000001417057211 */ /* 0x000fe200078f10ff */
[----:B------:R-:W-:Y:S02]  /*0610*/  ULDC.64 UR10, c[0x0][0x298] ;  /* 0x0000a600000a7ab9 */ /* 0x000fe40000000a00 */
[----:B------:R-:W-:Y:S01]  /*0620*/  IMAD R17, R27, UR9, R16 ;  /* 0x000000091b117c24 */ /* 0x000fe2000f8e0210 */
[----:B------:R-:W-:-:S05]  /*0630*/  LOP3.LUT R7, R5, 0x1ffffffc, RZ, 0xc0, !PT ;  /* 0x1ffffffc05077812 */ /* 0x000fca00078ec0ff */
[----:B------:R-:W-:-:S05]  /*0640*/  IMAD.IADD R7, R20, 0x1, -R7 ;  /* 0x0000000114077824 */ /* 0x000fca00078e0a07 */
[----:B------:R-:W-:Y:S01]  /*0650*/  SHF.L.U32 R10, R7, 0x3, RZ ;  /* 0x00000003070a7819 */ /* 0x000fe200000006ff */
[----:B------:R-:W-:Y:S01]  /*0660*/  IMAD.IADD R7, R12, 0x1, -R27 ;  /* 0x000000010c077824 */ /* 0x000fe200078e0a1b */
[----:B------:R-:W-:Y:S02]  /*0670*/  SHF.R.S32.HI R12, RZ, 0x2, R5 ;  /* 0x00000002ff0c7819 */ /* 0x000fe40000011405 */
[----:B------:R-:W-:Y:S01]  /*0680*/  ISETP.GE.AND P0, PT, R10, UR6, PT ;  /* 0x000000060a007c0c */ /* 0x000fe2000bf06270 */
[----:B------:R-:W-:Y:S01]  /*0690*/  ULDC.64 UR6, c[0x0][0x428] ;  /* 0x00010a0000067ab9 */ /* 0x000fe20000000a00 */
[--C-:B------:R-:W-:Y:S01]  /*06a0*/  SHF.R.S32.HI R11, RZ, 0x1f, R10.reuse ;  /* 0x0000001fff0b7819 */ /* 0x100fe2000001140a */
[----:B------:R-:W-:Y:S01]  /*06b0*/  IMAD R6, R6, UR6, RZ ;  /* 0x0000000606067c24 */ /* 0x000fe2000f8e02ff */
[C---:B------:R-:W-:Y:S02]  /*06c0*/  ISETP.LT.AND P3, PT, R12.reuse, R7, !P0 ;  /* 0x000000070c00720c */ /* 0x040fe40004761270 */
[----:B------:R-:W-:Y:S01]  /*06d0*/  IADD3 R16, R12, 0x40, RZ ;  /* 0x000000400c107810 */ /* 0x000fe20007ffe0ff */
[----:B------:R-:W-:-:S03]  /*06e0*/  IMAD.WIDE.U32 R4, R27, UR8, R10 ;  /* 0x000000081b047c25 */ /* 0x000fc6000f8e000a */
[----:B------:R-:W-:Y:S01]  /*06f0*/  ISETP.LT.AND P0, PT, R16, R7, !P0 ;  /* 0x000000071000720c */ /* 0x000fe20004701270 */
[----:B------:R-:W-:Y:S01]  /*0700*/  IMAD.WIDE.U32 R10, R27, UR10, R10 ;  /* 0x0000000a1b0a7c25 */ /* 0x000fe2000f8e000a */
[----:B------:R-:W-:Y:S02]  /*0710*/  IADD3 R4, P4, R8, R4, RZ ;  /* 0x0000000408047210 */ /* 0x000fe40007f9e0ff */
[----:B------:R-:W-:Y:S01]  /*0720*/  SHF.R.S32.HI R16, RZ, 0x1f, R27 ;  /* 0x0000001fff107819 */ /* 0x000fe2000001141b */
[----:B------:R-:W-:Y:S01]  /*0730*/  IMAD R7, R13, UR7, R6 ;  /* 0x000000070d077c24 */ /* 0x000fe2000f8e0206 */
[----:B------:R-:W-:Y:S02]  /*0740*/  IADD3.X R5, R9, R5, R17, P4, !PT ;  /* 0x0000000509057210 */ /* 0x000fe400027fe411 */
[----:B------:R-:W0:Y:S01]  /*0750*/  @P3 LDC.64 R8, c[0x0][0x3e0] ;  /* 0x0000f800ff083b82 */ /* 0x000e220000000a00 */
[----:B------:R-:W-:Y:S01]  /*0760*/  IMAD R16, R16, UR10, RZ ;  /* 0x0000000a10107c24 */ /* 0x000fe2000f8e02ff */
[----:B------:R-:W-:Y:S01]  /*0770*/  SHF.R.S32.HI R6, RZ, 0x1f, R12 ;  /* 0x0000001fff067819 */ /* 0x000fe2000001140c */
[----:B------:R-:W-:Y:S01]  /*0780*/  IMAD.WIDE.U32 R4, R13, UR6, R4 ;  /* 0x000000060d047c25 */ /* 0x000fe2000f8e0004 */
[----:B------:R-:W-:Y:S01]  /*0790*/  IADD3 R14, P4, R14, R10, RZ ;  /* 0x0000000a0e0e7210 */ /* 0x000fe20007f9e0ff */
[----:B------:R-:W-:Y:S01]  /*07a0*/  ULDC.64 UR6, c[0x0][0x2a0] ;  /* 0x0000a80000067ab9 */ /* 0x000fe20000000a00 */
[----:B------:R-:W-:Y:S01]  /*07b0*/  SHF.R.S32.HI R10, RZ, 0x1f, R13 ;  /* 0x0000001fff0a7819 */ /* 0x000fe2000001140d */
[----:B------:R-:W-:Y:S01]  /*07c0*/  IMAD R16, R27, UR11, R16 ;  /* 0x0000000b1b107c24 */ /* 0x000fe2000f8e0210 */
[----:B------:R-:W1:Y:S01]  /*07d0*/  @P0 LDC.64 R28, c[0x0][0x3e0] ;  /* 0x0000f800ff1c0b82 */ /* 0x000e620000000a00 */
[----:B------:R-:W-:Y:S01]  /*07e0*/  @P3 IMAD R17, R6, UR8, RZ ;  /* 0x0000000806113c24 */ /* 0x000fe2000f8e02ff */
[----:B------:R-:W-:Y:S01]  /*07f0*/  @P0 MOV R18, R4 ;  /* 0x0000000400120202 */ /* 0x000fe20000000f00 */
[----:B------:R-:W-:Y:S01]  /*0800*/  IMAD.IADD R5, R5, 0x1, R7 ;  /* 0x0000000105057824 */ /* 0x000fe200078e0207 */
[----:B------:R-:W-:Y:S01]  /*0810*/  IADD3.X R15, R15, R11, R16, P4, !PT ;  /* 0x0000000b0f0f7210 */ /* 0x000fe200027fe410 */
[C---:B------:R-:W-:Y:S01]  /*0820*/  @P3 IMAD R17, R12.reuse, UR9, R17 ;  /* 0x000000090c113c24 */ /* 0x040fe2000f8e0211 */
[----:B------:R-:W-:Y:S01]  /*0830*/  SHF.R.S32.HI R11, RZ, 0x1f, R20 ;  /* 0x0000001fff0b7819 */ /* 0x000fe20000011414 */
[----:B------:R-:W-:-:S03]  /*0840*/  @P3 IMAD.WIDE.U32 R6, R12, UR8, R4 ;  /* 0x000000080c063c25 */ /* 0x000fc6000f8e0004 */
[----:B------:R-:W-:Y:S01]  /*0850*/  LEA.HI R11, R11, R20, RZ, 0x2 ;  /* 0x000000140b0b7211 */ /* 0x000fe200078f10ff */
[----:B------:R-:W-:Y:S01]  /*0860*/  @P0 IMAD.MOV.U32 R19, RZ, RZ, R5 ;  /* 0x000000ffff130224 */ /* 0x000fe200078e0005 */
[----:B------:R-:W-:Y:S01]  /*0870*/  @P3 IADD3 R7, R7, R17, RZ ;  /* 0x0000001107073210 */ /* 0x000fe20007ffe0ff */
[----:B------:R-:W2:Y:S01]  /*0880*/  @P3 LDC.64 R4, c[0x0][0x280] ;  /* 0x0000a000ff043b82 */ /* 0x000ea20000000a00 */
[----:B------:R-:W-:Y:S01]  /*0890*/  SHF.R.S32.HI R11, RZ, 0x2, R11 ;  /* 0x00000002ff0b7819 */ /* 0x000fe2000001140b */
[----:B------:R-:W-:Y:S01]  /*08a0*/  IMAD R10, R10, UR6, RZ ;  /* 0x000000060a0a7c24 */ /* 0x000fe2000f8e02ff */
[C---:B0-----:R-:W-:Y:S01]  /*08b0*/  @P3 LEA R8, P4, R6.reuse, R8, 0x1 ;  /* 0x0000000806083211 */ /* 0x041fe200078808ff */
[C---:B------:R-:W-:Y:S01]  /*08c0*/  IMAD.WIDE.U32 R14, R13.reuse, UR6, R14 ;  /* 0x000000060d0e7c25 */ /* 0x040fe2000f8e000e */
[----:B------:R-:W-:Y:S02]  /*08d0*/  SHF.R.S32.HI R16, RZ, 0x1f, R11 ;  /* 0x0000001fff107819 */ /* 0x000fe4000001140b */
[----:B------:R-:W-:Y:S01]  /*08e0*/  @P3 LEA.HI.X R9, R6, R9, R7, 0x1, P4 ;  /* 0x0000000906093211 */ /* 0x000fe200020f0c07 */
[----:B------:R-:W-:Y:S01]  /*08f0*/  IMAD R11, R13, UR7, R10 ;  /* 0x000000070d0b7c24 */ /* 0x000fe2000f8e020a */
[----:B------:R-:W-:Y:S01]  /*0900*/  @P0 IADD3 R6, P4, R12, 0x40, RZ ;  /* 0x000000400c060810 */ /* 0x000fe20007f9e0ff */
[----:B------:R-:W-:Y:S01]  /*0910*/  IMAD R21, R21, R24, RZ ;  /* 0x0000001815157224 */ /* 0x000fe200078e02ff */
[----:B------:R-:W-:Y:S01]  /*0920*/  LEA.HI R23, R23, R20, RZ, 0x3 ;  /* 0x0000001417177211 */ /* 0x000fe200078f18ff */
[----:B------:R-:W-:Y:S01]  /*0930*/  ULDC.64 UR6, c[0x0][0x400] ;  /* 0x0001000000067ab9 */ /* 0x000fe20000000a00 */
[----:B------:R-:W-:Y:S01]  /*0940*/  IADD3 R15, R15, R11, RZ ;  /* 0x0000000b0f0f7210 */ /* 0x000fe20007ffe0ff */
[----:B------:R-:W-:-:S02]  /*0950*/  @P0 IMAD.X R7, RZ, RZ, R16, P4 ;  /* 0x000000ffff070224 */ /* 0x000fc400020e0610 */
[----:B------:R-:W-:Y:S02]  /*0960*/  @P3 IMAD R11, R16, UR10, RZ ;  /* 0x0000000a100b3c24 */ /* 0x000fe4000f8e02ff */
[----:B------:R-:W-:Y:S02]  /*0970*/  @P0 IMAD R7, R7, UR8, RZ ;  /* 0x0000000807070c24 */ /* 0x000fe4000f8e02ff */
[----:B------:R-:W-:Y:S02]  /*0980*/  @P3 IMAD R11, R12, UR11, R11 ;  /* 0x0000000b0c0b3c24 */ /* 0x000fe4000f8e020b */
[C---:B------:R-:W-:Y:S02]  /*0990*/  @P0 IMAD R13, R6.reuse, UR9, R7 ;  /* 0x00000009060d0c24 */ /* 0x040fe4000f8e0207 */
[----:B------:R-:W-:-:S04]  /*09a0*/  @P0 IMAD.WIDE.U32 R6, R6, UR8, R18 ;  /* 0x0000000806060c25 */ /* 0x000fc8000f8e0012 */
[----:B------:R-:W-:Y:S01]  /*09b0*/  @P0 IMAD.IADD R7, R7, 0x1, R13 ;  /* 0x0000000107070824 */ /* 0x000fe200078e020d */
[----:B-1----:R-:W-:-:S04]  /*09c0*/  @P0 LEA R28, P4, R6, R28, 0x1 ;  /* 0x0000001c061c0211 */ /* 0x002fc800078808ff */
[----:B------:R-:W-:Y:S01]  /*09d0*/  @P0 LEA.HI.X R29, R6, R29, R7, 0x1, P4 ;  /* 0x0000001d061d0211 */ /* 0x000fe200020f0c07 */
[----:B------:R-:W-:-:S05]  /*09e0*/  @P3 IMAD.WIDE.U32 R6, R12, UR10, R14 ;  /* 0x0000000a0c063c25 */ /* 0x000fca000f8e000e */
[----:B------:R-:W-:Y:S02]  /*09f0*/  @P3 IADD3 R7, R7, R11, RZ ;  /* 0x0000000b07073210 */ /* 0x000fe40007ffe0ff */
[----:B--2---:R-:W-:-:S04]  /*0a00*/  @P3 LEA R18, P4, R6, R4, 0x1 ;  /* 0x0000000406123211 */ /* 0x004fc800078808ff */
[----:B------:R-:W-:Y:S02]  /*0a10*/  @P3 LEA.HI.X R19, R6, R5, R7, 0x1, P4 ;  /* 0x0000000506133211 */ /* 0x000fe400020f0c07 */
[----:B------:R-:W-:Y:S02]  /*0a20*/  CS2R R4, SRZ ;  /* 0x0000000000047805 */ /* 0x000fe4000001ff00 */
[----:B------:R-:W-:Y:S02]  /*0a30*/  CS2R R6, SRZ ;  /* 0x0000000000067805 */ /* 0x000fe4000001ff00 */
[----:B------:R-:W-:-:S04]  /*0a40*/  CS2R R10, SRZ ;  /* 0x00000000000a7805 */ /* 0x000fc8000001ff00 */
[----:B------:R0:W2:Y:S02]  /*0a50*/  @P3 LDG.E.128 R4, desc[UR4][R8.64] ;  /* 0x0000000408043981 */ /* 0x0000a4000c1e1d00 */
[----:B0-----:R-:W-:-:S06]  /*0a60*/  CS2R R8, SRZ ;  /* 0x0000000000087805 */ /* 0x001fcc000001ff00 */
[----:B------:R0:W3:Y:S01]  /*0a70*/  @P3 LDG.E.128 R8, desc[UR4][R18.64] ;  /* 0x0000000412083981 */ /* 0x0000e2000c1e1d00 */
[C---:B--2---:R-:W-:Y:S01]  /*0a80*/  LOP3.LUT R13, R4.reuse, 0xffff0000, RZ, 0xc0, !PT ;  /* 0xffff0000040d7812 */ /* 0x044fe200078ec0ff */
[----:B------:R-:W-:Y:S01]  /*0a90*/  IMAD.U32 R4, R4, 0x10000, RZ ;  /* 0x0001000004047824 */ /* 0x000fe200078e00ff */
[C---:B0-----:R-:W-:Y:S02]  /*0aa0*/  SHF.L.U32 R19, R5.reuse, 0x10, RZ ;  /* 0x0000001005137819 */ /* 0x041fe400000006ff */
[----:B------:R-:W-:Y:S02]  /*0ab0*/  LOP3.LUT R5, R5, 0xffff0000, RZ, 0xc0, !PT ;  /* 0xffff000005057812 */ /* 0x000fe400078ec0ff */
[----:B---3--:R-:W-:-:S05]  /*0ac0*/  LOP3.LUT R26, R8, 0xffff0000, RZ, 0xc0, !PT ;  /* 0xffff0000081a7812 */ /* 0x008fca00078ec0ff */
[----:B------:R-:W-:Y:S01]  /*0ad0*/  FMUL.FTZ R17, R13, R26 ;  /* 0x0000001a0d117220 */ /* 0x000fe20000410000 */
[----:B------:R-:W-:Y:S02]  /*0ae0*/  SHF.L.U32 R13, R8, 0x10, RZ ;  /* 0x00000010080d7819 */ /* 0x000fe400000006ff */
[----:B------:R-:W-:-:S03]  /*0af0*/  @P0 IADD3 R8, P3, R12, 0x40, RZ ;  /* 0x000000400c080810 */ /* 0x000fc60007f7e0ff */
[----:B------:R-:W-:Y:S02]  /*0b00*/  FFMA.FTZ R4, R4, R13, R17 ;  /* 0x0000000d04047223 */ /* 0x000fe40000010011 */
[----:B------:R-:W0:Y:S01]  /*0b10*/  @P0 LDC.64 R12, c[0x0][0x280] ;  /* 0x0000a000ff0c0b82 */ /* 0x000e220000000a00 */
[----:B------:R-:W-:Y:S02]  /*0b20*/  @P0 IMAD.X R17, RZ, RZ, R16, P3 ;  /* 0x000000ffff110224 */ /* 0x000fe400018e0610 */
[----:B------:R-:W-:-:S04]  /*0b30*/  @P0 IMAD.WIDE.U32 R14, R8, UR10, R14 ;  /* 0x0000000a080e0c25 */ /* 0x000fc8000f8e000e */
[----:B------:R-:W-:-:S04]  /*0b40*/  @P0 IMAD R17, R17, UR10, RZ ;  /* 0x0000000a11110c24 */ /* 0x000fc8000f8e02ff */
[----:B------:R-:W-:Y:S02]  /*0b50*/  @P0 IMAD R17, R8, UR11, R17 ;  /* 0x0000000b08110c24 */ /* 0x000fe4000f8e0211 */
[----:B------:R-:W-:-:S04]  /*0b60*/  IMAD.U32 R8, R9, 0x10000, RZ ;  /* 0x0001000009087824 */ /* 0x000fc800078e00ff */
[----:B------:R-:W-:Y:S01]  /*0b70*/  FFMA.FTZ R16, R19, R8, R4 ;  /* 0x0000000813107223 */ /* 0x000fe20000010004 */
[----:B------:R-:W-:Y:S02]  /*0b80*/  LOP3.LUT R8, R9, 0xffff0000, RZ, 0xc0, !PT ;  /* 0xffff000009087812 */ /* 0x000fe400078ec0ff */
[----:B------:R-:W-:-:S03]  /*0b90*/  @P0 IADD3 R9, R15, R17, RZ ;  /* 0x000000110f090210 */ /* 0x000fc60007ffe0ff */
[----:B------:R-:W-:Y:S01]  /*0ba0*/  FFMA.FTZ R17, R5, R8, R16 ;  /* 0x0000000805117223 */ /* 0x000fe20000010010 */
[----:B0-----:R-:W-:Y:S01]  /*0bb0*/  @P0 LEA R4, P3, R14, R12, 0x1 ;  /* 0x0000000c0e040211 */ /* 0x001fe200078608ff */
[----:B------:R-:W-:-:S03]  /*0bc0*/  IMAD.U32 R8, R6, 0x10000, RZ ;  /* 0x0001000006087824 */ /* 0x000fc600078e00ff */
[----:B------:R-:W-:Y:S02]  /*0bd0*/  @P0 LEA.HI.X R5, R14, R13, R9, 0x1, P3 ;  /* 0x0000000d0e050211 */ /* 0x000fe400018f0c09 */
[----:B------:R-:W-:Y:S02]  /*0be0*/  CS2R R12, SRZ ;  /* 0x00000000000c7805 */ /* 0x000fe4000001ff00 */
[----:B------:R-:W-:Y:S02]  /*0bf0*/  SHF.L.U32 R9, R10, 0x10, RZ ;  /* 0x000000100a097819 */ /* 0x000fe400000006ff */
[----:B------:R-:W-:Y:S02]  /*0c00*/  CS2R R14, SRZ ;  /* 0x00000000000e7805 */ /* 0x000fe4000001ff00 */
[----:B------:R-:W-:Y:S01]  /*0c10*/  CS2R R18, SRZ ;  /* 0x0000000000127805 */ /* 0x000fe2000001ff00 */
[----:B------:R-:W-:Y:S01]  /*0c20*/  FFMA.FTZ R8, R8, R9, R17 ;  /* 0x0000000908087223 */ /* 0x000fe20000010011 */
[----:B------:R-:W-:-:S02]  /*0c30*/  CS2R R16, SRZ ;  /* 0x0000000000107805 */ /* 0x000fc4000001ff00 */
[----:B------:R-:W2:Y:S04]  /*0c40*/  @P0 LDG.E.128 R12, desc[UR4][R28.64] ;  /* 0x000000041c0c0981 */ /* 0x000ea8000c1e1d00 */
[----:B------:R0:W3:Y:S01]  /*0c50*/  @P0 LDG.E.128 R16, desc[UR4][R4.64] ;  /* 0x0000000404100981 */ /* 0x0000e2000c1e1d00 */
[----:B------:R-:W-:Y:S01]  /*0c60*/  LOP3.LUT R10, R10, 0xffff0000, RZ, 0xc0, !PT ;  /* 0xffff00000a0a7812 */ /* 0x000fe200078ec0ff */
[----:B------:R-:W-:Y:S01]  /*0c70*/  IMAD.IADD R27, R27, 0x1, R0 ;  /* 0x000000011b1b7824 */ /* 0x000fe200078e0200 */
[----:B------:R-:W-:Y:S02]  /*0c80*/  IADD3.X R25, R22, R25, R2, P1, P2 ;  /* 0x0000001916197210 */ /* 0x000fe40000fe4402 */
[----:B0-----:R-:W-:Y:S02]  /*0c90*/  LOP3.LUT R5, R6, 0xffff0000, RZ, 0xc0, !PT ;  /* 0xffff000006057812 */ /* 0x001fe400078ec0ff */
[C---:B--2---:R-:W-:Y:S01]  /*0ca0*/  LOP3.LUT R26, R12.reuse, 0xffff0000, RZ, 0xc0, !PT ;  /* 0xffff00000c1a7812 */ /* 0x044fe200078ec0ff */
[----:B------:R-:W-:Y:S01]  /*0cb0*/  IMAD.U32 R12, R12, 0x10000, RZ ;  /* 0x000100000c0c7824 */ /* 0x000fe200078e00ff */
[----:B---3--:R-:W-:-:S02]  /*0cc0*/  LOP3.LUT R9, R16, 0xffff0000, RZ, 0xc0, !PT ;  /* 0xffff000010097812 */ /* 0x008fc400078ec0ff */
[----:B------:R-:W-:Y:S02]  /*0cd0*/  SHF.L.U32 R16, R16, 0x10, RZ ;  /* 0x0000001010107819 */ /* 0x000fe400000006ff */
[----:B------:R-:W-:Y:S01]  /*0ce0*/  LOP3.LUT R4, R17, 0xffff0000, RZ, 0xc0, !PT ;  /* 0xffff000011047812 */ /* 0x000fe200078ec0ff */
[----:B------:R-:W-:Y:S01]  /*0cf0*/  FMUL.FTZ R9, R9, R26 ;  /* 0x0000001a09097220 */ /* 0x000fe20000410000 */
[----:B------:R-:W-:-:S03]  /*0d00*/  SHF.L.U32 R6, R18, 0x10, RZ ;  /* 0x0000001012067819 */ /* 0x000fc600000006ff */
[----:B------:R-:W-:Y:S01]  /*0d10*/  FFMA.FTZ R9, R16, R12, R9 ;  /* 0x0000000c10097223 */ /* 0x000fe20000010009 */
[----:B------:R-:W-:Y:S01]  /*0d20*/  SHF.L.U32 R12, R17, 0x10, RZ ;  /* 0x00000010110c7819 */ /* 0x000fe200000006ff */
[C---:B------:R-:W-:Y:S01]  /*0d30*/  IMAD.U32 R16, R13.reuse, 0x10000, RZ ;  /* 0x000100000d107824 */ /* 0x040fe200078e00ff */
[----:B------:R-:W-:-:S03]  /*0d40*/  LOP3.LUT R13, R13, 0xffff0000, RZ, 0xc0, !PT ;  /* 0xffff00000d0d7812 */ /* 0x000fc600078ec0ff */
[----:B------:R-:W-:Y:S01]  /*0d50*/  FFMA.FTZ R9, R12, R16, R9 ;  /* 0x000000100c097223 */ /* 0x000fe20000010009 */
[C---:B------:R-:W-:Y:S01]  /*0d60*/  IMAD.U32 R12, R14.reuse, 0x10000, RZ ;  /* 0x000100000e0c7824 */ /* 0x040fe200078e00ff */
[----:B------:R-:W-:Y:S02]  /*0d70*/  LOP3.LUT R14, R14, 0xffff0000, RZ, 0xc0, !PT ;  /* 0xffff00000e0e7812 */ /* 0x000fe400078ec0ff */
[----:B------:R-:W-:Y:S01]  /*0d80*/  FFMA.FTZ R13, R4, R13, R9 ;  /* 0x0000000d040d7223 */ /* 0x000fe20000010009 */
[----:B------:R-:W-:Y:S01]  /*0d90*/  FFMA.FTZ R9, R5, R10, R8 ;  /* 0x0000000a05097223 */ /* 0x000fe20000010008 */
[----:B------:R-:W-:Y:S01]  /*0da0*/  SHF.L.U32 R5, R11, 0x10, RZ ;  /* 0x000000100b057819 */ /* 0x000fe200000006ff */
[----:B------:R-:W-:Y:S02]  /*0db0*/  IMAD.U32 R4, R7, 0x10000, RZ ;  /* 0x0001000007047824 */ /* 0x000fe400078e00ff */
[----:B------:R-:W-:Y:S01]  /*0dc0*/  FFMA.FTZ R12, R6, R12, R13 ;  /* 0x0000000c060c7223 */ /* 0x000fe2000001000d */
[----:B------:R-:W-:Y:S01]  /*0dd0*/  LOP3.LUT R13, R18, 0xffff0000, RZ, 0xc0, !PT ;  /* 0xffff0000120d7812 */ /* 0x000fe200078ec0ff */
[----:B------:R-:W-:Y:S01]  /*0de0*/  IMAD.U32 R8, R15, 0x10000, RZ ;  /* 0x000100000f087824 */ /* 0x000fe200078e00ff */
[----:B------:R-:W-:Y:S01]  /*0df0*/  LOP3.LUT R6, R11, 0xffff0000, RZ, 0xc0, !PT ;  /* 0xffff00000b067812 */ /* 0x000fe200078ec0ff */
[----:B------:R-:W-:Y:S01]  /*0e00*/  FFMA.FTZ R4, R4, R5, R9 ;  /* 0x0000000504047223 */ /* 0x000fe20000010009 */
[----:B------:R-:W-:Y:S01]  /*0e10*/  SHF.L.U32 R11, R19, 0x10, RZ ;  /* 0x00000010130b7819 */ /* 0x000fe200000006ff */
[----:B------:R-:W-:Y:S01]  /*0e20*/  FFMA.FTZ R12, R13, R14, R12 ;  /* 0x0000000e0d0c7223 */ /* 0x000fe2000001000c */
[----:B------:R-:W-:-:S02]  /*0e30*/  LOP3.LUT R7, R7, 0xffff0000, RZ, 0xc0, !PT ;  /* 0xffff000007077812 */ /* 0x000fc400078ec0ff */
[----:B------:R-:W-:Y:S01]  /*0e40*/  LOP3.LUT R15, R15, 0xffff0000, RZ, 0xc0, !PT ;  /* 0xffff00000f0f7812 */ /* 0x000fe200078ec0ff */
[----:B------:R-:W-:Y:S01]  /*0e50*/  FFMA.FTZ R11, R11, R8, R12 ;  /* 0x000000080b0b7223 */ /* 0x000fe2000001000c */
[----:B------:R-:W-:Y:S01]  /*0e60*/  LOP3.LUT R10, R19, 0xffff0000, RZ, 0xc0, !PT ;  /* 0xffff0000130a7812 */ /* 0x000fe200078ec0ff */
[----:B------:R-:W-:Y:S01]  /*0e70*/  FFMA.FTZ R8, R7, R6, R4 ;  /* 0x0000000607087223 */ /* 0x000fe20000010004 */
[----:B------:R-:W-:Y:S02]  /*0e80*/  LOP3.LUT R5, R23, 0x3ffffff8, RZ, 0xc0, !PT ;  /* 0x3ffffff817057812 */ /* 0x000fe400078ec0ff */
[----:B------:R-:W-:Y:S01]  /*0e90*/  SHF.R.S32.HI R23, RZ, 0x3, R23 ;  /* 0x00000003ff177819 */ /* 0x000fe20000011417 */
[----:B------:R-:W-:Y:S01]  /*0ea0*/  FFMA.FTZ R10, R10, R15, R11 ;  /* 0x0000000f0a0a7223 */ /* 0x000fe2000001000b */
[----:B------:R-:W0:Y:S01]  /*0eb0*/  SHFL.BFLY PT, R7, R8, 0x2, 0x1f ;  /* 0x0c401f0008077f89 */ /* 0x000e2200000e0000 */
[----:B------:R-:W-:-:S03]  /*0ec0*/  IMAD.IADD R5, R20, 0x1, -R5 ;  /* 0x0000000114057824 */ /* 0x000fc600078e0a05 */
[----:B------:R-:W1:Y:S02]  /*0ed0*/  SHFL.BFLY PT, R9, R10, 0x2, 0x1f ;  /* 0x0c401f000a097f89 */ /* 0x000e6400000e0000 */
[----:B------:R-:W-:Y:S02]  /*0ee0*/  SHF.L.U32 R4, R5, 0x2, RZ ;  /* 0x0000000205047819 */ /* 0x000fe400000006ff */
[----:B------:R-:W-:-:S03]  /*0ef0*/  SHF.R.S32.HI R5, RZ, 0x1f, R27 ;  /* 0x0000001fff057819 */ /* 0x000fc6000001141b */
[----:B------:R-:W-:-:S05]  /*0f00*/  IMAD R4, R23, R21, R4 ;  /* 0x0000001517047224 */ /* 0x000fca00078e0204 */
[----:B------:R-:W-:-:S04]  /*0f10*/  IADD3 R3, P0, R4, R3, RZ ;  /* 0x0000000304037210 */ /* 0x000fc80007f1e0ff */
[----:B------:R-:W-:Y:S02]  /*0f20*/  LEA.HI.X.SX32 R4, R4, R25, 0x1, P0 ;  /* 0x0000001904047211 */ /* 0x000fe400000f0eff */
[----:B------:R-:W-:Y:S01]  /*0f30*/  LOP3.LUT P0, RZ, R20, 0x3, RZ, 0xc0, !PT ;  /* 0x0000000314ff7812 */ /* 0x000fe2000780c0ff */
[----:B0-----:R-:W-:Y:S01]  /*0f40*/  FADD.FTZ R6, R8, R7 ;  /* 0x0000000708067221 */ /* 0x001fe20000010000 */
[C---:B------:R-:W-:Y:S02]  /*0f50*/  LEA R2, P1, R3.reuse, UR6, 0x2 ;  /* 0x0000000603027c11 */ /* 0x040fe4000f8210ff */
[----:B------:R-:W-:Y:S01]  /*0f60*/  LEA.HI R20, P2, R20, R27, RZ, 0x1e ;  /* 0x0000001b14147211 */ /* 0x000fe2000785f0ff */
[----:B-1----:R-:W-:Y:S01]  /*0f70*/  FADD.FTZ R7, R10, R9 ;  /* 0x000000090a077221 */ /* 0x002fe20000010000 */
[----:B------:R-:W0:Y:S01]  /*0f80*/  SHFL.BFLY PT, R11, R6, 0x1, 0x1f ;  /* 0x0c201f00060b7f89 */ /* 0x000e2200000e0000 */
[----:B------:R-:W-:Y:S01]  /*0f90*/  LEA.HI.X R3, R3, UR7, R4, 0x2, P1 ;  /* 0x0000000703037c11 */ /* 0x000fe200088f1404 */
[----:B------:R-:W-:Y:S01]  /*0fa0*/  ULDC.64 UR6, c[0x0][0x478] ;  /* 0x00011e0000067ab9 */ /* 0x000fe20000000a00 */
[----:B------:R-:W-:Y:S01]  /*0fb0*/  SHF.L.U32 R9, R21, 0x3, RZ ;  /* 0x0000000315097819 */ /* 0x000fe200000006ff */
[----:B------:R-:W1:Y:S01]  /*0fc0*/  SHFL.BFLY PT, R10, R7, 0x1, 0x1f ;  /* 0x0c201f00070a7f89 */ /* 0x000e6200000e0000 */
[----:B------:R-:W-:-:S02]  /*0fd0*/  IADD3.X R5, RZ, R5, RZ, P2, !PT ;  /* 0x00000005ff057210 */ /* 0x000fc400017fe4ff */
[C---:B------:R-:W-:Y:S01]  /*0fe0*/  LEA R4, P1, R20.reuse, UR6, 0x2 ;  /* 0x0000000614047c11 */ /* 0x040fe2000f8210ff */
[----:B------:R-:W-:Y:S01]  /*0ff0*/  IMAD.WIDE R8, R9, 0x10, R2 ;  /* 0x0000001009087825 */ /* 0x000fe200078e0202 */
[----:B------:R-:W-:Y:S02]  /*1000*/  ULDC UR6, c[0x0][0x384] ;  /* 0x0000e10000067ab9 */ /* 0x000fe40000000800 */
[----:B------:R-:W-:Y:S01]  /*1010*/  LEA.HI.X R5, R20, UR7, R5, 0x2, P1 ;  /* 0x0000000714057c11 */ /* 0x000fe200088f1405 */
[----:B0-----:R-:W-:Y:S01]  /*1020*/  @!P0 FADD.FTZ R0, R6, R11 ;  /* 0x0000000b06008221 */ /* 0x001fe20000010000 */
[----:B-1----:R-:W-:Y:S01]  /*1030*/  FADD.FTZ R10, R7, R10 ;  /* 0x0000000a070a7221 */ /* 0x002fe20000010000 */
[----:B------:R-:W-:-:S04]  /*1040*/  IMAD.WIDE R6, R21, 0x80, R8 ;  /* 0x0000008015067825 */ /* 0x000fc800078e0208 */
[----:B------:R-:W-:Y:S01]  /*1050*/  @!P0 FMUL.FTZ R13, R0, UR6 ;  /* 0x00000006000d8c20 */ /* 0x000fe20008410000 */
[----:B------:R-:W-:Y:S01]  /*1060*/  FMUL.FTZ R15, R10, UR6 ;  /* 0x000000060a0f7c20 */ /* 0x000fe20008410000 */
[----:B------:R-:W-:-:S03]  /*1070*/  IMAD.WIDE R10, R21, 0x80, R6 ;  /* 0x00000080150a7825 */ /* 0x000fc600078e0206 */
[----:B------:R-:W-:Y:S04]  /*1080*/  @!P0 STG.E desc[UR4][R4.64], R13 ;  /* 0x0000000d04008986 */ /* 0x000fe8000c101904 */
[----:B------:R-:W-:Y:S04]  /*1090*/  @!P0 STG.E desc[UR4][R4.64+0x100], R15 ;  /* 0x0001000f04008986 */ /* 0x000fe8000c101904 */
[----:B------:R-:W-:Y:S04]  /*10a0*/  STG.E.128 desc[UR4][R2.64], RZ ;  /* 0x000000ff02007986 */ /* 0x000fe8000c101d04 */
[----:B------:R-:W-:Y:S04]  /*10b0*/  STG.E.128 desc[UR4][R8.64], RZ ;  /* 0x000000ff08007986 */ /* 0x000fe8000c101d04 */
[----:B------:R-:W-:Y:S04]  /*10c0*/  STG.E.128 desc[UR4][R6.64], RZ ;  /* 0x000000ff06007986 */ /* 0x000fe8000c101d04 */
[----:B------:R-:W-:Y:S01]  /*10d0*/  STG.E.128 desc[UR4][R10.64], RZ ;  /* 0x000000ff0a007986 */ /* 0x000fe2000c101d04 */
[----:B------:R-:W-:Y:S05]  /*10e0*/  EXIT ;  /* 0x000000000000794d */ /* 0x000fea0003800000 */
.L_x_793:
        /* <DEDUP_REMOVED lines=9> */
.L_x_1351:


//--------------------- .text._ZN5flash27flash_bwd_convert_dq_kernelI23Flash_bwd_kernel_traitsILi32ELi128ELi128ELi8ELi4ELi4ELi4ELb0ELb0EN7cutlass10bfloat16_tE19Flash_kernel_traitsILi32ELi128ELi128ELi8ES3_EEEEvNS_16Flash_bwd_paramsEi --------------------------
	.section	.text._ZN5flash27flash_bwd_convert_dq_kernelI23Flash_bwd_kernel_traitsILi32ELi128ELi128ELi8ELi4ELi4ELi4ELb0ELb0EN7cutlass10bfloat16_tE19Flash_kernel_traitsILi32ELi128ELi128ELi8ES3_EEEEvNS_16Flash_bwd_paramsEi,"ax",@progbits
	.align	128
        .global         _ZN5flash27flash_bwd_convert_dq_kernelI23Flash_bwd_kernel_traitsILi32ELi128ELi128ELi8ELi4ELi4ELi4ELb0ELb0EN7cutlass10bfloat16_tE19Flash_kernel_traitsILi32ELi128ELi128ELi8ES3_EEEEvNS_16Flash_bwd_paramsEi
        .type           _ZN5flash27flash_bwd_convert_dq_kernelI23Flash_bwd_kernel_traitsILi32ELi128ELi128ELi8ELi4ELi4ELi4ELb0ELb0EN7cutlass10bfloat16_tE19Flash_kernel_traitsILi32ELi128ELi128ELi8ES3_EEEEvNS_16Flash_bwd_paramsEi,@function
        .size           _ZN5flash27flash_bwd_convert_dq_kernelI23Flash_bwd_kernel_traitsILi32ELi128ELi128ELi8ELi4ELi4ELi4ELb0ELb0EN7cutlass10bfloat16_tE19Flash_kernel_traitsILi32ELi128ELi128ELi8ES3_EEEEvNS_16Flash_bwd_paramsEi,(.L_x_1352 - _ZN5flash27flash_bwd_convert_dq_kernelI23Flash_bwd_kernel_traitsILi32ELi128ELi128ELi8ELi4ELi4ELi4ELb0ELb0EN7cutlass10bfloat16_tE19Flash_kernel_traitsILi32ELi128ELi128ELi8ES3_EEEEvNS_16Flash_bwd_paramsEi)
        .other          _ZN5flash27flash_bwd_convert_dq_kernelI23Flash_bwd_kernel_traitsILi32ELi128ELi128ELi8ELi4ELi4ELi4ELb0ELb0EN7cutlass10bfloat16_tE19Flash_kernel_traitsILi32ELi128ELi128ELi8ES3_EEEEvNS_16Flash_bwd_paramsEi,@"STO_CUDA_ENTRY STV_DEFAULT"
_ZN5flash27flash_bwd_convert_dq_kernelI23Flash_bwd_kernel_traitsILi32ELi128ELi128ELi8ELi4ELi4ELi4ELb0ELb0EN7cutlass10bfloat16_tE19Flash_kernel_traitsILi32ELi128ELi128ELi8ES3_EEEEvNS_16Flash_bwd_paramsEi:
.text._ZN5flash27flash_bwd_convert_dq_kernelI23Flash_bwd_kernel_traitsILi32ELi128ELi128ELi8ELi4ELi4ELi4ELb0ELb0EN7cutlass10bfloat16_tE19Flash_kernel_traitsILi32ELi128ELi128ELi8ES3_EEEEvNS_16Flash_bwd_paramsEi:
        /* <DEDUP_REMOVED lines=58> */
.L_x_794:
        /* <DEDUP_REMOVED lines=78> */
.L_x_797:
        /* <DEDUP_REMOVED lines=108> */
.L_x_796:
        /* <DEDUP_REMOVED lines=49> */
.L_x_795:
        /* <DEDUP_REMOVED lines=104> */
.L_x_799:
[----:B------:R-:W-:Y:S05]  /*18d0*/  BSYNC B0 ;  /* 0x0000000000007941 */ /* 0x000fea0003800000 */
.L_x_798:
        /* <DEDUP_REMOVED lines=14> */
.L_x_800:
        /* <DEDUP_REMOVED lines=12> */
.L_x_1352:


//--------------------- .text._ZN5flash44flash_bwd_dq_dk_dv_loop_seqk_parallel_kernelI23Flash_bwd_kernel_traitsILi32ELi128ELi128ELi8ELi4ELi4ELi4ELb0ELb0EN7cutlass10bfloat16_tE19Flash_kernel_traitsILi32ELi128ELi128ELi8ES3_EELb1ELb0ELb0ELb0ELb0ELb1ELb0EEEvNS_16Flash_bwd_paramsE --------------------------
	.section	.text._ZN5flash44flash_bwd_dq_dk_dv_loop_seqk_parallel_kernelI23Flash_bwd_kernel_traitsILi32ELi128ELi128ELi8ELi4ELi4ELi4ELb0ELb0EN7cutlass10bfloat16_tE19Flash_kernel_traitsILi32ELi128ELi128ELi8ES3_EELb1ELb0ELb0ELb0ELb0ELb1ELb0EEEvNS_16Flash_bwd_paramsE,"ax",@progbits
	.align	128
        .global         _ZN5flash44flash_bwd_dq_dk_dv_loop_seqk_parallel_kernelI23Flash_bwd_kernel_traitsILi32ELi128ELi128ELi8ELi4ELi4ELi4ELb0ELb0EN7cutlass10bfloat16_tE19Flash_kernel_traitsILi32ELi128ELi128ELi8ES3_EELb1ELb0ELb0ELb0ELb0ELb1ELb0EEEvNS_16Flash_bwd_paramsE
        .type           _ZN5flash44flash_bwd_dq_dk_dv_loop_seqk_parallel_kernelI23Flash_bwd_kernel_traitsILi32ELi128ELi128ELi8ELi4ELi4ELi4ELb0ELb0EN7cutlass10bfloat16_tE19Flash_kernel_traitsILi32ELi128ELi128ELi8ES3_EELb1ELb0ELb0ELb0ELb0ELb1ELb0EEEvNS_16Flash_bwd_paramsE,@function
        .size           _ZN5flash44flash_bwd_dq_dk_dv_loop_seqk_parallel_kernelI23Flash_bwd_kernel_traitsILi32ELi128ELi128ELi8ELi4ELi4ELi4ELb0ELb0EN7cutlass10bfloat16_tE19Flash_kernel_traitsILi32ELi128ELi128ELi8ES3_EELb1ELb0ELb0ELb0ELb0ELb1ELb0EEEvNS_16Flash_bwd_paramsE,(.L_x_1353 - _ZN5flash44flash_bwd_dq_dk_dv_loop_seqk_parallel_kernelI23Flash_bwd_kernel_traitsILi32ELi128ELi128ELi8ELi4ELi4ELi4ELb0ELb0EN7cutlass10bfloat16_tE19Flash_kernel_traitsILi32ELi128ELi128ELi8ES3_EELb1ELb0ELb0ELb0ELb0ELb1ELb0EEEvNS_16Flash_bwd_paramsE)
        .other          _ZN5flash44flash_bwd_dq_dk_dv_loop_seqk_parallel_kernelI23Flash_bwd_kernel_traitsILi32ELi128ELi128ELi8ELi4ELi4ELi4ELb0ELb0EN7cutlass10bfloat16_tE19Flash_kernel_traitsILi32ELi128ELi128ELi8ES3_EELb1ELb0ELb0ELb0ELb0ELb1ELb0EEEvNS_16Flash_bwd_paramsE,@"STO_CUDA_ENTRY STV_DEFAULT"
_ZN5flash44flash_bwd_dq_dk_dv_loop_seqk_parallel_kernelI23Flash_bwd_kernel_traitsILi32ELi128ELi128ELi8ELi4ELi4ELi4ELb0ELb0EN7cutlass10bfloat16_tE19Flash_kernel_traitsILi32ELi128ELi128ELi8ES3_EELb1ELb0ELb0ELb0ELb0ELb1ELb0EEEvNS_16Flash_bwd_paramsE:
.text._ZN5flash44flash_bwd_dq_dk_dv_loop_seqk_parallel_kernelI23Flash_bwd_kernel_traitsILi32ELi128ELi128ELi8ELi4ELi4ELi4ELb0ELb0EN7cutlass10bfloat16_tE19Flash_kernel_traitsILi32ELi128ELi128ELi8ES3_EELb1ELb0ELb0ELb0ELb0ELb1ELb0EEEvNS_16Flash_bwd_paramsE:
        /* <DEDUP_REMOVED lines=17> */
[----:B------:R-:W-:Y:S01]  /*0110*/  UMOV UR60, 0xffffe000 ;  /* 0xffffe000003c7882 */ /* 0x000fe20000000000 */
[----:B------:R-:W-:Y:S02]  /*0120*/  IMAD.MOV.U32 R136, RZ, RZ, 0x40 ;  /* 0x00000040ff887424 */ /* 0x000fe400078e00ff */
[----:B------:R-:W3:Y:S08]  /*0130*/  S2UR UR4, SR_CgaCtaId ;  /* 0x00000000000479c3 */ /* 0x000ef00000008800 */
[----:B------:R-:W4:Y:S01]  /*0140*/  S2UR UR57, SR_CTAID.Z ;  /* 0x00000000003979c3 */ /* 0x000f220000002700 */
[----:B--2---:R-:W-:-:S06]  /*0150*/  USHF.L.U32 UR6, UR45, 0x7, URZ ;  /* 0x000000072d067899 */ /* 0x004fcc000800063f */
[----:B------:R-:W-:Y:S01]  /*0160*/  IMAD.U32 R155, RZ, RZ, UR6 ;  /* 0x00000006ff9b7e24 */ /* 0x000fe2000f8e00ff */
[----:B-1----:R-:W-:Y:S01]  /*0170*/  SHF.R.S32.HI R0, RZ, 0x1f, R143 ;  /* 0x0000001fff007819 */ /* 0x002fe2000001148f */
[----:B---3--:R-:W-:-:S03]  /*0180*/  ULEA UR4, UR4, UR5, 0x18 ;  /* 0x0000000504047291 */ /* 0x008fc6000f8ec03f */
[CC--:B------:R-:W-:Y:S02]  /*0190*/  LEA.HI R2, R0.reuse, R143.reuse, RZ, 0x4 ;  /* 0x0000008f00027211 */ /* 0x0c0fe400078f20ff */
[-C--:B------:R-:W-:Y:S02]  /*01a0*/  LEA.HI R7, R0, R143.reuse, RZ, 0x2 ;  /* 0x0000008f00077211 */ /* 0x080fe400078f10ff */
[----:B------:R-:W-:Y:S01]  /*01b0*/  LOP3.LUT R6, R2, 0xfffffff0, RZ, 0xc0, !PT ;  /* 0xfffffff002067812 */ /* 0x000fe200078ec0ff */
[----:B----4-:R-:W-:Y:S01]  /*01c0*/  USHF.R.S32.HI UR5, URZ, 0x1f, UR57 ;  /* 0x0000001f3f057899 */ /* 0x010fe20008011439 */
[CC--:B------:R-:W-:Y:S01]  /*01d0*/  LEA.HI R8, R0.reuse, R143.reuse, RZ, 0x3 ;  /* 0x0000008f00087211 */ /* 0x0c0fe200078f18ff */
[----:B------:R-:W-:Y:S01]  /*01e0*/  USHF.R.S32.HI UR6, URZ, 0x1f, UR57 ;  /* 0x0000001f3f067899 */ /* 0x000fe20008011439 */
[CC--:B------:R-:W-:Y:S01]  /*01f0*/  LEA.HI R153, R0.reuse, R143.reuse, RZ, 0x5 ;  /* 0x0000008f00997211 */ /* 0x0c0fe200078f28ff */
[----:B------:R-:W-:Y:S01]  /*0200*/  IMAD.IADD R9, R143, 0x1, -R6 ;  /* 0x000000018f097824 */ /* 0x000fe200078e0a06 */
[----:B------:R-:W-:Y:S01]  /*0210*/  SHF.R.S32.HI R6, RZ, 0x2, R7 ;  /* 0x00000002ff067819 */ /* 0x000fe20000011407 */
[----:B------:R-:W-:Y:S01]  /*0220*/  IMAD.U32 R156, RZ, RZ, UR5 ;  /* 0x00000005ff9c7e24 */ /* 0x000fe2000f8e00ff */
[----:B------:R-:W-:Y:S01]  /*0230*/  LEA.HI R151, R0, R143, RZ, 0x7 ;  /* 0x0000008f00977211 */ /* 0x000fe200078f38ff */
[----:B------:R-:W-:Y:S01]  /*0240*/  USHF.R.S32.HI UR5, URZ, 0x1f, UR45 ;  /* 0x0000001f3f057899 */ /* 0x000fe2000801142d */
[----:B------:R-:W-:Y:S01]  /*0250*/  LOP3.LUT R10, R7, 0xfffffffc, RZ, 0xc0, !PT ;  /* 0xfffffffc070a7812 */ /* 0x000fe200078ec0ff */
[----:B------:R-:W-:Y:S01]  /*0260*/  IMAD.U32 R161, RZ, RZ, UR6 ;  /* 0x00000006ffa17e24 */ /* 0x000fe2000f8e00ff */
[----:B------:R-:W-:Y:S01]  /*0270*/  LOP3.LUT R0, R153, 0xffffffe0, RZ, 0xc0, !PT ;  /* 0xffffffe099007812 */ /* 0x000fe200078ec0ff */
[----:B------:R-:W-:Y:S01]  /*0280*/  IMAD.U32 R159, RZ, RZ, UR6 ;  /* 0x00000006ff9f7e24 */ /* 0x000fe2000f8e00ff */
[--C-:B------:R-:W-:Y:S01]  /*0290*/  SHF.R.S32.HI R152, RZ, 0x5, R153.reuse ;  /* 0x00000005ff987819 */ /* 0x100fe20000011499 */
[C---:B------:R-:W-:Y:S01]  /*02a0*/  IMAD.IADD R10, R143.reuse, 0x1, -R10 ;  /* 0x000000018f0a7824 */ /* 0x040fe200078e0a0a */
[----:B------:R-:W-:Y:S01]  /*02b0*/  SHF.R.S32.HI R3, RZ, 0x3, R8 ;  /* 0x00000003ff037819 */ /* 0x000fe20000011408 */
[----:B------:R-:W-:Y:S01]  /*02c0*/  IMAD.IADD R0, R143, 0x1, -R0 ;  /* 0x000000018f007824 */ /* 0x000fe200078e0a00 */
[----:B------:R-:W-:Y:S01]  /*02d0*/  SHF.R.S32.HI R153, RZ, 0x1f, R153 ;  /* 0x0000001fff997819 */ /* 0x000fe20000011499 */
[----:B------:R-:W-:Y:S01]  /*02e0*/  UIADD3 UR6, UR4, 0xa000, URZ ;  /* 0x0000a00004067890 */ /* 0x000fe2000fffe03f */
[----:B------:R-:W-:Y:S01]  /*02f0*/  SHF.R.S32.HI R13, RZ, 0x1f, R7 ;  /* 0x0000001fff0d7819 */ /* 0x000fe20000011407 */
[----:B------:R-:W-:Y:S01]  /*0300*/  IMAD.SHL.U32 R3, R3, 0x40, RZ ;  /* 0x0000004003037824 */ /* 0x000fe200078e00ff */
[----:B------:R-:W-:Y:S01]  /*0310*/  LEA.HI R7, R7, R6, RZ, 0x1 ;  /* 0x0000000607077211 */ /* 0x000fe200078f08ff */
[----:B------:R-:W-:Y:S01]  /*0320*/  IMAD.U32 R154, RZ, RZ, UR5 ;  /* 0x00000005ff9a7e24 */ /* 0x000fe2000f8e00ff */
[----:B------:R-:W-:Y:S01]  /*0330*/  LOP3.LUT R4, R8, 0xfffffff8, RZ, 0xc0, !PT ;  /* 0xfffffff808047812 */ /* 0x000fe200078ec0ff */
[----:B------:R-:W-:Y:S01]  /*0340*/  IMAD.U32 R160, RZ, RZ, UR5 ;  /* 0x00000005ffa07e24 */ /* 0x000fe2000f8e00ff */
[----:B------:R-:W-:Y:S01]  /*0350*/  LEA.HI R153, R153, R152, RZ, 0x2 ;  /* 0x0000009899997211 */ /* 0x000fe200078f10ff */
[----:B------:R-:W-:Y:S01]  /*0360*/  UIADD3 UR5, UR4, 0x6000, URZ ;  /* 0x0000600004057890 */ /* 0x000fe2000fffe03f */
[----:B------:R-:W-:Y:S01]  /*0370*/  LOP3.LUT R7, R7, 0x7fffffe, RZ, 0xc0, !PT ;  /* 0x07fffffe07077812 */ /* 0x000fe200078ec0ff */
[----:B------:R-:W-:Y:S01]  /*0380*/  IMAD.IADD R143, R143, 0x1, -R4 ;  /* 0x000000018f8f7824 */ /* 0x000fe200078e0a04 */
[----:B------:R-:W-:Y:S01]  /*0390*/  LOP3.LUT R153, R153, 0xfffffffc, RZ, 0xc0, !PT ;  /* 0xfffffffc99997812 */ /* 0x000fe200078ec0ff */
[----:B------:R-:W-:Y:S01]  /*03a0*/  IMAD.SHL.U32 R4, R10, 0x8, RZ ;  /* 0x000000080a047824 */ /* 0x000fe200078e00ff */
[----:B------:R-:W-:Y:S01]  /*03b0*/  LOP3.LUT R3, R3, 0xc0, RZ, 0xc0, !PT ;  /* 0x000000c003037812 */ /* 0x000fe200078ec0ff */
[----:B------:R-:W-:Y:S01]  /*03c0*/  IMAD.IADD R7, R6, 0x1, -R7 ;  /* 0x0000000106077824 */ /* 0x000fe200078e0a07 */
[----:B------:R-:W-:Y:S01]  /*03d0*/  SHF.R.S32.HI R5, RZ, 0x4, R2 ;  /* 0x00000004ff057819 */ /* 0x000fe20000011402 */
[C---:B------:R-:W-:Y:S01]  /*03e0*/  IMAD.IADD R153, R152.reuse, 0x1, -R153 ;  /* 0x0000000198997824 */ /* 0x040fe200078e0a99 */
[----:B------:R-:W-:Y:S01]  /*03f0*/  LOP3.LUT R4, R3, 0x18, R4, 0xf8, !PT ;  /* 0x0000001803047812 */ /* 0x000fe200078ef804 */
[----:B------:R-:W-:Y:S01]  /*0400*/  IMAD R152, R152, 0x8, R7 ;  /* 0x0000000898987824 */ /* 0x000fe200078e0207 */
[----:B------:R-:W-:Y:S01]  /*0410*/  SHF.R.U32.HI R3, RZ, 0x3, R3 ;  /* 0x00000003ff037819 */ /* 0x000fe20000011603 */
[----:B------:R-:W-:Y:S01]  /*0420*/  IMAD.SHL.U32 R10, R10, 0x2, RZ ;  /* 0x000000020a0a7824 */ /* 0x000fe200078e00ff */
[----:B------:R-:W-:-:S02]  /*0430*/  LEA.HI R2, R2, R5, RZ, 0x1 ;  /* 0x0000000502027211 */ /* 0x000fc400078f08ff */
[----:B------:R-:W-:Y:S01]  /*0440*/  LEA.HI R7, R143, R143, RZ, 0x1 ;  /* 0x0000008f8f077211 */ /* 0x000fe200078f08ff */
[----:B------:R-:W-:Y:S01]  /*0450*/  IMAD R169, R153, 0x200, R10 ;  /* 0x0000020099a97824 */ /* 0x000fe200078e020a */
[----:B------:R-:W-:Y:S02]  /*0460*/  SHF.R.S32.HI R11, RZ, 0x1f, R0 ;  /* 0x0000001fff0b7819 */ /* 0x000fe40000011400 */
[----:B------:R-:W-:Y:S02]  /*0470*/  LOP3.LUT R3, R4, R3, RZ, 0x3c, !PT ;  /* 0x0000000304037212 */ /* 0x000fe400078e3cff */
[----:B------:R-:W-:Y:S02]  /*0480*/  LOP3.LUT R2, R2, 0xfffffffe, RZ, 0xc0, !PT ;  /* 0xfffffffe02027812 */ /* 0x000fe400078ec0ff */
[----:B------:R-:W-:Y:S01]  /*0490*/  LOP3.LUT R4, R7, 0x7fffffe, RZ, 0xc0, !PT ;  /* 0x07fffffe07047812 */ /* 0x000fe200078ec0ff */
[----:B------:R-:W-:Y:S01]  /*04a0*/  IMAD.U32 R152, R152, 0x20, R3 ;  /* 0x0000002098987824 */ /* 0x000fe200078e0003 */
[----:B------:R-:W-:Y:S01]  /*04b0*/  LEA.HI R11, R11, R0, RZ, 0x2 ;  /* 0x000000000b0b7211 */ /* 0x000fe200078f10ff */
[----:B------:R-:W-:Y:S01]  /*04c0*/  IMAD.IADD R2, R5, 0x1, -R2 ;  /* 0x0000000105027824 */ /* 0x000fe200078e0a02 */
[----:B------:R-:W-:Y:S01]  /*04d0*/  LEA.HI R0, R9, R9, RZ, 0x1 ;  /* 0x0000000909007211 */ /* 0x000fe200078f08ff */
[----:B------:R-:W-:Y:S01]  /*04e0*/  IMAD.IADD R15, R143, 0x1, -R4 ;  /* 0x000000018f0f7824 */ /* 0x000fe200078e0a04 */
[----:B------:R-:W-:Y:S01]  /*04f0*/  LEA.HI R13, R13, R6, RZ, 0x3 ;  /* 0x000000060d0d7211 */ /* 0x000fe200078f18ff */
[----:B------:R-:W-:Y:S01]  /*0500*/  IMAD.SHL.U32 R143, R143, 0x40, RZ ;  /* 0x000000408f8f7824 */ /* 0x000fe200078e00ff */
[--C-:B------:R-:W-:Y:S01]  /*0510*/  SHF.R.S32.HI R4, RZ, 0x1, R0.reuse ;  /* 0x00000001ff047819 */ /* 0x100fe20000011400 */
[C---:B------:R-:W-:Y:S01]  /*0520*/  IMAD.SHL.U32 R148, R2.reuse, 0x8, RZ ;  /* 0x0000000802947824 */ /* 0x040fe200078e00ff */
[----:B------:R-:W-:Y:S01]  /*0530*/  SHF.R.S32.HI R5, RZ, 0x1f, R0 ;  /* 0x0000001fff057819 */ /* 0x000fe20000011400 */
[----:B------:R-:W-:Y:S01]  /*0540*/  IMAD.SHL.U32 R147, R2, 0x10, RZ ;  /* 0x0000001002937824 */ /* 0x000fe200078e00ff */
[----:B------:R-:W-:-:S02]  /*0550*/  LOP3.LUT R13, R13, 0xfffffff8, RZ, 0xc0, !PT ;  /* 0xfffffff80d0d7812 */ /* 0x000fc400078ec0ff */
[----:B------:R-:W-:Y:S02]  /*0560*/  LEA.HI R5, R5, R4, RZ, 0x2 ;  /* 0x0000000405057211 */ /* 0x000fe400078f10ff */
[----:B------:R-:W-:Y:S01]  /*0570*/  SHF.R.S32.HI R7, RZ, 0x1, R7 ;  /* 0x00000001ff077819 */ /* 0x000fe20000011407 */
[----:B------:R-:W-:Y:S01]  /*0580*/  IMAD.IADD R13, R6, 0x1, -R13 ;  /* 0x00000001060d7824 */ /* 0x000fe200078e0a0d */
[----:B------:R-:W-:Y:S02]  /*0590*/  SHF.R.S32.HI R6, RZ, 0x1f, R9 ;  /* 0x0000001fff067819 */ /* 0x000fe40000011409 */
[----:B------:R-:W-:Y:S02]  /*05a0*/  LOP3.LUT R5, R5, 0xfffffffc, RZ, 0xc0, !PT ;  /* 0xfffffffc05057812 */ /* 0x000fe400078ec0ff */
[----:B------:R-:W-:Y:S02]  /*05b0*/  LEA.HI R3, R6, R9, RZ, 0x3 ;  /* 0x0000000906037211 */ /* 0x000fe400078f18ff */
[----:B------:R-:W-:Y:S01]  /*05c0*/  LOP3.LUT R0, R0, 0x7fffffe, RZ, 0xc0, !PT ;  /* 0x07fffffe00007812 */ /* 0x000fe200078ec0ff */
[----:B------:R-:W-:Y:S01]  /*05d0*/  IMAD.IADD R5, R4, 0x1, -R5 ;  /* 0x0000000104057824 */ /* 0x000fe200078e0a05 */
[----:B------:R-:W-:Y:S01]  /*05e0*/  LOP3.LUT R142, R3, 0xfffffff8, RZ, 0xc0, !PT ;  /* 0xfffffff8038e7812 */ /* 0x000fe200078ec0ff */
[----:B------:R-:W-:Y:S01]  /*05f0*/  IMAD.SHL.U32 R4, R153, 0x10, RZ ;  /* 0x0000001099047824 */ /* 0x000fe200078e00ff */
[C---:B------:R-:W-:Y:S01]  /*0600*/  LOP3.LUT P0, RZ, R7.reuse, 0x2, RZ, 0xc0, !PT ;  /* 0x0000000207ff7812 */ /* 0x040fe2000780c0ff */
[----:B------:R-:W-:Y:S01]  /*0610*/  IMAD.SHL.U32 R7, R7, 0x40, RZ ;  /* 0x0000004007077824 */ /* 0x000fe200078e00ff */
[----:B------:R-:W-:Y:S01]  /*0620*/  LOP3.LUT R143, R143, 0x1c0, RZ, 0xc0, !PT ;  /* 0x000001c08f8f7812 */ /* 0x000fe200078ec0ff */
[----:B------:R-:W-:Y:S01]  /*0630*/  IMAD.IADD R0, R9, 0x1, -R0 ;  /* 0x0000000109007824 */ /* 0x000fe200078e0a00 */
[----:B------:R-:W-:Y:S01]  /*0640*/  LOP3.LUT R6, R13, 0x1, RZ, 0xc0, !PT ;  /* 0x000000010d067812 */ /* 0x000fe200078ec0ff */
[----:B------:R-:W-:Y:S01]  /*0650*/  IMAD.IADD R142, R9, 0x1, -R142 ;  /* 0x00000001098e7824 */ /* 0x000fe200078e0a8e */
[----:B------:R-:W-:-:S02]  /*0660*/  LEA.HI.SX32 R150, R11, R4, 0x1e ;  /* 0x000000040b967211 */ /* 0x000fc400078ff2ff */
[----:B------:R-:W-:Y:S02]  /*0670*/  LOP3.LUT R11, R143, 0x30, R4, 0xf8, !PT ;  /* 0x000000308f0b7812 */ /* 0x000fe400078ef804 */
[----:B------:R-:W-:Y:S02]  /*0680*/  LEA.HI R9, R13, R13, RZ, 0x1 ;  /* 0x0000000d0d097211 */ /* 0x000fe400078f08ff */
[----:B------:R-:W-:Y:S02]  /*0690*/  LOP3.LUT R7, R7, 0xc0, RZ, 0xc0, !PT ;  /* 0x000000c007077812 */ /* 0x000fe400078ec0ff */
[----:B------:R-:W-:Y:S02]  /*06a0*/  SHF.R.S32.HI R151, RZ, 0x7, R151 ;  /* 0x00000007ff977819 */ /* 0x000fe40000011497 */
[----:B------:R-:W-:Y:S02]  /*06b0*/  ISETP.NE.U32.AND P6, PT, R6, 0x1, PT ;  /* 0x000000010600780c */ /* 0x000fe40003fc5070 */
[----:B------:R-:W-:Y:S01]  /*06c0*/  LOP3.LUT P5, RZ, R13, 0x2, RZ, 0xc0, !PT ;  /* 0x000000020dff7812 */ /* 0x000fe200078ac0ff */
[----:B------:R-:W-:Y:S01]  /*06d0*/  IMAD R146, R151, 0x8, R2 ;  /* 0x0000000897927824 */ /* 0x000fe200078e0202 */
[----:B------:R-:W-:Y:S01]  /*06e0*/  LOP3.LUT P4, RZ, R13, 0x4, RZ, 0xc0, !PT ;  /* 0x000000040dff7812 */ /* 0x000fe2000788c0ff */
[----:B------:R-:W-:Y:S01]  /*06f0*/  IMAD R158, R151, 0x2000, R10 ;  /* 0x00002000979e7824 */ /* 0x000fe200078e020a */
[--C-:B------:R-:W-:Y:S01]  /*0700*/  LOP3.LUT R6, R11, 0x8, R8.reuse, 0xf8, !PT ;  /* 0x000000080b067812 */ /* 0x100fe200078ef808 */
[----:B------:R-:W-:Y:S01]  /*0710*/  IMAD.SHL.U32 R11, R13, 0x40, RZ ;  /* 0x000000400d0b7824 */ /* 0x000fe200078e00ff */
[----:B------:R-:W-:Y:S01]  /*0720*/  LOP3.LUT R4, R9, 0x3fffffe, RZ, 0xc0, !PT ;  /* 0x03fffffe09047812 */ /* 0x000fe200078ec0ff */
[----:B------:R-:W-:Y:S01]  /*0730*/  IMAD R146, R146, 0x8, R15 ;  /* 0x0000000892927824 */ /* 0x000fe200078e020f */
[----:B------:R-:W-:-:S02]  /*0740*/  LOP3.LUT R8, R7, 0x8, R8, 0xf8, !PT ;  /* 0x0000000807087812 */ /* 0x000fc400078ef808 */
[----:B------:R-:W-:Y:S01]  /*0750*/  SHF.R.U32.HI R7, RZ, 0x3, R7 ;  /* 0x00000003ff077819 */ /* 0x000fe20000011607 */
[----:B------:R-:W-:Y:S01]  /*0760*/  IMAD.IADD R4, R13, 0x1, -R4 ;  /* 0x000000010d047824 */ /* 0x000fe200078e0a04 */
[----:B------:R-:W-:Y:S02]  /*0770*/  SHF.R.S32.HI R9, RZ, 0x1, R9 ;  /* 0x00000001ff097819 */ /* 0x000fe40000011409 */
[C---:B------:R-:W-:Y:S01]  /*0780*/  R2P PR, R142.reuse, 0x6 ;  /* 0x000000068e007804 */ /* 0x040fe20000000000 */
[----:B------:R-:W-:Y:S01]  /*0790*/  IMAD.SHL.U32 R142, R142, 0x40, RZ ;  /* 0x000000408e8e7824 */ /* 0x000fe200078e00ff */
[----:B------:R-:W-:Y:S01]  /*07a0*/  LOP3.LUT R7, R8, R7, RZ, 0x3c, !PT ;  /* 0x0000000708077212 */ /* 0x000fe200078e3cff */
[----:B------:R-:W-:Y:S01]  /*07b0*/  IMAD.SHL.U32 R8, R153, 0x400, RZ ;  /* 0x0000040099087824 */ /* 0x000fe200078e00ff */
[----:B------:R-:W-:Y:S01]  /*07c0*/  SHF.R.U32.HI R143, RZ, 0x3, R143 ;  /* 0x00000003ff8f7819 */ /* 0x000fe2000001168f */
[----:B------:R-:W-:Y:S01]  /*07d0*/  IMAD R169, R4, 0x20, R169 ;  /* 0x0000002004a97824 */ /* 0x000fe200078e02a9 */
[C---:B------:R-:W-:Y:S01]  /*07e0*/  LOP3.LUT P3, RZ, R9.reuse, 0x2, RZ, 0xc0, !PT ;  /* 0x0000000209ff7812 */ /* 0x040fe2000786c0ff */
[----:B------:R-:W-:Y:S01]  /*07f0*/  IMAD.SHL.U32 R9, R9, 0x40, RZ ;  /* 0x0000004009097824 */ /* 0x000fe200078e00ff */
[----:B------:R-:W-:Y:S01]  /*0800*/  LOP3.LUT R142, R142, 0x1c0, RZ, 0xc0, !PT ;  /* 0x000001c08e8e7812 */ /* 0x000fe200078ec0ff */
[----:B------:R-:W-:Y:S01]  /*0810*/  IMAD.U32 R146, R146, 0x20, R7 ;  /* 0x0000002092927824 */ /* 0x000fe200078e0007 */
[----:B------:R-:W-:-:S02]  /*0820*/  LOP3.LUT R11, R11, 0x1c0, RZ, 0xc0, !PT ;  /* 0x000001c00b0b7812 */ /* 0x000fc400078ec0ff */
[----:B------:R-:W-:Y:S01]  /*0830*/  LOP3.LUT R143, R6, R143, RZ, 0x3c, !PT ;  /* 0x0000008f068f7212 */ /* 0x000fe200078e3cff */
[----:B------:R-:W-:Y:S01]  /*0840*/  IMAD.SHL.U32 R6, R151, 0x8, RZ ;  /* 0x0000000897067824 */ /* 0x000fe200078e00ff */
[----:B------:R-:W-:Y:S01]  /*0850*/  SHF.R.S32.HI R3, RZ, 0x3, R3 ;  /* 0x00000003ff037819 */ /* 0x000fe20000011403 */
[----:B------:R-:W-:Y:S01]  /*0860*/  IMAD.SHL.U32 R146, R146, 0x2, RZ ;  /* 0x0000000292927824 */ /* 0x000fe200078e00ff */
[----:B------:R-:W-:Y:S01]  /*0870*/  LOP3.LUT R9, R9, 0xc0, RZ, 0xc0, !PT ;  /* 0x000000c009097812 */ /* 0x000fe200078ec0ff */
[----:B------:R-:W-:Y:S01]  /*0880*/  IMAD R143, R2, 0x200, R143 ;  /* 0x00000200028f7824 */ /* 0x000fe200078e028f */
[----:B------:R-:W-:Y:S01]  /*0890*/  LOP3.LUT R148, R148, 0x8, RZ, 0xc0, !PT ;  /* 0x0000000894947812 */ /* 0x000fe200078ec0ff */
[C---:B------:R-:W-:Y:S01]  /*08a0*/  IMAD R0, R3.reuse, 0x8, R0 ;  /* 0x0000000803007824 */ /* 0x040fe200078e0200 */
[----:B------:R-:W-:Y:S01]  /*08b0*/  SHF.R.U32.HI R7, RZ, 0x3, R142 ;  /* 0x00000003ff077819 */ /* 0x000fe2000001168e */
[----:B------:R-:W-:Y:S01]  /*08c0*/  IMAD R3, R3, 0x200, R8 ;  /* 0x0000020003037824 */ /* 0x000fe200078e0208 */
[----:B------:R-:W-:Y:S01]  /*08d0*/  LEA.HI R11, R11, R11, RZ, 0x1d ;  /* 0x0000000b0b0b7211 */ /* 0x000fe200078fe8ff */
[----:B------:R-:W-:Y:S01]  /*08e0*/  IMAD.SHL.U32 R0, R0, 0x20, RZ ;  /* 0x0000002000007824 */ /* 0x000fe200078e00ff */
[----:B------:R-:W-:-:S02]  /*08f0*/  SEL R145, R144, 0xffffffe0, !P0 ;  /* 0xffffffe090917807 */ /* 0x000fc40004000000 */
[----:B------:R-:W-:Y:S02]  /*0900*/  LOP3.LUT R6, R6, 0x8, RZ, 0xc0, !PT ;  /* 0x0000000806067812 */ /* 0x000fe400078ec0ff */
[C---:B------:R-:W-:Y:S01]  /*0910*/  LOP3.LUT P0, RZ, R5.reuse, 0x2, RZ, 0xc0, !PT ;  /* 0x0000000205ff7812 */ /* 0x040fe2000780c0ff */
[----:B------:R-:W-:Y:S01]  /*0920*/  IMAD.SHL.U32 R5, R5, 0x40, RZ ;  /* 0x0000004005057824 */ /* 0x000fe200078e00ff */
[----:B------:R-:W-:Y:S02]  /*0930*/  SHF.R.U32.HI R2, RZ, 0x3, R9 ;  /* 0x00000003ff027819 */ /* 0x000fe40000011609 */
[----:B------:R-:W-:Y:S02]  /*0940*/  LOP3.LUT R142, R7, R142, R148, 0x1e, !PT ;  /* 0x0000008e078e7212 */ /* 0x000fe400078e1e94 */
[----:B------:R-:W-:Y:S02]  /*0950*/  IADD3 R158, R11, R158, R8 ;  /* 0x0000009e0b9e7210 */ /* 0x000fe40007ffe008 */
[----:B------:R-:W-:Y:S01]  /*0960*/  LOP3.LUT R2, R2, R9, R6, 0x1e, !PT ;  /* 0x0000000902027212 */ /* 0x000fe200078e1e06 */
[----:B------:R-:W-:Y:S01]  /*0970*/  IMAD.IADD R142, R3, 0x1, R142 ;  /* 0x00000001038e7824 */ /* 0x000fe200078e028e */
[----:B------:R-:W-:Y:S01]  /*0980*/  LOP3.LUT R5, R5, 0xc0, RZ, 0xc0, !PT ;  /* 0x000000c005057812 */ /* 0x000fe200078ec0ff */
[----:B------:R-:W-:Y:S01]  /*0990*/  IMAD R3, R153, 0x200, R0 ;  /* 0x0000020099037824 */ /* 0x000fe200078e0200 */
[----:B------:R-:W-:Y:S01]  /*09a0*/  LEA R158, R158, UR4, 0x1 ;  /* 0x000000049e9e7c11 */ /* 0x000fe2000f8e08ff */
[----:B------:R-:W-:Y:S01]  /*09b0*/  IMAD.IADD R169, R2, 0x1, R169 ;  /* 0x0000000102a97824 */ /* 0x000fe200078e02a9 */
[----:B------:R-:W-:-:S02]  /*09c0*/  SHF.R.U32.HI R4, RZ, 0x3, R5 ;  /* 0x00000003ff047819 */ /* 0x000fc40000011605 */
[----:B------:R-:W-:Y:S01]  /*09d0*/  SEL R167, R167, 0x10, !P6 ;  /* 0x00000010a7a77807 */ /* 0x000fe20007000000 */
[----:B------:R-:W-:Y:S01]  /*09e0*/  VIADD R162, R158, 0x40 ;  /* 0x000000409ea27836 */ /* 0x000fe20000000000 */
[----:B------:R-:W-:Y:S01]  /*09f0*/  LEA R142, R142, UR6, 0x1 ;  /* 0x000000068e8e7c11 */ /* 0x000fe2000f8e08ff */
[----:B------:R-:W-:Y:S01]  /*0a00*/  @P4 VIADD R162, R158, 0xffffffc0 ;  /* 0xffffffc09ea24836 */ /* 0x000fe20000000000 */
[----:B------:R-:W-:Y:S01]  /*0a10*/  LOP3.LUT R147, R6, 0x10, R147, 0xf8, !PT ;  /* 0x0000001006937812 */ /* 0x000fe200078ef893 */
        /* <DEDUP_REMOVED lines=9> */
[----:B------:R-:W-:Y:S01]  /*0ab0*/  LOP3.LUT R147, R4, R147, R5, 0x1e, !PT ;  /* 0x0000009304937212 */ /* 0x000fe200078e1e05 */
[--C-:B------:R-:W-:Y:S01]  /*0ac0*/  IMAD.IADD R163, R158, 0x1, R165.reuse ;  /* 0x000000019ea37824 */ /* 0x100fe200078e02a5 */
[----:B------:R-:W-:Y:S01]  /*0ad0*/  SEL R144, R144, 0xffffffe0, !P0 ;  /* 0xffffffe090907807 */ /* 0x000fe20004000000 */
[----:B------:R-:W-:Y:S01]  /*0ae0*/  IMAD.IADD R170, R164, 0x1, R165 ;  /* 0x00000001a4aa7824 */ /* 0x000fe200078e02a5 */
[----:B------:R-:W-:Y:S01]  /*0af0*/  LEA R143, R143, UR4, 0x1 ;  /* 0x000000048f8f7c11 */ /* 0x000fe2000f8e08ff */
[----:B------:R-:W-:Y:S01]  /*0b00*/  IMAD.IADD R166, R165, 0x1, R162 ;  /* 0x00000001a5a67824 */ /* 0x000fe200078e02a2 */
[----:B------:R-:W-:Y:S01]  /*0b10*/  IADD3 R145, R145, UR5, R146 ;  /* 0x0000000591917c10 */ /* 0x000fe2000fffe092 */
[----:B------:R-:W-:-:S02]  /*0b20*/  VIADD R168, R169, 0x20 ;  /* 0x00000020a9a87836 */ /* 0x000fc40000000000 */
[----:B------:R-:W-:Y:S02]  /*0b30*/  IMAD.IADD R140, R142, 0x1, R136 ;  /* 0x000000018e8c7824 */ /* 0x000fe400078e0288 */
[----:B------:R-:W-:Y:S02]  /*0b40*/  IMAD.IADD R147, R0, 0x1, R147 ;  /* 0x0000000100937824 */ /* 0x000fe400078e0293 */
[----:B------:R-:W-:Y:S02]  /*0b50*/  IMAD.IADD R165, R165, 0x1, R167 ;  /* 0x00000001a5a57824 */ /* 0x000fe400078e02a7 */
[----:B------:R-:W-:Y:S02]  /*0b60*/  @P3 VIADD R168, R169, 0xffffffe0 ;  /* 0xffffffe0a9a83836 */ /* 0x000fe40000000000 */
[----:B------:R-:W-:Y:S02]  /*0b70*/  IMAD.IADD R136, R136, 0x1, R141 ;  /* 0x0000000188887824 */ /* 0x000fe400078e028d */
[----:B------:R-:W-:-:S02]  /*0b80*/  VIADD R137, R141, 0x2000 ;  /* 0x000020008d897836 */ /* 0x000fc40000000000 */
[C---:B------:R-:W-:Y:S02]  /*0b90*/  VIADD R3, R141.reuse, 0x4000 ;  /* 0x000040008d037836 */ /* 0x040fe40000000000 */
[----:B------:R-:W-:-:S07]  /*0ba0*/  VIADD R2, R141, 0x6000 ;  /* 0x000060008d027836 */ /* 0x000fce0000000000 */
.L_x_829:
        /* <DEDUP_REMOVED lines=13> */
[----:B------:R-:W-:Y:S02]  /*0c80*/  UIADD3 UR13, UP2, UR16, UR10, URZ ;  /* 0x0000000a100d7290 */ /* 0x000fe4000ff5e03f */
[----:B------:R-:W-:Y:S02]  /*0c90*/  @UP3 UIADD3.X UR7, UR5, UR7, URZ, UP0, !UPT ;  /* 0x0000000705073290 */ /* 0x000fe400087fe43f */
[----:B------:R-:W-:Y:S01]  /*0ca0*/  UISETP.NE.U32.AND UP0, UPT, UR10, URZ, UPT ;  /* 0x0000003f0a00728c */ /* 0x000fe2000bf05070 */
[----:B--2---:R-:W-:Y:S01]  /*0cb0*/  IMAD.U32 R12, RZ, RZ, UR6 ;  /* 0x00000006ff0c7e24 */ /* 0x004fe2000f8e00ff */
[----:B------:R-:W-:-:S02]  /*0cc0*/  @UP4 UIADD3 UR8, UP1, UR16, UR8, URZ ;  /* 0x0000000810084290 */ /* 0x000fc4000ff3e03f */
[----:B------:R-:W-:Y:S01]  /*0cd0*/  UIADD3.X UR12, UR5, UR11, URZ, UP2, !UPT ;  /* 0x0000000b050c7290 */ /* 0x000fe200097fe43f */
[----:B------:R-:W-:Y:S01]  /*0ce0*/  IMAD.U32 R13, RZ, RZ, UR7 ;  /* 0x00000007ff0d7e24 */ /* 0x000fe2000f8e00ff */
[----:B------:R-:W-:Y:S01]  /*0cf0*/  UISETP.NE.AND.EX UP2, UPT, UR11, URZ, UPT, UP0 ;  /* 0x0000003f0b00728c */ /* 0x000fe2000bf45300 */
[----:B------:R-:W-:Y:S02]  /*0d00*/  ULDC.U8 UR17, c[0x0][0x3c2] ;  /* 0x0000f08000117ab9 */ /* 0x000fe40000000000 */
[----:B------:R-:W-:Y:S01]  /*0d10*/  ULDC.64 UR10, c[0x0][0x2f8] ;  /* 0x0000be00000a7ab9 */ /* 0x000fe20000000a00 */
[----:B------:R-:W-:Y:S01]  /*0d20*/  @UP4 UIADD3.X UR9, UR5, UR9, URZ, UP1, !UPT ;  /* 0x0000000905094290 */ /* 0x000fe20008ffe43f */
[----:B-1----:R-:W-:Y:S01]  /*0d30*/  IMAD.U32 R14, RZ, RZ, UR8 ;  /* 0x00000008ff0e7e24 */ /* 0x002fe2000f8e00ff */
[----:B------:R-:W-:Y:S01]  /*0d40*/  UISETP.NE.AND UP1, UPT, UR17, URZ, UPT ;  /* 0x0000003f1100728c */ /* 0x000fe2000bf25270 */
[----:B------:R-:W2:Y:S01]  /*0d50*/  @P0 LDG.E R0, desc[UR14][R12.64] ;  /* 0x0000000e0c000981 */ /* 0x000ea2000c1e1900 */
[----:B------:R-:W-:Y:S01]  /*0d60*/  UISETP.EQ.U32.AND UP4, UPT, UR10, URZ, UPT ;  /* 0x0000003f0a00728c */ /* 0x000fe2000bf82070 */
[----:B------:R-:W-:Y:S01]  /*0d70*/  PLOP3.LUT P3, PT, PT, PT, UP2, 0x80, 0x0 ;  /* 0x000000000000781c */ /* 0x000fe20003f6f028 */
[----:B------:R-:W-:-:S02]  /*0d80*/  IMAD.U32 R15, RZ, RZ, UR9 ;  /* 0x00000009ff0f7e24 */ /* 0x000fc4000f8e00ff */
[----:B------:R-:W-:Y:S02]  /*0d90*/  UISETP.EQ.OR.EX UP4, UPT, UR11, URZ, !UP1, UP4 ;  /* 0x0000003f0b00728c */ /* 0x000fe4000cf82740 */
[----:B------:R-:W-:Y:S01]  /*0da0*/  UIADD3 UR6, UP0, UR16, UR10, URZ ;  /* 0x0000000a10067290 */ /* 0x000fe2000ff1e03f */
[----:B---3--:R-:W3:Y:S03]  /*0db0*/  @P1 LDG.E R5, desc[UR14][R14.64] ;  /* 0x0000000e0e051981 */ /* 0x008ee6000c1e1900 */
[----:B------:R-:W-:Y:S01]  /*0dc0*/  PLOP3.LUT P2, PT, PT, PT, UP4, 0x80, 0x0 ;  /* 0x000000000000781c */ /* 0x000fe20003f4f048 */
[----:B------:R-:W-:Y:S01]  /*0dd0*/  UIADD3.X UR5, UR5, UR11, URZ, UP0, !UPT ;  /* 0x0000000b05057290 */ /* 0x000fe200087fe43f */
[----:B----4-:R-:W-:Y:S02]  /*0de0*/  IMAD.U32 R10, RZ, RZ, UR13 ;  /* 0x0000000dff0a7e24 */ /* 0x010fe4000f8e00ff */
[----:B------:R-:W-:-:S02]  /*0df0*/  IMAD.U32 R11, RZ, RZ, UR12 ;  /* 0x0000000cff0b7e24 */ /* 0x000fc4000f8e00ff */
[----:B------:R-:W-:Y:S01]  /*0e00*/  IMAD.U32 R8, RZ, RZ, UR6 ;  /* 0x00000006ff087e24 */ /* 0x000fe2000f8e00ff */
[----:B------:R-:W-:Y:S01]  /*0e10*/  UMOV UR37, URZ ;  /* 0x0000003f00257c82 */ /* 0x000fe20008000000 */
[----:B------:R-:W-:Y:S01]  /*0e20*/  IMAD.U32 R9, RZ, RZ, UR5 ;  /* 0x00000005ff097e24 */ /* 0x000fe2000f8e00ff */
[----:B------:R-:W4:Y:S01]  /*0e30*/  @P3 LDG.E R7, desc[UR14][R10.64] ;  /* 0x0000000e0a073981 */ /* 0x000f22000c1e1900 */
[----:B------:R-:W-:Y:S01]  /*0e40*/  @!UP3 ULDC.64 UR6, c[0x0][0x318] ;  /* 0x0000c6000006bab9 */ /* 0x000fe20000000a00 */
[----:B------:R-:W-:Y:S02]  /*0e50*/  @!UP3 ULDC UR5, c[0x0][0x2cc] ;  /* 0x0000b3000005bab9 */ /* 0x000fe40000000800 */
[----:B-----5:R-:W5:Y:S04]  /*0e60*/  @P3 LDG.E R4, desc[UR14][R10.64+0x4] ;  /* 0x0000040e0a043981 */ /* 0x020f68000c1e1900 */
[----:B------:R-:W5:Y:S01]  /*0e70*/  @!P2 LDG.E R6, desc[UR14][R8.64] ;  /* 0x0000000e0806a981 */ /* 0x000f62000c1e1900 */
[----:B------:R-:W-:-:S04]  /*0e80*/  @!UP3 UISETP.NE.U32.AND UP0, UPT, UR6, URZ, UPT ;  /* 0x0000003f0600b28c */ /* 0x000fc8000bf05070 */
[----:B------:R-:W-:Y:S01]  /*0e90*/  @!UP3 UISETP.NE.AND.EX UP0, UPT, UR7, URZ, UPT, UP0 ;  /* 0x0000003f0700b28c */ /* 0x000fe2000bf05300 */
[----:B------:R-:W-:Y:S01]  /*0ea0*/  UMOV UR18, 0xffffffff ;  /* 0xffffffff00127882 */ /* 0x000fe20000000000 */
[----:B------:R-:W-:Y:S02]  /*0eb0*/  UMOV UR38, 0xffffffff ;  /* 0xffffffff00267882 */ /* 0x000fe40000000000 */
[----:B------:R-:W-:Y:S02]  /*0ec0*/  @!UP3 USEL UR7, UR5, URZ, UP0 ;  /* 0x0000003f0507b287 */ /* 0x000fe40008000000 */
[----:B------:R-:W-:Y:S01]  /*0ed0*/  USHF.L.U32 UR28, UR36, 0x7, URZ ;  /* 0x00000007241c7899 */ /* 0x000fe2000800063f */
[----:B------:R-:W-:Y:S01]  /*0ee0*/  ULDC UR5, c[0x0][0x2c8] ;  /* 0x0000b20000057ab9 */ /* 0x000fe20000000800 */
[----:B--2---:R-:W-:Y:S02]  /*0ef0*/  @P0 R2UR UR8, R0 ;  /* 0x00000000000802ca */ /* 0x004fe400000e0000 */
[----:B------:R-:W-:-:S04]  /*0f00*/  ISETP.NE.U32.AND P0, PT, RZ, UR10, PT ;  /* 0x0000000aff007c0c */ /* 0x000fc8000bf05070 */
[----:B------:R-:W-:Y:S02]  /*0f10*/  ISETP.NE.AND.EX P0, PT, RZ, UR11, PT, P0 ;  /* 0x0000000bff007c0c */ /* 0x000fe4000bf05300 */
[----:B---3--:R-:W-:Y:S02]  /*0f20*/  @P1 R2UR UR37, R5 ;  /* 0x00000000052512ca */ /* 0x008fe400000e0000 */
[----:B----4-:R-:W-:-:S11]  /*0f30*/  @P3 R2UR UR18, R7 ;  /* 0x00000000071232ca */ /* 0x010fd600000e0000 */
        /* <DEDUP_REMOVED lines=10> */
.L_x_801:
        /* <DEDUP_REMOVED lines=26> */
[----:B------:R-:W-:Y:S01]  /*1180*/  ULDC UR39, c[0x0][0x2dc] ;  /* 0x0000b70000277ab9 */ /* 0x000fe20000000800 */
[----:B------:R-:W1:Y:S01]  /*1190*/  I2F.RP R8, R6 ;  /* 0x0000000600087306 */ /* 0x000e620000209400 */
[----:B------:R-:W-:Y:S01]  /*11a0*/  ULDC UR61, c[0x0][0x270] ;  /* 0x00009c00003d7ab9 */ /* 0x000fe20000000800 */
[----:B------:R-:W-:-:S02]  /*11b0*/  @UP0 UIADD3 UR7, UR37, UR38, URZ ;  /* 0x0000002625070290 */ /* 0x000fc4000fffe03f */
[----:B--2---:R-:W-:Y:S02]  /*11c0*/  UIMAD.WIDE.U32 UR26, UR5, UR10, URZ ;  /* 0x0000000a051a72a5 */ /* 0x004fe4000f8e003f */
[----:B------:R-:W-:Y:S02]  /*11d0*/  @!UP1 UIMAD.WIDE.U32 UR40, UR45, UR8, URZ ;  /* 0x000000082d2892a5 */ /* 0x000fe4000f8e003f */
[----:B------:R-:W-:Y:S02]  /*11e0*/  UIMAD UR49, UR5, UR11, UR27 ;  /* 0x0000000b053172a4 */ /* 0x000fe4000f8e021b */
[----:B------:R-:W-:Y:S01]  /*11f0*/  @!UP1 UIMAD UR5, UR58, UR8, URZ ;  /* 0x000000083a0592a4 */ /* 0x000fe2000f8e023f */
[----:B------:R-:W-:Y:S01]  /*1200*/  @UP1 ULDC.64 UR10, c[0x0][0x420] ;  /* 0x00010800000a1ab9 */ /* 0x000fe20000000a00 */
[----:B------:R-:W-:Y:S01]  /*1210*/  UISETP.NE.AND UP4, UPT, UR25, URZ, UPT ;  /* 0x0000003f1900728c */ /* 0x000fe2000bf85270 */
[----:B-1----:R-:W1:Y:S01]  /*1220*/  MUFU.RCP R8, R8 ;  /* 0x0000000800087308 */ /* 0x002e620000001000 */
[----:B------:R-:W-:-:S02]  /*1230*/  @!UP1 UIMAD UR27, UR45, UR9, UR5 ;  /* 0x000000092d1b92a4 */ /* 0x000fc4000f8e0205 */
[----:B------:R-:W-:Y:S02]  /*1240*/  UIADD3 UR5, UR29, 0x7f, URZ ;  /* 0x0000007f1d057890 */ /* 0x000fe4000fffe03f */
[----:B------:R-:W-:Y:S02]  /*1250*/  @UP1 UIMAD.WIDE.U32 UR42, UR18, UR10, URZ ;  /* 0x0000000a122a12a5 */ /* 0x000fe4000f8e003f */
[----:B------:R-:W-:Y:S02]  /*1260*/  USHF.R.S32.HI UR20, URZ, 0x1f, UR5 ;  /* 0x0000001f3f147899 */ /* 0x000fe40008011405 */
[----:B------:R-:W-:Y:S02]  /*1270*/  UISETP.NE.AND UP3, UPT, UR24, URZ, UPT ;  /* 0x0000003f1800728c */ /* 0x000fe4000bf65270 */
[----:B------:R-:W-:Y:S02]  /*1280*/  ULEA.HI UR20, UR20, UR5, URZ, 0x7 ;  /* 0x0000000514147291 */ /* 0x000fe4000f8f383f */
[----:B------:R-:W-:-:S02]  /*1290*/  UIMAD.WIDE UR8, UR39, UR61, URZ ;  /* 0x0000003d270872a5 */ /* 0x000fc4000f8e023f */
[----:B------:R-:W-:Y:S01]  /*12a0*/  UIMAD UR50, UR57, UR39, URZ ;  /* 0x00000027393272a4 */ /* 0x000fe2000f8e023f */
[----:B-1----:R-:W-:Y:S01]  /*12b0*/  VIADD R8, R8, 0xffffffe ;  /* 0x0ffffffe08087836 */ /* 0x002fe20000000000 */
[----:B------:R-:W-:Y:S01]  /*12c0*/  @UP0 ULDC.64 UR24, c[0x0][0x248] ;  /* 0x0000920000180ab9 */ /* 0x000fe20000000a00 */
[----:B------:R-:W-:Y:S02]  /*12d0*/  UIMAD UR5, UR32, UR45, URZ ;  /* 0x0000002d200572a4 */ /* 0x000fe4000f8e023f */
[----:B------:R-:W1:Y:S01]  /*12e0*/  F2I.FTZ.U32.TRUNC.NTZ R9, R8 ;  /* 0x0000000800097305 */ /* 0x000e62000021f000 */
[----:B------:R-:W-:Y:S02]  /*12f0*/  USEL UR55, UR16, UR12, !UP1 ;  /* 0x0000000c10377287 */ /* 0x000fe4000c800000 */
[----:B------:R-:W-:Y:S02]  /*1300*/  UIADD3 UR39, UR17, UR22, URZ ;  /* 0x0000001611277290 */ /* 0x000fe4000fffe03f */
[----:B------:R-:W-:-:S02]  /*1310*/  @UP0 UIMAD.WIDE.U32 UR16, UR7, UR24, URZ ;  /* 0x00000018071002a5 */ /* 0x000fc4000f8e003f */
[----:B------:R-:W-:Y:S02]  /*1320*/  @UP1 UIMAD UR47, UR18, UR11, UR43 ;  /* 0x0000000b122f12a4 */ /* 0x000fe4000f8e022b */
[----:B------:R-:W-:Y:S02]  /*1330*/  @UP0 UIMAD UR7, UR7, UR25, URZ ;  /* 0x00000019070702a4 */ /* 0x000fe4000f8e023f */
[----:B------:R-:W-:Y:S02]  /*1340*/  UIMAD.WIDE.U32 UR10, UR45, UR59, URZ ;  /* 0x0000003b2d0a72a5 */ /* 0x000fe4000f8e003f */
[----:B------:R-:W-:Y:S01]  /*1350*/  UIMAD UR5, UR58, UR59, UR5 ;  /* 0x0000003b3a0572a4 */ /* 0x000fe2000f8e0205 */
[----:B-1----:R-:W-:Y:S01]  /*1360*/  IMAD.MOV R4, RZ, RZ, -R9 ;  /* 0x000000ffff047224 */ /* 0x002fe200078e0a09 */
[----:B------:R-:W-:Y:S01]  /*1370*/  UIMAD UR21, UR18, UR35, URZ ;  /* 0x00000023121572a4 */ /* 0x000fe2000f8e023f */
[----:B------:R-:W-:Y:S01]  /*1380*/  IMAD.MOV.U32 R8, RZ, RZ, RZ ;  /* 0x000000ffff087224 */ /* 0x000fe200078e00ff */
[----:B------:R-:W-:Y:S01]  /*1390*/  @UP0 UIADD3 UR48, UR17, UR7, URZ ;  /* 0x0000000711300290 */ /* 0x000fe2000fffe03f */
[----:B------:R-:W-:Y:S01]  /*13a0*/  IMAD R5, R4, R6, RZ ;  /* 0x0000000604057224 */ /* 0x000fe200078e02ff */
[----:B------:R-:W-:Y:S01]  /*13b0*/  IABS R4, UR57 ;  /* 0x0000003900047c13 */ /* 0x000fe20008000000 */
[----:B------:R-:W-:-:S02]  /*13c0*/  UIMAD UR7, UR9, UR10, URZ ;  /* 0x0000000a090772a4 */ /* 0x000fc4000f8e023f */
[----:B------:R-:W-:Y:S01]  /*13d0*/  IMAD.HI.U32 R5, R9, R5, R8 ;  /* 0x0000000509057227 */ /* 0x000fe200078e0008 */
[----:B------:R-:W-:Y:S02]  /*13e0*/  UIADD3 UR5, UR11, UR5, URZ ;  /* 0x000000050b057290 */ /* 0x000fe4000fffe03f */
[----:B------:R-:W-:Y:S02]  /*13f0*/  @UP1 UIADD3 UR39, UR13, UR21, URZ ;  /* 0x000000150d271290 */ /* 0x000fe4000fffe03f */
[----:B------:R-:W-:Y:S01]  /*1400*/  UIMAD.WIDE.U32 UR12, UR8, UR10, URZ ;  /* 0x0000000a080c72a5 */ /* 0x000fe2000f8e003f */
[----:B------:R-:W-:Y:S01]  /*1410*/  IMAD.HI.U32 R7, R5, R4, RZ ;  /* 0x0000000405077227 */ /* 0x000fe200078e00ff */
[----:B------:R-:W-:Y:S02]  /*1420*/  UIMAD UR5, UR8, UR5, UR7 ;  /* 0x00000005080572a4 */ /* 0x000fe4000f8e0207 */
[----:B------:R-:W-:Y:S02]  /*1430*/  UIMAD.WIDE.U32 UR10, UR8, UR18, URZ ;  /* 0x00000012080a72a5 */ /* 0x000fe4000f8e003f */
[----:B------:R-:W-:Y:S01]  /*1440*/  IADD3 R5, -R7, RZ, RZ ;  /* 0x000000ff07057210 */ /* 0x000fe20007ffe1ff */
[----:B------:R-:W-:-:S02]  /*1450*/  UIADD3 UR44, UR13, UR5, URZ ;  /* 0x000000050d2c7290 */ /* 0x000fc4000fffe03f */
[----:B------:R-:W-:Y:S02]  /*1460*/  ULOP3.LUT UR5, UR20, 0xffffff80, URZ, 0xc0, !UPT ;  /* 0xffffff8014057892 */ /* 0x000fe4000f8ec03f */
[----:B------:R-:W-:Y:S01]  /*1470*/  IMAD R5, R6, R5, R4 ;  /* 0x0000000506057224 */ /* 0x000fe200078e0204 */
[----:B------:R-:W-:Y:S01]  /*1480*/  ULDC UR33, c[0x0][0x2c4] ;  /* 0x0000b10000217ab9 */ /* 0x000fe20000000800 */
[----:B------:R-:W-:Y:S01]  /*1490*/  USHF.L.U64.HI UR19, UR45, 0x7, UR58 ;  /* 0x000000072d137899 */ /* 0x000fe2000801023a */
[----:B------:R-:W-:Y:S01]  /*14a0*/  LOP3.LUT R4, R0, UR57, RZ, 0x3c, !PT ;  /* 0x0000003900047c12 */ /* 0x000fe2000f8e3cff */
[----:B------:R-:W-:Y:S01]  /*14b0*/  @UP3 UIMAD UR7, UR45, UR33, URZ ;  /* 0x000000212d0732a4 */ /* 0x000fe2000f8e023f */
[----:B------:R-:W-:Y:S01]  /*14c0*/  ISETP.GT.U32.AND P1, PT, R6, R5, PT ;  /* 0x000000050600720c */ /* 0x000fe20003f24070 */
[----:B------:R-:W-:Y:S01]  /*14d0*/  USEL UR56, UR12, UR10, !UP1 ;  /* 0x0000000a0c387287 */ /* 0x000fe2000c800000 */
[----:B------:R-:W-:Y:S01]  /*14e0*/  ISETP.GE.AND P2, PT, R4, RZ, PT ;  /* 0x000000ff0400720c */ /* 0x000fe20003f46270 */
[----:B------:R-:W-:-:S02]  /*14f0*/  UIADD3 UR12, UR5, -0x80, URZ ;  /* 0xffffff80050c7890 */ /* 0x000fc4000fffe03f */
[----:B------:R-:W-:Y:S02]  /*1500*/  USEL UR31, UR19, URZ, UP2 ;  /* 0x0000003f131f7287 */ /* 0x000fe40009000000 */
[----:B------:R-:W-:Y:S01]  /*1510*/  @UP3 USEL UR7, UR7, UR18, !UP1 ;  /* 0x0000001207073287 */ /* 0x000fe2000c800000 */
[----:B------:R-:W-:Y:S01]  /*1520*/  @UP0 UMOV UR46, UR16 ;  /* 0x00000010002e0c82 */ /* 0x000fe20008000000 */
[----:B------:R-:W-:Y:S02]  /*1530*/  USHF.R.S32.HI UR19, URZ, 0x1f, UR12 ;  /* 0x0000001f3f137899 */ /* 0x000fe4000801140c */
[----:B------:R-:W-:Y:S02]  /*1540*/  UIADD3 UR5, UP2, UR12, UR30, URZ ;  /* 0x0000001e0c057290 */ /* 0x000fe4000ff5e03f */
[----:B------:R-:W-:Y:S01]  /*1550*/  @!P1 IMAD.IADD R5, R5, 0x1, -R6 ;  /* 0x0000000105059824 */ /* 0x000fe200078e0a06 */
[----:B------:R-:W-:Y:S01]  /*1560*/  @UP3 ULDC UR16, c[0x0][0x2e4] ;  /* 0x0000b90000103ab9 */ /* 0x000fe20000000800 */
[----:B------:R-:W-:Y:S01]  /*1570*/  @!UP3 UIMAD UR10, UR45, UR61, UR57 ;  /* 0x0000003d2d0ab2a4 */ /* 0x000fe2000f8e0239 */
[----:B------:R-:W-:Y:S01]  /*1580*/  @!P1 VIADD R7, R7, 0x1 ;  /* 0x0000000107079836 */ /* 0x000fe20000000000 */
[----:B------:R-:W-:Y:S01]  /*1590*/  @UP3 UIMAD UR22, UR57, UR16, UR7 ;  /* 0x00000010391632a4 */ /* 0x000fe2000f8e0207 */
[----:B------:R-:W-:Y:S01]  /*15a0*/  ISETP.GE.U32.AND P0, PT, R5, R6, PT ;  /* 0x000000060500720c */ /* 0x000fe20003f06070 */
[----:B------:R-:W-:Y:S01]  /*15b0*/  UIADD3.X UR13, UR19, UR31, URZ, UP2, !UPT ;  /* 0x0000001f130d7290 */ /* 0x000fe200097fe43f */
[----:B------:R-:W-:Y:S01]  /*15c0*/  PLOP3.LUT P1, PT, PT, PT, UP0, 0x80, 0x0 ;  /* 0x000000000000781c */ /* 0x000fe20003f2f008 */
[----:B------:R-:W-:-:S02]  /*15d0*/  UIMAD UR7, UR9, UR5, URZ ;  /* 0x00000005090772a4 */ /* 0x000fc4000f8e023f */
[----:B------:R-:W-:Y:S02]  /*15e0*/  @UP0 UIADD3 UR23, UR37, UR38, URZ ;  /* 0x0000002625170290 */ /* 0x000fe4000fffe03f */
[----:B------:R-:W-:Y:S01]  /*15f0*/  @!UP3 UIMAD UR22, UR10, UR33, URZ ;  /* 0x000000210a16b2a4 */ /* 0x000fe2000f8e023f */
[----:B------:R-:W-:Y:S01]  /*1600*/  @UP0 ULDC.64 UR16, c[0x0][0x250] ;  /* 0x0000940000100ab9 */ /* 0x000fe20000000a00 */
[----:B------:R-:W-:Y:S02]  /*1610*/  UIMAD.WIDE.U32 UR30, UR8, UR5, URZ ;  /* 0x00000005081e72a5 */ /* 0x000fe4000f8e003f */
[----:B------:R-:W-:Y:S02]  /*1620*/  UIMAD UR10, UR9, UR18, URZ ;  /* 0x00000012090a72a4 */ /* 0x000fe4000f8e023f */
[----:B------:R-:W-:Y:S01]  /*1630*/  @P0 IADD3 R7, R7, 0x1, RZ ;  /* 0x0000000107070810 */ /* 0x000fe20007ffe0ff */
[----:B------:R-:W-:Y:S01]  /*1640*/  UIMAD UR5, UR8, UR13, UR7 ;  /* 0x0000000d080572a4 */ /* 0x000fe2000f8e0207 */
[----:B------:R-:W-:Y:S01]  /*1650*/  PLOP3.LUT P0, PT, PT, PT, UP3, 0x80, 0x0 ;  /* 0x000000000000781c */ /* 0x000fe20003f0f038 */
[----:B------:R-:W-:-:S02]  /*1660*/  @UP0 UIMAD.WIDE.U32 UR8, UR23, UR16, URZ ;  /* 0x00000010170802a5 */ /* 0x000fc4000f8e003f */
[----:B------:R-:W-:Y:S01]  /*1670*/  @UP0 UIMAD UR7, UR23, UR17, URZ ;  /* 0x00000011170702a4 */ /* 0x000fe2000f8e023f */
[----:B------:R-:W-:Y:S01]  /*1680*/  IMAD.MOV.U32 R6, RZ, RZ, R7 ;  /* 0x000000ffff067224 */ /* 0x000fe200078e0007 */
[----:B------:R-:W-:Y:S02]  /*1690*/  USEL UR51, UR49, URZ, UP4 ;  /* 0x0000003f31337287 */ /* 0x000fe4000a000000 */
[----:B------:R-:W-:Y:S02]  /*16a0*/  USHF.R.S32.HI UR52, URZ, 0x1f, UR28 ;  /* 0x0000001f3f347899 */ /* 0x000fe4000801141c */
[----:B------:R-:W-:Y:S01]  /*16b0*/  @!UP1 UIADD3 UR47, UR41, UR27, URZ ;  /* 0x0000001b292f9290 */ /* 0x000fe2000fffe03f */
[----:B------:R-:W-:Y:S01]  /*16c0*/  @!P2 IADD3 R6, -R6, RZ, RZ ;  /* 0x000000ff0606a210 */ /* 0x000fe20007ffe1ff */
[----:B------:R-:W-:Y:S01]  /*16d0*/  @UP1 UIADD3 UR44, UR11, UR10, URZ ;  /* 0x0000000a0b2c1290 */ /* 0x000fe2000fffe03f */
[----:B------:R-:W-:Y:S01]  /*16e0*/  @!P3 LOP3.LUT R6, RZ, R0, RZ, 0x33, !PT ;  /* 0x00000000ff06b212 */ /* 0x000fe200078e33ff */
[----:B------:R-:W-:-:S02]  /*16f0*/  USHF.R.S32.HI UR54, URZ, 0x1f, UR50 ;  /* 0x0000001f3f367899 */ /* 0x000fc40008011432 */
        /* <DEDUP_REMOVED lines=17> */
.L_x_803:
        /* <DEDUP_REMOVED lines=13> */
.L_x_804:
        /* <DEDUP_REMOVED lines=11> */
.L_x_805:
[----:B------:R-:W-:-:S04]  /*1990*/  UIMAD UR7, UR45, UR61, UR57 ;  /* 0x0000003d2d0772a4 */ /* 0x000fc8000f8e0239 */
[----:B------:R-:W-:-:S12]  /*19a0*/  UIMAD UR7, UR7, UR59, URZ ;  /* 0x0000003b070772a4 */ /* 0x000fd8000f8e023f */
.L_x_806:
[----:B------:R-:W1:Y:S01]  /*19b0*/  S2R R11, SR_TID.X ;  /* 0x00000000000b7919 */ /* 0x000e620000002100 */
[----:B------:R-:W2:Y:S01]  /*19c0*/  LDC.64 R4, c[0x0][0x420] ;  /* 0x00010800ff047b82 */ /* 0x000ea20000000a00 */
[----:B------:R-:W-:Y:S01]  /*19d0*/  USHF.R.S32.HI UR10, URZ, 0x1f, UR57 ;  /* 0x0000001f3f0a7899 */ /* 0x000fe20008011439 */
[----:B------:R-:W-:Y:S01]  /*19e0*/  BSSY B1, `(.L_x_802) ;  /* 0x000084c000017945 */ /* 0x000fe20003800000 */
[----:B------:R-:W-:Y:S01]  /*19f0*/  ULDC.64 UR8, c[0x0][0x428] ;  /* 0x00010a0000087ab9 */ /* 0x000fe20000000a00 */
[----:B------:R-:W-:Y:S01]  /*1a00*/  UIADD3 UR23, UR12, UR7, URZ ;  /* 0x000000070c177290 */ /* 0x000fe2000fffe03f */
[----:B------:R-:W-:Y:S01]  /*1a10*/  ULDC UR11, c[0x0][0x2dc] ;  /* 0x0000b700000b7ab9 */ /* 0x000fe20000000800 */
[----:B------:R-:W-:Y:S02]  /*1a20*/  UIADD3 UR22, UR12, UR22, URZ ;  /* 0x000000160c167290 */ /* 0x000fe4000fffe03f */
[----:B------:R-:W-:Y:S02]  /*1a30*/  UIMAD UR21, UR11, UR61, URZ ;  /* 0x0000003d0b1572a4 */ /* 0x000fe4000f8e023f */
[----:B------:R-:W-:-:S02]  /*1a40*/  ULEA.HI.SX32 UR11, UR20, 0xffffffff, 0x19 ;  /* 0xffffffff140b7891 */ /* 0x000fc4000f8fca3f */
[----:B------:R-:W-:Y:S02]  /*1a50*/  USHF.L.U32 UR20, UR21, 0x7, URZ ;  /* 0x0000000715147899 */ /* 0x000fe4000800063f */
[----:B------:R-:W-:Y:S01]  /*1a60*/  UISETP.GE.AND UP2, UPT, UR29, 0x1, UPT ;  /* 0x000000011d00788c */ /* 0x000fe2000bf46270 */
[----:B------:R-:W-:Y:S01]  /*1a70*/  ULDC.64 UR26, c[0x0][0x2b0] ;  /* 0x0000ac00001a7ab9 */ /* 0x000fe20000000a00 */
[----:B------:R-:W-:Y:S01]  /*1a80*/  ULDC.64 UR40, c[0x0][0x478] ;  /* 0x00011e0000287ab9 */ /* 0x000fe20000000a00 */
[----:B------:R-:W-:Y:S02]  /*1a90*/  UIMAD.WIDE UR26, UR22, 0x4, UR26 ;  /* 0x00000004161a78a5 */ /* 0x000fe4000f8e021a */
        /* <DEDUP_REMOVED lines=15> */
[C---:B------:R-:W-:Y:S01]  /*1b90*/  IADD3.X R14, R17.reuse, UR19, RZ, P0, !PT ;  /* 0x00000013110e7c10 */ /* 0x040fe200087fe4ff */
[----:B------:R-:W-:Y:S01]  /*1ba0*/  IMAD R11, R17, R4, RZ ;  /* 0x00000004110b7224 */ /* 0x000fe200078e02ff */
[----:B------:R-:W-:Y:S01]  /*1bb0*/  SHF.R.S32.HI R9, RZ, 0x1f, R8 ;  /* 0x0000001fff097819 */ /* 0x000fe20000011408 */
[----:B------:R-:W-:Y:S01]  /*1bc0*/  IMAD R185, R185, UR21, R178 ;  /* 0x00000015b9b97c24 */ /* 0x000fe2000f8e02b2 */
[----:B------:R-:W-:Y:S01]  /*1bd0*/  IADD3 R18, P0, R8, UR5, RZ ;  /* 0x0000000508127c10 */ /* 0x000fe2000ff1e0ff */
[----:B------:R-:W-:Y:S01]  /*1be0*/  IMAD R14, R14, UR34, RZ ;  /* 0x000000220e0e7c24 */ /* 0x000fe2000f8e02ff */
[----:B------:R-:W-:Y:S01]  /*1bf0*/  UIMAD UR5, UR10, UR8, URZ ;  /* 0x000000080a0572a4 */ /* 0x000fe2000f8e023f */
[----:B------:R-:W-:Y:S01]  /*1c00*/  IMAD R11, R0, R5, R11 ;  /* 0x00000005000b7224 */ /* 0x000fe200078e020b */
[----:B------:R-:W-:Y:S01]  /*1c10*/  IADD3.X R19, R9, UR47, RZ, P0, !PT ;  /* 0x0000002f09137c10 */ /* 0x000fe200087fe4ff */
[C---:B------:R-:W-:Y:S01]  /*1c20*/  IMAD R13, R15.reuse, UR35, R14 ;  /* 0x000000230f0d7c24 */ /* 0x040fe2000f8e020e */
[----:B------:R-:W-:Y:S01]  /*1c30*/  UIMAD UR7, UR57, UR9, UR5 ;  /* 0x00000009390772a4 */ /* 0x000fe2000f8e0205 */
[----:B------:R-:W-:Y:S01]  /*1c40*/  IMAD.WIDE.U32 R14, R15, UR34, R8 ;  /* 0x000000220f0e7c25 */ /* 0x000fe2000f8e0008 */
[----:B------:R-:W-:-:S03]  /*1c50*/  ULDC.64 UR18, c[0x0][0x3e0] ;  /* 0x0000f80000127ab9 */ /* 0x000fc60000000a00 */
[----:B------:R-:W-:Y:S01]  /*1c60*/  IMAD.WIDE.U32 R20, R4, UR12, R18 ;  /* 0x0000000c04147c25 */ /* 0x000fe2000f8e0012 */
[----:B------:R-:W-:Y:S01]  /*1c70*/  IADD3 R18, P0, R14, UR55, RZ ;  /* 0x000000370e127c10 */ /* 0x000fe2000ff1e0ff */
[----:B------:R-:W-:Y:S02]  /*1c80*/  ULDC.64 UR12, c[0x0][0x210] ;  /* 0x00008400000c7ab9 */ /* 0x000fe40000000a00 */
[----:B------:R-:W-:Y:S01]  /*1c90*/  IMAD.U32 R14, RZ, RZ, UR8 ;  /* 0x00000008ff0e7e24 */ /* 0x000fe2000f8e00ff */
[----:B------:R-:W-:Y:S01]  /*1ca0*/  ULDC.64 UR8, c[0x0][0x258] ;  /* 0x0000960000087ab9 */ /* 0x000fe20000000a00 */
[----:B------:R-:W-:Y:S01]  /*1cb0*/  IMAD.IADD R21, R21, 0x1, R12 ;  /* 0x0000000115157824 */ /* 0x000fe200078e020c */
[----:B------:R-:W-:Y:S01]  /*1cc0*/  UIMAD UR5, UR10, UR8, URZ ;  /* 0x000000080a0572a4 */ /* 0x000fe2000f8e023f */
[----:B------:R-:W-:Y:S01]  /*1cd0*/  IADD3.X R19, R15, UR39, R13, P0, !PT ;  /* 0x000000270f137c10 */ /* 0x000fe200087fe40d */
[----:B------:R-:W-:Y:S02]  /*1ce0*/  IMAD.U32 R12, RZ, RZ, UR8 ;  /* 0x00000008ff0c7e24 */ /* 0x000fe4000f8e00ff */
[----:B------:R-:W-:Y:S01]  /*1cf0*/  IMAD.WIDE.U32 R14, R14, UR57, R20 ;  /* 0x000000390e0e7c25 */ /* 0x000fe2000f8e0014 */
[----:B------:R-:W-:-:S02]  /*1d00*/  UIMAD UR10, UR57, UR9, UR5 ;  /* 0x00000009390a72a4 */ /* 0x000fc4000f8e0205 */
[----:B------:R-:W-:Y:S01]  /*1d10*/  USHF.R.S32.HI UR5, URZ, 0x1f, UR20 ;  /* 0x0000001f3f057899 */ /* 0x000fe20008011414 */
[----:B------:R-:W-:Y:S01]  /*1d20*/  IMAD.WIDE.U32 R12, R12, UR57, R18 ;  /* 0x000000390c0c7c25 */ /* 0x000fe2000f8e0012 */
[----:B------:R-:W-:-:S03]  /*1d30*/  ULDC.64 UR8, c[0x0][0x400] ;  /* 0x0001000000087ab9 */ /* 0x000fc60000000a00 */
[----:B------:R-:W-:Y:S01]  /*1d40*/  VIADD R15, R15, UR7 ;  /* 0x000000070f0f7c36 */ /* 0x000fe20008000000 */
[----:B------:R-:W-:Y:S01]  /*1d50*/  UIADD3 UR7, UP1, UP0, UR30, UR20, UR50 ;  /* 0x000000141e077290 */ /* 0x000fe2000f83e032 */
[----:B------:R-:W-:Y:S01]  /*1d60*/  VIADD R10, R13, UR10 ;  /* 0x0000000a0d0a7c36 */ /* 0x000fe20008000000 */
[----:B------:R-:W-:Y:S01]  /*1d70*/  LEA R182, P0, R12, UR12, 0x1 ;  /* 0x0000000c0cb67c11 */ /* 0x000fe2000f8008ff */
[----:B------:R-:W-:Y:S01]  /*1d80*/  IMAD.WIDE.U32 R14, R0, R4, R14 ;  /* 0x00000004000e7225 */ /* 0x000fe200078e000e */
[----:B------:R-:W-:Y:S02]  /*1d90*/  UIADD3.X UR5, UR49, UR5, UR54, UP1, UP0 ;  /* 0x0000000531057290 */ /* 0x000fe40008fe0436 */
[----:B------:R-:W-:Y:S01]  /*1da0*/  UIADD3 UR7, UP1, UP0, UR53, UR7, UR56 ;  /* 0x0000000735077290 */ /* 0x000fe2000f83e038 */
[----:B------:R-:W-:Y:S01]  /*1db0*/  LEA.HI.X R183, R12, UR13, R10, 0x1, P0 ;  /* 0x0000000d0cb77c11 */ /* 0x000fe200080f0c0a */
[----:B------:R-:W-:Y:S01]  /*1dc0*/  IMAD.IADD R10, R15, 0x1, R11 ;  /* 0x000000010f0a7824 */ /* 0x000fe200078e020b */
[----:B------:R-:W-:Y:S01]  /*1dd0*/  PLOP3.LUT P0, PT, PT, PT, UP2, 0x80, 0x0 ;  /* 0x000000000000781c */ /* 0x000fe20003f0f028 */
[----:B------:R-:W-:Y:S01]  /*1de0*/  UIADD3.X UR5, UR51, UR5, UR44, UP1, UP0 ;  /* 0x0000000533057290 */ /* 0x000fe20008fe042c */
[----:B------:R-:W-:-:S02]  /*1df0*/  LEA R180, P3, R14, UR18, 0x1 ;  /* 0x000000120eb47c11 */ /* 0x000fc4000f8608ff */
[C---:B------:R-:W-:Y:S02]  /*1e00*/  IADD3 R12, P2, R185.reuse, UR7, RZ ;  /* 0x00000007b90c7c10 */ /* 0x040fe4000ff5e0ff */
[----:B------:R-:W-:Y:S02]  /*1e10*/  LEA.HI.X R181, R14, UR19, R10, 0x1, P3 ;  /* 0x000000130eb57c11 */ /* 0x000fe400098f0c0a */
[----:B------:R-:W-:Y:S02]  /*1e20*/  LEA R184, P1, R12, UR8, 0x2 ;  /* 0x000000080cb87c11 */ /* 0x000fe4000f8210ff */
[----:B------:R-:W-:-:S04]  /*1e30*/  LEA.HI.X.SX32 R185, R185, UR5, 0x1, P2 ;  /* 0x00000005b9b97c11 */ /* 0x000fc800090f0eff */
[----:B------:R-:W-:Y:S01]  /*1e40*/  LEA.HI.X R185, R12, UR9, R185, 0x2, P1 ;  /* 0x000000090cb97c11 */ /* 0x000fe200088f14b9 */
[----:B------:R-:W-:Y:S06]  /*1e50*/  @!P0 BRA `(.L_x_807) ;  /* 0x0000007800048947 */ /* 0x000fec0003800000 */
[----:B------:R-:W-:Y:S01]  /*1e60*/  UIMAD UR8, UR52, UR24, URZ ;  /* 0x00000018340872a4 */ /* 0x000fe2000f8e023f */
[----:B------:R-:W-:Y:S01]  /*1e70*/  IMAD.U32 R14, RZ, RZ, UR16 ;  /* 0x00000010ff0e7e24 */ /* 0x000fe2000f8e00ff */
[----:B------:R-:W-:Y:S01]  /*1e80*/  UIMAD UR7, UR52, UR16, URZ ;  /* 0x00000010340772a4 */ /* 0x000fe2000f8e023f */
[----:B------:R-:W-:Y:S01]  /*1e90*/  IMAD.U32 R12, RZ, RZ, UR24 ;  /* 0x00000018ff0c7e24 */ /* 0x000fe2000f8e00ff */
[----:B------:R-:W-:Y:S01]  /*1ea0*/  UIMAD UR9, UR28, UR25, UR8 ;  /* 0x000000191c0972a4 */ /* 0x000fe2000f8e0208 */
[--C-:B------:R-:W-:Y:S01]  /*1eb0*/  IMAD.WIDE.U32 R14, R14, UR28, R8.reuse ;  /* 0x0000001c0e0e7c25 */ /* 0x100fe2000f8e0008 */
[----:B------:R-:W-:Y:S02]  /*1ec0*/  UIMAD UR8, UR28, UR17, UR7 ;  /* 0x000000111c0872a4 */ /* 0x000fe4000f8e0207 */
[----:B------:R-:W-:Y:S01]  /*1ed0*/  UIMAD UR5, UR11, -0x80, UR29 ;  /* 0xffffff800b0578a4 */ /* 0x000fe2000f8e021d */
[----:B------:R-:W-:Y:S01]  /*1ee0*/  IMAD.WIDE.U32 R12, R12, UR28, R8 ;  /* 0x0000001c0c0c7c25 */ /* 0x000fe2000f8e0008 */
[----:B------:R-:W-:Y:S01]  /*1ef0*/  IADD3 R8, P0, R14, UR32, RZ ;  /* 0x000000200e087c10 */ /* 0x000fe2000ff1e0ff */
[----:B------:R-:W-:-:S02]  /*1f00*/  UIMAD UR7, UR36, -0x80, UR6 ;  /* 0xffffff80240778a4 */ /* 0x000fc4000f8e0206 */
[----:B------:R-:W-:Y:S01]  /*1f10*/  IMAD.U32 R9, RZ, RZ, UR8 ;  /* 0x00000008ff097e24 */ /* 0x000fe2000f8e00ff */
[----:B------:R-:W-:Y:S01]  /*1f20*/  IADD3 R12, P1, R12, UR46, RZ ;  /* 0x0000002e0c0c7c10 */ /* 0x000fe2000ff3e0ff */
[----:B------:R-:W-:Y:S01]  /*1f30*/  VIADD R11, R0, 0x40 ;  /* 0x00000040000b7836 */ /* 0x000fe20000000000 */
[----:B------:R-:W-:Y:S01]  /*1f40*/  ULDC.64 UR12, c[0x0][0x260] ;  /* 0x00009800000c7ab9 */ /* 0x000fe20000000a00 */
[----:B------:R-:W-:Y:S01]  /*1f50*/  IMAD.U32 R10, RZ, RZ, UR9 ;  /* 0x00000009ff0a7e24 */ /* 0x000fe2000f8e00ff */
[----:B------:R-:W-:Y:S01]  /*1f60*/  IADD3.X R9, R15, UR33, R9, P0, !PT ;  /* 0x000000210f097c10 */ /* 0x000fe200087fe409 */
[----:B------:R-:W-:Y:S01]  /*1f70*/  IMAD.WIDE.U32 R14, R4, 0x80, RZ ;  /* 0x00000080040e7825 */ /* 0x000fe200078e00ff */
[----:B------:R-:W-:Y:S01]  /*1f80*/  PLOP3.LUT P0, PT, PT, PT, UP4, 0x80, 0x0 ;  /* 0x000000000000781c */ /* 0x000fe20003f0f048 */
[----:B------:R-:W-:Y:S01]  /*1f90*/  ULDC.64 UR8, c[0x0][0x268] ;  /* 0x00009a0000087ab9 */ /* 0x000fe20000000a00 */
[----:B------:R-:W-:Y:S01]  /*1fa0*/  ISETP.GE.AND P4, PT, R11, UR5, PT ;  /* 0x000000050b007c0c */ /* 0x000fe2000bf86270 */
[----:B------:R-:W-:Y:S01]  /*1fb0*/  IMAD.SHL.U32 R5, R5, 0x80, RZ ;  /* 0x0000008005057824 */ /* 0x000fe200078e00ff */
[----:B------:R-:W-:Y:S01]  /*1fc0*/  ISETP.GE.AND P2, PT, R11, UR7, PT ;  /* 0x000000070b007c0c */ /* 0x000fe2000bf46270 */
[----:B------:R-:W-:Y:S01]  /*1fd0*/  IMAD R11, R7, UR12, RZ ;  /* 0x0000000c070b7c24 */ /* 0x000fe2000f8e02ff */
[----:B------:R-:W-:Y:S01]  /*1fe0*/  IADD3.X R13, R13, UR48, R10, P1, !PT ;  /* 0x000000300d0d7c10 */ /* 0x000fe20008ffe40a */
[----:B------:R-:W-:Y:S01]  /*1ff0*/  IMAD R7, R7, UR8, RZ ;  /* 0x0000000807077c24 */ /* 0x000fe2000f8e02ff */
[----:B------:R-:W-:Y:S01]  /*2000*/  ISETP.GE.AND P3, PT, R0, UR7, PT ;  /* 0x0000000700007c0c */ /* 0x000fe2000bf66270 */
[----:B------:R-:W-:Y:S01]  /*2010*/  IMAD R24, R6, UR13, R11 ;  /* 0x0000000d06187c24 */ /* 0x000fe2000f8e020b */
[----:B------:R-:W-:Y:S01]  /*2020*/  ISETP.GE.AND P5, PT, R0, UR5, PT ;  /* 0x0000000500007c0c */ /* 0x000fe2000bfa6270 */
[----:B------:R-:W-:Y:S01]  /*2030*/  IMAD.WIDE.U32 R10, R6, UR12, R12 ;  /* 0x0000000c060a7c25 */ /* 0x000fe2000f8e000c */
[----:B------:R-:W-:Y:S01]  /*2040*/  ULEA.HI UR7, UR11, UR11, URZ, 0x1 ;  /* 0x0000000b0b077291 */ /* 0x000fe2000f8f083f */
[----:B------:R-:W-:Y:S01]  /*2050*/  @P0 BAR.SYNC.DEFER_BLOCKING 0x0 ;  /* 0x0000000000000b1d */ /* 0x000fe20000010000 */
[----:B------:R-:W-:Y:S01]  /*2060*/  LEA R13, R152, UR4, 0x1 ;  /* 0x00000004980d7c11 */ /* 0x000fe2000f8e08ff */
[----:B------:R-:W-:Y:S01]  /*2070*/  IMAD.IADD R25, R11, 0x1, R24 ;  /* 0x000000010b197824 */ /* 0x000fe200078e0218 */
[----:B------:R-:W-:Y:S01]  /*2080*/  @!P4 IADD3 R4, P1, R180, R14, RZ ;  /* 0x0000000eb404c210 */ /* 0x000fe20007f3e0ff */
[----:B------:R-:W-:Y:S01]  /*2090*/  ULOP3.LUT UR7, UR7, 0xfffffffe, URZ, 0xc0, !UPT ;  /* 0xfffffffe07077892 */ /* 0x000fe2000f8ec03f */
[----:B------:R-:W-:Y:S01]  /*20a0*/  @!P2 IADD3 R22, P0, R0, 0x40, RZ ;  /* 0x000000400016a810 */ /* 0x000fe20007f1e0ff */
[----:B------:R-:W-:Y:S01]  /*20b0*/  @!P2 IMAD.MOV.U32 R11, RZ, RZ, R25 ;  /* 0x000000ffff0ba224 */ /* 0x000fe200078e0019 */
[----:B------:R-:W-:Y:S01]  /*20c0*/  @!P4 IADD3.X R5, R181, R15, R5, P1, !PT ;  /* 0x0000000fb505c210 */ /* 0x000fe20000ffe405 */
[----:B------:R-:W-:Y:S01]  /*20d0*/  @!P3 IMAD.MOV.U32 R24, RZ, RZ, R10 ;  /* 0x000000ffff18b224 */ /* 0x000fe200078e000a */
[----:B------:R-:W-:Y:S01]  /*20e0*/  UIADD3 UR7, UR11, -UR7, URZ ;  /* 0x800000070b077290 */ /* 0x000fe2000fffe03f */
[----:B------:R-:W-:Y:S01]  /*20f0*/  @!P2 IMAD.X R15, RZ, RZ, R17, P0 ;  /* 0x000000ffff0fa224 */ /* 0x000fe200000e0611 */
[----:B------:R-:W-:Y:S01]  /*2100*/  USHF.L.U32 UR10, UR35, 0x7, URZ ;  /* 0x00000007230a7899 */ /* 0x000fe2000800063f */
[----:B------:R-:W-:Y:S01]  /*2110*/  IMAD R20, R6, UR9, R7 ;  /* 0x0000000906147c24 */ /* 0x000fe2000f8e0207 */
[----:B------:R-:W-:Y:S01]  /*2120*/  UISETP.NE.AND UP0, UPT, UR7, 0x1, UPT ;  /* 0x000000010700788c */ /* 0x000fe2000bf05270 */
[----:B------:R-:W-:-:S02]  /*2130*/  @!P2 IMAD R15, R15, UR24, RZ ;  /* 0x000000180f0fac24 */ /* 0x000fc4000f8e02ff */
[----:B------:R-:W-:Y:S01]  /*2140*/  IMAD.WIDE.U32 R8, R6, UR8, R8 ;  /* 0x0000000806087c25 */ /* 0x000fe2000f8e0008 */
[----:B------:R-:W-:Y:S02]  /*2150*/  UIMAD.WIDE.U32 UR8, UR34, 0x80, URZ ;  /* 0x00000080220878a5 */ /* 0x000fe4000f8e003f */
[----:B------:R-:W-:Y:S01]  /*2160*/  PLOP3.LUT P0, PT, PT, PT, UP0, 0x80, 0x0 ;  /* 0x000000000000781c */ /* 0x000fe20003f0f008 */
[C---:B------:R-:W-:Y:S02]  /*2170*/  @!P2 IMAD R15, R22.reuse, UR25, R15 ;  /* 0x00000019160fac24 */ /* 0x040fe4000f8e020f */
[----:B------:R-:W-:Y:S02]  /*2180*/  @!P2 IMAD.WIDE.U32 R22, R22, UR24, R10 ;  /* 0x000000181616ac25 */ /* 0x000fe4000f8e000a */
[----:B------:R-:W1:Y:S01]  /*2190*/  @!P3 LDC.64 R10, c[0x0][0x218] ;  /* 0x00008600ff0abb82 */ /* 0x000e620000000a00 */
[----:B------:R2:W-:Y:S01]  /*21a0*/  @P5 STS [R13+0x4000], RZ ;  /* 0x004000ff0d005388 */ /* 0x0005e20000000800 */
[----:B------:R-:W-:-:S02]  /*21b0*/  IMAD.IADD R21, R9, 0x1, R20 ;  /* 0x0000000109157824 */ /* 0x000fc400078e0214 */
[----:B------:R-:W-:Y:S01]  /*21c0*/  @!P3 IMAD.MOV.U32 R20, RZ, RZ, R8 ;  /* 0x000000ffff14b224 */ /* 0x000fe200078e0008 */
[----:B------:R2:W-:Y:S01]  /*21d0*/  @P5 STS [R13+0x4004], RZ ;  /* 0x004004ff0d005388 */ /* 0x0005e20000000800 */
[----:B------:R-:W-:Y:S02]  /*21e0*/  @!P3 IMAD R7, R17, UR24, RZ ;  /* 0x000000181107bc24 */ /* 0x000fe4000f8e02ff */
[----:B------:R-:W-:Y:S01]  /*21f0*/  VIADD R177, R152, 0x1000 ;  /* 0x0000100098b17836 */ /* 0x000fe20000000000 */
[----:B------:R2:W-:Y:S01]  /*2200*/  @P5 STS.64 [R13+0x4008], RZ ;  /* 0x004008ff0d005388 */ /* 0x0005e20000000a00 */
[----:B------:R-:W-:Y:S02]  /*2210*/  @!P2 IMAD.MOV.U32 R19, RZ, RZ, R21 ;  /* 0x000000ffff13a224 */ /* 0x000fe400078e0015 */
[C---:B------:R-:W-:Y:S01]  /*2220*/  @!P3 IMAD R16, R0.reuse, UR25, R7 ;  /* 0x000000190010bc24 */ /* 0x040fe2000f8e0207 */
[----:B------:R-:W-:Y:S01]  /*2230*/  @!PT LDS RZ, [RZ] ;  /* 0x00000000fffff984 */ /* 0x000fe20000000800 */
[----:B------:R-:W-:Y:S01]  /*2240*/  @!PT LDS RZ, [RZ] ;  /* 0x00000000fffff984 */ /* 0x000fe20000000800 */
[----:B------:R-:W-:Y:S01]  /*2250*/  @!PT LDS RZ, [RZ] ;  /* 0x00000000fffff984 */ /* 0x000fe20000000800 */
[----:B------:R-:W-:Y:S01]  /*2260*/  @!P5 LDGSTS.E.BYPASS.LTC128B.128 [R13+0x4000], desc[UR14][R180.64] ;  /* 0x04000000b40ddfae */ /* 0x000fe2000b901d4e */
[C---:B------:R-:W-:Y:S01]  /*2270*/  @!P3 IMAD.WIDE.U32 R24, R0.reuse, UR24, R24 ;  /* 0x000000180018bc25 */ /* 0x040fe2000f8e0018 */
[----:B------:R-:W-:Y:S01]  /*2280*/  SEL R177, R177, R152, !P0 ;  /* 0x00000098b1b17207 */ /* 0x000fe20004000000 */
[----:B------:R-:W3:Y:S01]  /*2290*/  @!P2 LDC.64 R6, c[0x0][0x218] ;  /* 0x00008600ff06ab82 */ /* 0x000ee20000000a00 */
[----:B------:R2:W-:Y:S01]  /*22a0*/  @P4 STS.128 [R13+0x5000], RZ ;  /* 0x005000ff0d004388 */ /* 0x0005e20000000c00 */
[----:B------:R-:W-:Y:S01]  /*22b0*/  @!P3 IMAD.WIDE.U32 R20, R0, UR16, R20 ;  /* 0x000000100014bc25 */ /* 0x000fe2000f8e0014 */
[----:B------:R-:W-:-:S02]  /*22c0*/  LEA R177, R177, UR4, 0x1 ;  /* 0x00000004b1b17c11 */ /* 0x000fc4000f8e08ff */
[----:B------:R-:W-:Y:S01]  /*22d0*/  @!PT LDS RZ, [RZ] ;  /* 0x00000000fffff984 */ /* 0x000fe20000000800 */
[----:B------:R-:W-:Y:S01]  /*22e0*/  @!PT LDS RZ, [RZ] ;  /* 0x00000000fffff984 */ /* 0x000fe20000000800 */
[----:B------:R-:W-:Y:S01]  /*22f0*/  @!PT LDS RZ, [RZ] ;  /* 0x00000000fffff984 */ /* 0x000fe20000000800 */
[----:B------:R4:W-:Y:S01]  /*2300*/  @!P4 LDGSTS.E.BYPASS.LTC128B.128 [R13+0x5000], desc[UR14][R4.64] ;  /* 0x05000000040dcfae */ /* 0x0009e2000b901d4e */
[----:B------:R-:W-:Y:S01]  /*2310*/  @!P2 IMAD.MOV.U32 R18, RZ, RZ, R8 ;  /* 0x000000ffff12a224 */ /* 0x000fe200078e0008 */
[----:B------:R-:W-:Y:S01]  /*2320*/  @!P3 IADD3 R16, R25, R16, RZ ;  /* 0x000000101910b210 */ /* 0x000fe20007ffe0ff */
[----:B------:R-:W2:Y:S01]  /*2330*/  @!P3 LDC.64 R8, c[0x0][0x220] ;  /* 0x00008800ff08bb82 */ /* 0x000ea20000000a00 */
[----:B------:R1:W-:Y:S01]  /*2340*/  @P5 STS [R177], RZ ;  /* 0x000000ffb1005388 */ /* 0x0003e20000000800 */
[----:B------:R-:W-:-:S03]  /*2350*/  @!P2 IMAD.IADD R15, R23, 0x1, R15 ;  /* 0x00000001170fa824 */ /* 0x000fc600078e020f */
[----:B------:R2:W-:Y:S04]  /*2360*/  @P5 STS [R177+0x4], RZ ;  /* 0x000004ffb1005388 */ /* 0x0005e80000000800 */
[----:B------:R2:W-:Y:S04]  /*2370*/  @P5 STS [R177+0x8], RZ ;  /* 0x000008ffb1005388 */ /* 0x0005e80000000800 */
[----:B------:R2:W-:Y:S04]  /*2380*/  @P5 STS [R177+0xc], RZ ;  /* 0x00000cffb1005388 */ /* 0x0005e80000000800 */
[----:B------:R-:W-:Y:S01]  /*2390*/  @!PT LDS RZ, [RZ] ;  /* 0x00000000fffff984 */ /* 0x000fe20000000800 */
[----:B------:R-:W-:Y:S01]  /*23a0*/  @!PT LDS RZ, [RZ] ;  /* 0x00000000fffff984 */ /* 0x000fe20000000800 */
[----:B------:R-:W-:Y:S01]  /*23b0*/  @!PT LDS RZ, [RZ] ;  /* 0x00000000fffff984 */ /* 0x000fe20000000800 */
[----:B------:R-:W-:Y:S01]  /*23c0*/  @!P5 LDGSTS.E.BYPASS.LTC128B.128 [R177], desc[UR14][R182.64] ;  /* 0x00000000b6b1dfae */ /* 0x000fe2000b901d4e */
[----:B-1----:R-:W-:-:S03]  /*23d0*/  @!P3 LEA R10, P5, R24, R10, 0x1 ;  /* 0x0000000a180ab211 */ /* 0x002fc600078a08ff */
[----:B------:R1:W-:Y:S01]  /*23e0*/  @P4 STS [R177+0x1000], RZ ;  /* 0x001000ffb1004388 */ /* 0x0003e20000000800 */
[----:B------:R-:W-:Y:S01]  /*23f0*/  @!P3 LEA.HI.X R11, R24, R11, R16, 0x1, P5 ;  /* 0x0000000b180bb211 */ /* 0x000fe200028f0c10 */
[----:B----4-:R-:W-:Y:S02]  /*2400*/  @!P3 IMAD R5, R17, UR16, RZ ;  /* 0x000000101105bc24 */ /* 0x010fe4000f8e02ff */
[----:B------:R1:W-:Y:S02]  /*2410*/  @P4 STS [R177+0x1004], RZ ;  /* 0x001004ffb1004388 */ /* 0x0003e40000000800 */
[C---:B------:R-:W-:Y:S01]  /*2420*/  @!P3 IMAD R14, R0.reuse, UR17, R5 ;  /* 0x00000011000ebc24 */ /* 0x040fe2000f8e0205 */
[----:B------:R-:W-:Y:S01]  /*2430*/  @!P2 IADD3 R0, P1, R0, 0x40, RZ ;  /* 0x000000400000a810 */ /* 0x000fe20007f3e0ff */
[----:B------:R-:W-:Y:S01]  /*2440*/  IMAD.U32 R5, RZ, RZ, UR10 ;  /* 0x0000000aff057e24 */ /* 0x000fe2000f8e00ff */
[----:B------:R1:W-:Y:S01]  /*2450*/  @P4 STS [R177+0x1008], RZ ;  /* 0x001008ffb1004388 */ /* 0x0003e20000000800 */
[----:B------:R-:W-:-:S02]  /*2460*/  @!P3 IMAD.IADD R14, R21, 0x1, R14 ;  /* 0x00000001150eb824 */ /* 0x000fc400078e020e */
[----:B------:R-:W-:Y:S01]  /*2470*/  @!P2 IMAD.X R17, RZ, RZ, R17, P1 ;  /* 0x000000ffff11a224 */ /* 0x000fe200008e0611 */
[----:B------:R-:W-:Y:S01]  /*2480*/  @!P4 IADD3 R26, P1, R182, UR8, RZ ;  /* 0x00000008b61acc10 */ /* 0x000fe2000ff3e0ff */
[----:B------:R1:W-:Y:S01]  /*2490*/  @P4 STS [R177+0x100c], RZ ;  /* 0x00100cffb1004388 */ /* 0x0003e20000000800 */
[----:B------:R-:W-:Y:S02]  /*24a0*/  @!P2 IMAD.WIDE.U32 R18, R0, UR16, R18 ;  /* 0x000000100012ac25 */ /* 0x000fe4000f8e0012 */
[----:B------:R-:W-:Y:S02]  /*24b0*/  @!P4 IADD3.X R27, R183, UR9, R5, P1, !PT ;  /* 0x00000009b71bcc10 */ /* 0x000fe40008ffe405 */
[----:B------:R-:W-:Y:S01]  /*24c0*/  @!P2 IMAD R17, R17, UR16, RZ ;  /* 0x000000101111ac24 */ /* 0x000fe2000f8e02ff */
[----:B------:R-:W4:Y:S01]  /*24d0*/  @!P2 LDC.64 R4, c[0x0][0x220] ;  /* 0x00008800ff04ab82 */ /* 0x000f220000000a00 */
[----:B---3--:R-:W-:Y:S01]  /*24e0*/  @!P2 LEA R6, P1, R22, R6, 0x1 ;  /* 0x000000061606a211 */ /* 0x008fe200078208ff */
[----:B------:R-:W-:Y:S01]  /*24f0*/  @!PT LDS RZ, [RZ] ;  /* 0x00000000fffff984 */ /* 0x000fe20000000800 */
[----:B------:R-:W-:Y:S01]  /*2500*/  @!PT LDS RZ, [RZ] ;  /* 0x00000000fffff984 */ /* 0x000fe20000000800 */
[----:B------:R-:W-:Y:S01]  /*2510*/  @!PT LDS RZ, [RZ] ;  /* 0x00000000fffff984 */ /* 0x000fe20000000800 */
[----:B------:R-:W-:Y:S01]  /*2520*/  @!P4 LDGSTS.E.BYPASS.LTC128B.128 [R177+0x1000], desc[UR14][R26.64] ;  /* 0x010000001ab1cfae */ /* 0x000fe2000b901d4e */
[----:B------:R-:W-:Y:S01]  /*2530*/  @!P2 IMAD R12, R0, UR17, R17 ;  /* 0x00000011000cac24 */ /* 0x000fe2000f8e0211 */
[----:B--2---:R-:W-:Y:S01]  /*2540*/  @!P3 LEA R8, P4, R20, R8, 0x1 ;  /* 0x000000081408b211 */ /* 0x004fe200078808ff */
[----:B------:R-:W-:Y:S01]  /*2550*/  IMAD.MOV.U32 R175, RZ, RZ, 0x7f800000 ;  /* 0x7f800000ffaf7424 */ /* 0x000fe200078e00ff */
[----:B------:R-:W-:Y:S01]  /*2560*/  @!P2 LEA.HI.X R7, R22, R7, R15, 0x1, P1 ;  /* 0x000000071607a211 */ /* 0x000fe200008f0c0f */
[----:B------:R1:W-:Y:S01]  /*2570*/  @P3 STS [R13+0x6000], RZ ;  /* 0x006000ff0d003388 */ /* 0x0003e20000000800 */
[----:B------:R-:W2:Y:S01]  /*2580*/  LDC.64 R16, c[0x0][0x3b8] ;  /* 0x0000ee00ff107b82 */ /* 0x000ea20000000a00 */
[----:B------:R-:W-:Y:S01]  /*2590*/  @!P2 IMAD.IADD R12, R19, 0x1, R12 ;  /* 0x00000001130ca824 */ /* 0x000fe200078e020c */
[----:B------:R-:W-:Y:S01]  /*25a0*/  @!P3 LEA.HI.X R9, R20, R9, R14, 0x1, P4 ;  /* 0x000000091409b211 */ /* 0x000fe200020f0c0e */
[----:B------:R1:W-:Y:S01]  /*25b0*/  @P3 STS [R13+0x6004], RZ ;  /* 0x006004ff0d003388 */ /* 0x0003e20000000800 */
[----:B------:R-:W-:-:S02]  /*25c0*/  IMAD.MOV.U32 R176, RZ, RZ, 0x7f800000 ;  /* 0x7f800000ffb07424 */ /* 0x000fc400078e00ff */
[----:B------:R-:W-:Y:S01]  /*25d0*/  IMAD.MOV.U32 R173, RZ, RZ, 0x7f800000 ;  /* 0x7f800000ffad7424 */ /* 0x000fe200078e00ff */
[----:B------:R1:W-:Y:S01]  /*25e0*/  @P3 STS.64 [R13+0x6008], RZ ;  /* 0x006008ff0d003388 */ /* 0x0003e20000000a00 */
[----:B------:R-:W-:Y:S02]  /*25f0*/  IMAD.MOV.U32 R174, RZ, RZ, 0x7f800000 ;  /* 0x7f800000ffae7424 */ /* 0x000fe400078e00ff */
[----:B------:R-:W-:Y:S01]  /*2600*/  VIADD R139, R148, 0x1000 ;  /* 0x00001000948b7836 */ /* 0x000fe20000000000 */
[----:B------:R-:W-:Y:S01]  /*2610*/  @!PT LDS RZ, [RZ] ;  /* 0x00000000fffff984 */ /* 0x000fe20000000800 */
[----:B------:R-:W-:Y:S01]  /*2620*/  @!PT LDS RZ, [RZ] ;  /* 0x00000000fffff984 */ /* 0x000fe20000000800 */
[----:B------:R-:W-:Y:S01]  /*2630*/  @!PT LDS RZ, [RZ] ;  /* 0x00000000fffff984 */ /* 0x000fe20000000800 */
[----:B------:R-:W-:Y:S01]  /*2640*/  @!P3 LDGSTS.E.BYPASS.LTC128B.128 [R13+0x6000], desc[UR14][R10.64] ;  /* 0x060000000a0dbfae */ /* 0x000fe2000b901d4e */
[----:B------:R-:W-:Y:S01]  /*2650*/  VIADD R138, R147, 0x1000 ;  /* 0x00001000938a7836 */ /* 0x000fe20000000000 */
[----:B------:R-:W-:Y:S01]  /*2660*/  SHF.R.S32.HI R172, RZ, 0x1f, R178 ;  /* 0x0000001fffac7819 */ /* 0x000fe200000114b2 */
[----:B------:R-:W-:Y:S01]  /*2670*/  UIADD3 UR8, UR28, 0x80, URZ ;  /* 0x000000801c087890 */ /* 0x000fe2000fffe03f */
[----:B------:R1:W-:Y:S01]  /*2680*/  @P2 STS.128 [R13+0x7000], RZ ;  /* 0x007000ff0d002388 */ /* 0x0003e20000000c00 */
[C---:B----4-:R-:W-:Y:S01]  /*2690*/  @!P2 LEA R22, P1, R18.reuse, R4, 0x1 ;  /* 0x000000041216a211 */ /* 0x050fe200078208ff */
[----:B------:R-:W-:Y:S01]  /*26a0*/  IMAD.MOV.U32 R171, RZ, RZ, 0x4 ;  /* 0x00000004ffab7424 */ /* 0x000fe200078e00ff */
[----:B------:R-:W-:Y:S01]  /*26b0*/  CS2R R94, SRZ ;  /* 0x00000000005e7805 */ /* 0x000fe2000001ff00 */
[----:B------:R-:W-:Y:S01]  /*26c0*/  @!PT LDS RZ, [RZ] ;  /* 0x00000000fffff984 */ /* 0x000fe20000000800 */
[----:B------:R-:W-:Y:S01]  /*26d0*/  @!PT LDS RZ, [RZ] ;  /* 0x00000000fffff984 */ /* 0x000fe20000000800 */
[----:B------:R-:W-:Y:S01]  /*26e0*/  @!PT LDS RZ, [RZ] ;  /* 0x00000000fffff984 */ /* 0x000fe20000000800 */
[----:B------:R3:W-:Y:S01]  /*26f0*/  @!P2 LDGSTS.E.BYPASS.LTC128B.128 [R13+0x7000], desc[UR14][R6.64] ;  /* 0x07000000060dafae */ /* 0x0007e2000b901d4e */
[----:B------:R-:W-:-:S02]  /*2700*/  @!P2 LEA.HI.X R23, R18, R5, R12, 0x1, P1 ;  /* 0x000000051217a211 */ /* 0x000fc400008f0c0c */
[----:B------:R-:W-:Y:S02]  /*2710*/  CS2R R92, SRZ ;  /* 0x00000000005c7805 */ /* 0x000fe4000001ff00 */
[----:B------:R-:W-:Y:S01]  /*2720*/  CS2R R98, SRZ ;  /* 0x0000000000627805 */ /* 0x000fe2000001ff00 */
[----:B------:R1:W-:Y:S01]  /*2730*/  @P3 STS [R13+0x8000], RZ ;  /* 0x008000ff0d003388 */ /* 0x0003e20000000800 */
[----:B------:R-:W-:Y:S02]  /*2740*/  ISETP.GE.AND P4, PT, R150, UR5, PT ;  /* 0x0000000596007c0c */ /* 0x000fe4000bf86270 */
[----:B------:R-:W-:Y:S02]  /*2750*/  CS2R R96, SRZ ;  /* 0x0000000000607805 */ /* 0x000fe4000001ff00 */
[----:B------:R-:W-:Y:S01]  /*2760*/  CS2R R90, SRZ ;  /* 0x00000000005a7805 */ /* 0x000fe2000001ff00 */
[----:B------:R1:W-:Y:S01]  /*2770*/  @P3 STS [R13+0x8004], RZ ;  /* 0x008004ff0d003388 */ /* 0x0003e20000000800 */
[----:B------:R-:W-:-:S02]  /*2780*/  CS2R R88, SRZ ;  /* 0x0000000000587805 */ /* 0x000fc4000001ff00 */
[----:B------:R-:W-:Y:S02]  /*2790*/  CS2R R86, SRZ ;  /* 0x0000000000567805 */ /* 0x000fe4000001ff00 */
[----:B------:R-:W-:Y:S01]  /*27a0*/  CS2R R84, SRZ ;  /* 0x0000000000547805 */ /* 0x000fe2000001ff00 */
[----:B------:R1:W-:Y:S01]  /*27b0*/  @P3 STS.64 [R13+0x8008], RZ ;  /* 0x008008ff0d003388 */ /* 0x0003e20000000a00 */
[----:B------:R-:W-:Y:S02]  /*27c0*/  CS2R R78, SRZ ;  /* 0x00000000004e7805 */ /* 0x000fe4000001ff00 */
[----:B------:R-:W-:Y:S02]  /*27d0*/  CS2R R76, SRZ ;  /* 0x00000000004c7805 */ /* 0x000fe4000001ff00 */
[----:B------:R-:W-:Y:S01]  /*27e0*/  CS2R R82, SRZ ;  /* 0x0000000000527805 */ /* 0x000fe2000001ff00 */
[----:B------:R-:W-:Y:S01]  /*27f0*/  @!PT LDS RZ, [RZ] ;  /* 0x00000000fffff984 */ /* 0x000fe20000000800 */
[----:B------:R-:W-:Y:S01]  /*2800*/  @!PT LDS RZ, [RZ] ;  /* 0x00000000fffff984 */ /* 0x000fe20000000800 */
[----:B------:R-:W-:Y:S01]  /*2810*/  @!PT LDS RZ, [RZ] ;  /* 0x00000000fffff984 */ /* 0x000fe20000000800 */
[----:B------:R4:W-:Y:S01]  /*2820*/  @!P3 LDGSTS.E.BYPASS.LTC128B.128 [R13+0x8000], desc[UR14][R8.64] ;  /* 0x08000000080dbfae */ /* 0x0009e2000b901d4e */
[----:B------:R-:W-:-:S02]  /*2830*/  CS2R R80, SRZ ;  /* 0x0000000000507805 */ /* 0x000fc4000001ff00 */
[----:B------:R-:W-:Y:S02]  /*2840*/  CS2R R74, SRZ ;  /* 0x00000000004a7805 */ /* 0x000fe4000001ff00 */
[----:B------:R-:W-:Y:S01]  /*2850*/  CS2R R72, SRZ ;  /* 0x0000000000487805 */ /* 0x000fe2000001ff00 */
[----:B------:R1:W-:Y:S01]  /*2860*/  @P2 STS.128 [R13+0x9000], RZ ;  /* 0x009000ff0d002388 */ /* 0x0003e20000000c00 */
[----:B------:R-:W-:Y:S02]  /*2870*/  CS2R R70, SRZ ;  /* 0x0000000000467805 */ /* 0x000fe4000001ff00 */
[----:B------:R-:W-:Y:S01]  /*2880*/  CS2R R68, SRZ ;  /* 0x0000000000447805 */ /* 0x000fe2000001ff00 */
[----:B------:R-:W-:Y:S01]  /*2890*/  UMOV UR19, UR22 ;  /* 0x0000001600137c82 */ /* 0x000fe20008000000 */
[----:B------:R-:W-:Y:S01]  /*28a0*/  @!PT LDS RZ, [RZ] ;  /* 0x00000000fffff984 */ /* 0x000fe20000000800 */
[----:B------:R-:W-:Y:S01]  /*28b0*/  @!PT LDS RZ, [RZ] ;  /* 0x00000000fffff984 */ /* 0x000fe20000000800 */
[----:B------:R-:W-:Y:S01]  /*28c0*/  @!PT LDS RZ, [RZ] ;  /* 0x00000000fffff984 */ /* 0x000fe20000000800 */
[----:B------:R1:W-:Y:S01]  /*28d0*/  @!P2 LDGSTS.E.BYPASS.LTC128B.128 [R13+0x9000], desc[UR14][R22.64] ;  /* 0x09000000160dafae */ /* 0x0003e2000b901d4e */
[----:B------:R-:W-:Y:S01]  /*28e0*/  UMOV UR18, UR23 ;  /* 0x0000001700127c82 */ /* 0x000fe20008000000 */
[----:B------:R-:W-:-:S02]  /*28f0*/  USHF.L.U32 UR35, UR21, 0x3, URZ ;  /* 0x0000000315237899 */ /* 0x000fc4000800063f */
[----:B------:R-:W0:Y:S01]  /*2900*/  LDGDEPBAR ;  /* 0x00000000000079af */ /* 0x000e220000000000 */
[----:B---3--:R-:W-:Y:S01]  /*2910*/  VIADD R6, R150, 0x8 ;  /* 0x0000000896067836 */ /* 0x008fe20000000000 */
[----:B------:R-:W-:Y:S02]  /*2920*/  USHF.L.U32 UR34, UR21, 0x4, URZ ;  /* 0x0000000415227899 */ /* 0x000fe4000800063f */
[----:B--2---:R-:W2:Y:S01]  /*2930*/  LDG.E.64 R4, desc[UR14][R16.64] ;  /* 0x0000000e10047981 */ /* 0x004ea2000c1e1b00 */
[----:B------:R-:W-:Y:S01]  /*2940*/  UIMAD UR33, UR21, 0x18, URZ ;  /* 0x00000018152178a4 */ /* 0x000fe2000f8e023f */
[----:B------:R-:W-:Y:S01]  /*2950*/  ISETP.GE.AND P3, PT, R6, UR5, PT ;  /* 0x0000000506007c0c */ /* 0x000fe2000bf66270 */
[----:B------:R-:W-:Y:S01]  /*2960*/  IMAD.MOV.U32 R7, RZ, RZ, 0x4 ;  /* 0x00000004ff077424 */ /* 0x000fe200078e00ff */
[----:B------:R-:W3:Y:S01]  /*2970*/  LDG.E.64 R10, desc[UR14][R16.64+0x8] ;  /* 0x0000080e100a7981 */ /* 0x000ee2000c1e1b00 */
[----:B------:R-:W-:Y:S01]  /*2980*/  UMOV UR16, UR26 ;  /* 0x0000001a00107c82 */ /* 0x000fe20008000000 */
[----:B------:R-:W-:Y:S01]  /*2990*/  UMOV UR17, UR27 ;  /* 0x0000001b00117c82 */ /* 0x000fe20008000000 */
[----:B------:R-:W-:Y:S01]  /*29a0*/  USHF.L.U32 UR32, UR21, 0x5, URZ ;  /* 0x0000000515207899 */ /* 0x000fe2000800063f */
[----:B------:R-:W-:Y:S01]  /*29b0*/  IMAD.WIDE R6, R150, R7, UR16 ;  /* 0x0000001096067e25 */ /* 0x000fe2000f8e0207 */
[----:B------:R-:W-:-:S02]  /*29c0*/  UIMAD UR31, UR21, 0x28, URZ ;  /* 0x00000028151f78a4 */ /* 0x000fc4000f8e023f */
[----:B------:R-:W-:Y:S02]  /*29d0*/  UIMAD UR30, UR21, 0x30, URZ ;  /* 0x00000030151e78a4 */ /* 0x000fe4000f8e023f */
[----:B------:R1:W5:Y:S01]  /*29e0*/  @!P4 LDG.E R175, desc[UR14][R6.64] ;  /* 0x0000000e06afc981 */ /* 0x000362000c1e1900 */
[----:B------:R-:W-:Y:S02]  /*29f0*/  UIMAD UR29, UR21, 0x38, URZ ;  /* 0x00000038151d78a4 */ /* 0x000fe4000f8e023f */
[----:B------:R-:W-:Y:S01]  /*2a00*/  UIMAD UR25, UR21, 0x58, URZ ;  /* 0x00000058151978a4 */ /* 0x000fe2000f8e023f */
[----:B------:R1:W5:Y:S01]  /*2a10*/  @!P3 LDG.E R176, desc[UR14][R6.64+0x20] ;  /* 0x0000200e06b0b981 */ /* 0x000362000c1e1900 */
[C---:B------:R-:W-:Y:S01]  /*2a20*/  VIADD R15, R150.reuse, 0x48 ;  /* 0x00000048960f7836 */ /* 0x040fe20000000000 */
[----:B------:R-:W-:Y:S01]  /*2a30*/  UIMAD UR24, UR21, 0x60, URZ ;  /* 0x00000060151878a4 */ /* 0x000fe2000f8e023f */
[----:B------:R-:W-:Y:S01]  /*2a40*/  VIADD R0, R150, 0x40 ;  /* 0x0000004096007836 */ /* 0x000fe20000000000 */
[----:B------:R-:W-:-:S02]  /*2a50*/  UIADD3 UR20, -UR20, URZ, URZ ;  /* 0x0000003f14147290 */ /* 0x000fc4000fffe13f */
[----:B------:R-:W-:Y:S01]  /*2a60*/  ISETP.GE.AND P1, PT, R15, UR5, PT ;  /* 0x000000050f007c0c */ /* 0x000fe2000bf26270 */
[----:B------:R-:W-:Y:S01]  /*2a70*/  ULDC.U8 UR9, c[0x0][0x388] ;  /* 0x0000e20000097ab9 */ /* 0x000fe20000000000 */
[----:B------:R-:W-:Y:S01]  /*2a80*/  ISETP.GE.AND P2, PT, R0, UR5, PT ;  /* 0x0000000500007c0c */ /* 0x000fe2000bf46270 */
[----:B------:R-:W-:Y:S01]  /*2a90*/  UIMAD UR5, UR45, UR61, UR57 ;  /* 0x0000003d2d0572a4 */ /* 0x000fe2000f8e0239 */
[----:B------:R-:W-:-:S03]  /*2aa0*/  MOV R0, 0x4 ;  /* 0x0000000400007802 */ /* 0x000fc60000000f00 */
[----:B------:R-:W-:-:S06]  /*2ab0*/  USHF.L.U32 UR5, UR5, 0x5, URZ ;  /* 0x0000000505057899 */ /* 0x000fcc000800063f */
[----:B----4-:R-:W-:Y:S01]  /*2ac0*/  @!P1 IMAD.WIDE R8, R15, R0, UR16 ;  /* 0x000000100f089e25 */ /* 0x010fe2000f8e0200 */
[----:B------:R-:W-:Y:S01]  /*2ad0*/  USHF.R.S32.HI UR7, URZ, 0x1f, UR5 ;  /* 0x0000001f3f077899 */ /* 0x000fe20008011405 */
[----:B------:R1:W5:Y:S01]  /*2ae0*/  @!P2 LDG.E R173, desc[UR14][R6.64+0x100] ;  /* 0x0001000e06ada981 */ /* 0x000362000c1e1900 */
[----:B------:R-:W-:-:S03]  /*2af0*/  SEL R139, R139, R148, !P0 ;  /* 0x000000948b8b7207 */ /* 0x000fc60004000000 */
[----:B------:R1:W5:Y:S01]  /*2b00*/  @!P1 LDG.E R174, desc[UR14][R8.64] ;  /* 0x0000000e08ae9981 */ /* 0x000362000c1e1900 */
[----:B------:R-:W-:Y:S01]  /*2b10*/  SEL R138, R138, R147, !P0 ;  /* 0x000000938a8a7207 */ /* 0x000fe20004000000 */
[----:B------:R-:W-:Y:S01]  /*2b20*/  IMAD.SHL.U32 R0, R148, 0x2, RZ ;  /* 0x0000000294007824 */ /* 0x000fe200078e00ff */
[----:B------:R-:W-:Y:S02]  /*2b30*/  LEA R139, R139, UR4, 0x1 ;  /* 0x000000048b8b7c11 */ /* 0x000fe4000f8e08ff */
[----:B------:R-:W-:Y:S01]  /*2b40*/  LEA R138, R138, UR4, 0x1 ;  /* 0x000000048a8a7c11 */ /* 0x000fe2000f8e08ff */
[----:B------:R-:W-:Y:S02]  /*2b50*/  USHF.L.U32 UR28, UR21, 0x6, URZ ;  /* 0x00000006151c7899 */ /* 0x000fe4000800063f */
[----:B------:R-:W-:Y:S02]  /*2b60*/  UIMAD UR27, UR21, 0x48, URZ ;  /* 0x00000048151b78a4 */ /* 0x000fe4000f8e023f */
[----:B------:R-:W-:-:S02]  /*2b70*/  UIMAD UR26, UR21, 0x50, URZ ;  /* 0x00000050151a78a4 */ /* 0x000fc4000f8e023f */
[----:B------:R-:W-:Y:S02]  /*2b80*/  UIMAD UR23, UR21, 0x68, URZ ;  /* 0x00000068151778a4 */ /* 0x000fe4000f8e023f */
[----:B------:R-:W-:Y:S02]  /*2b90*/  UIMAD UR22, UR21, 0x70, URZ ;  /* 0x00000070151678a4 */ /* 0x000fe4000f8e023f */
[----:B------:R-:W-:Y:S02]  /*2ba0*/  UISETP.GE.AND UP0, UPT, UR8, UR6, UPT ;  /* 0x000000060800728c */ /* 0x000fe4000bf06270 */
[----:B------:R-:W-:Y:S01]  /*2bb0*/  UIMAD UR21, UR21, 0x78, URZ ;  /* 0x00000078151578a4 */ /* 0x000fe2000f8e023f */
[----:B------:R-:W-:Y:S01]  /*2bc0*/  ULDC UR8, c[0x0][0x2ec] ;  /* 0x0000bb0000087ab9 */ /* 0x000fe20000000800 */
[----:B--2---:R-:W-:Y:S02]  /*2bd0*/  R2UR UR12, R5 ;  /* 0x00000000050c72ca */ /* 0x004fe400000e0000 */
[----:B------:R-:W-:-:S02]  /*2be0*/  R2UR UR13, R4 ;  /* 0x00000000040d72ca */ /* 0x000fc400000e0000 */
[----:B---3--:R-:W-:-:S04]  /*2bf0*/  IADD3 R178, P2, P1, R10, UR5, R178 ;  /* 0x000000050ab27c10 */ /* 0x008fc8000f95e0b2 */
[----:B------:R-:W-:Y:S01]  /*2c00*/  IADD3.X R172, R11, UR7, R172, P2, P1 ;  /* 0x000000070bac7c10 */ /* 0x000fe200097e24ac */
[----:B-1----:R-:W-:-:S08]  /*2c10*/  IMAD.WIDE.U32 R178, R178, -0x2daee0ad, RZ ;  /* 0xd2511f53b2b27825 */ /* 0x002fd000078e00ff */
.L_x_810:
        /* <DEDUP_REMOVED lines=8> */
[----:B------:R-:W-:Y:S01]  /*2ca0*/  PLOP3.LUT P2, PT, PT, PT, UP0, 0x80, 0x0 ;  /* 0x000000000000781c */ /* 0x000fe20003f4f008 */
[----:B------:R-:W-:Y:S01]  /*2cb0*/  FMUL.FTZ R252, R176, 1.4426950216293334961 ;  /* 0x3fb8aa3bb0fc7820 */ /* 0x000fe20000410000 */
[----:B------:R-:W-:Y:S01]  /*2cc0*/  PLOP3.LUT P4, PT, PT, PT, UP0, 0x80, 0x0 ;  /* 0x000000000000781c */ /* 0x000fe20003f8f008 */
[----:B------:R-:W-:Y:S01]  /*2cd0*/  FMUL.FTZ R249, R173, 1.4426950216293334961 ;  /* 0x3fb8aa3badf97820 */ /* 0x000fe20000410000 */
[----:B------:R-:W-:Y:S01]  /*2ce0*/  PLOP3.LUT P1, PT, PT, PT, UP0, 0x80, 0x0 ;  /* 0x000000000000781c */ /* 0x000fe20003f2f008 */
[----:B------:R-:W1:Y:S01]  /*2cf0*/  @P0 S2R R186, SR_TID.X ;  /* 0x0000000000ba0919 */ /* 0x000e620000002100 */
[----:B------:R-:W-:Y:S01]  /*2d00*/  LOP3.LUT R232, R172, UR13, RZ, 0x3c, !PT ;  /* 0x0000000dace87c12 */ /* 0x000fe2000f8e3cff */
[----:B------:R-:W-:Y:S01]  /*2d10*/  UIADD3 UR7, UR12, -0x4498517b, URZ ;  /* 0xbb67ae850c077890 */ /* 0x000fe2000fffe03f */
[----:B------:R-:W-:Y:S01]  /*2d20*/  PLOP3.LUT P0, PT, PT, PT, UP0, 0x80, 0x0 ;  /* 0x000000000000781c */ /* 0x000fe20003f0f008 */
[----:B------:R-:W-:Y:S02]  /*2d30*/  UIADD3 UR10, UR12, -0x56f99767, URZ ;  /* 0xa90668990c0a7890 */ /* 0x000fe4000fffe03f */
[----:B------:R-:W-:Y:S02]  /*2d40*/  UIADD3 UR5, UR13, -0x61c88647, URZ ;  /* 0x9e3779b90d057890 */ /* 0x000fe4000fffe03f */
[----:B------:R-:W-:Y:S01]  /*2d50*/  UISETP.GE.AND UP3, UPT, UR11, 0x1, UPT ;  /* 0x000000010b00788c */ /* 0x000fe2000bf66270 */
[----:B-1----:R-:W-:Y:S01]  /*2d60*/  @P3 IMAD.SHL.U32 R186, R186, 0x2, RZ ;  /* 0x00000002baba3824 */ /* 0x002fe200078e00ff */
[----:B------:R-:W-:Y:S01]  /*2d70*/  PLOP3.LUT P3, PT, PT, PT, UP0, 0x80, 0x0 ;  /* 0x000000000000781c */ /* 0x000fe20003f6f008 */
[----:B------:R-:W-:Y:S04]  /*2d80*/  DEPBAR.LE SB0, 0x0 ;  /* 0x000080000000791a */ /* 0x000fe80000000000 */
[----:B------:R-:W-:Y:S01]  /*2d90*/  @P2 LOP3.LUT R186, R186, 0x6, RZ, 0xc0, !PT ;  /* 0x00000006baba2812 */ /* 0x000fe200078ec0ff */
[----:B------:R-:W-:Y:S01]  /*2da0*/  BAR.SYNC.DEFER_BLOCKING 0x0 ;  /* 0x0000000000007b1d */ /* 0x000fe20000010000 */
[----:B------:R-:W-:Y:S03]  /*2db0*/  PLOP3.LUT P2, PT, PT, PT, UP0, 0x80, 0x0 ;  /* 0x000000000000781c */ /* 0x000fe60003f4f008 */
[----:B------:R-:W-:Y:S01]  /*2dc0*/  @P1 IMAD R187, R151, 0x40, R186 ;  /* 0x0000004097bb1824 */ /* 0x000fe200078e02ba */
[----:B------:R-:W-:Y:S03]  /*2dd0*/  PLOP3.LUT P1, PT, PT, PT, UP0, 0x80, 0x0 ;  /* 0x000000000000781c */ /* 0x000fe60003f2f008 */
[----:B------:R-:W-:Y:S01]  /*2de0*/  @P0 IMAD R190, R190, 0x80, R187 ;  /* 0x00000080bebe0824 */ /* 0x000fe200078e02bb */
[----:B------:R-:W-:Y:S03]  /*2df0*/  PLOP3.LUT P0, PT, PT, PT, UP0, 0x80, 0x0 ;  /* 0x000000000000781c */ /* 0x000fe60003f0f008 */
[C---:B------:R-:W-:Y:S01]  /*2e00*/  @P6 VIADD R186, R190.reuse, 0x1 ;  /* 0x00000001beba6836 */ /* 0x040fe20000000000 */
[----:B------:R-:W-:Y:S02]  /*2e10*/  PLOP3.LUT P6, PT, PT, PT, UP0, 0x80, 0x0 ;  /* 0x000000000000781c */ /* 0x000fe40003fcf008 */
[----:B------:R-:W-:Y:S02]  /*2e20*/  @P2 ISETP.GE.AND P2, PT, R190, UR6, PT ;  /* 0x00000006be002c0c */ /* 0x000fe4000bf46270 */
[----:B------:R-:W-:Y:S01]  /*2e30*/  @P3 ISETP.GE.AND P3, PT, R186, UR6, PT ;  /* 0x00000006ba003c0c */ /* 0x000fe2000bf66270 */
[----:B------:R-:W-:Y:S08]  /*2e40*/  LDSM.16.M88.4 R100, [R139] ;  /* 0x000000008b64783b */ /* 0x000ff00000000200 */
[----:B------:R-:W-:Y:S01]  /*2e50*/  @P6 VIADD R186, R190, 0x8 ;  /* 0x00000008beba6836 */ /* 0x000fe20000000000 */
[----:B------:R-:W-:Y:S01]  /*2e60*/  PLOP3.LUT P6, PT, PT, PT, UP0, 0x80, 0x0 ;  /* 0x000000000000781c */ /* 0x000fe20003fcf008 */
[----:B------:R-:W1:Y:S08]  /*2e70*/  LDSM.16.M88.4 R104, [R146+UR4+0x6000] ;  /* 0x006000049268783b */ /* 0x000e700008000200 */
[----:B------:R-:W2:Y:S08]  /*2e80*/  LDSM.16.M88.4 R108, [R139+0x1000] ;  /* 0x001000008b6c783b */ /* 0x000eb00000000200 */
[----:B------:R-:W3:Y:S08]  /*2e90*/  LDSM.16.M88.4 R112, [R146+UR4+0x6400] ;  /* 0x006400049270783b */ /* 0x000ef00008000200 */
[----:B------:R-:W4:Y:S08]  /*2ea0*/  LDSM.16.M88.4 R116, [R146+UR4+0x6800] ;  /* 0x006800049274783b */ /* 0x000f300008000200 */
[----:B------:R-:W4:Y:S01]  /*2eb0*/  LDSM.16.M88.4 R120, [R146+UR4+0x6c00] ;  /* 0x006c00049278783b */ /* 0x000f220008000200 */
[-C--:B-1----:R-:W-:Y:S07]  /*2ec0*/  HMMA.16816.F32.BF16 R4, R100, R104.reuse, RZ ;  /* 0x000000686404723c */ /* 0x082fee00000418ff */
[----:B------:R-:W-:Y:S01]  /*2ed0*/  LDSM.16.M88.4 R124, [R149] ;  /* 0x00000000957c783b */ /* 0x000fe20000000200 */
[C---:B--2---:R-:W-:Y:S07]  /*2ee0*/  HMMA.16816.F32.BF16 R8, R108.reuse, R104, RZ ;  /* 0x000000686c08723c */ /* 0x044fee00000418ff */
[----:B------:R-:W1:Y:S01]  /*2ef0*/  LDSM.16.M88.4 R128, [R145] ;  /* 0x000000009180783b */ /* 0x000e620000000200 */
[-C--:B------:R-:W-:Y:S07]  /*2f00*/  HMMA.16816.F32.BF16 R12, R108, R106.reuse, RZ ;  /* 0x0000006a6c0c723c */ /* 0x080fee00000418ff */
[----:B------:R-:W2:Y:S01]  /*2f10*/  LDSM.16.M88.4 R132, [R149+0x1000] ;  /* 0x001000009584783b */ /* 0x000ea20000000200 */
[C---:B------:R-:W-:Y:S07]  /*2f20*/  HMMA.16816.F32.BF16 R16, R100.reuse, R106, RZ ;  /* 0x0000006a6410723c */ /* 0x040fee00000418ff */
[----:B------:R-:W-:Y:S01]  /*2f30*/  LDSM.16.M88.4 R104, [R145+0x800] ;  /* 0x000800009168783b */ /* 0x000fe20000000200 */
        /* <DEDUP_REMOVED lines=11> */
[----:B------:R-:W-:Y:S01]  /*2ff0*/  HMMA.16816.F32.BF16 R64, R100, R122, RZ ;  /* 0x0000007a6440723c */ /* 0x000fe200000418ff */
[----:B------:R-:W3:Y:S05]  /*3000*/  LDSM.16.M88.4 R100, [R145+0x400] ;  /* 0x000400009164783b */ /* 0x000eea0000000200 */
[-C--:B-1----:R-:W-:Y:S06]  /*3010*/  HMMA.16816.F32.BF16 R4, R124, R128.reuse, R4 ;  /* 0x000000807c04723c */ /* 0x082fec0000041804 */
[C---:B--2---:R-:W-:Y:S06]  /*3020*/  HMMA.16816.F32.BF16 R8, R132.reuse, R128, R8 ;  /* 0x000000808408723c */ /* 0x044fec0000041808 */
[-C--:B------:R-:W-:Y:S06]  /*3030*/  HMMA.16816.F32.BF16 R12, R132, R130.reuse, R12 ;  /* 0x00000082840c723c */ /* 0x080fec000004180c */
[C---:B------:R-:W-:Y:S06]  /*3040*/  HMMA.16816.F32.BF16 R16, R124.reuse, R130, R16 ;  /* 0x000000827c10723c */ /* 0x040fec0000041810 */
[----:B------:R-:W-:Y:S02]  /*3050*/  @P0 FSEL R6, R6, -INF , !P2 ;  /* 0xff80000006060808 */ /* 0x000fe40005000000 */
[----:B------:R-:W-:Y:S03]  /*3060*/  PLOP3.LUT P0, PT, PT, PT, UP0, 0x80, 0x0 ;  /* 0x000000000000781c */ /* 0x000fe60003f0f008 */
[----:B------:R-:W-:Y:S02]  /*3070*/  @P5 FSEL R4, R4, -INF , !P2 ;  /* 0xff80000004045808 */ /* 0x000fe40005000000 */
[----:B------:R-:W-:Y:S02]  /*3080*/  @P4 FSEL R8, R8, -INF , !P2 ;  /* 0xff80000008084808 */ /* 0x000fe40005000000 */
[----:B------:R-:W-:Y:S02]  /*3090*/  @P1 FSEL R10, R10, -INF , !P2 ;  /* 0xff8000000a0a1808 */ /* 0x000fe40005000000 */
[----:B------:R-:W-:Y:S01]  /*30a0*/  PLOP3.LUT P5, PT, PT, PT, UP0, 0x80, 0x0 ;  /* 0x000000000000781c */ /* 0x000fe20003faf008 */
[-C--:B---3--:R-:W-:Y:S01]  /*30b0*/  HMMA.16816.F32.BF16 R20, R124, R100.reuse, R20 ;  /* 0x000000647c14723c */ /* 0x088fe20000041814 */
[----:B------:R-:W-:Y:S02]  /*30c0*/  PLOP3.LUT P4, PT, PT, PT, UP0, 0x80, 0x0 ;  /* 0x000000000000781c */ /* 0x000fe40003f8f008 */
[----:B------:R-:W-:Y:S02]  /*30d0*/  PLOP3.LUT P1, PT, PT, PT, UP0, 0x80, 0x0 ;  /* 0x000000000000781c */ /* 0x000fe40003f2f008 */
[----:B------:R-:W-:Y:S01]  /*30e0*/  PLOP3.LUT P2, PT, PT, PT, UP0, 0x80, 0x0 ;  /* 0x000000000000781c */ /* 0x000fe20003f4f008 */
[C---:B------:R-:W-:Y:S05]  /*30f0*/  HMMA.16816.F32.BF16 R24, R132.reuse, R100, R24 ;  /* 0x000000648418723c */ /* 0x040fea0000041818 */
[----:B------:R-:W-:Y:S01]  /*3100*/  @P0 FSEL R7, R7, -INF , !P3 ;  /* 0xff80000007070808 */ /* 0x000fe20005800000 */
[-C--:B------:R-:W-:Y:S01]  /*3110*/  HMMA.16816.F32.BF16 R28, R132, R102.reuse, R28 ;  /* 0x00000066841c723c */ /* 0x080fe2000004181c */
[----:B------:R-:W-:Y:S04]  /*3120*/  PLOP3.LUT P0, PT, PT, PT, UP0, 0x80, 0x0 ;  /* 0x000000000000781c */ /* 0x000fe80003f0f008 */
[----:B------:R-:W-:Y:S01]  /*3130*/  @P5 FSEL R5, R5, -INF , !P3 ;  /* 0xff80000005055808 */ /* 0x000fe20005800000 */
[C---:B------:R-:W-:Y:S01]  /*3140*/  HMMA.16816.F32.BF16 R32, R124.reuse, R102, R32 ;  /* 0x000000667c20723c */ /* 0x040fe20000041820 */
[----:B------:R-:W-:Y:S01]  /*3150*/  PLOP3.LUT P5, PT, PT, PT, UP0, 0x80, 0x0 ;  /* 0x000000000000781c */ /* 0x000fe20003faf008 */
[----:B------:R-:W1:Y:S02]  /*3160*/  LDSM.16.M88.4 R100, [R145+0xc00] ;  /* 0x000c00009164783b */ /* 0x000e640000000200 */
[----:B------:R-:W-:Y:S01]  /*3170*/  @P2 ISETP.GE.AND P2, PT, R186, UR6, PT ;  /* 0x00000006ba002c0c */ /* 0x000fe2000bf46270 */
[----:B------:R-:W-:Y:S01]  /*3180*/  @P6 VIADD R186, R190, 0x9 ;  /* 0x00000009beba6836 */ /* 0x000fe20000000000 */
[----:B------:R-:W-:Y:S01]  /*3190*/  PLOP3.LUT P6, PT, PT, PT, UP0, 0x80, 0x0 ;  /* 0x000000000000781c */ /* 0x000fe20003fcf008 */
[-C--:B------:R-:W-:Y:S04]  /*31a0*/  HMMA.16816.F32.BF16 R36, R124, R104.reuse, R36 ;  /* 0x000000687c24723c */ /* 0x080fe80000041824 */
[----:B------:R-:W-:Y:S02]  /*31b0*/  @P4 FSEL R9, R9, -INF , !P3 ;  /* 0xff80000009094808 */ /* 0x000fe40005800000 */
[----:B------:R-:W-:Y:S01]  /*31c0*/  @P1 FSEL R11, R11, -INF , !P3 ;  /* 0xff8000000b0b1808 */ /* 0x000fe20005800000 */
[C---:B------:R-:W-:Y:S01]  /*31d0*/  HMMA.16816.F32.BF16 R40, R132.reuse, R104, R40 ;  /* 0x000000688428723c */ /* 0x040fe20000041828 */
[----:B------:R-:W-:Y:S02]  /*31e0*/  PLOP3.LUT P3, PT, PT, PT, UP0, 0x80, 0x0 ;  /* 0x000000000000781c */ /* 0x000fe40003f6f008 */
[----:B------:R-:W-:Y:S02]  /*31f0*/  PLOP3.LUT P4, PT, PT, PT, UP0, 0x80, 0x0 ;  /* 0x000000000000781c */ /* 0x000fe40003f8f008 */
[----:B------:R-:W-:Y:S01]  /*3200*/  PLOP3.LUT P1, PT, PT, PT, UP0, 0x80, 0x0 ;  /* 0x000000000000781c */ /* 0x000fe20003f2f008 */
[-C--:B------:R-:W-:Y:S05]  /*3210*/  HMMA.16816.F32.BF16 R44, R132, R106.reuse, R44 ;  /* 0x0000006a842c723c */ /* 0x080fea000004182c */
[----:B------:R-:W-:Y:S01]  /*3220*/  @P0 FSEL R14, R14, -INF , !P2 ;  /* 0xff8000000e0e0808 */ /* 0x000fe20005000000 */
[C---:B------:R-:W-:Y:S01]  /*3230*/  HMMA.16816.F32.BF16 R48, R124.reuse, R106, R48 ;  /* 0x0000006a7c30723c */ /* 0x040fe20000041830 */
[----:B------:R-:W-:Y:S03]  /*3240*/  PLOP3.LUT P0, PT, PT, PT, UP0, 0x80, 0x0 ;  /* 0x000000000000781c */ /* 0x000fe60003f0f008 */
[----:B------:R-:W-:Y:S01]  /*3250*/  @P3 ISETP.GE.AND P3, PT, R186, UR6, PT ;  /* 0x00000006ba003c0c */ /* 0x000fe2000bf66270 */
[----:B------:R-:W-:Y:S01]  /*3260*/  @P6 VIADD R186, R190, 0x10 ;  /* 0x00000010beba6836 */ /* 0x000fe20000000000 */
[----:B------:R-:W-:Y:S02]  /*3270*/  @P5 FSEL R12, R12, -INF , !P2 ;  /* 0xff8000000c0c5808 */ /* 0x000fe40005000000 */
[----:B------:R-:W-:Y:S02]  /*3280*/  PLOP3.LUT P5, PT, PT, PT, UP0, 0x80, 0x0 ;  /* 0x000000000000781c */ /* 0x000fe40003faf008 */
[----:B------:R-:W-:Y:S02]  /*3290*/  PLOP3.LUT P6, PT, PT, PT, UP0, 0x80, 0x0 ;  /* 0x000000000000781c */ /* 0x000fe40003fcf008 */
[----:B------:R-:W-:Y:S02]  /*32a0*/  @P4 FSEL R16, R16, -INF , !P2 ;  /* 0xff80000010104808 */ /* 0x000fe40005000000 */
[----:B------:R-:W-:Y:S02]  /*32b0*/  @P1 FSEL R18, R18, -INF , !P2 ;  /* 0xff80000012121808 */ /* 0x000fe40005000000 */
[----:B------:R-:W-:Y:S01]  /*32c0*/  PLOP3.LUT P2, PT, PT, PT, UP0, 0x80, 0x0 ;  /* 0x000000000000781c */ /* 0x000fe20003f4f008 */
[-C--:B-1----:R-:W-:Y:S01]  /*32d0*/  HMMA.16816.F32.BF16 R52, R124, R100.reuse, R52 ;  /* 0x000000647c34723c */ /* 0x082fe20000041834 */
[----:B------:R-:W-:Y:S02]  /*32e0*/  PLOP3.LUT P4, PT, PT, PT, UP0, 0x80, 0x0 ;  /* 0x000000000000781c */ /* 0x000fe40003f8f008 */
[----:B------:R-:W-:Y:S01]  /*32f0*/  PLOP3.LUT P1, PT, PT, PT, UP0, 0x80, 0x0 ;  /* 0x000000000000781c */ /* 0x000fe20003f2f008 */
[----:B------:R-:W-:Y:S01]  /*3300*/  @P5 VIADD R187, R190, 0x11 ;  /* 0x00000011bebb5836 */ /* 0x000fe20000000000 */
[----:B------:R-:W-:Y:S01]  /*3310*/  @P0 FSEL R13, R13, -INF , !P3 ;  /* 0xff8000000d0d0808 */ /* 0x000fe20005800000 */
[C---:B------:R-:W-:Y:S01]  /*3320*/  HMMA.16816.F32.BF16 R56, R132.reuse, R100, R56 ;  /* 0x000000648438723c */ /* 0x040fe20000041838 */
[----:B------:R-:W-:Y:S02]  /*3330*/  PLOP3.LUT P5, PT, PT, PT, UP0, 0x80, 0x0 ;  /* 0x000000000000781c */ /* 0x000fe40003faf008 */
[----:B------:R-:W-:Y:S02]  /*3340*/  PLOP3.LUT P0, PT, PT, PT, UP0, 0x80, 0x0 ;  /* 0x000000000000781c */ /* 0x000fe40003f0f008 */
[----:B------:R-:W-:Y:S01]  /*3350*/  @P6 ISETP.GE.AND P6, PT, R186, UR6, PT ;  /* 0x00000006ba006c0c */ /* 0x000fe2000bfc6270 */
[-C--:B------:R-:W-:Y:S01]  /*3360*/  HMMA.16816.F32.BF16 R60, R132, R102.reuse, R60 ;  /* 0x00000066843c723c */ /* 0x080fe2000004183c */
[----:B------:R-:W-:Y:S04]  /*3370*/  IMAD.U32 R186, RZ, RZ, UR19 ;  /* 0x00000013ffba7e24 */ /* 0x000fe8000f8e00ff */
[----:B------:R-:W-:Y:S01]  /*3380*/  @P2 FSEL R17, R17, -INF , !P3 ;  /* 0xff80000011112808 */ /* 0x000fe20005800000 */
[----:B------:R-:W-:Y:S01]  /*3390*/  HMMA.16816.F32.BF16 R64, R124, R102, R64 ;  /* 0x000000667c40723c */ /* 0x000fe20000041840 */
[----:B------:R-:W-:Y:S03]  /*33a0*/  PLOP3.LUT P2, PT, PT, PT, UP0, 0x80, 0x0 ;  /* 0x000000000000781c */ /* 0x000fe60003f4f008 */
[----:B------:R-:W-:Y:S01]  /*33b0*/  @P5 ISETP.GE.AND P5, PT, R187, UR6, PT ;  /* 0x00000006bb005c0c */ /* 0x000fe2000bfa6270 */
[----:B------:R-:W-:Y:S01]  /*33c0*/  IMAD.U32 R187, RZ, RZ, UR18 ;  /* 0x00000012ffbb7e24 */ /* 0x000fe2000f8e00ff */
[----:B------:R-:W-:Y:S02]  /*33d0*/  @P4 FSEL R15, R15, -INF , !P3 ;  /* 0xff8000000f0f4808 */ /* 0x000fe40005800000 */
[----:B------:R-:W-:Y:S03]  /*33e0*/  PLOP3.LUT P4, PT, PT, PT, UP0, 0x80, 0x0 ;  /* 0x000000000000781c */ /* 0x000fe60003f8f008 */
[----:B------:R-:W-:Y:S02]  /*33f0*/  @P1 FSEL R19, R19, -INF , !P3 ;  /* 0xff80000013131808 */ /* 0x000fe40005800000 */
[----:B------:R-:W-:Y:S02]  /*3400*/  PLOP3.LUT P3, PT, PT, PT, UP0, 0x80, 0x0 ;  /* 0x000000000000781c */ /* 0x000fe40003f6f008 */
[----:B------:R-:W-:Y:S02]  /*3410*/  @P0 FSEL R20, R20, -INF , !P6 ;  /* 0xff80000014140808 */ /* 0x000fe40007000000 */
[----:B------:R-:W-:Y:S02]  /*3420*/  @P2 FSEL R24, R24, -INF , !P6 ;  /* 0xff80000018182808 */ /* 0x000fe40007000000 */
[----:B------:R-:W-:Y:S02]  /*3430*/  PLOP3.LUT P0, PT, PT, PT, UP0, 0x80, 0x0 ;  /* 0x000000000000781c */ /* 0x000fe40003f0f008 */
[----:B------:R-:W-:Y:S02]  /*3440*/  PLOP3.LUT P2, PT, PT, PT, UP0, 0x80, 0x0 ;  /* 0x000000000000781c */ /* 0x000fe40003f4f008 */
[----:B------:R-:W-:Y:S02]  /*3450*/  @P4 FSEL R22, R22, -INF , !P6 ;  /* 0xff80000016164808 */ /* 0x000fe40007000000 */
[----:B------:R-:W-:Y:S02]  /*3460*/  PLOP3.LUT P1, PT, PT, PT, UP0, 0x80, 0x0 ;  /* 0x000000000000781c */ /* 0x000fe40003f2f008 */
[----:B------:R-:W-:Y:S02]  /*3470*/  @P3 FSEL R26, R26, -INF , !P6 ;  /* 0xff8000001a1a3808 */ /* 0x000fe40007000000 */
[----:B------:R-:W-:Y:S02]  /*3480*/  PLOP3.LUT P3, PT, PT, PT, UP0, 0x80, 0x0 ;  /* 0x000000000000781c */ /* 0x000fe40003f6f008 */
[----:B------:R-:W-:Y:S02]  /*3490*/  PLOP3.LUT P6, PT, PT, PT, UP0, 0x80, 0x0 ;  /* 0x000000000000781c */ /* 0x000fe40003fcf008 */
[----:B------:R-:W-:Y:S02]  /*34a0*/  @P0 FSEL R23, R23, -INF , !P5 ;  /* 0xff80000017170808 */ /* 0x000fe40006800000 */
[----:B------:R-:W-:Y:S02]  /*34b0*/  PLOP3.LUT P4, PT, PT, PT, UP0, 0x80, 0x0 ;  /* 0x000000000000781c */ /* 0x000fe40003f8f008 */
[----:B------:R-:W-:Y:S02]  /*34c0*/  PLOP3.LUT P0, PT, PT, PT, UP0, 0x80, 0x0 ;  /* 0x000000000000781c */ /* 0x000fe40003f0f008 */
[----:B------:R-:W-:Y:S02]  /*34d0*/  @P2 FSEL R27, R27, -INF , !P5 ;  /* 0xff8000001b1b2808 */ /* 0x000fe40006800000 */
[----:B------:R-:W-:Y:S01]  /*34e0*/  LEA R194, P2, R150, R186, 0x2 ;  /* 0x000000ba96c27211 */ /* 0x000fe200078410ff */
[----:B------:R-:W-:Y:S01]  /*34f0*/  @P3 VIADD R186, R190, 0x18 ;  /* 0x00000018beba3836 */ /* 0x000fe20000000000 */
[----:B------:R-:W-:Y:S02]  /*3500*/  PLOP3.LUT P3, PT, PT, PT, UP0, 0x80, 0x0 ;  /* 0x000000000000781c */ /* 0x000fe40003f6f008 */
[----:B------:R-:W-:Y:S02]  /*3510*/  @P1 FSEL R21, R21, -INF , !P5 ;  /* 0xff80000015151808 */ /* 0x000fe40006800000 */
[----:B------:R-:W-:Y:S02]  /*3520*/  @P6 ISETP.GE.AND P6, PT, R186, UR6, PT ;  /* 0x00000006ba006c0c */ /* 0x000fe4000bfc6270 */
[----:B------:R-:W-:Y:S02]  /*3530*/  @P4 FSEL R25, R25, -INF , !P5 ;  /* 0xff80000019194808 */ /* 0x000fe40006800000 */
[----:B------:R-:W-:Y:S02]  /*3540*/  PLOP3.LUT P5, PT, PT, PT, UP0, 0x80, 0x0 ;  /* 0x000000000000781c */ /* 0x000fe40003faf008 */
[----:B------:R-:W-:Y:S02]  /*3550*/  LEA.HI.X.SX32 R195, R150, R187, 0x2, P2 ;  /* 0x000000bb96c37211 */ /* 0x000fe400010f16ff */
[----:B------:R-:W-:Y:S02]  /*3560*/  PLOP3.LUT P2, PT, PT, PT, UP0, 0x80, 0x0 ;  /* 0x000000000000781c */ /* 0x000fe40003f4f008 */
[----:B------:R-:W-:Y:S01]  /*3570*/  PLOP3.LUT P1, PT, PT, PT, UP0, 0x80, 0x0 ;  /* 0x000000000000781c */ /* 0x000fe20003f2f008 */
[----:B------:R-:W2:Y:S01]  /*3580*/  LDG.E R189, desc[UR14][R194.64] ;  /* 0x0000000ec2bd7981 */ /* 0x000ea2000c1e1900 */
[----:B------:R-:W-:Y:S02]  /*3590*/  @P0 FSEL R28, R28, -INF , !P6 ;  /* 0xff8000001c1c0808 */ /* 0x000fe40007000000 */
[----:B------:R-:W-:Y:S01]  /*35a0*/  PLOP3.LUT P4, PT, PT, PT, UP0, 0x80, 0x0 ;  /* 0x000000000000781c */ /* 0x000fe20003f8f008 */
[----:B------:R-:W3:Y:S01]  /*35b0*/  LDG.E R188, desc[UR14][R194.64+0x20] ;  /* 0x0000200ec2bc7981 */ /* 0x000ee2000c1e1900 */
[----:B------:R-:W-:Y:S02]  /*35c0*/  PLOP3.LUT P0, PT, PT, PT, UP0, 0x80, 0x0 ;  /* 0x000000000000781c */ /* 0x000fe40003f0f008 */
[----:B------:R-:W-:Y:S01]  /*35d0*/  @P5 FSEL R30, R30, -INF , !P6 ;  /* 0xff8000001e1e5808 */ /* 0x000fe20007000000 */
[----:B------:R-:W5:Y:S01]  /*35e0*/  LDG.E R187, desc[UR14][R194.64+0x100] ;  /* 0x0001000ec2bb7981 */ /* 0x000f62000c1e1900 */
[----:B------:R-:W-:Y:S02]  /*35f0*/  @P3 FSEL R32, R32, -INF , !P6 ;  /* 0xff80000020203808 */ /* 0x000fe40007000000 */
[----:B------:R-:W-:Y:S01]  /*3600*/  @P2 FSEL R34, R34, -INF , !P6 ;  /* 0xff80000022222808 */ /* 0x000fe20007000000 */
[----:B------:R-:W-:Y:S01]  /*3610*/  @P1 VIADD R186, R190, 0x19 ;  /* 0x00000019beba1836 */ /* 0x000fe20000000000 */
[----:B------:R-:W-:Y:S02]  /*3620*/  PLOP3.LUT P1, PT, PT, PT, UP0, 0x80, 0x0 ;  /* 0x000000000000781c */ /* 0x000fe40003f2f008 */
[----:B------:R-:W-:Y:S02]  /*3630*/  PLOP3.LUT P3, PT, PT, PT, UP0, 0x80, 0x0 ;  /* 0x000000000000781c */ /* 0x000fe40003f6f008 */
[----:B------:R-:W-:Y:S01]  /*3640*/  @P4 ISETP.GE.AND P4, PT, R186, UR6, PT ;  /* 0x00000006ba004c0c */ /* 0x000fe2000bf86270 */
[C---:B------:R-:W-:Y:S01]  /*3650*/  @P0 VIADD R192, R190.reuse, 0x21 ;  /* 0x00000021bec00836 */ /* 0x040fe20000000000 */
[----:B------:R-:W-:Y:S01]  /*3660*/  PLOP3.LUT P6, PT, PT, PT, UP0, 0x80, 0x0 ;  /* 0x000000000000781c */ /* 0x000fe20003fcf008 */
[----:B------:R1:W5:Y:S01]  /*3670*/  LDG.E R186, desc[UR14][R194.64+0x120] ;  /* 0x0001200ec2ba7981 */ /* 0x000362000c1e1900 */
[----:B------:R-:W-:Y:S02]  /*3680*/  PLOP3.LUT P0, PT, PT, PT, UP0, 0x80, 0x0 ;  /* 0x000000000000781c */ /* 0x000fe40003f0f008 */
[----:B------:R-:W-:Y:S02]  /*3690*/  PLOP3.LUT P5, PT, PT, PT, UP0, 0x80, 0x0 ;  /* 0x000000000000781c */ /* 0x000fe40003faf008 */
[----:B------:R-:W-:Y:S01]  /*36a0*/  PLOP3.LUT P2, PT, PT, PT, UP0, 0x80, 0x0 ;  /* 0x000000000000781c */ /* 0x000fe20003f4f008 */
[----:B------:R-:W-:Y:S01]  /*36b0*/  @P1 VIADD R191, R190, 0x20 ;  /* 0x00000020bebf1836 */ /* 0x000fe20000000000 */
[----:B------:R-:W-:Y:S02]  /*36c0*/  PLOP3.LUT P1, PT, PT, PT, UP0, 0x80, 0x0 ;  /* 0x000000000000781c */ /* 0x000fe40003f2f008 */
[----:B------:R-:W-:Y:S02]  /*36d0*/  @P3 FSEL R29, R29, -INF , !P4 ;  /* 0xff8000001d1d3808 */ /* 0x000fe40006000000 */
[----:B------:R-:W-:Y:S02]  /*36e0*/  PLOP3.LUT P3, PT, PT, PT, UP0, 0x80, 0x0 ;  /* 0x000000000000781c */ /* 0x000fe40003f6f008 */
[----:B------:R-:W-:Y:S02]  /*36f0*/  @P6 FSEL R31, R31, -INF , !P4 ;  /* 0xff8000001f1f6808 */ /* 0x000fe40006000000 */
[----:B------:R-:W-:Y:S02]  /*3700*/  PLOP3.LUT P6, PT, PT, PT, UP0, 0x80, 0x0 ;  /* 0x000000000000781c */ /* 0x000fe40003fcf008 */
[----:B------:R-:W-:Y:S02]  /*3710*/  @P0 FSEL R35, R35, -INF , !P4 ;  /* 0xff80000023230808 */ /* 0x000fe40006000000 */
[----:B------:R-:W-:Y:S02]  /*3720*/  PLOP3.LUT P0, PT, PT, PT, UP0, 0x80, 0x0 ;  /* 0x000000000000781c */ /* 0x000fe40003f0f008 */
[----:B------:R-:W-:Y:S02]  /*3730*/  @P5 ISETP.GE.AND P5, PT, R191, UR6, PT ;  /* 0x00000006bf005c0c */ /* 0x000fe4000bfa6270 */
[----:B------:R-:W-:Y:S01]  /*3740*/  @P2 ISETP.GE.AND P2, PT, R192, UR6, PT ;  /* 0x00000006c0002c0c */ /* 0x000fe2000bf46270 */
[----:B------:R-:W-:Y:S01]  /*3750*/  IMAD.U32 R192, RZ, RZ, UR36 ;  /* 0x00000024ffc07e24 */ /* 0x000fe2000f8e00ff */
[----:B------:R-:W-:Y:S02]  /*3760*/  @P1 FSEL R33, R33, -INF , !P4 ;  /* 0xff80000021211808 */ /* 0x000fe40006000000 */
[----:B------:R-:W-:Y:S01]  /*3770*/  @P3 FSEL R36, R36, -INF , !P5 ;  /* 0xff80000024243808 */ /* 0x000fe20006800000 */
[----:B------:R-:W-:Y:S01]  /*3780*/  IMAD R192, R192, 0x2, R151 ;  /* 0x00000002c0c07824 */ /* 0x000fe200078e0297 */
[----:B------:R-:W-:Y:S02]  /*3790*/  @P6 FSEL R38, R38, -INF , !P5 ;  /* 0xff80000026266808 */ /* 0x000fe40006800000 */
[----:B------:R-:W-:Y:S01]  /*37a0*/  PLOP3.LUT P1, PT, PT, PT, UP0, 0x80, 0x0 ;  /* 0x000000000000781c */ /* 0x000fe20003f2f008 */
[----:B-1----:R-:W-:Y:S01]  /*37b0*/  IMAD.SHL.U32 R195, R192, 0x2, RZ ;  /* 0x00000002c0c37824 */ /* 0x002fe200078e00ff */
[----:B------:R-:W-:Y:S01]  /*37c0*/  PLOP3.LUT P4, PT, PT, PT, UP0, 0x80, 0x0 ;  /* 0x000000000000781c */ /* 0x000fe20003f8f008 */
[----:B------:R-:W-:Y:S01]  /*37d0*/  IMAD.U32 R192, RZ, RZ, UR11 ;  /* 0x0000000bffc07e24 */ /* 0x000fe2000f8e00ff */
[----:B------:R-:W-:Y:S01]  /*37e0*/  PLOP3.LUT P3, PT, PT, PT, UP0, 0x80, 0x0 ;  /* 0x000000000000781c */ /* 0x000fe20003f6f008 */
[----:B------:R-:W-:Y:S01]  /*37f0*/  VIADD R191, R195, 0x1 ;  /* 0x00000001c3bf7836 */ /* 0x000fe20000000000 */
[----:B------:R-:W-:Y:S01]  /*3800*/  PLOP3.LUT P6, PT, PT, PT, UP0, 0x80, 0x0 ;  /* 0x000000000000781c */ /* 0x000fe20003fcf008 */
[----:B------:R-:W-:Y:S01]  /*3810*/  IMAD R193, R192, 0x8, R153 ;  /* 0x00000008c0c17824 */ /* 0x000fe200078e0299 */
[----:B------:R-:W-:Y:S02]  /*3820*/  @P0 FSEL R37, R37, -INF , !P2 ;  /* 0xff80000025250808 */ /* 0x000fe40005000000 */
[----:B------:R-:W-:Y:S01]  /*3830*/  PLOP3.LUT P0, PT, PT, PT, UP0, 0x80, 0x0 ;  /* 0x000000000000781c */ /* 0x000fe20003f0f008 */
[----:B------:R-:W-:Y:S01]  /*3840*/  IMAD.WIDE.U32 R202, R193, -0x326172a9, RZ ;  /* 0xcd9e8d57c1ca7825 */ /* 0x000fe200078e00ff */
[----:B------:R-:W-:Y:S02]  /*3850*/  LOP3.LUT R210, R179, UR12, R195, 0x96, !PT ;  /* 0x0000000cb3d27c12 */ /* 0x000fe4000f8e96c3 */
[----:B------:R-:W-:Y:S01]  /*3860*/  @P1 FSEL R40, R40, -INF , !P5 ;  /* 0xff80000028281808 */ /* 0x000fe20006800000 */
[----:B------:R-:W-:Y:S01]  /*3870*/  VIADD R193, R193, 0x4 ;  /* 0x00000004c1c17836 */ /* 0x000fe20000000000 */
[----:B------:R-:W-:Y:S01]  /*3880*/  @P4 FSEL R42, R42, -INF , !P5 ;  /* 0xff8000002a2a4808 */ /* 0x000fe20006800000 */
[----:B------:R-:W-:Y:S01]  /*3890*/  IMAD.WIDE.U32 R210, R210, -0x326172a9, RZ ;  /* 0xcd9e8d57d2d27825 */ /* 0x000fe200078e00ff */
[----:B------:R-:W-:Y:S02]  /*38a0*/  @P3 FSEL R39, R39, -INF , !P2 ;  /* 0xff80000027273808 */ /* 0x000fe40005000000 */
[----:B------:R-:W-:Y:S01]  /*38b0*/  @P6 FSEL R41, R41, -INF , !P2 ;  /* 0xff80000029296808 */ /* 0x000fe20005000000 */
[----:B------:R-:W-:Y:S01]  /*38c0*/  IMAD.WIDE.U32 R228, R193, -0x326172a9, RZ ;  /* 0xcd9e8d57c1e47825 */ /* 0x000fe200078e00ff */
[----:B------:R-:W-:Y:S02]  /*38d0*/  PLOP3.LUT P4, PT, PT, PT, UP0, 0x80, 0x0 ;  /* 0x000000000000781c */ /* 0x000fe40003f8f008 */
[----:B------:R-:W-:Y:S01]  /*38e0*/  PLOP3.LUT P5, PT, PT, PT, UP0, 0x80, 0x0 ;  /* 0x000000000000781c */ /* 0x000fe20003faf008 */
[C---:B------:R-:W-:Y:S01]  /*38f0*/  @P0 VIADD R192, R190.reuse, 0x30 ;  /* 0x00000030bec00836 */ /* 0x040fe20000000000 */
[----:B------:R-:W-:Y:S02]  /*3900*/  PLOP3.LUT P3, PT, PT, PT, UP0, 0x80, 0x0 ;  /* 0x000000000000781c */ /* 0x000fe40003f6f008 */
[----:B------:R-:W-:Y:S02]  /*3910*/  PLOP3.LUT P6, PT, PT, PT, UP0, 0x80, 0x0 ;  /* 0x000000000000781c */ /* 0x000fe40003fcf008 */
[----:B------:R-:W-:Y:S02]  /*3920*/  PLOP3.LUT P1, PT, PT, PT, UP0, 0x80, 0x0 ;  /* 0x000000000000781c */ /* 0x000fe40003f2f008 */
[----:B------:R-:W-:Y:S02]  /*3930*/  PLOP3.LUT P0, PT, PT, PT, UP0, 0x80, 0x0 ;  /* 0x000000000000781c */ /* 0x000fe40003f0f008 */
[----:B------:R-:W-:Y:S01]  /*3940*/  LOP3.LUT R224, R179, UR12, R191, 0x96, !PT ;  /* 0x0000000cb3e07c12 */ /* 0x000fe2000f8e96bf */
[C---:B------:R-:W-:Y:S01]  /*3950*/  @P4 VIADD R191, R190.reuse, 0x28 ;  /* 0x00000028bebf4836 */ /* 0x040fe20000000000 */
[-C--:B------:R-:W-:Y:S01]  /*3960*/  LOP3.LUT R230, R203, R232.reuse, RZ, 0x3c, !PT ;  /* 0x000000e8cbe67212 */ /* 0x080fe200078e3cff */
[C---:B------:R-:W-:Y:S01]  /*3970*/  @P5 VIADD R195, R190.reuse, 0x29 ;  /* 0x00000029bec35836 */ /* 0x040fe20000000000 */
[----:B------:R-:W-:Y:S01]  /*3980*/  PLOP3.LUT P5, PT, PT, PT, UP0, 0x80, 0x0 ;  /* 0x000000000000781c */ /* 0x000fe20003faf008 */
[C---:B------:R-:W-:Y:S01]  /*3990*/  @P3 VIADD R193, R190.reuse, 0x31 ;  /* 0x00000031bec13836 */ /* 0x040fe20000000000 */
[----:B------:R-:W-:Y:S01]  /*39a0*/  LOP3.LUT R232, R229, R232, RZ, 0x3c, !PT ;  /* 0x000000e8e5e87212 */ /* 0x000fe200078e3cff */
[----:B------:R-:W-:Y:S01]  /*39b0*/  @P6 VIADD R194, R190, 0x38 ;  /* 0x00000038bec26836 */ /* 0x000fe20000000000 */
[----:B------:R-:W-:Y:S01]  /*39c0*/  LOP3.LUT R238, R211, UR5, R202, 0x96, !PT ;  /* 0x00000005d3ee7c12 */ /* 0x000fe2000f8e96ca */
[----:B------:R-:W-:Y:S01]  /*39d0*/  IMAD.WIDE.U32 R230, R230, -0x2daee0ad, RZ ;  /* 0xd2511f53e6e67825 */ /* 0x000fe200078e00ff */
[----:B------:R-:W-:Y:S02]  /*39e0*/  @P1 FSEL R43, R43, -INF , !P2 ;  /* 0xff8000002b2b1808 */ /* 0x000fe40005000000 */
[----:B------:R-:W-:Y:S01]  /*39f0*/  PLOP3.LUT P2, PT, PT, PT, UP0, 0x80, 0x0 ;  /* 0x000000000000781c */ /* 0x000fe20003f4f008 */
[----:B------:R-:W-:Y:S01]  /*3a00*/  @P0 VIADD R190, R190, 0x39 ;  /* 0x00000039bebe0836 */ /* 0x000fe20000000000 */
[----:B------:R-:W-:Y:S01]  /*3a10*/  FSETP.NEU.FTZ.AND P0, PT, R175, -INF , PT ;  /* 0xff800000af00780b */ /* 0x000fe20003f1d000 */
[----:B------:R-:W-:Y:S01]  /*3a20*/  IMAD.WIDE.U32 R232, R232, -0x2daee0ad, RZ ;  /* 0xd2511f53e8e87825 */ /* 0x000fe200078e00ff */
[----:B------:R-:W-:Y:S02]  /*3a30*/  PLOP3.LUT P1, PT, PT, PT, UP0, 0x80, 0x0 ;  /* 0x000000000000781c */ /* 0x000fe40003f2f008 */
[----:B------:R-:W-:Y:S01]  /*3a40*/  FSEL R246, R246, RZ, P0 ;  /* 0x000000fff6f67208 */ /* 0x000fe20000000000 */
[----:B------:R-:W-:Y:S01]  /*3a50*/  IMAD.WIDE.U32 R224, R224, -0x326172a9, RZ ;  /* 0xcd9e8d57e0e07825 */ /* 0x000fe200078e00ff */
[----:B------:R-:W-:Y:S02]  /*3a60*/  FSETP.NEU.FTZ.AND P0, PT, R176, -INF , PT ;  /* 0xff800000b000780b */ /* 0x000fe40003f1d000 */
[----:B------:R-:W-:Y:S01]  /*3a70*/  @P5 ISETP.GE.AND P5, PT, R193, UR6, PT ;  /* 0x00000006c1005c0c */ /* 0x000fe2000bfa6270 */
[----:B------:R-:W-:Y:S01]  /*3a80*/  FFMA.FTZ R193, R5, UR8, -R246 ;  /* 0x0000000805c17c23 */ /* 0x000fe200080108f6 */
[----:B------:R-:W-:Y:S01]  /*3a90*/  FSEL R252, R252, RZ, P0 ;  /* 0x000000fffcfc7208 */ /* 0x000fe20000000000 */
[----:B------:R-:W-:Y:S01]  /*3aa0*/  IMAD.WIDE.U32 R238, R238, -0x2daee0ad, RZ ;  /* 0xd2511f53eeee7825 */ /* 0x000fe200078e00ff */
[----:B------:R-:W-:Y:S02]  /*3ab0*/  FSETP.NEU.FTZ.AND P0, PT, R173, -INF , PT ;  /* 0xff800000ad00780b */ /* 0x000fe40003f1d000 */
[----:B------:R-:W-:Y:S01]  /*3ac0*/  @P2 ISETP.GE.AND P2, PT, R195, UR6, PT ;  /* 0x00000006c3002c0c */ /* 0x000fe2000bf46270 */
[C---:B------:R-:W-:Y:S01]  /*3ad0*/  FMUL.FTZ R195, R174.reuse, 1.4426950216293334961 ;  /* 0x3fb8aa3baec37820 */ /* 0x040fe20000410000 */
[----:B------:R-:W-:Y:S01]  /*3ae0*/  FSEL R249, R249, RZ, P0 ;  /* 0x000000fff9f97208 */ /* 0x000fe20000000000 */
[----:B------:R-:W1:Y:S01]  /*3af0*/  MUFU.EX2 R193, R193 ;  /* 0x000000c100c17308 */ /* 0x000e620000000800 */
[----:B------:R-:W-:Y:S02]  /*3b00*/  FSETP.NEU.FTZ.AND P0, PT, R174, -INF , PT ;  /* 0xff800000ae00780b */ /* 0x000fe40003f1d000 */
[----:B------:R-:W-:Y:S01]  /*3b10*/  @P1 ISETP.GE.AND P1, PT, R191, UR6, PT ;  /* 0x00000006bf001c0c */ /* 0x000fe2000bf26270 */
[--C-:B------:R-:W-:Y:S01]  /*3b20*/  FFMA.FTZ R248, R29, UR8, -R249.reuse ;  /* 0x000000081df87c23 */ /* 0x100fe200080108f9 */
[----:B------:R-:W-:Y:S01]  /*3b30*/  FSEL R5, R195, RZ, P0 ;  /* 0x000000ffc3057208 */ /* 0x000fe20000000000 */
[--C-:B------:R-:W-:Y:S01]  /*3b40*/  FFMA.FTZ R195, R9, UR8, -R249.reuse ;  /* 0x0000000809c37c23 */ /* 0x100fe200080108f9 */
[----:B------:R-:W-:Y:S01]  /*3b50*/  PLOP3.LUT P0, PT, PT, PT, UP0, 0x80, 0x0 ;  /* 0x000000000000781c */ /* 0x000fe20003f0f008 */
[----:B------:R-:W-:Y:S01]  /*3b60*/  FFMA.FTZ R41, R41, UR8, -R249 ;  /* 0x0000000829297c23 */ /* 0x000fe200080108f9 */
[----:B------:R-:W-:Y:S01]  /*3b70*/  LOP3.LUT R191, R178, UR7, RZ, 0x3c, !PT ;  /* 0x00000007b2bf7c12 */ /* 0x000fe2000f8e3cff */
[--C-:B------:R-:W-:Y:S01]  /*3b80*/  FFMA.FTZ R197, R11, UR8, -R5.reuse ;  /* 0x000000080bc57c23 */ /* 0x100fe20008010805 */
[----:B------:R-:W-:Y:S01]  /*3b90*/  LOP3.LUT R200, R211, UR5, R228, 0x96, !PT ;  /* 0x00000005d3c87c12 */ /* 0x000fe2000f8e96e4 */
[--C-:B------:R-:W-:Y:S01]  /*3ba0*/  FFMA.FTZ R196, R10, UR8, -R5.reuse ;  /* 0x000000080ac47c23 */ /* 0x100fe20008010805 */
[C---:B------:R-:W-:Y:S01]  /*3bb0*/  LOP3.LUT R206, R191.reuse, R231, RZ, 0x3c, !PT ;  /* 0x000000e7bfce7212 */ /* 0x040fe200078e3cff */
[--C-:B------:R-:W-:Y:S01]  /*3bc0*/  FFMA.FTZ R247, R30, UR8, -R5.reuse ;  /* 0x000000081ef77c23 */ /* 0x100fe20008010805 */
[----:B------:R-:W-:Y:S01]  /*3bd0*/  LOP3.LUT R212, R191, R233, RZ, 0x3c, !PT ;  /* 0x000000e9bfd47212 */ /* 0x000fe200078e3cff */
[----:B------:R-:W-:Y:S01]  /*3be0*/  FFMA.FTZ R191, R7, UR8, -R252 ;  /* 0x0000000807bf7c23 */ /* 0x000fe200080108fc */
[C---:B------:R-:W-:Y:S01]  /*3bf0*/  LOP3.LUT R202, R225.reuse, UR5, R202, 0x96, !PT ;  /* 0x00000005e1ca7c12 */ /* 0x040fe2000f8e96ca */
[--C-:B------:R-:W-:Y:S01]  /*3c00*/  FFMA.FTZ R42, R42, UR8, -R5.reuse ;  /* 0x000000082a2a7c23 */ /* 0x100fe20008010805 */
[----:B------:R-:W-:Y:S01]  /*3c10*/  LOP3.LUT R228, R225, UR5, R228, 0x96, !PT ;  /* 0x00000005e1e47c12 */ /* 0x000fe2000f8e96e4 */
[--C-:B------:R-:W-:Y:S01]  /*3c20*/  FFMA.FTZ R43, R43, UR8, -R5.reuse ;  /* 0x000000082b2b7c23 */ /* 0x100fe20008010805 */
[----:B------:R-:W-:Y:S01]  /*3c30*/  @P0 FSEL R44, R44, -INF , !P1 ;  /* 0xff8000002c2c0808 */ /* 0x000fe20004800000 */
[----:B------:R-:W-:Y:S01]  /*3c40*/  MUFU.EX2 R191, R191 ;  /* 0x000000bf00bf7308 */ /* 0x000fe20000000800 */
[----:B------:R-:W-:Y:S01]  /*3c50*/  PLOP3.LUT P0, PT, PT, PT, UP0, 0x80, 0x0 ;  /* 0x000000000000781c */ /* 0x000fe20003f0f008 */
[----:B------:R-:W-:Y:S01]  /*3c60*/  IMAD.WIDE.U32 R206, R206, -0x326172a9, RZ ;  /* 0xcd9e8d57cece7825 */ /* 0x000fe200078e00ff */
[----:B------:R-:W-:Y:S01]  /*3c70*/  PLOP3.LUT P4, PT, PT, PT, UP0, 0x80, 0x0 ;  /* 0x000000000000781c */ /* 0x000fe20003f8f008 */
[----:B------:R-:W-:Y:S01]  /*3c80*/  UIADD3 UR5, UR13, 0x3c6ef372, URZ ;  /* 0x3c6ef3720d057890 */ /* 0x000fe2000fffe03f */
[----:B------:R-:W-:Y:S01]  /*3c90*/  PLOP3.LUT P3, PT, PT, PT, UP0, 0x80, 0x0 ;  /* 0x000000000000781c */ /* 0x000fe20003f6f008 */
[----:B------:R-:W-:Y:S01]  /*3ca0*/  IMAD.WIDE.U32 R200, R200, -0x2daee0ad, RZ ;  /* 0xd2511f53c8c87825 */ /* 0x000fe200078e00ff */
[----:B------:R-:W-:Y:S03]  /*3cb0*/  PLOP3.LUT P6, PT, PT, PT, UP0, 0x80, 0x0 ;  /* 0x000000000000781c */ /* 0x000fe60003fcf008 */
[----:B------:R-:W-:Y:S01]  /*3cc0*/  MUFU.EX2 R197, R197 ;  /* 0x000000c500c57308 */ /* 0x000fe20000000800 */
[----:B------:R-:W-:Y:S01]  /*3cd0*/  UIADD3 UR7, UR12, 0x76cf5d0a, URZ ;  /* 0x76cf5d0a0c077890 */ /* 0x000fe2000fffe03f */
[C---:B------:R-:W-:Y:S01]  /*3ce0*/  LOP3.LUT R214, R207.reuse, UR5, R210, 0x96, !PT ;  /* 0x00000005cfd67c12 */ /* 0x040fe2000f8e96d2 */
[----:B------:R-:W-:Y:S01]  /*3cf0*/  IMAD.WIDE.U32 R202, R202, -0x2daee0ad, RZ ;  /* 0xd2511f53caca7825 */ /* 0x000fe200078e00ff */
[----:B------:R-:W-:Y:S02]  /*3d00*/  LOP3.LUT R216, R207, UR5, R224, 0x96, !PT ;  /* 0x00000005cfd87c12 */ /* 0x000fe4000f8e96e0 */
[----:B------:R-:W-:Y:S01]  /*3d10*/  @P0 FSEL R46, R46, -INF , !P1 ;  /* 0xff8000002e2e0808 */ /* 0x000fe20004800000 */
[----:B------:R-:W-:Y:S01]  /*3d20*/  IMAD.WIDE.U32 R214, R214, -0x2daee0ad, RZ ;  /* 0xd2511f53d6d67825 */ /* 0x000fe200078e00ff */
[----:B------:R-:W-:Y:S02]  /*3d30*/  PLOP3.LUT P0, PT, PT, PT, UP0, 0x80, 0x0 ;  /* 0x000000000000781c */ /* 0x000fe40003f0f008 */
[----:B------:R-:W-:Y:S01]  /*3d40*/  MUFU.EX2 R195, R195 ;  /* 0x000000c300c37308 */ /* 0x000fe20000000800 */
[----:B------:R-:W-:Y:S01]  /*3d50*/  @P4 ISETP.GE.AND P4, PT, R192, UR6, PT ;  /* 0x00000006c0004c0c */ /* 0x000fe2000bf86270 */
[----:B------:R-:W-:Y:S01]  /*3d60*/  FFMA.FTZ R46, R46, UR8, -R5 ;  /* 0x000000082e2e7c23 */ /* 0x000fe20008010805 */
[----:B------:R-:W-:Y:S01]  /*3d70*/  LOP3.LUT R192, R239, UR7, R230, 0x96, !PT ;  /* 0x00000007efc07c12 */ /* 0x000fe2000f8e96e6 */
[----:B------:R-:W-:Y:S01]  /*3d80*/  IMAD.WIDE.U32 R216, R216, -0x2daee0ad, RZ ;  /* 0xd2511f53d8d87825 */ /* 0x000fe200078e00ff */
[----:B------:R-:W-:Y:S02]  /*3d90*/  LOP3.LUT R218, R201, UR7, R232, 0x96, !PT ;  /* 0x00000007c9da7c12 */ /* 0x000fe4000f8e96e8 */
[----:B------:R-:W-:Y:S03]  /*3da0*/  LOP3.LUT R230, R203, UR7, R230, 0x96, !PT ;  /* 0x00000007cbe67c12 */ /* 0x000fe6000f8e96e6 */
[----:B------:R-:W-:Y:S01]  /*3db0*/  MUFU.EX2 R196, R196 ;  /* 0x000000c400c47308 */ /* 0x000fe20000000800 */
[----:B------:R-:W-:Y:S01]  /*3dc0*/  @P3 ISETP.GE.AND P3, PT, R194, UR6, PT ;  /* 0x00000006c2003c0c */ /* 0x000fe2000bf66270 */
[----:B------:R-:W-:Y:S01]  /*3dd0*/  FFMA.FTZ R194, R6, UR8, -R252 ;  /* 0x0000000806c27c23 */ /* 0x000fe200080108fc */
[----:B------:R-:W-:Y:S01]  /*3de0*/  @P6 ISETP.GE.AND P6, PT, R190, UR6, PT ;  /* 0x00000006be006c0c */ /* 0x000fe2000bfc6270 */
[--C-:B------:R-:W-:Y:S01]  /*3df0*/  FFMA.FTZ R190, R4, UR8, -R246.reuse ;  /* 0x0000000804be7c23 */ /* 0x100fe200080108f6 */
[----:B------:R-:W-:Y:S01]  /*3e00*/  @P0 FSEL R48, R48, -INF , !P1 ;  /* 0xff80000030300808 */ /* 0x000fe20004800000 */
[----:B------:R-:W-:Y:S01]  /*3e10*/  IMAD.WIDE.U32 R204, R192, -0x326172a9, RZ ;  /* 0xcd9e8d57c0cc7825 */ /* 0x000fe200078e00ff */
[----:B------:R-:W-:Y:S03]  /*3e20*/  PLOP3.LUT P0, PT, PT, PT, UP0, 0x80, 0x0 ;  /* 0x000000000000781c */ /* 0x000fe60003f0f008 */
[----:B------:R4:W-:Y:S01]  /*3e30*/  MUFU.EX2 R192, R194 ;  /* 0x000000c200c07308 */ /* 0x0009e20000000800 */
[----:B------:R-:W-:Y:S01]  /*3e40*/  FFMA.FTZ R48, R48, UR8, -R246 ;  /* 0x0000000830307c23 */ /* 0x000fe200080108f6 */
[----:B------:R-:W-:Y:S04]  /*3e50*/  IMAD.WIDE.U32 R230, R230, -0x326172a9, RZ ;  /* 0xcd9e8d57e6e67825 */ /* 0x000fe800078e00ff */
[----:B------:R-:W-:Y:S04]  /*3e60*/  IMAD.WIDE.U32 R212, R212, -0x326172a9, RZ ;  /* 0xcd9e8d57d4d47825 */ /* 0x000fe800078e00ff */
[----:B------:R-:W1:Y:S01]  /*3e70*/  MUFU.EX2 R190, R190 ;  /* 0x000000be00be7308 */ /* 0x000e620000000800 */
[----:B------:R-:W-:Y:S01]  /*3e80*/  IMAD.WIDE.U32 R228, R228, -0x2daee0ad, RZ ;  /* 0xd2511f53e4e47825 */ /* 0x000fe200078e00ff */
[----:B------:R-:W-:Y:S02]  /*3e90*/  @P0 FSEL R50, R50, -INF , !P1 ;  /* 0xff80000032320808 */ /* 0x000fe40004800000 */
[----:B------:R-:W-:Y:S01]  /*3ea0*/  PLOP3.LUT P0, PT, PT, PT, UP0, 0x80, 0x0 ;  /* 0x000000000000781c */ /* 0x000fe20003f0f008 */
[----:B------:R-:W-:Y:S01]  /*3eb0*/  IMAD.WIDE.U32 R218, R218, -0x326172a9, RZ ;  /* 0xcd9e8d57dada7825 */ /* 0x000fe200078e00ff */
[----:B------:R-:W-:Y:S02]  /*3ec0*/  PLOP3.LUT P1, PT, PT, PT, UP0, 0x80, 0x0 ;  /* 0x000000000000781c */ /* 0x000fe40003f2f008 */
[C---:B------:R-:W-:Y:S01]  /*3ed0*/  LOP3.LUT R210, R213.reuse, UR5, R210, 0x96, !PT ;  /* 0x00000005d5d27c12 */ /* 0x040fe2000f8e96d2 */
[----:B------:R-:W-:Y:S01]  /*3ee0*/  FFMA.FTZ R50, R50, UR8, -R252 ;  /* 0x0000000832327c23 */ /* 0x000fe200080108fc */
[----:B------:R-:W-:Y:S01]  /*3ef0*/  LOP3.LUT R224, R213, UR5, R224, 0x96, !PT ;  /* 0x00000005d5e07c12 */ /* 0x000fe2000f8e96e0 */
[--C-:B----4-:R-:W-:Y:S01]  /*3f00*/  FFMA.FTZ R194, R8, UR8, -R249.reuse ;  /* 0x0000000808c27c23 */ /* 0x110fe200080108f9 */
[----:B------:R-:W-:Y:S01]  /*3f10*/  LOP3.LUT R232, R229, UR7, R232, 0x96, !PT ;  /* 0x00000007e5e87c12 */ /* 0x000fe2000f8e96e8 */
[----:B------:R-:W-:Y:S01]  /*3f20*/  IMAD.WIDE.U32 R210, R210, -0x2daee0ad, RZ ;  /* 0xd2511f53d2d27825 */ /* 0x000fe200078e00ff */
[----:B------:R-:W-:Y:S02]  /*3f30*/  UIADD3 UR5, UR12, 0x32370b8f, URZ ;  /* 0x32370b8f0c057890 */ /* 0x000fe4000fffe03f */
[----:B------:R-:W-:Y:S01]  /*3f40*/  UIADD3 UR7, UR13, 0x78dde6e4, URZ ;  /* 0x78dde6e40d077890 */ /* 0x000fe2000fffe03f */
[----:B------:R-:W-:Y:S01]  /*3f50*/  @P0 FSEL R45, R45, -INF , !P2 ;  /* 0xff8000002d2d0808 */ /* 0x000fe20005000000 */
[----:B------:R-:W4:Y:S01]  /*3f60*/  MUFU.EX2 R194, R194 ;  /* 0x000000c200c27308 */ /* 0x000f220000000800 */
[----:B------:R-:W-:Y:S01]  /*3f70*/  PLOP3.LUT P0, PT, PT, PT, UP0, 0x80, 0x0 ;  /* 0x000000000000781c */ /* 0x000fe20003f0f008 */
[----:B------:R-:W-:Y:S01]  /*3f80*/  IMAD.WIDE.U32 R224, R224, -0x2daee0ad, RZ ;  /* 0xd2511f53e0e07825 */ /* 0x000fe200078e00ff */
[----:B------:R-:W-:Y:S02]  /*3f90*/  @P1 FSEL R47, R47, -INF , !P2 ;  /* 0xff8000002f2f1808 */ /* 0x000fe40005000000 */
[----:B------:R-:W-:Y:S01]  /*3fa0*/  PLOP3.LUT P1, PT, PT, PT, UP0, 0x80, 0x0 ;  /* 0x000000000000781c */ /* 0x000fe20003f2f008 */
[----:B------:R-:W-:Y:S01]  /*3fb0*/  IMAD.WIDE.U32 R232, R232, -0x326172a9, RZ ;  /* 0xcd9e8d57e8e87825 */ /* 0x000fe200078e00ff */
[----:B------:R-:W-:Y:S02]  /*3fc0*/  LOP3.LUT R238, R215, UR5, R238, 0x96, !PT ;  /* 0x00000005d7ee7c12 */ /* 0x000fe4000f8e96ee */
[----:B------:R-:W-:Y:S02]  /*3fd0*/  LOP3.LUT R202, R217, UR5, R202, 0x96, !PT ;  /* 0x00000005d9ca7c12 */ /* 0x000fe4000f8e96ca */
[----:B------:R-:W-:Y:S01]  /*3fe0*/  LOP3.LUT R200, R211, UR5, R200, 0x96, !PT ;  /* 0x00000005d3c87c12 */ /* 0x000fe2000f8e96c8 */
[----:B------:R-:W-:Y:S01]  /*3ff0*/  IMAD.WIDE.U32 R238, R238, -0x326172a9, RZ ;  /* 0xcd9e8d57eeee7825 */ /* 0x000fe200078e00ff */
[----:B------:R-:W-:Y:S01]  /*4000*/  LOP3.LUT R228, R225, UR5, R228, 0x96, !PT ;  /* 0x00000005e1e47c12 */ /* 0x000fe2000f8e96e4 */
[----:B------:R-:W-:Y:S01]  /*4010*/  UIADD3 UR5, UR13, -0x255992d5, URZ ;  /* 0xdaa66d2b0d057890 */ /* 0x000fe2000fffe03f */
[----:B------:R-:W-:Y:S01]  /*4020*/  @P0 FSEL R49, R49, -INF , !P2 ;  /* 0xff80000031310808 */ /* 0x000fe20005000000 */
[----:B------:R-:W-:Y:S01]  /*4030*/  IMAD.WIDE.U32 R200, R200, -0x326172a9, RZ ;  /* 0xcd9e8d57c8c87825 */ /* 0x000fe200078e00ff */
[----:B------:R-:W-:Y:S02]  /*4040*/  PLOP3.LUT P0, PT, PT, PT, UP0, 0x80, 0x0 ;  /* 0x000000000000781c */ /* 0x000fe40003f0f008 */
[----:B------:R-:W-:Y:S01]  /*4050*/  @P1 FSEL R51, R51, -INF , !P2 ;  /* 0xff80000033331808 */ /* 0x000fe20005000000 */
[----:B------:R-:W-:Y:S01]  /*4060*/  FFMA.FTZ R49, R49, UR8, -R246 ;  /* 0x0000000831317c23 */ /* 0x000fe200080108f6 */
[----:B------:R-:W-:Y:S01]  /*4070*/  LOP3.LUT R198, R205, UR5, R206, 0x96, !PT ;  /* 0x00000005cdc67c12 */ /* 0x000fe2000f8e96ce */
[----:B------:R-:W-:Y:S01]  /*4080*/  IMAD.WIDE.U32 R202, R202, -0x326172a9, RZ ;  /* 0xcd9e8d57caca7825 */ /* 0x000fe200078e00ff */
[----:B------:R-:W-:Y:S02]  /*4090*/  LOP3.LUT R208, R219, UR5, R212, 0x96, !PT ;  /* 0x00000005dbd07c12 */ /* 0x000fe4000f8e96d4 */
[----:B------:R-:W-:Y:S01]  /*40a0*/  LOP3.LUT R206, R231, UR5, R206, 0x96, !PT ;  /* 0x00000005e7ce7c12 */ /* 0x000fe2000f8e96ce */
[----:B------:R-:W-:Y:S01]  /*40b0*/  FFMA.FTZ R51, R51, UR8, -R252 ;  /* 0x0000000833337c23 */ /* 0x000fe200080108fc */
[----:B------:R-:W-:Y:S01]  /*40c0*/  LOP3.LUT R212, R233, UR5, R212, 0x96, !PT ;  /* 0x00000005e9d47c12 */ /* 0x000fe2000f8e96d4 */
[----:B------:R-:W-:Y:S01]  /*40d0*/  IMAD.WIDE.U32 R198, R198, -0x2daee0ad, RZ ;  /* 0xd2511f53c6c67825 */ /* 0x000fe200078e00ff */
[----:B------:R-:W-:Y:S01]  /*40e0*/  PLOP3.LUT P1, PT, PT, PT, UP0, 0x80, 0x0 ;  /* 0x000000000000781c */ /* 0x000fe20003f2f008 */
[----:B------:R-:W-:Y:S01]  /*40f0*/  UIADD3 UR5, UR12, -0x126145ec, URZ ;  /* 0xed9eba140c057890 */ /* 0x000fe2000fffe03f */
[----:B------:R-:W-:Y:S01]  /*4100*/  @P0 FSEL R52, R52, -INF , !P4 ;  /* 0xff80000034340808 */ /* 0x000fe20006000000 */
[----:B------:R-:W-:Y:S01]  /*4110*/  IMAD.WIDE.U32 R208, R208, -0x2daee0ad, RZ ;  /* 0xd2511f53d0d07825 */ /* 0x000fe200078e00ff */
[----:B------:R-:W-:Y:S02]  /*4120*/  PLOP3.LUT P2, PT, PT, PT, UP0, 0x80, 0x0 ;  /* 0x000000000000781c */ /* 0x000fe40003f4f008 */
[----:B------:R-:W-:Y:S01]  /*4130*/  PLOP3.LUT P0, PT, PT, PT, UP0, 0x80, 0x0 ;  /* 0x000000000000781c */ /* 0x000fe20003f0f008 */
[----:B------:R-:W-:Y:S01]  /*4140*/  FFMA.FTZ R52, R52, UR8, -R246 ;  /* 0x0000000834347c23 */ /* 0x000fe200080108f6 */
[----:B------:R-:W-:Y:S01]  /*4150*/  LOP3.LUT R218, R201, UR7, R218, 0x96, !PT ;  /* 0x00000007c9da7c12 */ /* 0x000fe2000f8e96da */
[----:B------:R-:W-:Y:S01]  /*4160*/  IMAD.WIDE.U32 R206, R206, -0x2daee0ad, RZ ;  /* 0xd2511f53cece7825 */ /* 0x000fe200078e00ff */
[----:B------:R-:W-:Y:S02]  /*4170*/  LOP3.LUT R214, R199, UR5, R214, 0x96, !PT ;  /* 0x00000005c7d67c12 */ /* 0x000fe4000f8e96d6 */
[----:B------:R-:W-:Y:S01]  /*4180*/  LOP3.LUT R210, R209, UR5, R210, 0x96, !PT ;  /* 0x00000005d1d27c12 */ /* 0x000fe2000f8e96d2 */
[----:B------:R-:W-:Y:S01]  /*4190*/  IMAD.WIDE.U32 R212, R212, -0x2daee0ad, RZ ;  /* 0xd2511f53d4d47825 */ /* 0x000fe200078e00ff */
[----:B------:R-:W-:Y:S02]  /*41a0*/  LOP3.LUT R216, R207, UR5, R216, 0x96, !PT ;  /* 0x00000005cfd87c12 */ /* 0x000fe4000f8e96d8 */
[----:B------:R-:W-:Y:S01]  /*41b0*/  @P1 FSEL R54, R54, -INF , !P4 ;  /* 0xff80000036361808 */ /* 0x000fe20006000000 */
[--C-:B------:R-:W-:Y:S01]  /*41c0*/  FFMA.FTZ R199, R13, UR8, -R249.reuse ;  /* 0x000000080dc77c23 */ /* 0x100fe200080108f9 */
[----:B------:R-:W-:Y:S01]  /*41d0*/  LOP3.LUT R224, R213, UR5, R224, 0x96, !PT ;  /* 0x00000005d5e07c12 */ /* 0x000fe2000f8e96e0 */
[----:B------:R-:W-:Y:S01]  /*41e0*/  IMAD.WIDE.U32 R218, R218, -0x2daee0ad, RZ ;  /* 0xd2511f53dada7825 */ /* 0x000fe200078e00ff */
[----:B------:R-:W-:Y:S01]  /*41f0*/  @P2 FSEL R56, R56, -INF , !P4 ;  /* 0xff80000038382808 */ /* 0x000fe20006000000 */
[----:B------:R-:W-:Y:S01]  /*4200*/  UIADD3 UR5, UR13, 0x1715609d, URZ ;  /* 0x1715609d0d057890 */ /* 0x000fe2000fffe03f */
[----:B------:R-:W-:Y:S01]  /*4210*/  @P0 FSEL R58, R58, -INF , !P4 ;  /* 0xff8000003a3a0808 */ /* 0x000fe20006000000 */
[----:B------:R-:W-:Y:S01]  /*4220*/  IMAD.WIDE.U32 R214, R214, -0x326172a9, RZ ;  /* 0xcd9e8d57d6d67825 */ /* 0x000fe200078e00ff */
[----:B------:R-:W-:Y:S01]  /*4230*/  LOP3.LUT R208, R219, UR10, R208, 0x96, !PT ;  /* 0x0000000adbd07c12 */ /* 0x000fe2000f8e96d0 */
[----:B------:R-:W-:Y:S01]  /*4240*/  MUFU.EX2 R199, R199 ;  /* 0x000000c700c77308 */ /* 0x000fe20000000800 */
[----:B------:R-:W-:Y:S01]  /*4250*/  PLOP3.LUT P4, PT, PT, PT, UP0, 0x80, 0x0 ;  /* 0x000000000000781c */ /* 0x000fe20003f8f008 */
[----:B------:R-:W-:Y:S01]  /*4260*/  FFMA.FTZ R207, R21, UR8, -R246 ;  /* 0x0000000815cf7c23 */ /* 0x000fe200080108f6 */
[----:B------:R-:W-:Y:S01]  /*4270*/  LOP3.LUT R204, R239, UR7, R204, 0x96, !PT ;  /* 0x00000007efcc7c12 */ /* 0x000fe2000f8e96cc */
[----:B------:R-:W-:Y:S01]  /*4280*/  FFMA.FTZ R209, R23, UR8, -R252 ;  /* 0x0000000817d17c23 */ /* 0x000fe200080108fc */
[----:B------:R-:W-:Y:S01]  /*4290*/  LOP3.LUT R238, R215, UR5, R238, 0x96, !PT ;  /* 0x00000005d7ee7c12 */ /* 0x000fe2000f8e96ee */
[----:B------:R-:W-:Y:S01]  /*42a0*/  FFMA.FTZ R215, R22, UR8, -R252 ;  /* 0x0000000816d77c23 */ /* 0x000fe200080108fc */
[----:B------:R-:W-:Y:S01]  /*42b0*/  PLOP3.LUT P1, PT, PT, PT, UP0, 0x80, 0x0 ;  /* 0x000000000000781c */ /* 0x000fe20003f2f008 */
[----:B------:R-:W-:Y:S01]  /*42c0*/  IMAD.WIDE.U32 R210, R210, -0x326172a9, RZ ;  /* 0xcd9e8d57d2d27825 */ /* 0x000fe200078e00ff */
[----:B------:R-:W-:Y:S01]  /*42d0*/  LOP3.LUT R230, R203, UR7, R230, 0x96, !PT ;  /* 0x00000007cbe67c12 */ /* 0x000fe2000f8e96e6 */
[----:B------:R-:W-:Y:S01]  /*42e0*/  MUFU.EX2 R207, R207 ;  /* 0x000000cf00cf7308 */ /* 0x000fe20000000800 */
[----:B------:R-:W-:Y:S01]  /*42f0*/  PLOP3.LUT P2, PT, PT, PT, UP0, 0x80, 0x0 ;  /* 0x000000000000781c */ /* 0x000fe20003f4f008 */
[----:B------:R-:W-:Y:S01]  /*4300*/  IMAD.WIDE.U32 R244, R208, -0x326172a9, RZ ;  /* 0xcd9e8d57d0f47825 */ /* 0x000fe200078e00ff */
[----:B------:R-:W-:Y:S02]  /*4310*/  PLOP3.LUT P0, PT, PT, PT, UP0, 0x80, 0x0 ;  /* 0x000000000000781c */ /* 0x000fe40003f0f008 */
[----:B------:R-:W-:Y:S01]  /*4320*/  LOP3.LUT R203, R211, UR5, R200, 0x96, !PT ;  /* 0x00000005d3cb7c12 */ /* 0x000fe2000f8e96c8 */
[----:B------:R-:W-:Y:S01]  /*4330*/  IMAD.WIDE.U32 R204, R204, -0x2daee0ad, RZ ;  /* 0xd2511f53cccc7825 */ /* 0x000fe200078e00ff */
[----:B------:R-:W-:Y:S03]  /*4340*/  @P4 FSEL R57, R57, -INF , !P5 ;  /* 0xff80000039394808 */ /* 0x000fe60006800000 */
[----:B------:R1:W-:Y:S01]  /*4350*/  MUFU.EX2 R208, R215 ;  /* 0x000000d700d07308 */ /* 0x0003e20000000800 */
[----:B------:R-:W-:Y:S01]  /*4360*/  PLOP3.LUT P4, PT, PT, PT, UP0, 0x80, 0x0 ;  /* 0x000000000000781c */ /* 0x000fe20003f8f008 */
[----:B------:R-:W-:Y:S01]  /*4370*/  IMAD.WIDE.U32 R224, R224, -0x326172a9, RZ ;  /* 0xcd9e8d57e0e07825 */ /* 0x000fe200078e00ff */
[----:B------:R-:W-:Y:S02]  /*4380*/  LOP3.LUT R201, R205, UR10, R198, 0x96, !PT ;  /* 0x0000000acdc97c12 */ /* 0x000fe4000f8e96c6 */
[----:B------:R-:W-:Y:S01]  /*4390*/  @P1 FSEL R53, R53, -INF , !P5 ;  /* 0xff80000035351808 */ /* 0x000fe20006800000 */
[----:B------:R-:W-:Y:S01]  /*43a0*/  IMAD.WIDE.U32 R228, R228, -0x326172a9, RZ ;  /* 0xcd9e8d57e4e47825 */ /* 0x000fe200078e00ff */
[----:B------:R-:W-:Y:S03]  /*43b0*/  PLOP3.LUT P1, PT, PT, PT, UP0, 0x80, 0x0 ;  /* 0x000000000000781c */ /* 0x000fe60003f2f008 */
[----:B------:R-:W-:Y:S01]  /*43c0*/  MUFU.EX2 R209, R209 ;  /* 0x000000d100d17308 */ /* 0x000fe20000000800 */
[----:B------:R-:W-:Y:S01]  /*43d0*/  @P2 FSEL R55, R55, -INF , !P5 ;  /* 0xff80000037372808 */ /* 0x000fe20006800000 */
[----:B------:R-:W-:Y:S01]  /*43e0*/  IMAD.WIDE.U32 R216, R216, -0x326172a9, RZ ;  /* 0xcd9e8d57d8d87825 */ /* 0x000fe200078e00ff */
[----:B------:R-:W-:Y:S02]  /*43f0*/  LOP3.LUT R228, R225, UR5, R228, 0x96, !PT ;  /* 0x00000005e1e47c12 */ /* 0x000fe4000f8e96e4 */
[----:B------:R-:W-:Y:S01]  /*4400*/  LOP3.LUT R232, R229, UR7, R232, 0x96, !PT ;  /* 0x00000007e5e87c12 */ /* 0x000fe2000f8e96e8 */
[----:B------:R-:W-:Y:S01]  /*4410*/  IMAD.WIDE.U32 R230, R230, -0x2daee0ad, RZ ;  /* 0xd2511f53e6e67825 */ /* 0x000fe200078e00ff */
[----:B------:R-:W-:Y:S01]  /*4420*/  LOP3.LUT R227, R217, UR5, R202, 0x96, !PT ;  /* 0x00000005d9e37c12 */ /* 0x000fe2000f8e96ca */
[----:B------:R-:W-:Y:S01]  /*4430*/  UIADD3 UR5, UR12, 0x646e171e, URZ ;  /* 0x646e171e0c057890 */ /* 0x000fe2000fffe03f */
[----:B------:R-:W-:Y:S01]  /*4440*/  @P0 FSEL R59, R59, -INF , !P5 ;  /* 0xff8000003b3b0808 */ /* 0x000fe20006800000 */
[----:B------:R-:W-:Y:S01]  /*4450*/  IMAD.WIDE.U32 R234, R203, -0x2daee0ad, RZ ;  /* 0xd2511f53cbea7825 */ /* 0x000fe200078e00ff */
[----:B------:R-:W-:Y:S01]  /*4460*/  LOP3.LUT R206, R231, UR10, R206, 0x96, !PT ;  /* 0x0000000ae7ce7c12 */ /* 0x000fe2000f8e96ce */
[----:B------:R-:W-:Y:S01]  /*4470*/  UIADD3 UR7, UR13, -0x4ab325aa, URZ ;  /* 0xb54cda560d077890 */ /* 0x000fe2000fffe03f */
[----:B------:R-:W-:Y:S01]  /*4480*/  PLOP3.LUT P2, PT, PT, PT, UP0, 0x80, 0x0 ;  /* 0x000000000000781c */ /* 0x000fe20003f4f008 */
[----:B------:R-:W-:Y:S01]  /*4490*/  IMAD.WIDE.U32 R222, R201, -0x326172a9, RZ ;  /* 0xcd9e8d57c9de7825 */ /* 0x000fe200078e00ff */
[----:B------:R-:W-:Y:S02]  /*44a0*/  LOP3.LUT R229, R235, UR5, R218, 0x96, !PT ;  /* 0x00000005ebe57c12 */ /* 0x000fe4000f8e96da */
[----:B------:R-:W-:Y:S01]  /*44b0*/  PLOP3.LUT P0, PT, PT, PT, UP0, 0x80, 0x0 ;  /* 0x000000000000781c */ /* 0x000fe20003f0f008 */
[----:B------:R-:W-:Y:S01]  /*44c0*/  IMAD.WIDE.U32 R232, R232, -0x2daee0ad, RZ ;  /* 0xd2511f53e8e87825 */ /* 0x000fe200078e00ff */
[----:B------:R-:W-:Y:S02]  /*44d0*/  LOP3.LUT R211, R222, 0xff, RZ, 0xc0, !PT ;  /* 0x000000ffded37812 */ /* 0x000fe400078ec0ff */
[----:B------:R-:W-:Y:S01]  /*44e0*/  LOP3.LUT R214, R223, UR7, R214, 0x96, !PT ;  /* 0x00000007dfd67c12 */ /* 0x000fe2000f8e96d6 */
[----:B------:R-:W-:Y:S01]  /*44f0*/  IMAD.WIDE.U32 R238, R238, -0x2daee0ad, RZ ;  /* 0xd2511f53eeee7825 */ /* 0x000fe200078e00ff */
[----:B------:R-:W-:Y:S02]  /*4500*/  LOP3.LUT R221, R233, UR10, R212, 0x96, !PT ;  /* 0x0000000ae9dd7c12 */ /* 0x000fe4000f8e96d4 */
[----:B------:R-:W-:Y:S01]  /*4510*/  LOP3.LUT R220, R222, 0xffff, RZ, 0xc0, !PT ;  /* 0x0000ffffdedc7812 */ /* 0x000fe200078ec0ff */
[----:B------:R-:W-:Y:S01]  /*4520*/  IMAD.WIDE.U32 R218, R206, -0x326172a9, RZ ;  /* 0xcd9e8d57ceda7825 */ /* 0x000fe200078e00ff */
[C---:B------:R-:W-:Y:S02]  /*4530*/  LOP3.LUT R213, R234.reuse, 0xff, RZ, 0xc0, !PT ;  /* 0x000000ffead57812 */ /* 0x040fe400078ec0ff */
[--C-:B------:R-:W-:Y:S01]  /*4540*/  SHF.R.U32.HI R226, RZ, 0x18, R234.reuse ;  /* 0x00000018ffe27819 */ /* 0x100fe200000116ea */
[----:B-1----:R-:W-:Y:S01]  /*4550*/  FFMA.FTZ R215, R25, UR8, -R249 ;  /* 0x0000000819d77c23 */ /* 0x002fe200080108f9 */
[----:B------:R-:W-:Y:S01]  /*4560*/  LOP3.LUT R236, R234, 0xffff, RZ, 0xc0, !PT ;  /* 0x0000ffffeaec7812 */ /* 0x000fe200078ec0ff */
[--C-:B------:R-:W-:Y:S01]  /*4570*/  FFMA.FTZ R201, R15, UR8, -R5.reuse ;  /* 0x000000080fc97c23 */ /* 0x100fe20008010805 */
[----:B------:R-:W-:Y:S01]  /*4580*/  SHF.R.U32.HI R231, RZ, 0x10, R234 ;  /* 0x00000010ffe77819 */ /* 0x000fe200000116ea */
[----:B------:R-:W-:Y:S01]  /*4590*/  FFMA.FTZ R200, R14, UR8, -R5 ;  /* 0x000000080ec87c23 */ /* 0x000fe20008010805 */
[----:B------:R-:W-:Y:S01]  /*45a0*/  LOP3.LUT R225, R239, UR5, R204, 0x96, !PT ;  /* 0x00000005efe17c12 */ /* 0x000fe2000f8e96cc */
[----:B------:R-:W-:Y:S01]  /*45b0*/  FFMA.FTZ R198, R12, UR8, -R249 ;  /* 0x000000080cc67c23 */ /* 0x000fe200080108f9 */
[----:B------:R-:W-:Y:S01]  /*45c0*/  LOP3.LUT R223, R238, 0xff, RZ, 0xc0, !PT ;  /* 0x000000ffeedf7812 */ /* 0x000fe200078ec0ff */
[----:B------:R-:W-:Y:S01]  /*45d0*/  FFMA.FTZ R204, R18, UR8, -R252 ;  /* 0x0000000812cc7c23 */ /* 0x000fe200080108fc */
[----:B------:R-:W-:Y:S01]  /*45e0*/  SHF.R.U32.HI R237, RZ, 0x18, R238 ;  /* 0x00000018ffed7819 */ /* 0x000fe200000116ee */
[--C-:B------:R-:W-:Y:S01]  /*45f0*/  FFMA.FTZ R205, R17, UR8, -R246.reuse ;  /* 0x0000000811cd7c23 */ /* 0x100fe200080108f6 */
[----:B------:R-:W-:Y:S01]  /*4600*/  LOP3.LUT R234, R238, 0xffff, RZ, 0xc0, !PT ;  /* 0x0000ffffeeea7812 */ /* 0x000fe200078ec0ff */
[----:B------:R-:W-:Y:S01]  /*4610*/  FFMA.FTZ R202, R16, UR8, -R246 ;  /* 0x0000000810ca7c23 */ /* 0x000fe200080108f6 */
[----:B------:R-:W-:Y:S01]  /*4620*/  SHF.R.U32.HI R233, RZ, 0x10, R238 ;  /* 0x00000010ffe97819 */ /* 0x000fe200000116ee */
[----:B------:R-:W-:Y:S01]  /*4630*/  FFMA.FTZ R206, R20, UR8, -R246 ;  /* 0x0000000814ce7c23 */ /* 0x000fe200080108f6 */
[----:B------:R-:W-:Y:S01]  /*4640*/  SHF.R.U32.HI R212, RZ, 0x18, R222 ;  /* 0x00000018ffd47819 */ /* 0x000fe200000116de */
[----:B------:R-:W-:Y:S01]  /*4650*/  IMAD.WIDE.U32 R250, R227, -0x2daee0ad, RZ ;  /* 0xd2511f53e3fa7825 */ /* 0x000fe200078e00ff */
[----:B------:R-:W-:Y:S01]  /*4660*/  LOP3.LUT R235, R219, UR7, R216, 0x96, !PT ;  /* 0x00000007dbeb7c12 */ /* 0x000fe2000f8e96d8 */
[----:B------:R-:W-:Y:S01]  /*4670*/  MUFU.EX2 R201, R201 ;  /* 0x000000c900c97308 */ /* 0x000fe20000000800 */
[----:B------:R-:W-:Y:S01]  /*4680*/  LOP3.LUT R241, R218, 0xff, RZ, 0xc0, !PT ;  /* 0x000000ffdaf17812 */ /* 0x000fe200078ec0ff */
[----:B------:R-:W-:Y:S01]  /*4690*/  FFMA.FTZ R55, R55, UR8, -R252 ;  /* 0x0000000837377c23 */ /* 0x000fe200080108fc */
[----:B------:R-:W-:Y:S01]  /*46a0*/  SHF.R.U32.HI R238, RZ, 0x18, R218 ;  /* 0x00000018ffee7819 */ /* 0x000fe200000116da */
[----:B------:R-:W-:Y:S01]  /*46b0*/  FFMA.FTZ R53, R53, UR8, -R246 ;  /* 0x0000000835357c23 */ /* 0x000fe200080108f6 */
[----:B------:R-:W-:Y:S01]  /*46c0*/  SHF.R.U32.HI R239, RZ, 0x10, R218 ;  /* 0x00000010ffef7819 */ /* 0x000fe200000116da */
[----:B------:R-:W-:Y:S01]  /*46d0*/  FFMA.FTZ R58, R58, UR8, -R5 ;  /* 0x000000083a3a7c23 */ /* 0x000fe20008010805 */
[----:B------:R-:W-:Y:S01]  /*46e0*/  LOP3.LUT R240, R218, 0xffff, RZ, 0xc0, !PT ;  /* 0x0000ffffdaf07812 */ /* 0x000fe200078ec0ff */
[--C-:B------:R-:W-:Y:S01]  /*46f0*/  FFMA.FTZ R57, R57, UR8, -R249.reuse ;  /* 0x0000000839397c23 */ /* 0x100fe200080108f9 */
[----:B------:R-:W-:Y:S01]  /*4700*/  LOP3.LUT R218, R244, 0xffff, RZ, 0xc0, !PT ;  /* 0x0000fffff4da7812 */ /* 0x000fe200078ec0ff */
[----:B------:R-:W-:Y:S01]  /*4710*/  FFMA.FTZ R56, R56, UR8, -R249 ;  /* 0x0000000838387c23 */ /* 0x000fe200080108f9 */
[----:B------:R-:W-:Y:S01]  /*4720*/  LOP3.LUT R243, R244, 0xff, RZ, 0xc0, !PT ;  /* 0x000000fff4f37812 */ /* 0x000fe200078ec0ff */
[----:B------:R-:W-:Y:S01]  /*4730*/  FFMA.FTZ R54, R54, UR8, -R252 ;  /* 0x0000000836367c23 */ /* 0x000fe200080108fc */
[--C-:B------:R-:W-:Y:S01]  /*4740*/  SHF.R.U32.HI R242, RZ, 0x10, R244.reuse ;  /* 0x00000010fff27819 */ /* 0x100fe200000116f4 */
[--C-:B------:R-:W-:Y:S01]  /*4750*/  FFMA.FTZ R59, R59, UR8, -R5.reuse ;  /* 0x000000083b3b7c23 */ /* 0x100fe20008010805 */
[----:B------:R-:W-:Y:S01]  /*4760*/  SHF.R.U32.HI R219, RZ, 0x18, R244 ;  /* 0x00000018ffdb7819 */ /* 0x000fe200000116f4 */
[----:B------:R-:W-:Y:S01]  /*4770*/  FFMA.FTZ R244, R26, UR8, -R5 ;  /* 0x000000081af47c23 */ /* 0x000fe20008010805 */
[----:B------:R-:W-:Y:S01]  /*4780*/  ISETP.LE.U32.AND P5, PT, R211, UR9, PT ;  /* 0x00000009d3007c0c */ /* 0x000fe2000bfa3070 */
[----:B------:R-:W-:Y:S01]  /*4790*/  MUFU.EX2 R200, R200 ;  /* 0x000000c800c87308 */ /* 0x000fe20000000800 */
[----:B------:R-:W-:Y:S02]  /*47a0*/  @P4 FSEL R64, R64, -INF , !P3 ;  /* 0xff80000040404808 */ /* 0x000fe40005800000 */
[----:B------:R-:W-:Y:S02]  /*47b0*/  ISETP.LE.U32.AND P4, PT, R212, UR9, PT ;  /* 0x00000009d4007c0c */ /* 0x000fe4000bf83070 */
[----:B------:R-:W-:Y:S01]  /*47c0*/  @P1 FSEL R60, R60, -INF , !P3 ;  /* 0xff8000003c3c1808 */ /* 0x000fe20005800000 */
[----:B------:R-:W-:Y:S01]  /*47d0*/  FFMA.FTZ R64, R64, UR8, -R246 ;  /* 0x0000000840407c23 */ /* 0x000fe200080108f6 */
[----:B------:R-:W-:Y:S03]  /*47e0*/  PLOP3.LUT P1, PT, PT, PT, UP0, 0x80, 0x0 ;  /* 0x000000000000781c */ /* 0x000fe60003f2f008 */
[----:B------:R1:W-:Y:S01]  /*47f0*/  MUFU.EX2 R211, R215 ;  /* 0x000000d700d37308 */ /* 0x0003e20000000800 */
[----:B------:R-:W-:Y:S01]  /*4800*/  @P2 FSEL R62, R62, -INF , !P3 ;  /* 0xff8000003e3e2808 */ /* 0x000fe20005800000 */
[----:B------:R-:W-:Y:S01]  /*4810*/  FFMA.FTZ R60, R60, UR8, -R249 ;  /* 0x000000083c3c7c23 */ /* 0x000fe200080108f9 */
[----:B------:R-:W-:Y:S02]  /*4820*/  @P0 FSEL R66, R66, -INF , !P3 ;  /* 0xff80000042420808 */ /* 0x000fe40005800000 */
[----:B------:R-:W-:Y:S01]  /*4830*/  PLOP3.LUT P2, PT, PT, PT, UP0, 0x80, 0x0 ;  /* 0x000000000000781c */ /* 0x000fe20003f4f008 */
[----:B------:R-:W-:Y:S01]  /*4840*/  FFMA.FTZ R62, R62, UR8, -R5 ;  /* 0x000000083e3e7c23 */ /* 0x000fe20008010805 */
[----:B------:R-:W-:Y:S03]  /*4850*/  PLOP3.LUT P0, PT, PT, PT, UP0, 0x80, 0x0 ;  /* 0x000000000000781c */ /* 0x000fe60003f0f008 */
[----:B------:R4:W-:Y:S01]  /*4860*/  MUFU.EX2 R212, R244 ;  /* 0x000000f400d47308 */ /* 0x0009e20000000800 */
[----:B------:R-:W-:Y:S01]  /*4870*/  LOP3.LUT R216, R214, 0xffff, RZ, 0xc0, !PT ;  /* 0x0000ffffd6d87812 */ /* 0x000fe200078ec0ff */
[----:B------:R-:W-:Y:S01]  /*4880*/  FFMA.FTZ R66, R66, UR8, -R252 ;  /* 0x0000000842427c23 */ /* 0x000fe200080108fc */
[----:B------:R-:W-:Y:S01]  /*4890*/  LOP3.LUT R217, R245, UR7, R210, 0x96, !PT ;  /* 0x00000007f5d97c12 */ /* 0x000fe2000f8e96d2 */
[--C-:B------:R-:W-:Y:S01]  /*48a0*/  FFMA.FTZ R210, R24, UR8, -R249.reuse ;  /* 0x0000000818d27c23 */ /* 0x100fe200080108f9 */
[----:B------:R-:W-:Y:S02]  /*48b0*/  SHF.R.U32.HI R216, RZ, 0x8, R216 ;  /* 0x00000008ffd87819 */ /* 0x000fe400000116d8 */
[----:B------:R-:W-:Y:S03]  /*48c0*/  @P1 FSEL R61, R61, -INF , !P6 ;  /* 0xff8000003d3d1808 */ /* 0x000fe60007000000 */
[----:B------:R-:W-:Y:S01]  /*48d0*/  MUFU.EX2 R198, R198 ;  /* 0x000000c600c67308 */ /* 0x000fe20000000800 */
[----:B-1----:R-:W-:Y:S02]  /*48e0*/  LOP3.LUT R215, R214, 0xff, RZ, 0xc0, !PT ;  /* 0x000000ffd6d77812 */ /* 0x002fe400078ec0ff */
[----:B------:R-:W-:Y:S02]  /*48f0*/  LOP3.LUT R216, R216, 0xffff, RZ, 0xc0, !PT ;  /* 0x0000ffffd8d87812 */ /* 0x000fe400078ec0ff */
[----:B------:R-:W-:Y:S02]  /*4900*/  PLOP3.LUT P1, PT, PT, PT, UP0, 0x80, 0x0 ;  /* 0x000000000000781c */ /* 0x000fe40003f2f008 */
[----:B------:R-:W-:Y:S03]  /*4910*/  @P2 FSEL R63, R63, -INF , !P6 ;  /* 0xff8000003f3f2808 */ /* 0x000fe60007000000 */
[----:B------:R-:W-:Y:S01]  /*4920*/  MUFU.EX2 R204, R204 ;  /* 0x000000cc00cc7308 */ /* 0x000fe20000000800 */
[----:B------:R-:W-:Y:S01]  /*4930*/  @P0 FSEL R65, R65, -INF , !P6 ;  /* 0xff80000041410808 */ /* 0x000fe20007000000 */
[----:B----4-:R-:W-:Y:S01]  /*4940*/  FFMA.FTZ R244, R28, UR8, -R249 ;  /* 0x000000081cf47c23 */ /* 0x010fe200080108f9 */
[----:B------:R-:W-:Y:S02]  /*4950*/  ISETP.LE.U32.AND P2, PT, R215, UR9, PT ;  /* 0x00000009d7007c0c */ /* 0x000fe4000bf43070 */
[----:B------:R-:W-:Y:S02]  /*4960*/  ISETP.LE.U32.AND P0, PT, R216, UR9, PT ;  /* 0x00000009d8007c0c */ /* 0x000fe4000bf03070 */
[--C-:B------:R-:W-:Y:S03]  /*4970*/  SHF.R.U32.HI R215, RZ, 0x10, R214.reuse ;  /* 0x00000010ffd77819 */ /* 0x100fe600000116d6 */
[----:B------:R1:W-:Y:S01]  /*4980*/  MUFU.EX2 R203, R205 ;  /* 0x000000cd00cb7308 */ /* 0x0003e20000000800 */
[----:B------:R-:W-:Y:S02]  /*4990*/  SHF.R.U32.HI R216, RZ, 0x18, R214 ;  /* 0x00000018ffd87819 */ /* 0x000fe400000116d6 */
[----:B------:R-:W-:Y:S02]  /*49a0*/  @P1 FSEL R67, R67, -INF , !P6 ;  /* 0xff80000043431808 */ /* 0x000fe40007000000 */
[----:B------:R-:W-:Y:S02]  /*49b0*/  ISETP.LE.U32.AND P1, PT, R216, UR9, PT ;  /* 0x00000009d8007c0c */ /* 0x000fe4000bf23070 */
[----:B------:R-:W-:Y:S03]  /*49c0*/  LOP3.LUT R216, R217, 0xffff, RZ, 0xc0, !PT ;  /* 0x0000ffffd9d87812 */ /* 0x000fe600078ec0ff */
[----:B------:R4:W-:Y:S01]  /*49d0*/  MUFU.EX2 R214, R244 ;  /* 0x000000f400d67308 */ /* 0x0009e20000000800 */
[----:B------:R-:W-:Y:S01]  /*49e0*/  LOP3.LUT R215, R215, 0xff, RZ, 0xc0, !PT ;  /* 0x000000ffd7d77812 */ /* 0x000fe200078ec0ff */
[----:B------:R-:W-:Y:S01]  /*49f0*/  @!P0 FADD.FTZ R193, -R193, -RZ ;  /* 0x800000ffc1c18221 */ /* 0x000fe20000010100 */
[----:B------:R-:W-:Y:S01]  /*4a00*/  SHF.R.U32.HI R216, RZ, 0x8, R216 ;  /* 0x00000008ffd87819 */ /* 0x000fe200000116d8 */
[----:B------:R-:W-:Y:S01]  /*4a10*/  @!P2 FADD.FTZ R190, -R190, -RZ ;  /* 0x800000ffbebea221 */ /* 0x000fe20000010100 */
[----:B------:R-:W-:Y:S02]  /*4a20*/  LOP3.LUT R245, R217, 0xff, RZ, 0xc0, !PT ;  /* 0x000000ffd9f57812 */ /* 0x000fe400078ec0ff */
[----:B------:R-:W-:Y:S03]  /*4a30*/  ISETP.LE.U32.AND P6, PT, R215, UR9, PT ;  /* 0x00000009d7007c0c */ /* 0x000fe6000bfc3070 */
[----:B------:R-:W2:Y:S01]  /*4a40*/  MUFU.EX2 R202, R202 ;  /* 0x000000ca00ca7308 */ /* 0x000ea20000000800 */
[----:B------:R-:W-:Y:S01]  /*4a50*/  ISETP.LE.U32.AND P2, PT, R245, UR9, PT ;  /* 0x00000009f5007c0c */ /* 0x000fe2000bf43070 */
[----:B------:R-:W-:Y:S01]  /*4a60*/  @!P1 FADD.FTZ R191, -R191, -RZ ;  /* 0x800000ffbfbf9221 */ /* 0x000fe20000010100 */
[--C-:B------:R-:W-:Y:S01]  /*4a70*/  SHF.R.U32.HI R245, RZ, 0x10, R217.reuse ;  /* 0x00000010fff57819 */ /* 0x100fe200000116d9 */
[----:B-1----:R-:W-:Y:S01]  /*4a80*/  FFMA.FTZ R205, R19, UR8, -R252 ;  /* 0x0000000813cd7c23 */ /* 0x002fe200080108fc */
[----:B------:R-:W-:Y:S02]  /*4a90*/  SHF.R.U32.HI R218, RZ, 0x8, R218 ;  /* 0x00000008ffda7819 */ /* 0x000fe400000116da */
[----:B------:R-:W-:Y:S03]  /*4aa0*/  LOP3.LUT R245, R245, 0xff, RZ, 0xc0, !PT ;  /* 0x000000fff5f57812 */ /* 0x000fe600078ec0ff */
[----:B------:R-:W-:Y:S01]  /*4ab0*/  MUFU.EX2 R206, R206 ;  /* 0x000000ce00ce7308 */ /* 0x000fe20000000800 */
[----:B----4-:R-:W-:Y:S02]  /*4ac0*/  LOP3.LUT R244, R216, 0xffff, RZ, 0xc0, !PT ;  /* 0x0000ffffd8f47812 */ /* 0x010fe400078ec0ff */
[----:B------:R-:W-:Y:S01]  /*4ad0*/  SHF.R.U32.HI R222, RZ, 0x10, R222 ;  /* 0x00000010ffde7819 */ /* 0x000fe200000116de */
[----:B------:R-:W-:Y:S01]  /*4ae0*/  @!P6 FADD.FTZ R192, -R192, -RZ ;  /* 0x800000ffc0c0e221 */ /* 0x000fe20000010100 */
[----:B------:R-:W-:Y:S01]  /*4af0*/  ISETP.LE.U32.AND P0, PT, R244, UR9, PT ;  /* 0x00000009f4007c0c */ /* 0x000fe2000bf03070 */
[----:B------:R-:W-:Y:S01]  /*4b00*/  @!P2 FADD.FTZ R194, -R194, -RZ ;  /* 0x800000ffc2c2a221 */ /* 0x000fe20000010100 */
[----:B------:R-:W-:Y:S03]  /*4b10*/  SHF.R.U32.HI R244, RZ, 0x18, R217 ;  /* 0x00000018fff47819 */ /* 0x000fe600000116d9 */
[----:B------:R-:W1:Y:S01]  /*4b20*/  MUFU.EX2 R205, R205 ;  /* 0x000000cd00cd7308 */ /* 0x000e620000000800 */
[----:B------:R-:W-:Y:S01]  /*4b30*/  ISETP.LE.U32.AND P6, PT, R245, UR9, PT ;  /* 0x00000009f5007c0c */ /* 0x000fe2000bfc3070 */
[--C-:B------:R-:W-:Y:S01]  /*4b40*/  FFMA.FTZ R245, R33, UR8, -R246.reuse ;  /* 0x0000000821f57c23 */ /* 0x100fe200080108f6 */
[----:B------:R-:W-:Y:S01]  /*4b50*/  ISETP.LE.U32.AND P1, PT, R244, UR9, PT ;  /* 0x00000009f4007c0c */ /* 0x000fe2000bf23070 */
[----:B------:R-:W-:Y:S01]  /*4b60*/  FFMA.FTZ R244, R32, UR8, -R246 ;  /* 0x0000000820f47c23 */ /* 0x000fe200080108f6 */
[----:B------:R-:W-:Y:S01]  /*4b70*/  ISETP.LE.U32.AND P2, PT, R243, UR9, PT ;  /* 0x00000009f3007c0c */ /* 0x000fe2000bf43070 */
[----:B--2---:R-:W-:Y:S01]  /*4b80*/  @!P5 FADD.FTZ R202, -R202, -RZ ;  /* 0x800000ffcacad221 */ /* 0x004fe20000010100 */
[----:B------:R-:W-:Y:S03]  /*4b90*/  LOP3.LUT R243, R218, 0xffff, RZ, 0xc0, !PT ;  /* 0x0000ffffdaf37812 */ /* 0x000fe600078ec0ff */
[----:B------:R-:W-:Y:S01]  /*4ba0*/  MUFU.EX2 R210, R210 ;  /* 0x000000d200d27308 */ /* 0x000fe20000000800 */
[----:B------:R-:W-:Y:S01]  /*4bb0*/  LOP3.LUT R242, R242, 0xff, RZ, 0xc0, !PT ;  /* 0x000000fff2f27812 */ /* 0x000fe200078ec0ff */
[----:B------:R-:W-:Y:S01]  /*4bc0*/  @!P0 FADD.FTZ R195, -R195, -RZ ;  /* 0x800000ffc3c38221 */ /* 0x000fe20000010100 */
[----:B------:R-:W-:Y:S01]  /*4bd0*/  ISETP.LE.U32.AND P0, PT, R243, UR9, PT ;  /* 0x00000009f3007c0c */ /* 0x000fe2000bf03070 */
[----:B------:R-:W-:Y:S01]  /*4be0*/  FFMA.FTZ R243, R35, UR8, -R252 ;  /* 0x0000000823f37c23 */ /* 0x000fe200080108fc */
[----:B------:R-:W-:Y:S01]  /*4bf0*/  LOP3.LUT R222, R222, 0xff, RZ, 0xc0, !PT ;  /* 0x000000ffdede7812 */ /* 0x000fe200078ec0ff */
[----:B------:R-:W-:Y:S01]  /*4c00*/  @!P6 FADD.FTZ R196, -R196, -RZ ;  /* 0x800000ffc4c4e221 */ /* 0x000fe20000010100 */
[----:B------:R-:W-:Y:S01]  /*4c10*/  ISETP.LE.U32.AND P6, PT, R242, UR9, PT ;  /* 0x00000009f2007c0c */ /* 0x000fe2000bfc3070 */
[----:B------:R-:W-:Y:S01]  /*4c20*/  @!P1 FADD.FTZ R197, -R197, -RZ ;  /* 0x800000ffc5c59221 */ /* 0x000fe20000010100 */
[----:B------:R-:W-:Y:S01]  /*4c30*/  ISETP.LE.U32.AND P1, PT, R219, UR9, PT ;  /* 0x00000009db007c0c */ /* 0x000fe2000bf23070 */
[----:B------:R-:W2:Y:S01]  /*4c40*/  MUFU.EX2 R218, R244 ;  /* 0x000000f400da7308 */ /* 0x000ea20000000800 */
[----:B------:R-:W-:Y:S01]  /*4c50*/  SHF.R.U32.HI R220, RZ, 0x8, R220 ;  /* 0x00000008ffdc7819 */ /* 0x000fe200000116dc */
[----:B------:R-:W-:Y:S01]  /*4c60*/  @!P2 FADD.FTZ R198, -R198, -RZ ;  /* 0x800000ffc6c6a221 */ /* 0x000fe20000010100 */
[----:B------:R-:W-:Y:S01]  /*4c70*/  ISETP.LE.U32.AND P2, PT, R226, UR9, PT ;  /* 0x00000009e2007c0c */ /* 0x000fe2000bf43070 */
[----:B------:R-:W-:Y:S01]  /*4c80*/  FFMA.FTZ R226, R34, UR8, -R252 ;  /* 0x0000000822e27c23 */ /* 0x000fe200080108fc */
[----:B------:R-:W-:Y:S01]  /*4c90*/  LOP3.LUT R242, R220, 0xffff, RZ, 0xc0, !PT ;  /* 0x0000ffffdcf27812 */ /* 0x000fe200078ec0ff */
[----:B------:R-:W-:Y:S01]  /*4ca0*/  @!P0 FADD.FTZ R199, -R199, -RZ ;  /* 0x800000ffc7c78221 */ /* 0x000fe20000010100 */
[----:B------:R-:W-:Y:S03]  /*4cb0*/  ISETP.LE.U32.AND P0, PT, R222, UR9, PT ;  /* 0x00000009de007c0c */ /* 0x000fe6000bf03070 */
[----:B------:R4:W-:Y:S01]  /*4cc0*/  MUFU.EX2 R219, R245 ;  /* 0x000000f500db7308 */ /* 0x0009e20000000800 */
[----:B------:R-:W-:Y:S01]  /*4cd0*/  LOP3.LUT R222, R225, 0xffff, RZ, 0xc0, !PT ;  /* 0x0000ffffe1de7812 */ /* 0x000fe200078ec0ff */
[----:B------:R-:W-:Y:S01]  /*4ce0*/  @!P6 FADD.FTZ R200, -R200, -RZ ;  /* 0x800000ffc8c8e221 */ /* 0x000fe20000010100 */
[----:B------:R-:W-:Y:S01]  /*4cf0*/  ISETP.LE.U32.AND P6, PT, R242, UR9, PT ;  /* 0x00000009f2007c0c */ /* 0x000fe2000bfc3070 */
[----:B------:R-:W-:Y:S01]  /*4d00*/  @!P1 FADD.FTZ R201, -R201, -RZ ;  /* 0x800000ffc9c99221 */ /* 0x000fe20000010100 */
[----:B------:R-:W-:Y:S01]  /*4d10*/  ISETP.LE.U32.AND P1, PT, R223, UR9, PT ;  /* 0x00000009df007c0c */ /* 0x000fe2000bf23070 */
[----:B-1----:R-:W-:Y:S01]  /*4d20*/  @!P4 FADD.FTZ R205, -R205, -RZ ;  /* 0x800000ffcdcdc221 */ /* 0x002fe20000010100 */
[----:B------:R-:W-:Y:S03]  /*4d30*/  SHF.R.U32.HI R223, RZ, 0x8, R222 ;  /* 0x00000008ffdf7819 */ /* 0x000fe600000116de */
[----:B------:R1:W-:Y:S01]  /*4d40*/  MUFU.EX2 R220, R226 ;  /* 0x000000e200dc7308 */ /* 0x0003e20000000800 */
[----:B------:R-:W-:Y:S02]  /*4d50*/  ISETP.LE.U32.AND P5, PT, R237, UR9, PT ;  /* 0x00000009ed007c0c */ /* 0x000fe4000bfa3070 */
[----:B------:R-:W-:Y:S01]  /*4d60*/  LOP3.LUT R223, R223, 0xffff, RZ, 0xc0, !PT ;  /* 0x0000ffffdfdf7812 */ /* 0x000fe200078ec0ff */
[----:B------:R-:W-:Y:S01]  /*4d70*/  @!P0 FADD.FTZ R204, -R204, -RZ ;  /* 0x800000ffcccc8221 */ /* 0x000fe20000010100 */
[----:B------:R-:W-:Y:S01]  /*4d80*/  ISETP.LE.U32.AND P3, PT, R213, UR9, PT ;  /* 0x00000009d5007c0c */ /* 0x000fe2000bf63070 */
[----:B------:R-:W-:Y:S01]  /*4d90*/  FFMA.FTZ R213, R27, UR8, -R5 ;  /* 0x000000081bd57c23 */ /* 0x000fe20008010805 */
[----:B------:R-:W-:Y:S01]  /*4da0*/  ISETP.LE.U32.AND P0, PT, R223, UR9, PT ;  /* 0x00000009df007c0c */ /* 0x000fe2000bf03070 */
[----:B------:R-:W-:Y:S01]  /*4db0*/  @!P6 FADD.FTZ R203, -R203, -RZ ;  /* 0x800000ffcbcbe221 */ /* 0x000fe20000010100 */
[----:B------:R-:W-:Y:S01]  /*4dc0*/  LOP3.LUT R231, R231, 0xff, RZ, 0xc0, !PT ;  /* 0x000000ffe7e77812 */ /* 0x000fe200078ec0ff */
[----:B----4-:R-:W-:Y:S01]  /*4dd0*/  IMAD.WIDE.U32 R244, R221, -0x326172a9, RZ ;  /* 0xcd9e8d57ddf47825 */ /* 0x010fe200078e00ff */
[----:B------:R-:W-:Y:S01]  /*4de0*/  SHF.R.U32.HI R236, RZ, 0x8, R236 ;  /* 0x00000008ffec7819 */ /* 0x000fe200000116ec */
[----:B------:R4:W3:Y:S02]  /*4df0*/  MUFU.EX2 R221, R243 ;  /* 0x000000f300dd7308 */ /* 0x0008e40000000800 */
[----:B--2---:R-:W-:Y:S01]  /*4e00*/  @!P1 FADD.FTZ R218, -R218, -RZ ;  /* 0x800000ffdada9221 */ /* 0x004fe20000010100 */
[----:B------:R-:W-:Y:S01]  /*4e10*/  LOP3.LUT R242, R245, UR7, R224, 0x96, !PT ;  /* 0x00000007f5f27c12 */ /* 0x000fe2000f8e96e0 */
[----:B------:R-:W-:Y:S01]  /*4e20*/  FFMA.FTZ R224, R36, UR8, -R246 ;  /* 0x0000000824e07c23 */ /* 0x000fe200080108f6 */
[----:B------:R-:W-:Y:S01]  /*4e30*/  LOP3.LUT R36, R225, 0xff, RZ, 0xc0, !PT ;  /* 0x000000ffe1247812 */ /* 0x000fe200078ec0ff */
[----:B------:R-:W-:Y:S01]  /*4e40*/  @!P3 FADD.FTZ R214, -R214, -RZ ;  /* 0x800000ffd6d6b221 */ /* 0x000fe20000010100 */
[--C-:B-1----:R-:W-:Y:S03]  /*4e50*/  SHF.R.U32.HI R226, RZ, 0x10, R225.reuse ;  /* 0x00000010ffe27819 */ /* 0x102fe600000116e1 */
[----:B------:R1:W-:Y:S01]  /*4e60*/  MUFU.EX2 R222, R224 ;  /* 0x000000e000de7308 */ /* 0x0003e20000000800 */
[----:B------:R-:W-:Y:S01]  /*4e70*/  ISETP.LE.U32.AND P6, PT, R36, UR9, PT ;  /* 0x0000000924007c0c */ /* 0x000fe2000bfc3070 */
[----:B------:R-:W-:Y:S01]  /*4e80*/  @!P0 FADD.FTZ R207, -R207, -RZ ;  /* 0x800000ffcfcf8221 */ /* 0x000fe20000010100 */
[----:B------:R-:W-:Y:S02]  /*4e90*/  LOP3.LUT R237, R244, 0xff, RZ, 0xc0, !PT ;  /* 0x000000fff4ed7812 */ /* 0x000fe400078ec0ff */
[----:B------:R-:W-:Y:S02]  /*4ea0*/  SHF.R.U32.HI R36, RZ, 0x18, R244 ;  /* 0x00000018ff247819 */ /* 0x000fe400000116f4 */
[----:B------:R-:W-:Y:S03]  /*4eb0*/  LOP3.LUT R226, R226, 0xff, RZ, 0xc0, !PT ;  /* 0x000000ffe2e27812 */ /* 0x000fe600078ec0ff */
[----:B------:R2:W-:Y:S01]  /*4ec0*/  MUFU.EX2 R215, R248 ;  /* 0x000000f800d77308 */ /* 0x0005e20000000800 */
[----:B------:R-:W-:Y:S01]  /*4ed0*/  SHF.R.U32.HI R225, RZ, 0x18, R225 ;  /* 0x00000018ffe17819 */ /* 0x000fe200000116e1 */
[--C-:B----4-:R-:W-:Y:S01]  /*4ee0*/  FFMA.FTZ R243, R37, UR8, -R246.reuse ;  /* 0x0000000825f37c23 */ /* 0x110fe200080108f6 */
[----:B------:R-:W-:Y:S01]  /*4ef0*/  LOP3.LUT R37, R244, 0xffff, RZ, 0xc0, !PT ;  /* 0x0000fffff4257812 */ /* 0x000fe200078ec0ff */
[----:B------:R-:W-:Y:S01]  /*4f00*/  FFMA.FTZ R246, R65, UR8, -R246 ;  /* 0x0000000841f67c23 */ /* 0x000fe200080108f6 */
[----:B------:R-:W-:Y:S01]  /*4f10*/  ISETP.LE.U32.AND P4, PT, R226, UR9, PT ;  /* 0x00000009e2007c0c */ /* 0x000fe2000bf83070 */
[----:B------:R-:W-:Y:S01]  /*4f20*/  @!P6 FADD.FTZ R206, -R206, -RZ ;  /* 0x800000ffcecee221 */ /* 0x000fe20000010100 */
[----:B------:R-:W-:Y:S03]  /*4f30*/  ISETP.LE.U32.AND P6, PT, R225, UR9, PT ;  /* 0x00000009e1007c0c */ /* 0x000fe6000bfc3070 */
[----:B------:R4:W-:Y:S01]  /*4f40*/  MUFU.EX2 R223, R243 ;  /* 0x000000f300df7308 */ /* 0x0009e20000000800 */
[----:B------:R-:W-:Y:S01]  /*4f50*/  ISETP.LE.U32.AND P3, PT, R231, UR9, PT ;  /* 0x00000009e7007c0c */ /* 0x000fe2000bf63070 */
[----:B-1----:R-:W-:Y:S01]  /*4f60*/  FFMA.FTZ R224, R38, UR8, -R252 ;  /* 0x0000000826e07c23 */ /* 0x002fe200080108fc */
[----:B------:R-:W-:Y:S01]  /*4f70*/  SHF.R.U32.HI R38, RZ, 0x10, R244 ;  /* 0x00000010ff267819 */ /* 0x000fe200000116f4 */
[--C-:B------:R-:W-:Y:S01]  /*4f80*/  FFMA.FTZ R244, R39, UR8, -R252.reuse ;  /* 0x0000000827f47c23 */ /* 0x100fe200080108fc */
[----:B------:R-:W-:Y:S01]  /*4f90*/  LOP3.LUT R39, R229, 0xffff, RZ, 0xc0, !PT ;  /* 0x0000ffffe5277812 */ /* 0x000fe200078ec0ff */
[----:B------:R-:W-:Y:S01]  /*4fa0*/  FFMA.FTZ R252, R67, UR8, -R252 ;  /* 0x0000000843fc7c23 */ /* 0x000fe200080108fc */
[----:B------:R-:W-:Y:S01]  /*4fb0*/  LOP3.LUT R236, R236, 0xffff, RZ, 0xc0, !PT ;  /* 0x0000ffffecec7812 */ /* 0x000fe200078ec0ff */
[----:B------:R-:W-:Y:S01]  /*4fc0*/  FFMA.FTZ R226, R40, UR8, -R249 ;  /* 0x0000000828e27c23 */ /* 0x000fe200080108f9 */
[----:B------:R-:W-:Y:S01]  /*4fd0*/  SHF.R.U32.HI R39, RZ, 0x8, R39 ;  /* 0x00000008ff277819 */ /* 0x000fe20000011627 */
[----:B--2---:R-:W-:Y:S01]  /*4fe0*/  FFMA.FTZ R248, R31, UR8, -R5 ;  /* 0x000000081ff87c23 */ /* 0x004fe20008010805 */
[----:B------:R-:W-:Y:S01]  /*4ff0*/  SHF.R.U32.HI R37, RZ, 0x8, R37 ;  /* 0x00000008ff257819 */ /* 0x000fe20000011625 */
[----:B------:R-:W-:Y:S01]  /*5000*/  @!P4 FADD.FTZ R208, -R208, -RZ ;  /* 0x800000ffd0d0c221 */ /* 0x000fe20000010100 */
[----:B------:R-:W-:Y:S01]  /*5010*/  LOP3.LUT R40, R39, 0xffff, RZ, 0xc0, !PT ;  /* 0x0000ffff27287812 */ /* 0x000fe200078ec0ff */
[----:B------:R-:W1:Y:S01]  /*5020*/  MUFU.EX2 R217, R248 ;  /* 0x000000f800d97308 */ /* 0x000e620000000800 */
[----:B------:R-:W-:Y:S01]  /*5030*/  SHF.R.U32.HI R39, RZ, 0x10, R229 ;  /* 0x00000010ff277819 */ /* 0x000fe200000116e5 */
[----:B---3--:R-:W-:Y:S01]  /*5040*/  @!P5 FADD.FTZ R221, -R221, -RZ ;  /* 0x800000ffddddd221 */ /* 0x008fe20000010100 */
[----:B----4-:R-:W-:Y:S01]  /*5050*/  LOP3.LUT R243, R229, 0xff, RZ, 0xc0, !PT ;  /* 0x000000ffe5f37812 */ /* 0x010fe200078ec0ff */
[----:B------:R-:W-:Y:S01]  /*5060*/  FFMA.FTZ R231, R45, UR8, -R249 ;  /* 0x000000082de77c23 */ /* 0x000fe200080108f9 */
[----:B------:R-:W-:Y:S01]  /*5070*/  SHF.R.U32.HI R229, RZ, 0x18, R229 ;  /* 0x00000018ffe57819 */ /* 0x000fe200000116e5 */
[----:B------:R-:W-:Y:S01]  /*5080*/  @!P6 FADD.FTZ R209, -R209, -RZ ;  /* 0x800000ffd1d1e221 */ /* 0x000fe20000010100 */
[----:B------:R-:W-:Y:S03]  /*5090*/  ISETP.LE.U32.AND P0, PT, R243, UR9, PT ;  /* 0x00000009f3007c0c */ /* 0x000fe6000bf03070 */
[----:B------:R2:W-:Y:S01]  /*50a0*/  MUFU.EX2 R225, R244 ;  /* 0x000000f400e17308 */ /* 0x0005e20000000800 */
[----:B------:R-:W-:Y:S02]  /*50b0*/  ISETP.LE.U32.AND P4, PT, R40, UR9, PT ;  /* 0x0000000928007c0c */ /* 0x000fe4000bf83070 */
[----:B------:R-:W-:Y:S02]  /*50c0*/  LOP3.LUT R38, R38, 0xff, RZ, 0xc0, !PT ;  /* 0x000000ff26267812 */ /* 0x000fe400078ec0ff */
[----:B------:R-:W-:Y:S02]  /*50d0*/  LOP3.LUT R37, R37, 0xffff, RZ, 0xc0, !PT ;  /* 0x0000ffff25257812 */ /* 0x000fe400078ec0ff */
[----:B------:R-:W-:Y:S03]  /*50e0*/  LOP3.LUT R39, R39, 0xff, RZ, 0xc0, !PT ;  /* 0x000000ff27277812 */ /* 0x000fe600078ec0ff */
[----:B------:R-:W3:Y:S01]  /*50f0*/  MUFU.EX2 R213, R213 ;  /* 0x000000d500d57308 */ /* 0x000ee20000000800 */
[----:B------:R-:W-:Y:S01]  /*5100*/  LOP3.LUT R243, R250, 0xff, RZ, 0xc0, !PT ;  /* 0x000000fffaf37812 */ /* 0x000fe200078ec0ff */
[----:B-1----:R-:W-:Y:S01]  /*5110*/  @!P2 FADD.FTZ R217, -R217, -RZ ;  /* 0x800000ffd9d9a221 */ /* 0x002fe20000010100 */
[----:B------:R-:W-:Y:S01]  /*5120*/  ISETP.LE.U32.AND P6, PT, R39, UR9, PT ;  /* 0x0000000927007c0c */ /* 0x000fe2000bfc3070 */
[----:B------:R-:W-:Y:S01]  /*5130*/  @!P0 FADD.FTZ R210, -R210, -RZ ;  /* 0x800000ffd2d28221 */ /* 0x000fe20000010100 */
[----:B------:R-:W-:Y:S01]  /*5140*/  ISETP.LE.U32.AND P0, PT, R229, UR9, PT ;  /* 0x00000009e5007c0c */ /* 0x000fe2000bf03070 */
[----:B------:R-:W-:Y:S01]  /*5150*/  @!P4 FADD.FTZ R211, -R211, -RZ ;  /* 0x800000ffd3d3c221 */ /* 0x000fe20000010100 */
[----:B------:R-:W-:Y:S03]  /*5160*/  ISETP.LE.U32.AND P4, PT, R241, UR9, PT ;  /* 0x00000009f1007c0c */ /* 0x000fe6000bf83070 */
[----:B------:R-:W1:Y:S01]  /*5170*/  MUFU.EX2 R216, R247 ;  /* 0x000000f700d87308 */ /* 0x000e620000000800 */
[----:B------:R-:W-:Y:S01]  /*5180*/  SHF.R.U32.HI R241, RZ, 0x18, R250 ;  /* 0x00000018fff17819 */ /* 0x000fe200000116fa */
[----:B--2---:R-:W-:Y:S01]  /*5190*/  IMAD.WIDE.U32 R244, R228, -0x2daee0ad, RZ ;  /* 0xd2511f53e4f47825 */ /* 0x004fe200078e00ff */
[----:B------:R-:W-:Y:S03]  /*51a0*/  LOP3.LUT R39, R251, UR5, R230, 0x96, !PT ;  /* 0x00000005fb277c12 */ /* 0x000fe6000f8e96e6 */
[--C-:B------:R-:W-:Y:S01]  /*51b0*/  FFMA.FTZ R230, R44, UR8, -R249.reuse ;  /* 0x000000082ce67c23 */ /* 0x100fe200080108f9 */
[----:B------:R-:W-:Y:S01]  /*51c0*/  FFMA.FTZ R249, R61, UR8, -R249 ;  /* 0x000000083df97c23 */ /* 0x000fe200080108f9 */
[----:B------:R-:W-:Y:S02]  /*51d0*/  LOP3.LUT R40, R245, UR5, R232, 0x96, !PT ;  /* 0x00000005f5287c12 */ /* 0x000fe4000f8e96e8 */
[----:B------:R-:W-:Y:S01]  /*51e0*/  MUFU.EX2 R248, R60 ;  /* 0x0000003c00f87308 */ /* 0x000fe20000000800 */
[----:B------:R-:W-:Y:S01]  /*51f0*/  SHF.R.U32.HI R232, RZ, 0x8, R234 ;  /* 0x00000008ffe87819 */ /* 0x000fe200000116ea */
[----:B---3--:R-:W-:Y:S01]  /*5200*/  @!P0 FADD.FTZ R213, -R213, -RZ ;  /* 0x800000ffd5d58221 */ /* 0x008fe20000010100 */
[----:B------:R-:W-:Y:S01]  /*5210*/  ISETP.LE.U32.AND P0, PT, R236, UR9, PT ;  /* 0x00000009ec007c0c */ /* 0x000fe2000bf03070 */
[--C-:B------:R-:W-:Y:S01]  /*5220*/  FFMA.FTZ R236, R47, UR8, -R5.reuse ;  /* 0x000000082fec7c23 */ /* 0x100fe20008010805 */
[----:B------:R-:W-:Y:S01]  /*5230*/  LOP3.LUT R234, R233, 0xff, RZ, 0xc0, !PT ;  /* 0x000000ffe9ea7812 */ /* 0x000fe200078ec0ff */
[----:B------:R-:W-:Y:S01]  /*5240*/  FFMA.FTZ R5, R63, UR8, -R5 ;  /* 0x000000083f057c23 */ /* 0x000fe20008010805 */
[----:B------:R-:W-:Y:S01]  /*5250*/  LOP3.LUT R232, R232, 0xffff, RZ, 0xc0, !PT ;  /* 0x0000ffffe8e87812 */ /* 0x000fe200078ec0ff */
[----:B------:R-:W-:Y:S01]  /*5260*/  @!P6 FADD.FTZ R212, -R212, -RZ ;  /* 0x800000ffd4d4e221 */ /* 0x000fe20000010100 */
[C---:B------:R-:W-:Y:S01]  /*5270*/  LOP3.LUT R47, R235.reuse, 0xffff, RZ, 0xc0, !PT ;  /* 0x0000ffffeb2f7812 */ /* 0x040fe200078ec0ff */
[----:B-1----:R-:W-:Y:S01]  /*5280*/  @!P3 FADD.FTZ R216, -R216, -RZ ;  /* 0x800000ffd8d8b221 */ /* 0x002fe20000010100 */
[----:B------:R-:W-:Y:S01]  /*5290*/  ISETP.LE.U32.AND P3, PT, R234, UR9, PT ;  /* 0x00000009ea007c0c */ /* 0x000fe2000bf63070 */
[----:B------:R-:W1:Y:S01]  /*52a0*/  MUFU.EX2 R224, R224 ;  /* 0x000000e000e07308 */ /* 0x000e620000000800 */
[----:B------:R-:W-:Y:S02]  /*52b0*/  LOP3.LUT R233, R235, 0xff, RZ, 0xc0, !PT ;  /* 0x000000ffebe97812 */ /* 0x000fe400078ec0ff */
[----:B------:R-:W-:Y:S01]  /*52c0*/  SHF.R.U32.HI R47, RZ, 0x8, R47 ;  /* 0x00000008ff2f7819 */ /* 0x000fe2000001162f */
[----:B------:R-:W-:Y:S01]  /*52d0*/  @!P0 FADD.FTZ R215, -R215, -RZ ;  /* 0x800000ffd7d78221 */ /* 0x000fe20000010100 */
[----:B------:R-:W-:Y:S02]  /*52e0*/  ISETP.LE.U32.AND P0, PT, R232, UR9, PT ;  /* 0x00000009e8007c0c */ /* 0x000fe4000bf03070 */
[----:B------:R-:W-:Y:S03]  /*52f0*/  ISETP.LE.U32.AND P2, PT, R233, UR9, PT ;  /* 0x00000009e9007c0c */ /* 0x000fe6000bf43070 */
[----:B------:R2:W-:Y:S01]  /*5300*/  MUFU.EX2 R232, R46 ;  /* 0x0000002e00e87308 */ /* 0x0005e20000000800 */
[--C-:B------:R-:W-:Y:S02]  /*5310*/  SHF.R.U32.HI R234, RZ, 0x18, R235.reuse ;  /* 0x00000018ffea7819 */ /* 0x100fe400000116eb */
[----:B------:R-:W-:Y:S01]  /*5320*/  LOP3.LUT R47, R47, 0xffff, RZ, 0xc0, !PT ;  /* 0x0000ffff2f2f7812 */ /* 0x000fe200078ec0ff */
[----:B------:R-:W-:Y:S01]  /*5330*/  @!P3 FADD.FTZ R220, -R220, -RZ ;  /* 0x800000ffdcdcb221 */ /* 0x000fe20000010100 */
[----:B------:R-:W-:Y:S02]  /*5340*/  SHF.R.U32.HI R235, RZ, 0x10, R235 ;  /* 0x00000010ffeb7819 */ /* 0x000fe400000116eb */
[----:B------:R-:W-:Y:S03]  /*5350*/  ISETP.LE.U32.AND P3, PT, R47, UR9, PT ;  /* 0x000000092f007c0c */ /* 0x000fe6000bf63070 */
[----:B------:R-:W-:Y:S01]  /*5360*/  MUFU.EX2 R233, R236 ;  /* 0x000000ec00e97308 */ /* 0x000fe20000000800 */
[----:B------:R-:W-:Y:S01]  /*5370*/  LOP3.LUT R47, R235, 0xff, RZ, 0xc0, !PT ;  /* 0x000000ffeb2f7812 */ /* 0x000fe200078ec0ff */
[----:B------:R-:W-:Y:S01]  /*5380*/  @!P0 FADD.FTZ R219, -R219, -RZ ;  /* 0x800000ffdbdb8221 */ /* 0x000fe20000010100 */
[----:B------:R-:W-:Y:S01]  /*5390*/  ISETP.LE.U32.AND P1, PT, R234, UR9, PT ;  /* 0x00000009ea007c0c */ /* 0x000fe2000bf23070 */
[----:B------:R-:W-:Y:S01]  /*53a0*/  @!P2 FADD.FTZ R222, -R222, -RZ ;  /* 0x800000ffdedea221 */ /* 0x000fe20000010100 */
[----:B------:R-:W-:Y:S02]  /*53b0*/  ISETP.LE.U32.AND P5, PT, R47, UR9, PT ;  /* 0x000000092f007c0c */ /* 0x000fe4000bfa3070 */
[C---:B------:R-:W-:Y:S03]  /*53c0*/  LOP3.LUT R47, R242.reuse, 0xff, RZ, 0xc0, !PT ;  /* 0x000000fff22f7812 */ /* 0x040fe600078ec0ff */
[----:B------:R-:W3:Y:S01]  /*53d0*/  MUFU.EX2 R234, R48 ;  /* 0x0000003000ea7308 */ /* 0x000ee20000000800 */
[----:B--2---:R-:W-:Y:S02]  /*53e0*/  LOP3.LUT R46, R242, 0xffff, RZ, 0xc0, !PT ;  /* 0x0000fffff22e7812 */ /* 0x004fe400078ec0ff */
[----:B------:R-:W-:Y:S01]  /*53f0*/  ISETP.LE.U32.AND P2, PT, R47, UR9, PT ;  /* 0x000000092f007c0c */ /* 0x000fe2000bf43070 */
[----:B------:R-:W-:Y:S01]  /*5400*/  @!P3 FADD.FTZ R223, -R223, -RZ ;  /* 0x800000ffdfdfb221 */ /* 0x000fe20000010100 */
[----:B------:R-:W-:Y:S02]  /*5410*/  SHF.R.U32.HI R47, RZ, 0x10, R242 ;  /* 0x00000010ff2f7819 */ /* 0x000fe400000116f2 */
[----:B------:R-:W-:Y:S03]  /*5420*/  SHF.R.U32.HI R46, RZ, 0x8, R46 ;  /* 0x00000008ff2e7819 */ /* 0x000fe6000001162e */
[----:B------:R-:W-:Y:S01]  /*5430*/  MUFU.EX2 R236, R50 ;  /* 0x0000003200ec7308 */ /* 0x000fe20000000800 */
[----:B------:R-:W-:Y:S01]  /*5440*/  LOP3.LUT R47, R47, 0xff, RZ, 0xc0, !PT ;  /* 0x000000ff2f2f7812 */ /* 0x000fe200078ec0ff */
[----:B-1----:R-:W-:Y:S01]  /*5450*/  @!P5 FADD.FTZ R224, -R224, -RZ ;  /* 0x800000ffe0e0d221 */ /* 0x002fe20000010100 */
[----:B------:R-:W-:Y:S01]  /*5460*/  LOP3.LUT R46, R46, 0xffff, RZ, 0xc0, !PT ;  /* 0x0000ffff2e2e7812 */ /* 0x000fe200078ec0ff */
[----:B------:R-:W-:Y:S01]  /*5470*/  @!P1 FADD.FTZ R225, -R225, -RZ ;  /* 0x800000ffe1e19221 */ /* 0x000fe20000010100 */
[----:B------:R-:W-:Y:S02]  /*5480*/  ISETP.LE.U32.AND P5, PT, R47, UR9, PT ;  /* 0x000000092f007c0c */ /* 0x000fe4000bfa3070 */
[----:B------:R-:W-:Y:S03]  /*5490*/  SHF.R.U32.HI R242, RZ, 0x18, R242 ;  /* 0x00000018fff27819 */ /* 0x000fe600000116f2 */
[----:B------:R-:W1:Y:S01]  /*54a0*/  MUFU.EX2 R226, R226 ;  /* 0x000000e200e27308 */ /* 0x000e620000000800 */
[----:B------:R-:W-:Y:S01]  /*54b0*/  ISETP.LE.U32.AND P3, PT, R46, UR9, PT ;  /* 0x000000092e007c0c */ /* 0x000fe2000bf63070 */
[----:B---3--:R-:W-:Y:S01]  /*54c0*/  @!P4 FADD.FTZ R234, -R234, -RZ ;  /* 0x800000ffeaeac221 */ /* 0x008fe20000010100 */
[----:B------:R-:W-:Y:S02]  /*54d0*/  ISETP.LE.U32.AND P1, PT, R242, UR9, PT ;  /* 0x00000009f2007c0c */ /* 0x000fe4000bf23070 */
[----:B------:R-:W-:Y:S02]  /*54e0*/  ISETP.LE.U32.AND P6, PT, R238, UR9, PT ;  /* 0x00000009ee007c0c */ /* 0x000fe4000bfc3070 */
[----:B------:R-:W-:Y:S03]  /*54f0*/  ISETP.LE.U32.AND P0, PT, R237, UR9, PT ;  /* 0x00000009ed007c0c */ /* 0x000fe6000bf03070 */
[----:B------:R2:W3:Y:S01]  /*5500*/  MUFU.EX2 R228, R42 ;  /* 0x0000002a00e47308 */ /* 0x0004e20000000800 */
[--C-:B------:R-:W-:Y:S02]  /*5510*/  SHF.R.U32.HI R45, RZ, 0x10, R244.reuse ;  /* 0x00000010ff2d7819 */ /* 0x100fe400000116f4 */
[----:B------:R-:W-:Y:S02]  /*5520*/  LOP3.LUT R247, R244, 0xff, RZ, 0xc0, !PT ;  /* 0x000000fff4f77812 */ /* 0x000fe400078ec0ff */
[----:B------:R-:W-:Y:S02]  /*5530*/  SHF.R.U32.HI R44, RZ, 0x18, R244 ;  /* 0x00000018ff2c7819 */ /* 0x000fe400000116f4 */
[----:B------:R-:W-:Y:S03]  /*5540*/  F2FP.RELU.BF16.F32.PACK_AB R47, R197, R196 ;  /* 0x000000c4c52f723e */ /* 0x000fe600000018ff */
[----:B------:R-:W4:Y:S01]  /*5550*/  MUFU.EX2 R227, R41 ;  /* 0x0000002900e37308 */ /* 0x000f220000000800 */
[----:B-1----:R-:W-:Y:S01]  /*5560*/  @!P2 FADD.FTZ R226, -R226, -RZ ;  /* 0x800000ffe2e2a221 */ /* 0x002fe20000010100 */
[----:B------:R-:W-:Y:S02]  /*5570*/  ISETP.LE.U32.AND P2, PT, R36, UR9, PT ;  /* 0x0000000924007c0c */ /* 0x000fe4000bf43070 */
[----:B------:R-:W-:Y:S06]  /*5580*/  LOP3.LUT R36, R239, 0xff, RZ, 0xc0, !PT ;  /* 0x000000ffef247812 */ /* 0x000fec00078ec0ff */
[----:B------:R-:W1:Y:S01]  /*5590*/  MUFU.EX2 R229, R43 ;  /* 0x0000002b00e57308 */ /* 0x000e620000000800 */
[----:B--2---:R-:W-:Y:S01]  /*55a0*/  LOP3.LUT R42, R250, 0xffff, RZ, 0xc0, !PT ;  /* 0x0000fffffa2a7812 */ /* 0x004fe200078ec0ff */
[----:B---3--:R-:W-:Y:S01]  /*55b0*/  @!P5 FADD.FTZ R228, -R228, -RZ ;  /* 0x800000ffe4e4d221 */ /* 0x008fe20000010100 */
[----:B------:R-:W-:Y:S02]  /*55c0*/  ISETP.LE.U32.AND P5, PT, R38, UR9, PT ;  /* 0x0000000926007c0c */ /* 0x000fe4000bfa3070 */
[----:B------:R-:W-:Y:S02]  /*55d0*/  SHF.R.U32.HI R42, RZ, 0x8, R42 ;  /* 0x00000008ff2a7819 */ /* 0x000fe4000001162a */
[----:B------:R-:W-:Y:S03]  /*55e0*/  F2FP.RELU.BF16.F32.PACK_AB R38, R211, R210 ;  /* 0x000000d2d326723e */ /* 0x000fe600000018ff */
[----:B------:R-:W2:Y:S01]  /*55f0*/  MUFU.EX2 R231, R231 ;  /* 0x000000e700e77308 */ /* 0x000ea20000000800 */
[----:B------:R-:W-:Y:S01]  /*5600*/  LOP3.LUT R42, R42, 0xffff, RZ, 0xc0, !PT ;  /* 0x0000ffff2a2a7812 */ /* 0x000fe200078ec0ff */
[----:B----4-:R-:W-:Y:S01]  /*5610*/  @!P3 FADD.FTZ R227, -R227, -RZ ;  /* 0x800000ffe3e3b221 */ /* 0x010fe20000010100 */
[----:B------:R-:W-:Y:S01]  /*5620*/  ISETP.LE.U32.AND P3, PT, R37, UR9, PT ;  /* 0x0000000925007c0c */ /* 0x000fe2000bf63070 */
[----:B------:R-:W-:Y:S01]  /*5630*/  @!P2 FADD.FTZ R233, -R233, -RZ ;  /* 0x800000ffe9e9a221 */ /* 0x000fe20000010100 */
[----:B------:R-:W-:Y:S02]  /*5640*/  LOP3.LUT R37, R39, 0xff, RZ, 0xc0, !PT ;  /* 0x000000ff27257812 */ /* 0x000fe400078ec0ff */
[----:B------:R-:W-:Y:S03]  /*5650*/  SHF.R.U32.HI R41, RZ, 0x10, R250 ;  /* 0x00000010ff297819 */ /* 0x000fe600000116fa */
[----:B------:R-:W3:Y:S01]  /*5660*/  MUFU.EX2 R235, R49 ;  /* 0x0000003100eb7308 */ /* 0x000ee20000000800 */
[----:B-1----:R-:W-:Y:S01]  /*5670*/  @!P1 FADD.FTZ R229, -R229, -RZ ;  /* 0x800000ffe5e59221 */ /* 0x002fe20000010100 */
[----:B------:R-:W-:Y:S01]  /*5680*/  ISETP.LE.U32.AND P1, PT, R36, UR9, PT ;  /* 0x0000000924007c0c */ /* 0x000fe2000bf23070 */
[----:B------:R-:W-:Y:S01]  /*5690*/  @!P5 FADD.FTZ R232, -R232, -RZ ;  /* 0x800000ffe8e8d221 */ /* 0x000fe20000010100 */
[----:B------:R-:W-:Y:S02]  /*56a0*/  SHF.R.U32.HI R36, RZ, 0x8, R240 ;  /* 0x00000008ff247819 */ /* 0x000fe400000116f0 */
[----:B------:R-:W-:Y:S02]  /*56b0*/  ISETP.LE.U32.AND P2, PT, R37, UR9, PT ;  /* 0x0000000925007c0c */ /* 0x000fe4000bf43070 */
[----:B------:R-:W-:Y:S01]  /*56c0*/  LOP3.LUT R36, R36, 0xffff, RZ, 0xc0, !PT ;  /* 0x0000ffff24247812 */ /* 0x000fe200078ec0ff */
[----:B--2---:R-:W-:Y:S01]  /*56d0*/  @!P3 FADD.FTZ R231, -R231, -RZ ;  /* 0x800000ffe7e7b221 */ /* 0x004fe20000010100 */
[----:B------:R-:W-:Y:S01]  /*56e0*/  ISETP.LE.U32.AND P3, PT, R241, UR9, PT ;  /* 0x00000009f1007c0c */ /* 0x000fe2000bf63070 */
[----:B------:R-:W1:Y:S01]  /*56f0*/  MUFU.EX2 R238, R52 ;  /* 0x0000003400ee7308 */ /* 0x000e620000000800 */
[----:B------:R-:W-:Y:S02]  /*5700*/  ISETP.LE.U32.AND P5, PT, R36, UR9, PT ;  /* 0x0000000924007c0c */ /* 0x000fe4000bfa3070 */
[----:B------:R-:W-:Y:S01]  /*5710*/  SHF.R.U32.HI R36, RZ, 0x18, R39 ;  /* 0x00000018ff247819 */ /* 0x000fe20000011627 */
[----:B------:R-:W-:Y:S01]  /*5720*/  @!P1 FADD.FTZ R236, -R236, -RZ ;  /* 0x800000ffecec9221 */ /* 0x000fe20000010100 */
[----:B------:R-:W-:Y:S02]  /*5730*/  LOP3.LUT R37, R39, 0xffff, RZ, 0xc0, !PT ;  /* 0x0000ffff27257812 */ /* 0x000fe400078ec0ff */
[----:B------:R-:W-:Y:S03]  /*5740*/  ISETP.LE.U32.AND P4, PT, R36, UR9, PT ;  /* 0x0000000924007c0c */ /* 0x000fe6000bf83070 */
[----:B------:R-:W2:Y:S01]  /*5750*/  MUFU.EX2 R241, R55 ;  /* 0x0000003700f17308 */ /* 0x000ea20000000800 */
[----:B------:R-:W-:Y:S02]  /*5760*/  LOP3.LUT R36, R40, 0xff, RZ, 0xc0, !PT ;  /* 0x000000ff28247812 */ /* 0x000fe400078ec0ff */
[----:B------:R-:W-:Y:S02]  /*5770*/  SHF.R.U32.HI R37, RZ, 0x8, R37 ;  /* 0x00000008ff257819 */ /* 0x000fe40000011625 */
[----:B------:R-:W-:Y:S01]  /*5780*/  LOP3.LUT R43, R244, 0xffff, RZ, 0xc0, !PT ;  /* 0x0000fffff42b7812 */ /* 0x000fe200078ec0ff */
[----:B---3--:R-:W-:Y:S01]  /*5790*/  @!P5 FADD.FTZ R235, -R235, -RZ ;  /* 0x800000ffebebd221 */ /* 0x008fe20000010100 */
[----:B------:R-:W-:Y:S03]  /*57a0*/  ISETP.LE.U32.AND P5, PT, R36, UR9, PT ;  /* 0x0000000924007c0c */ /* 0x000fe6000bfa3070 */
[----:B------:R-:W3:Y:S01]  /*57b0*/  MUFU.EX2 R246, R246 ;  /* 0x000000f600f67308 */ /* 0x000ee20000000800 */
[----:B------:R-:W-:Y:S01]  /*57c0*/  LOP3.LUT R36, R40, 0xffff, RZ, 0xc0, !PT ;  /* 0x0000ffff28247812 */ /* 0x000fe200078ec0ff */
[----:B-1----:R-:W-:Y:S01]  /*57d0*/  @!P2 FADD.FTZ R238, -R238, -RZ ;  /* 0x800000ffeeeea221 */ /* 0x002fe20000010100 */
[----:B------:R-:W-:Y:S02]  /*57e0*/  LOP3.LUT R37, R37, 0xffff, RZ, 0xc0, !PT ;  /* 0x0000ffff25257812 */ /* 0x000fe400078ec0ff */
[----:B------:R-:W-:Y:S02]  /*57f0*/  SHF.R.U32.HI R36, RZ, 0x8, R36 ;  /* 0x00000008ff247819 */ /* 0x000fe40000011624 */
[----:B------:R-:W-:Y:S03]  /*5800*/  ISETP.LE.U32.AND P1, PT, R37, UR9, PT ;  /* 0x0000000925007c0c */ /* 0x000fe6000bf23070 */
[----:B------:R-:W1:Y:S01]  /*5810*/  MUFU.EX2 R239, R53 ;  /* 0x0000003500ef7308 */ /* 0x000e620000000800 */
[----:B--2---:R-:W-:Y:S01]  /*5820*/  @!P4 FADD.FTZ R241, -R241, -RZ ;  /* 0x800000fff1f1c221 */ /* 0x004fe20000010100 */
[----:B------:R-:W-:Y:S02]  /*5830*/  LOP3.LUT R36, R36, 0xffff, RZ, 0xc0, !PT ;  /* 0x0000ffff24247812 */ /* 0x000fe400078ec0ff */
[----:B------:R-:W-:Y:S02]  /*5840*/  ISETP.LE.U32.AND P4, PT, R42, UR9, PT ;  /* 0x000000092a007c0c */ /* 0x000fe4000bf83070 */
[----:B------:R-:W-:Y:S04]  /*5850*/  ISETP.LE.U32.AND P2, PT, R36, UR9, PT ;  /* 0x0000000924007c0c */ /* 0x000fe8000bf43070 */
[----:B------:R-:W2:Y:S01]  /*5860*/  MUFU.EX2 R237, R51 ;  /* 0x0000003300ed7308 */ /* 0x000ea20000000800 */
[----:B------:R-:W-:Y:S02]  /*5870*/  LOP3.LUT R36, R45, 0xff, RZ, 0xc0, !PT ;  /* 0x000000ff2d247812 */ /* 0x000fe400078ec0ff */
[----:B------:R-:W-:Y:S02]  /*5880*/  F2FP.RELU.BF16.F32.PACK_AB R45, R193, R190 ;  /* 0x000000bec12d723e */ /* 0x000fe400000018ff */
[----:B------:R-:W-:Y:S02]  /*5890*/  SHF.R.U32.HI R43, RZ, 0x8, R43 ;  /* 0x00000008ff2b7819 */ /* 0x000fe4000001162b */
[--C-:B------:R-:W-:Y:S01]  /*58a0*/  SHF.R.U32.HI R37, RZ, 0x10, R40.reuse ;  /* 0x00000010ff257819 */ /* 0x100fe20000011628 */
[----:B------:R4:W-:Y:S02]  /*58b0*/  STS [R158+0x12000], R45 ;  /* 0x0120002d9e007388 */ /* 0x0009e40000000800 */
[----:B------:R-:W4:Y:S01]  /*58c0*/  MUFU.EX2 R230, R230 ;  /* 0x000000e600e67308 */ /* 0x000f220000000800 */
[----:B------:R-:W-:Y:S01]  /*58d0*/  LOP3.LUT R43, R43, 0xffff, RZ, 0xc0, !PT ;  /* 0x0000ffff2b2b7812 */ /* 0x000fe200078ec0ff */
[----:B---3--:R-:W-:Y:S01]  /*58e0*/  @!P4 FADD.FTZ R246, -R246, -RZ ;  /* 0x800000fff6f6c221 */ /* 0x008fe20000010100 */
[----:B------:R-:W-:Y:S01]  /*58f0*/  SHF.R.U32.HI R39, RZ, 0x10, R39 ;  /* 0x00000010ff277819 */ /* 0x000fe20000011627 */
[----:B-1----:R-:W-:Y:S01]  /*5900*/  @!P1 FADD.FTZ R239, -R239, -RZ ;  /* 0x800000ffefef9221 */ /* 0x002fe20000010100 */
[----:B------:R-:W-:Y:S02]  /*5910*/  LOP3.LUT R37, R37, 0xff, RZ, 0xc0, !PT ;  /* 0x000000ff25257812 */ /* 0x000fe400078ec0ff */
[----:B------:R-:W-:Y:S03]  /*5920*/  LOP3.LUT R39, R39, 0xff, RZ, 0xc0, !PT ;  /* 0x000000ff27277812 */ /* 0x000fe600078ec0ff */
[----:B------:R-:W1:Y:S01]  /*5930*/  MUFU.EX2 R244, R58 ;  /* 0x0000003a00f47308 */ /* 0x000e620000000800 */
[----:B------:R-:W-:Y:S01]  /*5940*/  ISETP.LE.U32.AND P4, PT, R43, UR9, PT ;  /* 0x000000092b007c0c */ /* 0x000fe2000bf83070 */
[----:B--2---:R-:W-:Y:S01]  /*5950*/  @!P6 FADD.FTZ R237, -R237, -RZ ;  /* 0x800000ffedede221 */ /* 0x004fe20000010100 */
[----:B------:R-:W-:Y:S02]  /*5960*/  F2FP.RELU.BF16.F32.PACK_AB R43, R191, R192 ;  /* 0x000000c0bf2b723e */ /* 0x000fe400000018ff */
[----:B------:R-:W-:Y:S02]  /*5970*/  ISETP.LE.U32.AND P1, PT, R37, UR9, PT ;  /* 0x0000000925007c0c */ /* 0x000fe4000bf23070 */
[----:B------:R-:W-:Y:S01]  /*5980*/  ISETP.LE.U32.AND P6, PT, R39, UR9, PT ;  /* 0x0000000927007c0c */ /* 0x000fe2000bfc3070 */
[----:B------:R2:W-:Y:S01]  /*5990*/  STS [R158+0x12400], R43 ;  /* 0x0124002b9e007388 */ /* 0x0005e20000000800 */
[----:B------:R-:W-:Y:S01]  /*59a0*/  F2FP.RELU.BF16.F32.PACK_AB R39, R203, R202 ;  /* 0x000000cacb27723e */ /* 0x000fe200000018ff */
[----:B----4-:R-:W-:Y:S01]  /*59b0*/  @!P0 FADD.FTZ R230, -R230, -RZ ;  /* 0x800000ffe6e68221 */ /* 0x010fe20000010100 */
[----:B------:R-:W-:Y:S01]  /*59c0*/  F2FP.RELU.BF16.F32.PACK_AB R37, R205, R204 ;  /* 0x000000cccd25723e */ /* 0x000fe200000018ff */
[----:B------:R-:W3:Y:S01]  /*59d0*/  MUFU.EX2 R245, R64 ;  /* 0x0000004000f57308 */ /* 0x000ee20000000800 */
[----:B------:R-:W-:Y:S01]  /*59e0*/  F2FP.RELU.BF16.F32.PACK_AB R49, R199, R198 ;  /* 0x000000c6c731723e */ /* 0x000fe200000018ff */
[----:B------:R4:W-:Y:S01]  /*59f0*/  STS [R164+0x12000], R39 ;  /* 0x01200027a4007388 */ /* 0x0009e20000000800 */
[----:B------:R-:W-:Y:S02]  /*5a00*/  F2FP.RELU.BF16.F32.PACK_AB R42, R213, R212 ;  /* 0x000000d4d52a723e */ /* 0x000fe400000018ff */
[----:B------:R-:W-:Y:S01]  /*5a10*/  F2FP.RELU.BF16.F32.PACK_AB R45, R201, R200 ;  /* 0x000000c8c92d723e */ /* 0x000fe200000018ff */
[----:B------:R4:W-:Y:S01]  /*5a20*/  STS [R164+0x12400], R37 ;  /* 0x01240025a4007388 */ /* 0x0009e20000000800 */
[----:B------:R-:W-:Y:S01]  /*5a30*/  ISETP.LE.U32.AND P0, PT, R243, UR9, PT ;  /* 0x00000009f3007c0c */ /* 0x000fe2000bf03070 */
[----:B-1----:R-:W-:Y:S01]  /*5a40*/  @!P1 FADD.FTZ R244, -R244, -RZ ;  /* 0x800000fff4f49221 */ /* 0x002fe20000010100 */
[----:B------:R-:W-:Y:S01]  /*5a50*/  LOP3.LUT R41, R41, 0xff, RZ, 0xc0, !PT ;  /* 0x000000ff29297812 */ /* 0x000fe200078ec0ff */
[----:B------:R1:W-:Y:S01]  /*5a60*/  STS [R158+0x14400], R47 ;  /* 0x0144002f9e007388 */ /* 0x0003e20000000800 */
[----:B------:R-:W4:Y:S01]  /*5a70*/  MUFU.EX2 R243, R57 ;  /* 0x0000003900f37308 */ /* 0x000f220000000800 */
[----:B------:R-:W-:Y:S02]  /*5a80*/  SHF.R.U32.HI R40, RZ, 0x18, R40 ;  /* 0x00000018ff287819 */ /* 0x000fe40000011628 */
[----:B------:R-:W-:Y:S02]  /*5a90*/  ISETP.LE.U32.AND P1, PT, R41, UR9, PT ;  /* 0x0000000929007c0c */ /* 0x000fe4000bf23070 */
[----:B------:R-:W-:Y:S02]  /*5aa0*/  F2FP.RELU.BF16.F32.PACK_AB R41, R195, R194 ;  /* 0x000000c2c329723e */ /* 0x000fe400000018ff */
[----:B------:R-:W-:Y:S03]  /*5ab0*/  F2FP.RELU.BF16.F32.PACK_AB R46, R235, R234 ;  /* 0x000000eaeb2e723e */ /* 0x000fe600000018ff */
[----:B------:R-:W1:Y:S01]  /*5ac0*/  MUFU.EX2 R251, R66 ;  /* 0x0000004200fb7308 */ /* 0x000e620000000800 */
[----:B---3--:R-:W-:Y:S01]  /*5ad0*/  @!P0 FADD.FTZ R245, -R245, -RZ ;  /* 0x800000fff5f58221 */ /* 0x008fe20000010100 */
[----:B------:R3:W-:Y:S01]  /*5ae0*/  STS [R158+0x14000], R41 ;  /* 0x014000299e007388 */ /* 0x0007e20000000800 */
[----:B--2---:R-:W-:Y:S02]  /*5af0*/  F2FP.RELU.BF16.F32.PACK_AB R43, R215, R214 ;  /* 0x000000d6d72b723e */ /* 0x004fe400000018ff */
[----:B------:R-:W-:Y:S01]  /*5b00*/  ISETP.LE.U32.AND P0, PT, R36, UR9, PT ;  /* 0x0000000924007c0c */ /* 0x000fe2000bf03070 */
[----:B------:R2:W-:Y:S01]  /*5b10*/  STS [R164+0x14000], R49 ;  /* 0x01400031a4007388 */ /* 0x0005e20000000800 */
[----:B------:R-:W-:Y:S03]  /*5b20*/  F2FP.RELU.BF16.F32.PACK_AB R36, R207, R206 ;  /* 0x000000cecf24723e */ /* 0x000fe600000018ff */
[----:B------:R-:W3:Y:S01]  /*5b30*/  MUFU.EX2 R250, R62 ;  /* 0x0000003e00fa7308 */ /* 0x000ee20000000800 */
[----:B----4-:R-:W-:Y:S01]  /*5b40*/  F2FP.RELU.BF16.F32.PACK_AB R39, R219, R218 ;  /* 0x000000dadb27723e */ /* 0x010fe200000018ff */
[----:B------:R4:W-:Y:S01]  /*5b50*/  STS [R164+0x14400], R45 ;  /* 0x0144002da4007388 */ /* 0x0009e20000000800 */
[----:B------:R-:W-:Y:S01]  /*5b60*/  @!P2 FADD.FTZ R243, -R243, -RZ ;  /* 0x800000fff3f3a221 */ /* 0x000fe20000010100 */
[----:B------:R-:W-:Y:S02]  /*5b70*/  ISETP.LE.U32.AND P2, PT, R40, UR9, PT ;  /* 0x0000000928007c0c */ /* 0x000fe4000bf43070 */
[----:B------:R-:W-:Y:S01]  /*5b80*/  F2FP.RELU.BF16.F32.PACK_AB R40, R209, R208 ;  /* 0x000000d0d128723e */ /* 0x000fe200000018ff */
[----:B------:R-:W-:Y:S01]  /*5b90*/  STS [R163+0x12000], R36 ;  /* 0x01200024a3007388 */ /* 0x000fe20000000800 */
[----:B------:R-:W-:Y:S02]  /*5ba0*/  F2FP.RELU.BF16.F32.PACK_AB R37, R221, R220 ;  /* 0x000000dcdd25723e */ /* 0x000fe400000018ff */
[----:B------:R-:W4:Y:S01]  /*5bb0*/  MUFU.EX2 R242, R56 ;  /* 0x0000003800f27308 */ /* 0x000f220000000800 */
[----:B-1----:R-:W-:Y:S01]  /*5bc0*/  F2FP.RELU.BF16.F32.PACK_AB R47, R227, R226 ;  /* 0x000000e2e32f723e */ /* 0x002fe200000018ff */
[----:B------:R1:W-:Y:S01]  /*5bd0*/  STS [R163+0x12400], R40 ;  /* 0x01240028a3007388 */ /* 0x0003e20000000800 */
[----:B------:R-:W-:Y:S01]  /*5be0*/  @!P1 FADD.FTZ R251, -R251, -RZ ;  /* 0x800000fffbfb9221 */ /* 0x000fe20000010100 */
[----:B------:R-:W-:Y:S02]  /*5bf0*/  FSETP.GE.FTZ.AND P1, PT, R206, RZ, PT ;  /* 0x000000ffce00720b */ /* 0x000fe40003f36000 */
[----:B------:R1:W-:Y:S04]  /*5c00*/  STS [R170+0x12000], R39 ;  /* 0x01200027aa007388 */ /* 0x0003e80000000800 */
[----:B------:R-:W1:Y:S01]  /*5c10*/  MUFU.EX2 R240, R54 ;  /* 0x0000003600f07308 */ /* 0x000e620000000800 */
[----:B---3--:R-:W-:Y:S01]  /*5c20*/  @!P0 FADD.FTZ R250, -R250, -RZ ;  /* 0x800000fffafa8221 */ /* 0x008fe20000010100 */
[----:B------:R3:W-:Y:S01]  /*5c30*/  STS [R170+0x12400], R37 ;  /* 0x01240025aa007388 */ /* 0x0007e20000000800 */
[----:B------:R-:W-:Y:S02]  /*5c40*/  F2FP.RELU.BF16.F32.PACK_AB R41, R217, R216 ;  /* 0x000000d8d929723e */ /* 0x000fe400000018ff */
[----:B------:R-:W-:Y:S01]  /*5c50*/  FSETP.GE.FTZ.AND P0, PT, R190, RZ, PT ;  /* 0x000000ffbe00720b */ /* 0x000fe20003f16000 */
[----:B------:R3:W-:Y:S01]  /*5c60*/  STS [R163+0x14000], R38 ;  /* 0x01400026a3007388 */ /* 0x0007e20000000800 */
[----:B--2---:R-:W-:Y:S03]  /*5c70*/  F2FP.RELU.BF16.F32.PACK_AB R49, R225, R224 ;  /* 0x000000e0e131723e */ /* 0x004fe600000018ff */
[----:B------:R-:W2:Y:S01]  /*5c80*/  MUFU.EX2 R129, R252 ;  /* 0x000000fc00817308 */ /* 0x000ea20000000800 */
[----:B----4-:R-:W-:Y:S01]  /*5c90*/  @!P5 FADD.FTZ R242, -R242, -RZ ;  /* 0x800000fff2f2d221 */ /* 0x010fe20000010100 */
[----:B------:R-:W-:Y:S01]  /*5ca0*/  STS [R163+0x14400], R42 ;  /* 0x0144002aa3007388 */ /* 0x000fe20000000800 */
[----:B------:R-:W-:Y:S02]  /*5cb0*/  F2FP.RELU.BF16.F32.PACK_AB R45, R223, R222 ;  /* 0x000000dedf2d723e */ /* 0x000fe400000018ff */
[----:B------:R-:W-:Y:S01]  /*5cc0*/  ISETP.LE.U32.AND P5, PT, R44, UR9, PT ;  /* 0x000000092c007c0c */ /* 0x000fe2000bfa3070 */
[----:B------:R4:W-:Y:S01]  /*5cd0*/  STS [R170+0x14000], R43 ;  /* 0x0140002baa007388 */ /* 0x0009e20000000800 */
[----:B------:R-:W-:Y:S03]  /*5ce0*/  F2FP.RELU.BF16.F32.PACK_AB R44, R237, R236 ;  /* 0x000000eced2c723e */ /* 0x000fe600000018ff */
[----:B------:R-:W4:Y:S01]  /*5cf0*/  MUFU.EX2 R249, R249 ;  /* 0x000000f900f97308 */ /* 0x000f220000000800 */
[----:B-1----:R-:W-:Y:S01]  /*5d00*/  @!P6 FADD.FTZ R240, -R240, -RZ ;  /* 0x800000fff0f0e221 */ /* 0x002fe20000010100 */
[----:B------:R-:W-:Y:S01]  /*5d10*/  STS [R170+0x14400], R41 ;  /* 0x01440029aa007388 */ /* 0x000fe20000000800 */
[----:B------:R-:W-:Y:S02]  /*5d20*/  ISETP.LE.U32.AND P6, PT, R247, UR9, PT ;  /* 0x00000009f7007c0c */ /* 0x000fe4000bfc3070 */
[----:B------:R-:W-:Y:S01]  /*5d30*/  F2FP.RELU.BF16.F32.PACK_AB R40, R231, R230 ;  /* 0x000000e6e728723e */ /* 0x000fe200000018ff */
[----:B------:R1:W-:Y:S01]  /*5d40*/  STS [R162+0x12000], R45 ;  /* 0x0120002da2007388 */ /* 0x0003e20000000800 */
[----:B------:R-:W-:Y:S03]  /*5d50*/  F2FP.RELU.BF16.F32.PACK_AB R39, R239, R238 ;  /* 0x000000eeef27723e */ /* 0x000fe600000018ff */
[----:B------:R-:W1:Y:S01]  /*5d60*/  MUFU.EX2 R247, R59 ;  /* 0x0000003b00f77308 */ /* 0x000e620000000800 */
[----:B--2---:R-:W-:Y:S01]  /*5d70*/  @!P3 FADD.FTZ R129, -R129, -RZ ;  /* 0x800000ff8181b221 */ /* 0x004fe20000010100 */
[----:B------:R-:W-:Y:S01]  /*5d80*/  STS [R162+0x12400], R49 ;  /* 0x01240031a2007388 */ /* 0x000fe20000000800 */
[----:B---3--:R-:W-:Y:S02]  /*5d90*/  F2FP.RELU.BF16.F32.PACK_AB R37, R241, R240 ;  /* 0x000000f0f125723e */ /* 0x008fe400000018ff */
[----:B------:R-:W-:Y:S01]  /*5da0*/  F2FP.RELU.BF16.F32.PACK_AB R36, R246, R245 ;  /* 0x000000f5f624723e */ /* 0x000fe200000018ff */
[----:B------:R2:W-:Y:S01]  /*5db0*/  STS [R167+0x12000], R46 ;  /* 0x0120002ea7007388 */ /* 0x0005e20000000800 */
[----:B------:R-:W-:Y:S03]  /*5dc0*/  F2FP.RELU.BF16.F32.PACK_AB R38, R233, R232 ;  /* 0x000000e8e926723e */ /* 0x000fe600000018ff */
[----:B------:R-:W3:Y:S01]  /*5dd0*/  MUFU.EX2 R252, R5 ;  /* 0x0000000500fc7308 */ /* 0x000ee20000000800 */
[----:B------:R-:W-:Y:S01]  /*5de0*/  @!P6 FADD.FTZ R248, -R248, -RZ ;  /* 0x800000fff8f8e221 */ /* 0x000fe20000010100 */
[----:B------:R2:W-:Y:S01]  /*5df0*/  STS [R167+0x12400], R44 ;  /* 0x0124002ca7007388 */ /* 0x0005e20000000800 */
[----:B----4-:R-:W-:Y:S01]  /*5e00*/  @!P4 FADD.FTZ R249, -R249, -RZ ;  /* 0x800000fff9f9c221 */ /* 0x010fe20000010100 */
[----:B------:R-:W-:Y:S02]  /*5e10*/  F2FP.RELU.BF16.F32.PACK_AB R53, R243, R242 ;  /* 0x000000f2f335723e */ /* 0x000fe400000018ff */
[----:B------:R4:W-:Y:S01]  /*5e20*/  STS [R162+0x14000], R47 ;  /* 0x0140002fa2007388 */ /* 0x0009e20000000800 */
[----:B------:R-:W-:Y:S01]  /*5e30*/  F2FP.RELU.BF16.F32.PACK_AB R43, R229, R228 ;  /* 0x000000e4e52b723e */ /* 0x000fe200000018ff */
[----:B-1----:R-:W-:Y:S01]  /*5e40*/  @!P2 FADD.FTZ R247, -R247, -RZ ;  /* 0x800000fff7f7a221 */ /* 0x002fe20000010100 */
[----:B------:R-:W-:Y:S03]  /*5e50*/  F2FP.RELU.BF16.F32.PACK_AB R52, R249, R248 ;  /* 0x000000f8f934723e */ /* 0x000fe600000018ff */
[----:B------:R-:W-:Y:S01]  /*5e60*/  STS [R162+0x14400], R43 ;  /* 0x0144002ba2007388 */ /* 0x000fe20000000800 */
[----:B------:R-:W-:Y:S01]  /*5e70*/  FSETP.GE.FTZ.AND P4, PT, R193, RZ, PT ;  /* 0x000000ffc100720b */ /* 0x000fe20003f96000 */
[----:B------:R-:W-:Y:S02]  /*5e80*/  IMAD.U32 R45, RZ, RZ, UR4 ;  /* 0x00000004ff2d7e24 */ /* 0x000fe4000f8e00ff */
[----:B------:R-:W-:Y:S01]  /*5e90*/  STS [R167+0x14000], R40 ;  /* 0x01400028a7007388 */ /* 0x000fe20000000800 */
[----:B---3--:R-:W-:Y:S01]  /*5ea0*/  @!P5 FADD.FTZ R252, -R252, -RZ ;  /* 0x800000fffcfcd221 */ /* 0x008fe20000010100 */
[----:B------:R-:W-:Y:S02]  /*5eb0*/  FSETP.GE.FTZ.AND P3, PT, R202, RZ, PT ;  /* 0x000000ffca00720b */ /* 0x000fe40003f76000 */
[----:B------:R-:W-:Y:S01]  /*5ec0*/  STS [R167+0x14400], R38 ;  /* 0x01440026a7007388 */ /* 0x000fe20000000800 */
[----:B------:R-:W-:Y:S02]  /*5ed0*/  IADD3 R45, R0, 0x4000, R45 ;  /* 0x00004000002d7810 */ /* 0x000fe40007ffe02d */
[----:B--2---:R-:W-:Y:S01]  /*5ee0*/  F2FP.RELU.BF16.F32.PACK_AB R46, R252, R250 ;  /* 0x000000fafc2e723e */ /* 0x004fe200000018ff */
[----:B------:R-:W-:Y:S01]  /*5ef0*/  STS [R166+0x12000], R39 ;  /* 0x01200027a6007388 */ /* 0x000fe20000000800 */
[----:B------:R-:W-:Y:S02]  /*5f00*/  FSETP.GE.FTZ.AND P2, PT, R203, RZ, PT ;  /* 0x000000ffcb00720b */ /* 0x000fe40003f56000 */
[----:B------:R-:W-:Y:S01]  /*5f10*/  F2FP.RELU.BF16.F32.PACK_AB R44, R129, R251 ;  /* 0x000000fb812c723e */ /* 0x000fe200000018ff */
[----:B------:R-:W-:Y:S01]  /*5f20*/  STS [R166+0x12400], R37 ;  /* 0x01240025a6007388 */ /* 0x000fe20000000800 */
[----:B----4-:R-:W-:Y:S03]  /*5f30*/  F2FP.RELU.BF16.F32.PACK_AB R47, R247, R244 ;  /* 0x000000f4f72f723e */ /* 0x010fe600000018ff */
[----:B------:R-:W-:Y:S04]  /*5f40*/  STS [R165+0x12000], R36 ;  /* 0x01200024a5007388 */ /* 0x000fe80000000800 */
[----:B------:R1:W-:Y:S04]  /*5f50*/  STS [R165+0x12400], R44 ;  /* 0x0124002ca5007388 */ /* 0x0003e80000000800 */
[----:B------:R-:W-:Y:S04]  /*5f60*/  STS [R166+0x14000], R53 ;  /* 0x01400035a6007388 */ /* 0x000fe80000000800 */
[----:B------:R-:W-:Y:S04]  /*5f70*/  STS [R166+0x14400], R47 ;  /* 0x0144002fa6007388 */ /* 0x000fe80000000800 */
[----:B------:R-:W-:Y:S04]  /*5f80*/  STS [R165+0x14000], R52 ;  /* 0x01400034a5007388 */ /* 0x000fe80000000800 */
[----:B------:R-:W-:Y:S04]  /*5f90*/  STS [R165+0x14400], R46 ;  /* 0x0144002ea5007388 */ /* 0x000fe80000000800 */
[----:B------:R-:W-:Y:S01]  /*5fa0*/  LDSM.16.M88.4 R64, [R0+UR4+0x4000] ;  /* 0x004000040040783b */ /* 0x000fe20008000200 */
[----:B-1----:R-:W-:Y:S07]  /*5fb0*/  IMAD.IADD R44, R45, 0x1, R144 ;  /* 0x000000012d2c7824 */ /* 0x002fee00078e0290 */
[----:B------:R-:W1:Y:S08]  /*5fc0*/  LDSM.16.M88.4 R36, [R146+UR4+0x8000] ;  /* 0x008000049224783b */ /* 0x000e700008000200 */
[----:B------:R-:W2:Y:S08]  /*5fd0*/  LDSM.16.M88.4 R60, [R0+UR4+0x5000] ;  /* 0x00500004003c783b */ /* 0x000eb00008000200 */
[----:B------:R-:W3:Y:S08]  /*5fe0*/  LDSM.16.M88.4 R40, [R146+UR4+0x8400] ;  /* 0x008400049228783b */ /* 0x000ef00008000200 */
[----:B------:R-:W4:Y:S08]  /*5ff0*/  LDSM.16.M88.4 R48, [R146+UR4+0x8800] ;  /* 0x008800049230783b */ /* 0x000f300008000200 */
[----:B------:R-:W4:Y:S01]  /*6000*/  LDSM.16.M88.4 R100, [R146+UR4+0x8c00] ;  /* 0x008c00049264783b */ /* 0x000f220008000200 */
[-C--:B-1----:R-:W-:Y:S07]  /*6010*/  HMMA.16816.F32.BF16 R4, R64, R36.reuse, RZ ;  /* 0x000000244004723c */ /* 0x082fee00000418ff */
[----:B------:R-:W-:Y:S01]  /*6020*/  LDSM.16.M88.4 R104, [R44] ;  /* 0x000000002c68783b */ /* 0x000fe20000000200 */
[C---:B--2---:R-:W-:Y:S07]  /*6030*/  HMMA.16816.F32.BF16 R8, R60.reuse, R36, RZ ;  /* 0x000000243c08723c */ /* 0x044fee00000418ff */
[----:B------:R1:W-:Y:S01]  /*6040*/  LDSM.16.M88.4 R112, [R44+0x1000] ;  /* 0x001000002c70783b */ /* 0x0003e20000000200 */
[-C--:B------:R-:W-:Y:S07]  /*6050*/  HMMA.16816.F32.BF16 R12, R60, R38.reuse, RZ ;  /* 0x000000263c0c723c */ /* 0x080fee00000418ff */
[----:B------:R-:W2:Y:S01]  /*6060*/  LDSM.16.M88.4 R108, [R145+0x2000] ;  /* 0x00200000916c783b */ /* 0x000ea20000000200 */
[C---:B------:R-:W-:Y:S07]  /*6070*/  HMMA.16816.F32.BF16 R16, R64.reuse, R38, RZ ;  /* 0x000000264010723c */ /* 0x040fee00000418ff */
[----:B------:R-:W2:Y:S01]  /*6080*/  LDSM.16.M88.4 R116, [R145+0x2400] ;  /* 0x002400009174783b */ /* 0x000ea20000000200 */
[-C--:B---3--:R-:W-:Y:S06]  /*6090*/  HMMA.16816.F32.BF16 R20, R64, R40.reuse, RZ ;  /* 0x000000284014723c */ /* 0x088fec00000418ff */
[C---:B------:R-:W-:Y:S01]  /*60a0*/  HMMA.16816.F32.BF16 R24, R60.reuse, R40, RZ ;  /* 0x000000283c18723c */ /* 0x040fe200000418ff */
[----:B------:R-:W3:Y:S05]  /*60b0*/  LDSM.16.M88.4 R120, [R145+0x2800] ;  /* 0x002800009178783b */ /* 0x000eea0000000200 */
[-C--:B------:R-:W-:Y:S03]  /*60c0*/  HMMA.16816.F32.BF16 R28, R60, R42.reuse, RZ ;  /* 0x0000002a3c1c723c */ /* 0x080fe600000418ff */
[----:B------:R-:W3:Y:S03]  /*60d0*/  LDSM.16.M88.4 R124, [R145+0x2c00] ;  /* 0x002c0000917c783b */ /* 0x000ee60000000200 */
[C---:B------:R-:W-:Y:S06]  /*60e0*/  HMMA.16816.F32.BF16 R32, R64.reuse, R42, RZ ;  /* 0x0000002a4020723c */ /* 0x040fec00000418ff */
[-C--:B----4-:R-:W-:Y:S06]  /*60f0*/  HMMA.16816.F32.BF16 R36, R64, R48.reuse, RZ ;  /* 0x000000304024723c */ /* 0x090fec00000418ff */
[C---:B------:R-:W-:Y:S06]  /*6100*/  HMMA.16816.F32.BF16 R40, R60.reuse, R48, RZ ;  /* 0x000000303c28723c */ /* 0x040fec00000418ff */
[-C--:B-1----:R-:W-:Y:S06]  /*6110*/  HMMA.16816.F32.BF16 R44, R60, R50.reuse, RZ ;  /* 0x000000323c2c723c */ /* 0x082fec00000418ff */
[C---:B------:R-:W-:Y:S06]  /*6120*/  HMMA.16816.F32.BF16 R48, R64.reuse, R50, RZ ;  /* 0x000000324030723c */ /* 0x040fec00000418ff */
[-C--:B------:R-:W-:Y:S06]  /*6130*/  HMMA.16816.F32.BF16 R52, R64, R100.reuse, RZ ;  /* 0x000000644034723c */ /* 0x080fec00000418ff */
[C---:B------:R-:W-:Y:S06]  /*6140*/  HMMA.16816.F32.BF16 R56, R60.reuse, R100, RZ ;  /* 0x000000643c38723c */ /* 0x040fec00000418ff */
[-C--:B------:R-:W-:Y:S06]  /*6150*/  HMMA.16816.F32.BF16 R60, R60, R102.reuse, RZ ;  /* 0x000000663c3c723c */ /* 0x080fec00000418ff */
[----:B------:R-:W-:Y:S06]  /*6160*/  HMMA.16816.F32.BF16 R64, R64, R102, RZ ;  /* 0x000000664040723c */ /* 0x000fec00000418ff */
[-C--:B--2---:R-:W-:Y:S06]  /*6170*/  HMMA.16816.F32.BF16 R4, R104, R108.reuse, R4 ;  /* 0x0000006c6804723c */ /* 0x084fec0000041804 */
[C---:B------:R-:W-:Y:S06]  /*6180*/  HMMA.16816.F32.BF16 R8, R112.reuse, R108, R8 ;  /* 0x0000006c7008723c */ /* 0x040fec0000041808 */
[-C--:B------:R-:W-:Y:S06]  /*6190*/  HMMA.16816.F32.BF16 R12, R112, R110.reuse, R12 ;  /* 0x0000006e700c723c */ /* 0x080fec000004180c */
[C---:B------:R-:W-:Y:S06]  /*61a0*/  HMMA.16816.F32.BF16 R16, R104.reuse, R110, R16 ;  /* 0x0000006e6810723c */ /* 0x040fec0000041810 */
[-C--:B------:R-:W-:Y:S05]  /*61b0*/  HMMA.16816.F32.BF16 R20, R104, R116.reuse, R20 ;  /* 0x000000746814723c */ /* 0x080fea0000041814 */
[----:B------:R-:W-:Y:S01]  /*61c0*/  FADD.FTZ R134, -R189, R5 ;  /* 0x00000005bd867221 */ /* 0x000fe20000010100 */
[C---:B------:R-:W-:Y:S05]  /*61d0*/  HMMA.16816.F32.BF16 R24, R112.reuse, R116, R24 ;  /* 0x000000747018723c */ /* 0x040fea0000041818 */
[-C--:B------:R-:W-:Y:S01]  /*61e0*/  FSEL R134, R134, R189.reuse, P4 ;  /* 0x000000bd86867208 */ /* 0x080fe20002000000 */
[-C--:B------:R-:W-:Y:S03]  /*61f0*/  HMMA.16816.F32.BF16 R28, R112, R118.reuse, R28 ;  /* 0x00000076701c723c */ /* 0x080fe6000004181c */
[----:B------:R-:W-:Y:S02]  /*6200*/  FSETP.GE.FTZ.AND P4, PT, R234, RZ, PT ;  /* 0x000000ffea00720b */ /* 0x000fe40003f96000 */
[----:B------:R-:W-:Y:S01]  /*6210*/  FMUL.FTZ R193, R193, R134 ;  /* 0x00000086c1c17220 */ /* 0x000fe20000410000 */
[C---:B------:R-:W-:Y:S06]  /*6220*/  HMMA.16816.F32.BF16 R32, R104.reuse, R118, R32 ;  /* 0x000000766820723c */ /* 0x040fec0000041820 */
[-C--:B---3--:R-:W-:Y:S05]  /*6230*/  HMMA.16816.F32.BF16 R36, R104, R120.reuse, R36 ;  /* 0x000000786824723c */ /* 0x088fea0000041824 */
[----:B------:R-:W-:Y:S01]  /*6240*/  FADD.FTZ R118, -R189, R4 ;  /* 0x00000004bd767221 */ /* 0x000fe20000010100 */
[C---:B------:R-:W-:Y:S05]  /*6250*/  HMMA.16816.F32.BF16 R40, R112.reuse, R120, R40 ;  /* 0x000000787028723c */ /* 0x040fea0000041828 */
[-C--:B------:R-:W-:Y:S01]  /*6260*/  FSEL R117, R118, R189.reuse, P0 ;  /* 0x000000bd76757208 */ /* 0x080fe20000000000 */
[-C--:B------:R-:W-:Y:S03]  /*6270*/  HMMA.16816.F32.BF16 R44, R112, R122.reuse, R44 ;  /* 0x0000007a702c723c */ /* 0x080fe6000004182c */
[----:B------:R-:W-:Y:S02]  /*6280*/  FSETP.GE.FTZ.AND P0, PT, R207, RZ, PT ;  /* 0x000000ffcf00720b */ /* 0x000fe40003f16000 */
[C---:B------:R-:W-:Y:S01]  /*6290*/  FADD.FTZ R118, -R189.reuse, R16 ;  /* 0x00000010bd767221 */ /* 0x040fe20000010100 */
[C---:B------:R-:W-:Y:S05]  /*62a0*/  HMMA.16816.F32.BF16 R48, R104.reuse, R122, R48 ;  /* 0x0000007a6830723c */ /* 0x040fea0000041830 */
[-C--:B------:R-:W-:Y:S01]  /*62b0*/  FSEL R5, R118, R189.reuse, P3 ;  /* 0x000000bd76057208 */ /* 0x080fe20001800000 */
[-C--:B------:R-:W-:Y:S03]  /*62c0*/  HMMA.16816.F32.BF16 R52, R104, R124.reuse, R52 ;  /* 0x0000007c6834723c */ /* 0x080fe60000041834 */
[----:B------:R-:W-:Y:S02]  /*62d0*/  FSETP.GE.FTZ.AND P3, PT, R218, RZ, PT ;  /* 0x000000ffda00720b */ /* 0x000fe40003f76000 */
[----:B------:R-:W-:Y:S01]  /*62e0*/  FADD.FTZ R122, -R189, R17 ;  /* 0x00000011bd7a7221 */ /* 0x000fe20000010100 */
[C---:B------:R-:W-:Y:S05]  /*62f0*/  HMMA.16816.F32.BF16 R56, R112.reuse, R124, R56 ;  /* 0x0000007c7038723c */ /* 0x040fea0000041838 */
[----:B------:R-:W-:Y:S01]  /*6300*/  FSEL R122, R122, R189, P2 ;  /* 0x000000bd7a7a7208 */ /* 0x000fe20001000000 */
[-C--:B------:R-:W-:Y:S03]  /*6310*/  HMMA.16816.F32.BF16 R60, R112, R126.reuse, R60 ;  /* 0x0000007e703c723c */ /* 0x080fe6000004183c */
[----:B------:R-:W-:Y:S02]  /*6320*/  FSETP.GE.FTZ.AND P2, PT, R219, RZ, PT ;  /* 0x000000ffdb00720b */ /* 0x000fe40003f56000 */
[----:B------:R-:W-:Y:S01]  /*6330*/  FMUL.FTZ R190, R190, R117 ;  /* 0x00000075bebe7220 */ /* 0x000fe20000410000 */
[----:B------:R-:W-:Y:S05]  /*6340*/  HMMA.16816.F32.BF16 R64, R104, R126, R64 ;  /* 0x0000007e6840723c */ /* 0x000fea0000041840 */
[----:B------:R-:W-:Y:S01]  /*6350*/  F2FP.BF16.F32.PACK_AB R193, R193, R190 ;  /* 0x000000bec1c1723e */ /* 0x000fe200000010ff */
[----:B------:R-:W-:Y:S01]  /*6360*/  FADD.FTZ R118, -R189, R21 ;  /* 0x00000015bd767221 */ /* 0x000fe20000010100 */
[----:B------:R-:W-:Y:S01]  /*6370*/  FMUL.FTZ R202, R202, R5 ;  /* 0x00000005caca7220 */ /* 0x000fe20000410000 */
[----:B------:R-:W-:Y:S03]  /*6380*/  FMUL.FTZ R203, R203, R122 ;  /* 0x0000007acbcb7220 */ /* 0x000fe60000410000 */
[-C--:B------:R-:W-:Y:S01]  /*6390*/  FSEL R118, R118, R189.reuse, P0 ;  /* 0x000000bd76767208 */ /* 0x080fe20000000000 */
[----:B------:R-:W-:Y:S01]  /*63a0*/  FADD.FTZ R190, -R189, R32 ;  /* 0x00000020bdbe7221 */ /* 0x000fe20000010100 */
[----:B------:R-:W-:Y:S01]  /*63b0*/  F2FP.BF16.F32.PACK_AB R203, R203, R202 ;  /* 0x000000cacbcb723e */ /* 0x000fe200000010ff */
[----:B------:R-:W-:Y:S01]  /*63c0*/  FADD.FTZ R130, -R189, R20 ;  /* 0x00000014bd827221 */ /* 0x000fe20000010100 */
[----:B------:R-:W-:Y:S01]  /*63d0*/  FSETP.GE.FTZ.AND P0, PT, R223, RZ, PT ;  /* 0x000000ffdf00720b */ /* 0x000fe20003f16000 */
[C---:B------:R-:W-:Y:S01]  /*63e0*/  FADD.FTZ R37, -R189.reuse, R37 ;  /* 0x00000025bd257221 */ /* 0x040fe20000010100 */
[-C--:B------:R-:W-:Y:S01]  /*63f0*/  FSEL R190, R190, R189.reuse, P3 ;  /* 0x000000bdbebe7208 */ /* 0x080fe20001800000 */
[C---:B------:R-:W-:Y:S01]  /*6400*/  FADD.FTZ R202, -R189.reuse, R33 ;  /* 0x00000021bdca7221 */ /* 0x040fe20000010100 */
[-C--:B------:R-:W-:Y:S01]  /*6410*/  FSEL R5, R130, R189.reuse, P1 ;  /* 0x000000bd82057208 */ /* 0x080fe20000800000 */
[----:B------:R-:W-:Y:S01]  /*6420*/  FADD.FTZ R36, -R189, R36 ;  /* 0x00000024bd247221 */ /* 0x000fe20000010100 */
[----:B------:R-:W-:Y:S01]  /*6430*/  FSETP.GE.FTZ.AND P1, PT, R222, RZ, PT ;  /* 0x000000ffde00720b */ /* 0x000fe20003f36000 */
[----:B------:R-:W-:Y:S01]  /*6440*/  FMUL.FTZ R190, R218, R190 ;  /* 0x000000bedabe7220 */ /* 0x000fe20000410000 */
[-C--:B------:R-:W-:Y:S01]  /*6450*/  FSEL R37, R37, R189.reuse, P0 ;  /* 0x000000bd25257208 */ /* 0x080fe20000000000 */
[C---:B------:R-:W-:Y:S01]  /*6460*/  FADD.FTZ R218, -R189.reuse, R53 ;  /* 0x00000035bdda7221 */ /* 0x040fe20000010100 */
        /* <DEDUP_REMOVED lines=9> */
[----:B------:R-:W-:Y:S01]  /*6500*/  FADD.FTZ R202, -R189, R49 ;  /* 0x00000031bdca7221 */ /* 0x000fe20000010100 */
        /* <DEDUP_REMOVED lines=8> */
[-C--:B------:R-:W-:Y:S01]  /*6590*/  FSEL R202, R202, R189.reuse, P3 ;  /* 0x000000bdcaca7208 */ /* 0x080fe20001800000 */
[----:B------:R-:W-:Y:S01]  /*65a0*/  FMUL.FTZ R218, R239, R218 ;  /* 0x000000daefda7220 */ /* 0x000fe20000410000 */
        /* <DEDUP_REMOVED lines=9> */
[----:B------:R-:W-:Y:S01]  /*6640*/  FADD.FTZ R65, -R188, R7 ;  /* 0x00000007bc417221 */ /* 0x000fe20000010100 */
[----:B------:R-:W-:Y:S01]  /*6650*/  F2FP.BF16.F32.PACK_AB R202, R202, R49 ;  /* 0x00000031caca723e */ /* 0x000fe200000010ff */
[----:B------:R-:W-:Y:S01]  /*6660*/  FADD.FTZ R49, -R188, R6 ;  /* 0x00000006bc317221 */ /* 0x000fe20000010100 */
[----:B------:R-:W-:Y:S01]  /*6670*/  F2FP.BF16.F32.PACK_AB R37, R37, R36 ;  /* 0x000000242525723e */ /* 0x000fe200000010ff */
[----:B------:R-:W-:Y:S01]  /*6680*/  FMUL.FTZ R64, R245, R64 ;  /* 0x00000040f5407220 */ /* 0x000fe20000410000 */
[----:B------:R-:W-:Y:S01]  /*6690*/  F2FP.BF16.F32.PACK_AB R206, R207, R206 ;  /* 0x000000cecfce723e */ /* 0x000fe200000010ff */
[----:B------:R-:W-:Y:S01]  /*66a0*/  FMUL.FTZ R189, R246, R189 ;  /* 0x000000bdf6bd7220 */ /* 0x000fe20000410000 */
[----:B------:R-:W-:Y:S02]  /*66b0*/  F2FP.BF16.F32.PACK_AB R219, R219, R190 ;  /* 0x000000bedbdb723e */ /* 0x000fe400000010ff */
[----:B------:R-:W-:Y:S02]  /*66c0*/  F2FP.BF16.F32.PACK_AB R53, R218, R53 ;  /* 0x00000035da35723e */ /* 0x000fe400000010ff */
[-C--:B------:R-:W-:Y:S02]  /*66d0*/  FSEL R49, R49, R188.reuse, P2 ;  /* 0x000000bc31317208 */ /* 0x080fe40001000000 */
[----:B------:R-:W-:Y:S01]  /*66e0*/  FSEL R36, R65, R188, P1 ;  /* 0x000000bc41247208 */ /* 0x000fe20000800000 */
        /* <DEDUP_REMOVED lines=19> */
.L_x_808:
[----:B------:R-:W-:Y:S01]  /*6820*/  STS [R158+0xa000], R193 ;  /* 0x00a000c19e007388 */ /* 0x000fe20000000800 */
[C---:B------:R-:W-:Y:S01]  /*6830*/  FADD.FTZ R19, -R188.reuse, R19 ;  /* 0x00000013bc137221 */ /* 0x040fe20000010100 */
[----:B------:R-:W-:Y:S01]  /*6840*/  FSETP.GE.FTZ.AND P2, PT, R205, RZ, PT ;  /* 0x000000ffcd00720b */ /* 0x000fe20003f56000 */
[----:B------:R-:W-:Y:S01]  /*6850*/  FADD.FTZ R7, -R188, R22 ;  /* 0x00000016bc077221 */ /* 0x000fe20000010100 */
[----:B------:R-:W-:Y:S01]  /*6860*/  FSETP.GE.FTZ.AND P1, PT, R208, RZ, PT ;  /* 0x000000ffd000720b */ /* 0x000fe20003f36000 */
[C---:B------:R-:W-:Y:S01]  /*6870*/  FADD.FTZ R23, -R188.reuse, R23 ;  /* 0x00000017bc177221 */ /* 0x040fe20000010100 */
[-C--:B-1----:R-:W-:Y:S01]  /*6880*/  FSEL R4, R19, R188.reuse, P2 ;  /* 0x000000bc13047208 */ /* 0x082fe20001000000 */
[C---:B------:R-:W-:Y:S01]  /*6890*/  FADD.FTZ R5, -R188.reuse, R18 ;  /* 0x00000012bc057221 */ /* 0x040fe20000010100 */
[----:B------:R-:W-:Y:S01]  /*68a0*/  FSETP.GE.FTZ.AND P2, PT, R209, RZ, PT ;  /* 0x000000ffd100720b */ /* 0x000fe20003f56000 */
[C---:B------:R-:W-:Y:S01]  /*68b0*/  FADD.FTZ R17, -R188.reuse, R34 ;  /* 0x00000022bc117221 */ /* 0x040fe20000010100 */
[-C--:B------:R-:W-:Y:S01]  /*68c0*/  FSEL R7, R7, R188.reuse, P1 ;  /* 0x000000bc07077208 */ /* 0x080fe20000800000 */
[----:B------:R-:W-:Y:S01]  /*68d0*/  FADD.FTZ R35, -R188, R35 ;  /* 0x00000023bc237221 */ /* 0x000fe20000010100 */
[----:B------:R-:W-:Y:S01]  /*68e0*/  FSETP.GE.FTZ.AND P3, PT, R204, RZ, PT ;  /* 0x000000ffcc00720b */ /* 0x000fe20003f76000 */
[----:B------:R-:W-:Y:S01]  /*68f0*/  FADD.FTZ R39, -R188, R39 ;  /* 0x00000027bc277221 */ /* 0x000fe20000010100 */
[----:B------:R-:W-:Y:S01]  /*6900*/  FSETP.GE.FTZ.AND P1, PT, R220, RZ, PT ;  /* 0x000000ffdc00720b */ /* 0x000fe20003f36000 */
[----:B------:R-:W-:Y:S01]  /*6910*/  FMUL.FTZ R7, R208, R7 ;  /* 0x00000007d0077220 */ /* 0x000fe20000410000 */
        /* <DEDUP_REMOVED lines=9> */
[----:B------:R-:W-:Y:S01]  /*69b0*/  FADD.FTZ R51, -R188, R51 ;  /* 0x00000033bc337221 */ /* 0x000fe20000010100 */
[-C--:B------:R-:W-:Y:S01]  /*69c0*/  FSEL R16, R35, R188.reuse, P3 ;  /* 0x000000bc23107208 */ /* 0x080fe20001800000 */
[----:B------:R-:W-:Y:S01]  /*69d0*/  FMUL.FTZ R17, R220, R17 ;  /* 0x00000011dc117220 */ /* 0x000fe20000410000 */
[----:B------:R-:W-:Y:S01]  /*69e0*/  FSEL R18, R39, R188, P1 ;  /* 0x000000bc27127208 */ /* 0x000fe20000800000 */
[----:B------:R-:W-:Y:S01]  /*69f0*/  FADD.FTZ R21, -R188, R54 ;  /* 0x00000036bc157221 */ /* 0x000fe20000010100 */
[----:B------:R-:W-:Y:S01]  /*6a00*/  FSETP.GE.FTZ.AND P1, PT, R129, RZ, PT ;  /* 0x000000ff8100720b */ /* 0x000fe20003f36000 */
[----:B------:R-:W-:Y:S01]  /*6a10*/  FMUL.FTZ R16, R221, R16 ;  /* 0x00000010dd107220 */ /* 0x000fe20000410000 */
[----:B------:R-:W-:Y:S01]  /*6a20*/  F2FP.BF16.F32.PACK_AB R6, R6, R7 ;  /* 0x000000070606723e */ /* 0x000fe200000010ff */
[----:B------:R-:W-:Y:S01]  /*6a30*/  FADD.FTZ R7, -R188, R50 ;  /* 0x00000032bc077221 */ /* 0x000fe20000010100 */
[----:B------:R-:W-:Y:S01]  /*6a40*/  FSETP.GE.FTZ.AND P2, PT, R224, RZ, PT ;  /* 0x000000ffe000720b */ /* 0x000fe20003f56000 */
        /* <DEDUP_REMOVED lines=8> */
[----:B-----5:R-:W-:Y:S01]  /*6ad0*/  FADD.FTZ R8, -R187, R8 ;  /* 0x00000008bb087221 */ /* 0x020fe20000010100 */
[----:B------:R-:W-:Y:S01]  /*6ae0*/  FSETP.GE.FTZ.AND P3, PT, R241, RZ, PT ;  /* 0x000000fff100720b */ /* 0x000fe20003f76000 */
[----:B------:R-:W-:Y:S01]  /*6af0*/  FADD.FTZ R12, -R187, R12 ;  /* 0x0000000cbb0c7221 */ /* 0x000fe20000010100 */
[-C--:B------:R-:W-:Y:S01]  /*6b00*/  FSEL R19, R19, R188.reuse, P2 ;  /* 0x000000bc13137208 */ /* 0x080fe20001000000 */
[----:B------:R-:W-:Y:S01]  /*6b10*/  FADD.FTZ R24, -R187, R24 ;  /* 0x00000018bb187221 */ /* 0x000fe20000010100 */
        /* <DEDUP_REMOVED lines=8> */
[-C--:B------:R-:W-:Y:S01]  /*6ba0*/  FSEL R21, R21, R188.reuse, P4 ;  /* 0x000000bc15157208 */ /* 0x080fe20002000000 */
[----:B------:R-:W-:Y:S01]  /*6bb0*/  FADD.FTZ R28, -R187, R28 ;  /* 0x0000001cbb1c7221 */ /* 0x000fe20000010100 */
[-C--:B------:R-:W-:Y:S01]  /*6bc0*/  FSEL R16, R55, R188.reuse, P3 ;  /* 0x000000bc37107208 */ /* 0x080fe20001800000 */
[----:B------:R-:W-:Y:S01]  /*6bd0*/  FADD.FTZ R40, -R187, R40 ;  /* 0x00000028bb287221 */ /* 0x000fe20000010100 */
[----:B------:R-:W-:Y:S01]  /*6be0*/  FSEL R20, R23, R188, P2 ;  /* 0x000000bc17147208 */ /* 0x000fe20001000000 */
[----:B------:R-:W-:Y:S01]  /*6bf0*/  @P1 FADD.FTZ R188, -R188, R67 ;  /* 0x00000043bcbc1221 */ /* 0x000fe20000010100 */
[----:B------:R-:W-:Y:S01]  /*6c00*/  FSETP.GE.FTZ.AND P1, PT, R194, RZ, PT ;  /* 0x000000ffc200720b */ /* 0x000fe20003f36000 */
[----:B------:R-:W-:Y:S01]  /*6c10*/  FMUL.FTZ R21, R240, R21 ;  /* 0x00000015f0157220 */ /* 0x000fe20000410000 */
[----:B------:R-:W-:Y:S01]  /*6c20*/  FMUL.FTZ R16, R241, R16 ;  /* 0x00000010f1107220 */ /* 0x000fe20000410000 */
[----:B------:R-:W-:Y:S01]  /*6c30*/  F2FP.BF16.F32.PACK_AB R49, R36, R49 ;  /* 0x000000312431723e */ /* 0x000fe200000010ff */
[----:B------:R-:W-:Y:S01]  /*6c40*/  FADD.FTZ R11, -R186, R11 ;  /* 0x0000000bba0b7221 */ /* 0x000fe20000010100 */
[----:B------:R-:W-:Y:S01]  /*6c50*/  F2FP.BF16.F32.PACK_AB R4, R4, R7 ;  /* 0x000000070404723e */ /* 0x000fe200000010ff */
[----:B------:R-:W-:Y:S01]  /*6c60*/  FMUL.FTZ R20, R251, R20 ;  /* 0x00000014fb147220 */ /* 0x000fe20000410000 */
[----:B------:R-:W-:Y:S01]  /*6c70*/  FSEL R7, R8, R187, P1 ;  /* 0x000000bb08077208 */ /* 0x000fe20000800000 */
[----:B------:R-:W-:Y:S01]  /*6c80*/  STS [R158+0xa400], R49 ;  /* 0x00a400319e007388 */ /* 0x000fe20000000800 */
[C---:B------:R-:W-:Y:S01]  /*6c90*/  FADD.FTZ R8, -R187.reuse, R9 ;  /* 0x00000009bb087221 */ /* 0x040fe20000010100 */
[----:B------:R-:W-:Y:S01]  /*6ca0*/  F2FP.BF16.F32.PACK_AB R21, R16, R21 ;  /* 0x000000151015723e */ /* 0x000fe200000010ff */
[----:B------:R-:W-:Y:S01]  /*6cb0*/  FADD.FTZ R16, -R187, R13 ;  /* 0x0000000dbb107221 */ /* 0x000fe20000010100 */
[----:B------:R1:W-:Y:S01]  /*6cc0*/  STS [R164+0xa400], R5 ;  /* 0x00a40005a4007388 */ /* 0x0003e20000000800 */
[----:B------:R-:W-:Y:S01]  /*6cd0*/  FSETP.GE.FTZ.AND P3, PT, R195, RZ, PT ;  /* 0x000000ffc300720b */ /* 0x000fe20003f76000 */
[----:B------:R-:W-:Y:S01]  /*6ce0*/  FMUL.FTZ R7, R194, R7 ;  /* 0x00000007c2077220 */ /* 0x000fe20000410000 */
[----:B------:R-:W-:Y:S01]  /*6cf0*/  FSETP.GE.FTZ.AND P2, PT, R198, RZ, PT ;  /* 0x000000ffc600720b */ /* 0x000fe20003f56000 */
[----:B------:R-:W-:Y:S01]  /*6d00*/  STS [R164+0xa000], R203 ;  /* 0x00a000cba4007388 */ /* 0x000fe20000000800 */
[----:B------:R-:W-:Y:S01]  /*6d10*/  FSETP.GE.FTZ.AND P1, PT, R199, RZ, PT ;  /* 0x000000ffc700720b */ /* 0x000fe20003f36000 */
[C---:B------:R-:W-:Y:S01]  /*6d20*/  FADD.FTZ R44, -R187.reuse, R44 ;  /* 0x0000002cbb2c7221 */ /* 0x040fe20000010100 */
[-C--:B------:R-:W-:Y:S01]  /*6d30*/  FSEL R8, R8, R187.reuse, P3 ;  /* 0x000000bb08087208 */ /* 0x080fe20001800000 */
        /* <DEDUP_REMOVED lines=9> */
[----:B------:R-:W-:Y:S01]  /*6dd0*/  F2FP.BF16.F32.PACK_AB R7, R8, R7 ;  /* 0x000000070807723e */ /* 0x000fe200000010ff */
[C---:B------:R-:W-:Y:S01]  /*6de0*/  FADD.FTZ R8, -R187.reuse, R25 ;  /* 0x00000019bb087221 */ /* 0x040fe20000010100 */
[----:B------:R-:W-:Y:S01]  /*6df0*/  FSEL R13, R24, R187, P1 ;  /* 0x000000bb180d7208 */ /* 0x000fe20000800000 */
[C---:B------:R-:W-:Y:S01]  /*6e00*/  FADD.FTZ R22, -R187.reuse, R57 ;  /* 0x00000039bb167221 */ /* 0x040fe20000010100 */
[----:B------:R-:W-:Y:S01]  /*6e10*/  F2FP.BF16.F32.PACK_AB R9, R16, R9 ;  /* 0x000000091009723e */ /* 0x000fe200000010ff */
[----:B------:R2:W-:Y:S01]  /*6e20*/  STS [R158+0xc000], R7 ;  /* 0x00c000079e007388 */ /* 0x0005e20000000800 */
[----:B------:R-:W-:Y:S01]  /*6e30*/  FADD.FTZ R16, -R187, R41 ;  /* 0x00000029bb107221 */ /* 0x000fe20000010100 */
[----:B------:R-:W-:Y:S01]  /*6e40*/  FSETP.GE.FTZ.AND P1, PT, R227, RZ, PT ;  /* 0x000000ffe300720b */ /* 0x000fe20003f36000 */
[----:B------:R-:W-:Y:S01]  /*6e50*/  FMUL.FTZ R13, R210, R13 ;  /* 0x0000000dd20d7220 */ /* 0x000fe20000410000 */
[-C--:B------:R-:W-:Y:S01]  /*6e60*/  FSEL R8, R8, R187.reuse, P5 ;  /* 0x000000bb08087208 */ /* 0x080fe20002800000 */
[----:B------:R-:W-:Y:S01]  /*6e70*/  FADD.FTZ R60, -R187, R60 ;  /* 0x0000003cbb3c7221 */ /* 0x000fe20000010100 */
[----:B------:R-:W-:Y:S01]  /*6e80*/  FSEL R16, R16, R187, P1 ;  /* 0x000000bb10107208 */ /* 0x000fe20000800000 */
[----:B------:R-:W-:Y:S01]  /*6e90*/  FADD.FTZ R15, -R186, R15 ;  /* 0x0000000fba0f7221 */ /* 0x000fe20000010100 */
[----:B------:R-:W-:Y:S01]  /*6ea0*/  FSETP.GE.FTZ.AND P1, PT, R249, RZ, PT ;  /* 0x000000fff900720b */ /* 0x000fe20003f36000 */
[----:B------:R-:W-:Y:S01]  /*6eb0*/  FMUL.FTZ R8, R211, R8 ;  /* 0x00000008d3087220 */ /* 0x000fe20000410000 */
[----:B------:R-:W-:Y:S01]  /*6ec0*/  F2FP.BF16.F32.PACK_AB R19, R18, R19 ;  /* 0x000000131213723e */ /* 0x000fe200000010ff */
[----:B------:R-:W-:Y:S01]  /*6ed0*/  FADD.FTZ R18, -R187, R45 ;  /* 0x0000002dbb127221 */ /* 0x000fe20000010100 */
[----:B------:R-:W-:Y:S01]  /*6ee0*/  FSETP.GE.FTZ.AND P4, PT, R214, RZ, PT ;  /* 0x000000ffd600720b */ /* 0x000fe20003f96000 */
[C---:B------:R-:W-:Y:S01]  /*6ef0*/  FADD.FTZ R27, -R186.reuse, R27 ;  /* 0x0000001bba1b7221 */ /* 0x040fe20000010100 */
[----:B------:R-:W-:Y:S01]  /*6f00*/  FSETP.GE.FTZ.AND P3, PT, R215, RZ, PT ;  /* 0x000000ffd700720b */ /* 0x000fe20003f76000 */
[----:B------:R-:W-:Y:S01]  /*6f10*/  FADD.FTZ R31, -R186, R31 ;  /* 0x0000001fba1f7221 */ /* 0x000fe20000010100 */
[----:B------:R-:W-:Y:S01]  /*6f20*/  FSETP.GE.FTZ.AND P2, PT, R226, RZ, PT ;  /* 0x000000ffe200720b */ /* 0x000fe20003f56000 */
[----:B------:R-:W-:Y:S01]  /*6f30*/  FADD.FTZ R43, -R186, R43 ;  /* 0x0000002bba2b7221 */ /* 0x000fe20000010100 */
[----:B------:R-:W-:Y:S01]  /*6f40*/  FSETP.GE.FTZ.AND P6, PT, R230, RZ, PT ;  /* 0x000000ffe600720b */ /* 0x000fe20003fd6000 */
[----:B------:R-:W-:Y:S01]  /*6f50*/  FMUL.FTZ R16, R227, R16 ;  /* 0x00000010e3107220 */ /* 0x000fe20000410000 */
[----:B------:R-:W-:Y:S01]  /*6f60*/  FSETP.GE.FTZ.AND P5, PT, R231, RZ, PT ;  /* 0x000000ffe700720b */ /* 0x000fe20003fb6000 */
[----:B------:R-:W-:Y:S01]  /*6f70*/  FADD.FTZ R47, -R186, R47 ;  /* 0x0000002fba2f7221 */ /* 0x000fe20000010100 */
[----:B------:R-:W-:Y:S01]  /*6f80*/  F2FP.BF16.F32.PACK_AB R8, R8, R13 ;  /* 0x0000000d0808723e */ /* 0x000fe200000010ff */
[----:B------:R-:W-:Y:S01]  /*6f90*/  FADD.FTZ R59, -R186, R59 ;  /* 0x0000003bba3b7221 */ /* 0x000fe20000010100 */
[-C--:B-1----:R-:W-:Y:S01]  /*6fa0*/  FSEL R5, R28, R187.reuse, P4 ;  /* 0x000000bb1c057208 */ /* 0x082fe20002000000 */
[----:B--2---:R-:W-:Y:S01]  /*6fb0*/  FADD.FTZ R7, -R186, R30 ;  /* 0x0000001eba077221 */ /* 0x004fe20000010100 */
[-C--:B------:R-:W-:Y:S01]  /*6fc0*/  FSEL R12, R12, R187.reuse, P3 ;  /* 0x000000bb0c0c7208 */ /* 0x080fe20001800000 */
        /* <DEDUP_REMOVED lines=11> */
[----:B------:R-:W-:Y:S02]  /*7080*/  FSETP.GE.FTZ.AND P2, PT, R248, RZ, PT ;  /* 0x000000fff800720b */ /* 0x000fe40003f56000 */
[-C--:B------:R-:W-:Y:S02]  /*7090*/  FSEL R25, R56, R187.reuse, P4 ;  /* 0x000000bb38197208 */ /* 0x080fe40002000000 */
[-C--:B------:R-:W-:Y:S02]  /*70a0*/  FSEL R22, R22, R187.reuse, P3 ;  /* 0x000000bb16167208 */ /* 0x080fe40001800000 */
[----:B------:R-:W-:Y:S01]  /*70b0*/  FSEL R29, R60, R187, P2 ;  /* 0x000000bb3c1d7208 */ /* 0x000fe20001000000 */
[----:B------:R-:W-:Y:S01]  /*70c0*/  @P1 FADD.FTZ R187, -R187, R61 ;  /* 0x0000003dbbbb1221 */ /* 0x000fe20000010100 */
[----:B------:R-:W-:Y:S01]  /*70d0*/  F2FP.BF16.F32.PACK_AB R18, R18, R13 ;  /* 0x0000000d1212723e */ /* 0x000fe200000010ff */
[----:B------:R-:W-:Y:S01]  /*70e0*/  FADD.FTZ R13, -R186, R10 ;  /* 0x0000000aba0d7221 */ /* 0x000fe20000010100 */
[----:B------:R-:W-:Y:S01]  /*70f0*/  FSETP.GE.FTZ.AND P3, PT, R197, RZ, PT ;  /* 0x000000ffc500720b */ /* 0x000fe20003f76000 */
[----:B------:R-:W-:Y:S01]  /*7100*/  FMUL.FTZ R24, R249, R187 ;  /* 0x000000bbf9187220 */ /* 0x000fe20000410000 */
[----:B------:R-:W-:Y:S01]  /*7110*/  FMUL.FTZ R29, R248, R29 ;  /* 0x0000001df81d7220 */ /* 0x000fe20000410000 */
[----:B------:R-:W-:Y:S01]  /*7120*/  FSETP.GE.FTZ.AND P4, PT, R196, RZ, PT ;  /* 0x000000ffc400720b */ /* 0x000fe20003f96000 */
[----:B------:R-:W-:Y:S01]  /*7130*/  FMUL.FTZ R25, R242, R25 ;  /* 0x00000019f2197220 */ /* 0x000fe20000410000 */
[-C--:B------:R-:W-:Y:S01]  /*7140*/  FSEL R10, R11, R186.reuse, P3 ;  /* 0x000000ba0b0a7208 */ /* 0x080fe20001800000 */
[----:B------:R-:W-:Y:S01]  /*7150*/  FADD.FTZ R11, -R186, R26 ;  /* 0x0000001aba0b7221 */ /* 0x000fe20000010100 */
[----:B------:R-:W-:Y:S01]  /*7160*/  F2FP.BF16.F32.PACK_AB R28, R24, R29 ;  /* 0x0000001d181c723e */ /* 0x000fe200000010ff */
[----:B------:R-:W-:Y:S01]  /*7170*/  FADD.FTZ R29, -R186, R14 ;  /* 0x0000000eba1d7221 */ /* 0x000fe20000010100 */
[----:B------:R-:W-:Y:S01]  /*7180*/  FSEL R13, R13, R186, P4 ;  /* 0x000000ba0d0d7208 */ /* 0x000fe20002000000 */
[----:B------:R-:W-:Y:S01]  /*7190*/  FMUL.FTZ R10, R197, R10 ;  /* 0x0000000ac50a7220 */ /* 0x000fe20000410000 */
[----:B------:R-:W-:Y:S01]  /*71a0*/  FSETP.GE.FTZ.AND P2, PT, R200, RZ, PT ;  /* 0x000000ffc800720b */ /* 0x000fe20003f56000 */
[----:B------:R-:W-:Y:S01]  /*71b0*/  FMUL.FTZ R22, R243, R22 ;  /* 0x00000016f3167220 */ /* 0x000fe20000410000 */
[----:B------:R-:W-:Y:S01]  /*71c0*/  FSETP.GE.FTZ.AND P1, PT, R201, RZ, PT ;  /* 0x000000ffc900720b */ /* 0x000fe20003f36000 */
[----:B------:R-:W-:Y:S01]  /*71d0*/  FMUL.FTZ R13, R196, R13 ;  /* 0x0000000dc40d7220 */ /* 0x000fe20000410000 */
[----:B------:R-:W-:Y:S02]  /*71e0*/  F2FP.BF16.F32.PACK_AB R5, R12, R5 ;  /* 0x000000050c05723e */ /* 0x000fe400000010ff */
[-C--:B------:R-:W-:Y:S02]  /*71f0*/  FSEL R29, R29, R186.reuse, P2 ;  /* 0x000000ba1d1d7208 */ /* 0x080fe40001000000 */
        /* <DEDUP_REMOVED lines=8> */
[-C--:B------:R-:W-:Y:S02]  /*7280*/  FSEL R11, R11, R186.reuse, P2 ;  /* 0x000000ba0b0b7208 */ /* 0x080fe40001000000 */
        /* <DEDUP_REMOVED lines=22> */
[----:B------:R-:W-:Y:S01]  /*73f0*/  FSETP.GE.FTZ.AND P2, PT, R228, RZ, PT ;  /* 0x000000ffe400720b */ /* 0x000fe20003f56000 */
[----:B------:R-:W-:Y:S01]  /*7400*/  FADD.FTZ R31, -R186, R62 ;  /* 0x0000003eba1f7221 */ /* 0x000fe20000010100 */
[----:B------:R-:W-:Y:S01]  /*7410*/  FSETP.GE.FTZ.AND P1, PT, R229, RZ, PT ;  /* 0x000000ffe500720b */ /* 0x000fe20003f36000 */
[----:B------:R-:W-:Y:S01]  /*7420*/  STS [R163+0xc000], R8 ;  /* 0x00c00008a3007388 */ /* 0x000fe20000000800 */
[-C--:B------:R-:W-:Y:S02]  /*7430*/  FSEL R15, R15, R186.reuse, P2 ;  /* 0x000000ba0f0f7208 */ /* 0x080fe40001000000 */
[-C--:B------:R-:W-:Y:S01]  /*7440*/  FSEL R14, R43, R186.reuse, P1 ;  /* 0x000000ba2b0e7208 */ /* 0x080fe20000800000 */
[----:B------:R-:W-:Y:S01]  /*7450*/  STS [R163+0xc400], R10 ;  /* 0x00c4000aa3007388 */ /* 0x000fe20000000800 */
[----:B------:R-:W-:Y:S01]  /*7460*/  FSETP.GE.FTZ.AND P2, PT, R232, RZ, PT ;  /* 0x000000ffe800720b */ /* 0x000fe20003f56000 */
[----:B------:R-:W-:Y:S01]  /*7470*/  FMUL.FTZ R15, R228, R15 ;  /* 0x0000000fe40f7220 */ /* 0x000fe20000410000 */
[----:B------:R-:W-:Y:S01]  /*7480*/  FSETP.GE.FTZ.AND P5, PT, R233, RZ, PT ;  /* 0x000000ffe900720b */ /* 0x000fe20003fb6000 */
[----:B------:R-:W-:Y:S01]  /*7490*/  STS [R170+0xc000], R5 ;  /* 0x00c00005aa007388 */ /* 0x000fe20000000800 */
[----:B------:R-:W-:Y:S01]  /*74a0*/  FSEL R11, R11, R186, P2 ;  /* 0x000000ba0b0b7208 */ /* 0x000fe20001000000 */
[----:B------:R-:W-:Y:S01]  /*74b0*/  FMUL.FTZ R14, R229, R14 ;  /* 0x0000000ee50e7220 */ /* 0x000fe20000410000 */
        /* <DEDUP_REMOVED lines=21> */
[----:B------:R-:W-:Y:S01]  /*7610*/  @P1 FADD.FTZ R186, -R186, R63 ;  /* 0x0000003fbaba1221 */ /* 0x000fe20000010100 */
[----:B------:R-:W-:Y:S01]  /*7620*/  STS [R162+0xc400], R15 ;  /* 0x00c4000fa2007388 */ /* 0x000fe20000000800 */
[----:B------:R-:W-:Y:S01]  /*7630*/  F2FP.BF16.F32.PACK_AB R64, R189, R64 ;  /* 0x00000040bd40723e */ /* 0x000fe200000010ff */
[----:B------:R-:W-:Y:S01]  /*7640*/  FMUL.FTZ R31, R250, R31 ;  /* 0x0000001ffa1f7220 */ /* 0x000fe20000410000 */
[----:B------:R-:W-:Y:S01]  /*7650*/  FMUL.FTZ R186, R252, R186 ;  /* 0x000000bafcba7220 */ /* 0x000fe20000410000 */
[----:B------:R-:W-:Y:S01]  /*7660*/  STS [R167+0xc000], R18 ;  /* 0x00c00012a7007388 */ /* 0x000fe20000000800 */
[----:B------:R-:W-:Y:S02]  /*7670*/  F2FP.BF16.F32.PACK_AB R33, R22, R27 ;  /* 0x0000001b1621723e */ /* 0x000fe400000010ff */
[----:B------:R-:W-:Y:S01]  /*7680*/  LEA R52, R147, UR4, 0x1 ;  /* 0x0000000493347c11 */ /* 0x000fe2000f8e08ff */
[----:B------:R-:W-:Y:S01]  /*7690*/  STS [R167+0xc400], R16 ;  /* 0x00c40010a7007388 */ /* 0x000fe20000000800 */
[----:B------:R-:W-:Y:S03]  /*76a0*/  F2FP.BF16.F32.PACK_AB R186, R186, R31 ;  /* 0x0000001fbaba723e */ /* 0x000fe600000010ff */
[----:B------:R1:W-:Y:S04]  /*76b0*/  STS [R166+0xa000], R53 ;  /* 0x00a00035a6007388 */ /* 0x0003e80000000800 */
[----:B------:R-:W-:Y:S04]  /*76c0*/  STS [R166+0xa400], R21 ;  /* 0x00a40015a6007388 */ /* 0x000fe80000000800 */
[----:B------:R-:W-:Y:S04]  /*76d0*/  STS [R165+0xa000], R64 ;  /* 0x00a00040a5007388 */ /* 0x000fe80000000800 */
[----:B------:R-:W-:Y:S04]  /*76e0*/  STS [R165+0xa400], R20 ;  /* 0x00a40014a5007388 */ /* 0x000fe80000000800 */
[----:B------:R-:W-:Y:S04]  /*76f0*/  STS [R166+0xc000], R25 ;  /* 0x00c00019a6007388 */ /* 0x000fe80000000800 */
[----:B------:R-:W-:Y:S04]  /*7700*/  STS [R166+0xc400], R33 ;  /* 0x00c40021a6007388 */ /* 0x000fe80000000800 */
[----:B------:R-:W-:Y:S01]  /*7710*/  STS [R165+0xc000], R28 ;  /* 0x00c0001ca5007388 */ /* 0x000fe20000000800 */
[----:B-1----:R-:W-:Y:S03]  /*7720*/  LEA R53, R152, UR4, 0x1 ;  /* 0x0000000498357c11 */ /* 0x002fe6000f8e08ff */
        /* <DEDUP_REMOVED lines=75> */
.L_x_809:
        /* <DEDUP_REMOVED lines=13> */
[----:B------:R-:W-:Y:S01]  /*7cb0*/  IMAD.U32 R105, RZ, RZ, UR32 ;  /* 0x00000020ff697e24 */ /* 0x000fe2000f8e00ff */
[----:B------:R-:W-:Y:S01]  /*7cc0*/  @UP3 UIADD3 UR7, UP2, UR16, -0x200, URZ ;  /* 0xfffffe0010073890 */ /* 0x000fe2000ff5e03f */
[----:B------:R-:W-:Y:S01]  /*7cd0*/  IMAD.U32 R107, RZ, RZ, UR33 ;  /* 0x00000021ff6b7e24 */ /* 0x000fe2000f8e00ff */
[----:B------:R-:W3:Y:S01]  /*7ce0*/  LDSM.16.MT88.4 R28, [R52+0x6400] ;  /* 0x00640000341c783b */ /* 0x000ee20000004200 */
[----:B------:R-:W-:Y:S01]  /*7cf0*/  IMAD.U32 R101, RZ, RZ, UR31 ;  /* 0x0000001fff657e24 */ /* 0x000fe2000f8e00ff */
[----:B------:R-:W-:Y:S01]  /*7d00*/  UIADD3 UR10, UR11, -0x1, URZ ;  /* 0xffffffff0b0a7890 */ /* 0x000fe2000fffe03f */
[----:B------:R-:W-:Y:S01]  /*7d10*/  IMAD.U32 R103, RZ, RZ, UR32 ;  /* 0x00000020ff677e24 */ /* 0x000fe2000f8e00ff */
[----:B------:R-:W4:Y:S01]  /*7d20*/  LDSM.16.M88.4 R32, [R137] ;  /* 0x000000008920783b */ /* 0x000f220000000200 */
[----:B------:R-:W-:Y:S01]  /*7d30*/  IMAD.U32 R65, RZ, RZ, UR30 ;  /* 0x0000001eff417e24 */ /* 0x000fe2000f8e00ff */
[----:B------:R-:W-:Y:S01]  /*7d40*/  @UP3 UIADD3.X UR5, UR17, -0x1, URZ, UP2, !UPT ;  /* 0xffffffff11053890 */ /* 0x000fe200097fe43f */
[----:B------:R-:W-:Y:S01]  /*7d50*/  IMAD.U32 R67, RZ, RZ, UR31 ;  /* 0x0000001fff437e24 */ /* 0x000fe2000f8e00ff */
[----:B------:R-:W-:Y:S01]  /*7d60*/  LDSM.16.M88.4 R36, [R140] ;  /* 0x000000008c24783b */ /* 0x000fe20000000200 */
[----:B------:R-:W-:Y:S02]  /*7d70*/  IMAD.U32 R63, RZ, RZ, UR30 ;  /* 0x0000001eff3f7e24 */ /* 0x000fe4000f8e00ff */
[----:B------:R-:W-:Y:S01]  /*7d80*/  IMAD.U32 R59, RZ, RZ, UR29 ;  /* 0x0000001dff3b7e24 */ /* 0x000fe2000f8e00ff */
[----:B------:R-:W4:Y:S01]  /*7d90*/  LDSM.16.MT88.4 R40, [R52+0x6800] ;  /* 0x006800003428783b */ /* 0x000f220000004200 */
[----:B------:R-:W-:Y:S03]  /*7da0*/  IMAD.U32 R55, RZ, RZ, UR28 ;  /* 0x0000001cff377e24 */ /* 0x000fe6000f8e00ff */
        /* <DEDUP_REMOVED lines=43> */
[----:B------:R-:W-:Y:S01]  /*8060*/  @P0 VIADD R36, R150, 0xffffff80 ;  /* 0xffffff8096240836 */ /* 0x000fe20000000000 */
[C---:B---3--:R-:W-:Y:S01]  /*8070*/  HMMA.16816.F32.BF16 R8, R44.reuse, R48, R8 ;  /* 0x000000302c08723c */ /* 0x048fe20000041808 */
[----:B------:R-:W-:Y:S04]  /*8080*/  IMAD.U32 R43, RZ, RZ, UR25 ;  /* 0x00000019ff2b7e24 */ /* 0x000fe8000f8e00ff */
[----:B------:R-:W-:Y:S01]  /*8090*/  @P0 IMAD.WIDE R38, R36, R171, UR16 ;  /* 0x0000001024260e25 */ /* 0x000fe2000f8e02ab */
[-C--:B------:R-:W-:Y:S01]  /*80a0*/  HMMA.16816.F32.BF16 R12, R44, R50.reuse, R12 ;  /* 0x000000322c0c723c */ /* 0x080fe2000004180c */
[----:B------:R-:W-:Y:S01]  /*80b0*/  @UP3 UMOV UR16, UR7 ;  /* 0x0000000700103c82 */ /* 0x000fe20008000000 */
[----:B------:R-:W-:Y:S02]  /*80c0*/  @UP3 UMOV UR17, UR5 ;  /* 0x0000000500113c82 */ /* 0x000fe40008000000 */
[----:B------:R-:W5:Y:S01]  /*80d0*/  @P0 LDG.E R175, desc[UR14][R38.64] ;  /* 0x0000000e26af0981 */ /* 0x000f62000c1e1900 */
[----:B------:R-:W-:Y:S01]  /*80e0*/  LEA R184, P1, R37, R184, 0x2 ;  /* 0x000000b825b87211 */ /* 0x000fe200078210ff */
[----:B------:R-:W-:Y:S01]  /*80f0*/  HMMA.16816.F32.BF16 R16, R20, R50, R16 ;  /* 0x000000321410723c */ /* 0x000fe20000041810 */
[----:B------:R-:W-:Y:S01]  /*8100*/  IMAD.U32 R47, RZ, RZ, UR26 ;  /* 0x0000001aff2f7e24 */ /* 0x000fe2000f8e00ff */
[----:B------:R-:W-:Y:S03]  /*8110*/  LDSM.16.MT88.4 R20, [R138] ;  /* 0x000000008a14783b */ /* 0x000fe60000004200 */
[-C--:B------:R-:W-:Y:S01]  /*8120*/  LEA R56, P6, R113, R184.reuse, 0x2 ;  /* 0x000000b871387211 */ /* 0x080fe200078c10ff */
[-C--:B----4-:R-:W-:Y:S01]  /*8130*/  HMMA.16816.F32.BF16 R4, R24, R28.reuse, R4 ;  /* 0x0000001c1804723c */ /* 0x090fe20000041804 */
[----:B------:R-:W5:Y:S01]  /*8140*/  @P0 LDG.E R176, desc[UR14][R38.64+0x20] ;  /* 0x0000200e26b00981 */ /* 0x000f62000c1e1900 */
[----:B------:R-:W-:Y:S03]  /*8150*/  IMAD.U32 R51, RZ, RZ, UR27 ;  /* 0x0000001bff337e24 */ /* 0x000fe6000f8e00ff */
[----:B------:R-:W5:Y:S01]  /*8160*/  @P0 LDG.E R173, desc[UR14][R38.64+0x100] ;  /* 0x0001000e26ad0981 */ /* 0x000f62000c1e1900 */
[C---:B-1----:R-:W-:Y:S01]  /*8170*/  HMMA.16816.F32.BF16 R8, R32.reuse, R28, R8 ;  /* 0x0000001c2008723c */ /* 0x042fe20000041808 */
[----:B------:R-:W-:Y:S01]  /*8180*/  IMAD.U32 R49, RZ, RZ, UR27 ;  /* 0x0000001bff317e24 */ /* 0x000fe2000f8e00ff */
[----:B------:R-:W-:Y:S01]  /*8190*/  MOV R37, UR24 ;  /* 0x0000001800257c02 */ /* 0x000fe20008000f00 */
[----:B------:R1:W5:Y:S02]  /*81a0*/  @P0 LDG.E R174, desc[UR14][R38.64+0x120] ;  /* 0x0001200e26ae0981 */ /* 0x000364000c1e1900 */
[-C--:B------:R-:W-:Y:S01]  /*81b0*/  LEA R60, P0, R117, R184.reuse, 0x2 ;  /* 0x000000b8753c7211 */ /* 0x080fe200078010ff */
[-C--:B------:R-:W-:Y:S01]  /*81c0*/  HMMA.16816.F32.BF16 R12, R32, R30.reuse, R12 ;  /* 0x0000001e200c723c */ /* 0x080fe2000004180c */
[----:B------:R-:W-:Y:S04]  /*81d0*/  IMAD.U32 R29, RZ, RZ, UR20 ;  /* 0x00000014ff1d7e24 */ /* 0x000fe8000f8e00ff */
[-C--:B------:R-:W-:Y:S01]  /*81e0*/  LEA R50, P5, R109, R184.reuse, 0x2 ;  /* 0x000000b86d327211 */ /* 0x080fe200078a10ff */
[----:B------:R-:W-:Y:S01]  /*81f0*/  HMMA.16816.F32.BF16 R16, R24, R30, R16 ;  /* 0x0000001e1810723c */ /* 0x000fe20000041810 */
[----:B------:R-:W-:Y:S01]  /*8200*/  MOV R35, UR23 ;  /* 0x0000001700237c02 */ /* 0x000fe20008000f00 */
[----:B------:R-:W-:Y:S03]  /*8210*/  IMAD.U32 R45, RZ, RZ, UR26 ;  /* 0x0000001aff2d7e24 */ /* 0x000fe6000f8e00ff */
[----:B------:R-:W-:Y:S01]  /*8220*/  LEA.HI.X.SX32 R185, R29, R185, 0x2, P1 ;  /* 0x000000b91db97211 */ /* 0x000fe200008f16ff */
[----:B------:R-:W-:Y:S01]  /*8230*/  IMAD.U32 R33, RZ, RZ, UR23 ;  /* 0x00000017ff217e24 */ /* 0x000fe2000f8e00ff */
[-C--:B------:R-:W-:Y:S01]  /*8240*/  LEA R34, P1, R61, R184.reuse, 0x2 ;  /* 0x000000b83d227211 */ /* 0x080fe200078210ff */
[----:B------:R-:W-:Y:S02]  /*8250*/  IMAD.U32 R31, RZ, RZ, UR22 ;  /* 0x00000016ff1f7e24 */ /* 0x000fe4000f8e00ff */
[----:B------:R-:W-:Y:S01]  /*8260*/  REDG.E.ADD.F32.FTZ.RN.STRONG.GPU desc[UR14][R184.64], R4 ;  /* 0x00000004b80079a6 */ /* 0x000fe2000c10f38e */
[-C--:B------:R-:W-:Y:S01]  /*8270*/  LEA.HI.X.SX32 R61, R115, R185.reuse, 0x2, P0 ;  /* 0x000000b9733d7211 */ /* 0x080fe200000f16ff */
[----:B------:R-:W-:Y:S01]  /*8280*/  IMAD.U32 R27, RZ, RZ, UR21 ;  /* 0x00000015ff1b7e24 */ /* 0x000fe2000f8e00ff */
[-C--:B------:R-:W-:Y:S01]  /*8290*/  LEA R30, P0, R57, R184.reuse, 0x2 ;  /* 0x000000b8391e7211 */ /* 0x080fe200078010ff */
[----:B------:R-:W-:Y:S01]  /*82a0*/  IMAD.U32 R29, RZ, RZ, UR22 ;  /* 0x00000016ff1d7e24 */ /* 0x000fe2000f8e00ff */
[-C--:B------:R-:W-:Y:S01]  /*82b0*/  LEA.HI.X.SX32 R57, R111, R185.reuse, 0x2, P6 ;  /* 0x000000b96f397211 */ /* 0x080fe200030f16ff */
[----:B------:R-:W-:Y:S01]  /*82c0*/  REDG.E.ADD.F32.FTZ.RN.STRONG.GPU desc[UR14][R60.64], R5 ;  /* 0x000000053c0079a6 */ /* 0x000fe2000c10f38e */
[-C--:B------:R-:W-:Y:S01]  /*82d0*/  LEA R48, P6, R51, R184.reuse, 0x2 ;  /* 0x000000b833307211 */ /* 0x080fe200078c10ff */
[----:B-1----:R-:W-:Y:S01]  /*82e0*/  IMAD.U32 R39, RZ, RZ, UR24 ;  /* 0x00000018ff277e24 */ /* 0x002fe2000f8e00ff */
[-C--:B------:R-:W-:Y:S01]  /*82f0*/  LEA R46, P4, R105, R184.reuse, 0x2 ;  /* 0x000000b8692e7211 */ /* 0x080fe200078810ff */
[----:B------:R-:W-:Y:S01]  /*8300*/  REDG.E.ADD.F32.FTZ.RN.STRONG.GPU desc[UR14][R56.64], R6 ;  /* 0x00000006380079a6 */ /* 0x000fe2000c10f38e */
[-C--:B------:R-:W-:Y:S01]  /*8310*/  LEA.HI.X.SX32 R51, R107, R185.reuse, 0x2, P5 ;  /* 0x000000b96b337211 */ /* 0x080fe200028f16ff */
[----:B------:R-:W-:Y:S01]  /*8320*/  IMAD.U32 R25, RZ, RZ, UR21 ;  /* 0x00000015ff197e24 */ /* 0x000fe2000f8e00ff */
[-C--:B------:R-:W-:Y:S02]  /*8330*/  LEA R44, P5, R47, R184.reuse, 0x2 ;  /* 0x000000b82f2c7211 */ /* 0x080fe400078a10ff */
[-C--:B------:R-:W-:Y:S01]  /*8340*/  LEA R42, P3, R101, R184.reuse, 0x2 ;  /* 0x000000b8652a7211 */ /* 0x080fe200078610ff */
[----:B------:R-:W-:Y:S01]  /*8350*/  REDG.E.ADD.F32.FTZ.RN.STRONG.GPU desc[UR14][R50.64], R7 ;  /* 0x00000007320079a6 */ /* 0x000fe2000c10f38e */
[-C--:B------:R-:W-:Y:S02]  /*8360*/  LEA.HI.X.SX32 R47, R103, R185.reuse, 0x2, P4 ;  /* 0x000000b9672f7211 */ /* 0x080fe400020f16ff */
[-C--:B------:R-:W-:Y:S01]  /*8370*/  LEA R40, P4, R43, R184.reuse, 0x2 ;  /* 0x000000b82b287211 */ /* 0x080fe200078810ff */
[----:B------:R-:W1:Y:S01]  /*8380*/  LDSM.16.MT88.4 R4, [R143+0xa000] ;  /* 0x00a000008f04783b */ /* 0x000e620000004200 */
        /* <DEDUP_REMOVED lines=13> */
[-C--:B------:R-:W-:Y:S01]  /*8460*/  LEA.HI.X.SX32 R45, R45, R185.reuse, 0x2, P5 ;  /* 0x000000b92d2d7211 */ /* 0x080fe200028f16ff */
[----:B------:R-:W-:Y:S01]  /*8470*/  REDG.E.ADD.F32.FTZ.RN.STRONG.GPU desc[UR14][R30.64], R16 ;  /* 0x000000101e0079a6 */ /* 0x000fe2000c10f38e */
[-C--:B------:R-:W-:Y:S02]  /*8480*/  LEA.HI.X.SX32 R41, R41, R185.reuse, 0x2, P4 ;  /* 0x000000b929297211 */ /* 0x080fe400020f16ff */
[-C--:B------:R-:W-:Y:S01]  /*8490*/  LEA.HI.X.SX32 R37, R37, R185.reuse, 0x2, P3 ;  /* 0x000000b925257211 */ /* 0x080fe200018f16ff */
[----:B------:R-:W-:Y:S01]  /*84a0*/  REDG.E.ADD.F32.FTZ.RN.STRONG.GPU desc[UR14][R48.64], R17 ;  /* 0x00000011300079a6 */ /* 0x000fe2000c10f38e */
[-C--:B------:R-:W-:Y:S02]  /*84b0*/  LEA.HI.X.SX32 R55, R33, R185.reuse, 0x2, P2 ;  /* 0x000000b921377211 */ /* 0x080fe400010f16ff */
[----:B------:R-:W-:Y:S01]  /*84c0*/  LEA R62, P0, R27, R184, 0x2 ;  /* 0x000000b81b3e7211 */ /* 0x000fe200078010ff */
[----:B------:R-:W-:Y:S01]  /*84d0*/  REDG.E.ADD.F32.FTZ.RN.STRONG.GPU desc[UR14][R44.64], R18 ;  /* 0x000000122c0079a6 */ /* 0x000fe2000c10f38e */
[-C--:B------:R-:W-:Y:S02]  /*84e0*/  LEA.HI.X.SX32 R59, R29, R185.reuse, 0x2, P1 ;  /* 0x000000b91d3b7211 */ /* 0x080fe400008f16ff */
[----:B------:R-:W-:Y:S01]  /*84f0*/  LEA.HI.X.SX32 R63, R25, R185, 0x2, P0 ;  /* 0x000000b9193f7211 */ /* 0x000fe200000f16ff */
[----:B------:R-:W-:Y:S01]  /*8500*/  REDG.E.ADD.F32.FTZ.RN.STRONG.GPU desc[UR14][R40.64], R19 ;  /* 0x00000013280079a6 */ /* 0x000fe2000c10f38e */
[----:B------:R-:W-:Y:S01]  /*8510*/  PLOP3.LUT P0, PT, PT, PT, UP1, 0x80, 0x0 ;  /* 0x000000000000781c */ /* 0x000fe20003f0f018 */
[----:B------:R-:W-:Y:S01]  /*8520*/  @UP3 UIADD3 UR19, UP1, UR19, -0x200, URZ ;  /* 0xfffffe0013133890 */ /* 0x000fe2000ff3e03f */
[----:B------:R-:W-:Y:S01]  /*8530*/  ISETP.LT.AND P1, PT, RZ, UR11, PT ;  /* 0x0000000bff007c0c */ /* 0x000fe2000bf21270 */
[----:B------:R-:W-:Y:S01]  /*8540*/  REDG.E.ADD.F32.FTZ.RN.STRONG.GPU desc[UR14][R36.64], R12 ;  /* 0x0000000c240079a6 */ /* 0x000fe2000c10f38e */
[----:B------:R-:W-:Y:S01]  /*8550*/  UMOV UR11, UR10 ;  /* 0x0000000a000b7c82 */ /* 0x000fe20008000000 */
[----:B------:R-:W-:Y:S01]  /*8560*/  @UP3 UIADD3.X UR18, UR18, -0x1, URZ, UP1, !UPT ;  /* 0xffffffff12123890 */ /* 0x000fe20008ffe43f */
[-C--:B-1----:R-:W-:Y:S01]  /*8570*/  HMMA.16816.F32.BF16 R84, R4, R20.reuse, R84 ;  /* 0x000000140454723c */ /* 0x082fe20000041854 */
[----:B------:R-:W-:Y:S04]  /*8580*/  REDG.E.ADD.F32.FTZ.RN.STRONG.GPU desc[UR14][R54.64], R13 ;  /* 0x0000000d360079a6 */ /* 0x000fe8000c10f38e */
[----:B------:R-:W-:Y:S04]  /*8590*/  REDG.E.ADD.F32.FTZ.RN.STRONG.GPU desc[UR14][R58.64], R14 ;  /* 0x0000000e3a0079a6 */ /* 0x000fe8000c10f38e */
[----:B------:R-:W-:Y:S04]  /*85a0*/  REDG.E.ADD.F32.FTZ.RN.STRONG.GPU desc[UR14][R62.64], R15 ;  /* 0x0000000f3e0079a6 */ /* 0x000fe8000c10f38e */
[----:B------:R-:W1:Y:S04]  /*85b0*/  LDSM.16.MT88.4 R8, [R143+0xe000] ;  /* 0x00e000008f08783b */ /* 0x000e680000004200 */
[----:B------:R-:W-:Y:S04]  /*85c0*/  LDSM.16.MT88.4 R24, [R143+0xa800] ;  /* 0x00a800008f18783b */ /* 0x000fe80000004200 */
[----:B------:R-:W2:Y:S04]  /*85d0*/  LDSM.16.MT88.4 R28, [R138+0x400] ;  /* 0x000400008a1c783b */ /* 0x000ea80000004200 */
[----:B------:R-:W3:Y:S04]  /*85e0*/  LDSM.16.MT88.4 R32, [R143+0xe800] ;  /* 0x00e800008f20783b */ /* 0x000ee80000004200 */
[----:B------:R-:W-:Y:S04]  /*85f0*/  LDSM.16.MT88.4 R12, [R138+0x800] ;  /* 0x000800008a0c783b */ /* 0x000fe80000004200 */
[----:B------:R-:W-:Y:S01]  /*8600*/  LDSM.16.MT88.4 R16, [R143+0xb800] ;  /* 0x00b800008f10783b */ /* 0x000fe20000004200 */
[C---:B-1----:R-:W-:Y:S06]  /*8610*/  HMMA.16816.F32.BF16 R88, R8.reuse, R20, R88 ;  /* 0x000000140858723c */ /* 0x042fec0000041858 */
[-C--:B------:R-:W-:Y:S01]  /*8620*/  HMMA.16816.F32.BF16 R92, R8, R22.reuse, R92 ;  /* 0x00000016085c723c */ /* 0x080fe2000004185c */
[----:B------:R-:W1:Y:S05]  /*8630*/  LDSM.16.MT88.4 R8, [R143+0xb000] ;  /* 0x00b000008f08783b */ /* 0x000e6a0000004200 */
[----:B------:R-:W-:Y:S01]  /*8640*/  HMMA.16816.F32.BF16 R96, R4, R22, R96 ;  /* 0x000000160460723c */ /* 0x000fe20000041860 */
[----:B------:R-:W4:Y:S04]  /*8650*/  LDSM.16.MT88.4 R4, [R143+0xf000] ;  /* 0x00f000008f04783b */ /* 0x000f280000004200 */
[----:B------:R-:W4:Y:S01]  /*8660*/  LDSM.16.MT88.4 R20, [R138+0xc00] ;  /* 0x000c00008a14783b */ /* 0x000f220000004200 */
[-C--:B--2---:R-:W-:Y:S06]  /*8670*/  HMMA.16816.F32.BF16 R84, R24, R28.reuse, R84 ;  /* 0x0000001c1854723c */ /* 0x084fec0000041854 */
[C---:B---3--:R-:W-:Y:S06]  /*8680*/  HMMA.16816.F32.BF16 R88, R32.reuse, R28, R88 ;  /* 0x0000001c2058723c */ /* 0x048fec0000041858 */
[-C--:B------:R-:W-:Y:S06]  /*8690*/  HMMA.16816.F32.BF16 R92, R32, R30.reuse, R92 ;  /* 0x0000001e205c723c */ /* 0x080fec000004185c */
[----:B------:R-:W-:Y:S01]  /*86a0*/  HMMA.16816.F32.BF16 R96, R24, R30, R96 ;  /* 0x0000001e1860723c */ /* 0x000fe20000041860 */
[----:B------:R-:W2:Y:S04]  /*86b0*/  LDSM.16.MT88.4 R24, [R143+0xf800] ;  /* 0x00f800008f18783b */ /* 0x000ea80000004200 */
[----:B------:R-:W-:Y:S01]  /*86c0*/  LDSM.16.MT88.4 R28, [R138+0x1000] ;  /* 0x001000008a1c783b */ /* 0x000fe20000004200 */
[-C--:B-1----:R-:W-:Y:S06]  /*86d0*/  HMMA.16816.F32.BF16 R84, R8, R12.reuse, R84 ;  /* 0x0000000c0854723c */ /* 0x082fec0000041854 */
[C---:B----4-:R-:W-:Y:S06]  /*86e0*/  HMMA.16816.F32.BF16 R88, R4.reuse, R12, R88 ;  /* 0x0000000c0458723c */ /* 0x050fec0000041858 */
[-C--:B------:R-:W-:Y:S01]  /*86f0*/  HMMA.16816.F32.BF16 R92, R4, R14.reuse, R92 ;  /* 0x0000000e045c723c */ /* 0x080fe2000004185c */
[----:B------:R-:W1:Y:S05]  /*8700*/  LDSM.16.MT88.4 R4, [R143+0xc000] ;  /* 0x00c000008f04783b */ /* 0x000e6a0000004200 */
[----:B------:R-:W-:Y:S01]  /*8710*/  HMMA.16816.F32.BF16 R96, R8, R14, R96 ;  /* 0x0000000e0860723c */ /* 0x000fe20000041860 */
[----:B------:R-:W3:Y:S04]  /*8720*/  LDSM.16.MT88.4 R8, [R143+0x10000] ;  /* 0x010000008f08783b */ /* 0x000ee80000004200 */
[----:B------:R-:W-:Y:S01]  /*8730*/  LDSM.16.MT88.4 R12, [R143+0xc800] ;  /* 0x00c800008f0c783b */ /* 0x000fe20000004200 */
[-C--:B------:R-:W-:Y:S06]  /*8740*/  HMMA.16816.F32.BF16 R84, R16, R20.reuse, R84 ;  /* 0x000000141054723c */ /* 0x080fec0000041854 */
[C---:B--2---:R-:W-:Y:S06]  /*8750*/  HMMA.16816.F32.BF16 R88, R24.reuse, R20, R88 ;  /* 0x000000141858723c */ /* 0x044fec0000041858 */
[-C--:B------:R-:W-:Y:S01]  /*8760*/  HMMA.16816.F32.BF16 R92, R24, R22.reuse, R92 ;  /* 0x00000016185c723c */ /* 0x080fe2000004185c */
[----:B------:R-:W2:Y:S05]  /*8770*/  LDSM.16.MT88.4 R24, [R138+0x1400] ;  /* 0x001400008a18783b */ /* 0x000eaa0000004200 */
[----:B------:R-:W-:Y:S01]  /*8780*/  HMMA.16816.F32.BF16 R96, R16, R22, R96 ;  /* 0x000000161060723c */ /* 0x000fe20000041860 */
[----:B------:R-:W4:Y:S04]  /*8790*/  LDSM.16.MT88.4 R16, [R143+0x10800] ;  /* 0x010800008f10783b */ /* 0x000f280000004200 */
[----:B------:R-:W-:Y:S01]  /*87a0*/  LDSM.16.MT88.4 R20, [R138+0x1800] ;  /* 0x001800008a14783b */ /* 0x000fe20000004200 */
[-C--:B-1----:R-:W-:Y:S06]  /*87b0*/  HMMA.16816.F32.BF16 R84, R4, R28.reuse, R84 ;  /* 0x0000001c0454723c */ /* 0x082fec0000041854 */
[C---:B---3--:R-:W-:Y:S06]  /*87c0*/  HMMA.16816.F32.BF16 R88, R8.reuse, R28, R88 ;  /* 0x0000001c0858723c */ /* 0x048fec0000041858 */
[-C--:B------:R-:W-:Y:S01]  /*87d0*/  HMMA.16816.F32.BF16 R92, R8, R30.reuse, R92 ;  /* 0x0000001e085c723c */ /* 0x080fe2000004185c */
[----:B------:R-:W1:Y:S05]  /*87e0*/  LDSM.16.MT88.4 R8, [R143+0xd000] ;  /* 0x00d000008f08783b */ /* 0x000e6a0000004200 */
[----:B------:R-:W-:Y:S01]  /*87f0*/  HMMA.16816.F32.BF16 R96, R4, R30, R96 ;  /* 0x0000001e0460723c */ /* 0x000fe20000041860 */
[----:B------:R-:W3:Y:S04]  /*8800*/  LDSM.16.MT88.4 R4, [R143+0x11000] ;  /* 0x011000008f04783b */ /* 0x000ee80000004200 */
[----:B------:R-:W-:Y:S01]  /*8810*/  LDSM.16.MT88.4 R28, [R138+0x1c00] ;  /* 0x001c00008a1c783b */ /* 0x000fe20000004200 */
[-C--:B--2---:R-:W-:Y:S06]  /*8820*/  HMMA.16816.F32.BF16 R84, R12, R24.reuse, R84 ;  /* 0x000000180c54723c */ /* 0x084fec0000041854 */
[C---:B----4-:R-:W-:Y:S06]  /*8830*/  HMMA.16816.F32.BF16 R88, R16.reuse, R24, R88 ;  /* 0x000000181058723c */ /* 0x050fec0000041858 */
[-C--:B------:R-:W-:Y:S01]  /*8840*/  HMMA.16816.F32.BF16 R92, R16, R26.reuse, R92 ;  /* 0x0000001a105c723c */ /* 0x080fe2000004185c */
[----:B------:R-:W2:Y:S05]  /*8850*/  LDSM.16.MT88.4 R16, [R143+0xd800] ;  /* 0x00d800008f10783b */ /* 0x000eaa0000004200 */
[----:B------:R-:W-:Y:S01]  /*8860*/  HMMA.16816.F32.BF16 R96, R12, R26, R96 ;  /* 0x0000001a0c60723c */ /* 0x000fe20000041860 */
[----:B------:R-:W4:Y:S05]  /*8870*/  LDSM.16.MT88.4 R12, [R143+0x11800] ;  /* 0x011800008f0c783b */ /* 0x000f2a0000004200 */
[-C--:B-1----:R-:W-:Y:S06]  /*8880*/  HMMA.16816.F32.BF16 R84, R8, R20.reuse, R84 ;  /* 0x000000140854723c */ /* 0x082fec0000041854 */
[C---:B---3--:R-:W-:Y:S06]  /*8890*/  HMMA.16816.F32.BF16 R88, R4.reuse, R20, R88 ;  /* 0x000000140458723c */ /* 0x048fec0000041858 */
[-C--:B------:R-:W-:Y:S06]  /*88a0*/  HMMA.16816.F32.BF16 R92, R4, R22.reuse, R92 ;  /* 0x00000016045c723c */ /* 0x080fec000004185c */
[----:B------:R-:W-:Y:S05]  /*88b0*/  HMMA.16816.F32.BF16 R96, R8, R22, R96 ;  /* 0x000000160860723c */ /* 0x000fea0000041860 */
[C---:B------:R-:W-:Y:S01]  /*88c0*/  VIADD R4, R138.reuse, 0xffffe000 ;  /* 0xffffe0008a047836 */ /* 0x040fe20000000000 */
[-C--:B--2---:R-:W-:Y:S05]  /*88d0*/  HMMA.16816.F32.BF16 R84, R16, R28.reuse, R84 ;  /* 0x0000001c1054723c */ /* 0x084fea0000041854 */
        /* <DEDUP_REMOVED lines=101> */
.L_x_811:
        /* <DEDUP_REMOVED lines=21> */
.L_x_812:
        /* <DEDUP_REMOVED lines=9> */
[C---:B------:R-:W-:Y:S01]  /*9110*/  IADD3 R0, R16.reuse, 0x40, RZ ;  /* 0x0000004010007810 */ /* 0x040fe20007ffe0ff */
[----:B------:R-:W-:Y:S01]  /*9120*/  UIMAD UR7, UR18, UR9, UR7 ;  /* 0x00000009120772a4 */ /* 0x000fe2000f8e0207 */
[----:B------:R-:W-:Y:S01]  /*9130*/  ISETP.GE.AND P2, PT, R16, UR6, PT ;  /* 0x0000000610007c0c */ /* 0x000fe2000bf46270 */
[----:B------:R-:W-:Y:S01]  /*9140*/  IMAD.WIDE.U32 R6, R5, UR18, R20 ;  /* 0x0000001205067c25 */ /* 0x000fe2000f8e0014 */
[----:B------:R-:W-:Y:S01]  /*9150*/  ULDC.64 UR16, c[0x0][0x468] ;  /* 0x00011a0000107ab9 */ /* 0x000fe20000000a00 */
[----:B------:R-:W-:Y:S01]  /*9160*/  BSSY B0, `(.L_x_813) ;  /* 0x0000019000007945 */ /* 0x000fe20003800000 */
[----:B------:R-:W-:Y:S01]  /*9170*/  ISETP.GE.AND P1, PT, R0, UR6, PT ;  /* 0x0000000600007c0c */ /* 0x000fe2000bf26270 */
[----:B------:R-:W-:Y:S01]  /*9180*/  IMAD.U32 R4, RZ, RZ, UR7 ;  /* 0x00000007ff047e24 */ /* 0x000fe2000f8e00ff */
[----:B------:R-:W-:Y:S01]  /*9190*/  IADD3 R6, P0, R6, UR19, RZ ;  /* 0x0000001306067c10 */ /* 0x000fe2000ff1e0ff */
[----:B------:R-:W-:Y:S01]  /*91a0*/  UIMAD UR7, UR21, UR16, URZ ;  /* 0x00000010150772a4 */ /* 0x000fe2000f8e023f */
[----:B------:R-:W-:Y:S01]  /*91b0*/  IMAD.U32 R22, RZ, RZ, UR16 ;  /* 0x00000010ff167e24 */ /* 0x000fe2000f8e00ff */
[----:B------:R-:W-:-:S02]  /*91c0*/  SHF.R.S32.HI R0, RZ, 0x1f, R16 ;  /* 0x0000001fff007819 */ /* 0x000fc40000011410 */
[----:B------:R-:W-:Y:S01]  /*91d0*/  IADD3.X R7, R7, UR20, R4, P0, !PT ;  /* 0x0000001407077c10 */ /* 0x000fe200087fe404 */
[----:B------:R-:W-:Y:S01]  /*91e0*/  UIMAD UR17, UR57, UR17, UR7 ;  /* 0x00000011391172a4 */ /* 0x000fe2000f8e0207 */
[----:B------:R1:W3:Y:S01]  /*91f0*/  LDS.128 R12, [R53+0x7000] ;  /* 0x00700000350c7984 */ /* 0x0002e20000000c00 */
[----:B------:R-:W-:-:S03]  /*9200*/  IMAD.WIDE.U32 R22, R22, UR57, R6 ;  /* 0x0000003916167c25 */ /* 0x000fc6000f8e0006 */
[----:B------:R1:W4:Y:S02]  /*9210*/  LDS.128 R8, [R53+0x9000] ;  /* 0x0090000035087984 */ /* 0x0003240000000c00 */
        /* <DEDUP_REMOVED lines=13> */
.L_x_814:
[----:B------:R-:W-:Y:S05]  /*92f0*/  BSYNC B0 ;  /* 0x0000000000007941 */ /* 0x000fea0003800000 */
.L_x_813:
        /* <DEDUP_REMOVED lines=14> */
.L_x_816:
[----:B------:R-:W-:Y:S05]  /*93e0*/  BSYNC B0 ;  /* 0x0000000000007941 */ /* 0x000fea0003800000 */
.L_x_815:
        /* <DEDUP_REMOVED lines=19> */
[----:B------:R-:W-:-:S03]  /*9520*/  ULDC.64 UR6, c[0x0][0x3f8] ;  /* 0x0000fe0000067ab9 */ /* 0x000fc60000000a00 */
[----:B------:R-:W-:-:S04]  /*9530*/  IMAD.WIDE.U32 R20, R16, UR10, R12 ;  /* 0x0000000a10147c25 */ /* 0x000fc8000f8e000c */
[----:B------:R-:W-:Y:S01]  /*9540*/  IMAD R12, R16, UR11, R15 ;  /* 0x0000000b100c7c24 */ /* 0x000fe2000f8e020f */
[----:B------:R-:W-:-:S04]  /*9550*/  LEA R14, P0, R20, UR6, 0x1 ;  /* 0x00000006140e7c11 */ /* 0x000fc8000f8008ff */
[----:B------:R-:W-:-:S04]  /*9560*/  IADD3 R12, R21, R12, RZ ;  /* 0x0000000c150c7210 */ /* 0x000fc80007ffe0ff */
[----:B------:R-:W-:-:S05]  /*9570*/  LEA.HI.X R15, R20, UR7, R12, 0x1, P0 ;  /* 0x00000007140f7c11 */ /* 0x000fca00080f0c0c */
[----:B-1----:R2:W-:Y:S02]  /*9580*/  STG.E.128 desc[UR14][R14.64], R4 ;  /* 0x000000040e007986 */ /* 0x0025e4000c101d0e */
.L_x_818:
[----:B------:R-:W-:Y:S05]  /*9590*/  BSYNC B0 ;  /* 0x0000000000007941 */ /* 0x000fea0003800000 */
.L_x_817:
[----:B------:R-:W-:Y:S05]  /*95a0*/  @P1 BRA `(.L_x_819) ;  /* 0x00000008003c1947 */ /* 0x000fea0003800000 */
[----:B------:R-:W-:Y:S01]  /*95b0*/  IADD3 R16, P0, R16, 0x40, RZ ;  /* 0x0000004010107810 */ /* 0x000fe20007f1e0ff */
[----:B------:R-:W-:Y:S01]  /*95c0*/  ULDC.64 UR6, c[0x0][0x3f8] ;  /* 0x0000fe0000067ab9 */ /* 0x000fe20000000a00 */
[----:B------:R-:W-:Y:S02]  /*95d0*/  MOV R12, R18 ;  /* 0x00000012000c7202 */ /* 0x000fe40000000f00 */
[----:B------:R-:W-:-:S03]  /*95e0*/  IADD3.X R0, RZ, R0, RZ, P0, !PT ;  /* 0x00000000ff007210 */ /* 0x000fc600007fe4ff */
[----:B-12---:R-:W-:-:S04]  /*95f0*/  IMAD.WIDE.U32 R6, R16, UR10, R12 ;  /* 0x0000000a10067c25 */ /* 0x006fc8000f8e000c */
[----:B------:R-:W-:Y:S01]  /*9600*/  IMAD R5, R0, UR10, RZ ;  /* 0x0000000a00057c24 */ /* 0x000fe2000f8e02ff */
[----:B------:R-:W-:-:S03]  /*9610*/  LEA R4, P0, R6, UR6, 0x1 ;  /* 0x0000000606047c11 */ /* 0x000fc6000f8008ff */
[----:B------:R-:W-:-:S05]  /*9620*/  IMAD R5, R16, UR11, R5 ;  /* 0x0000000b10057c24 */ /* 0x000fca000f8e0205 */
[----:B------:R-:W-:-:S04]  /*9630*/  IADD3 R5, R7, R5, RZ ;  /* 0x0000000507057210 */ /* 0x000fc80007ffe0ff */
[----:B------:R-:W-:-:S05]  /*9640*/  LEA.HI.X R5, R6, UR7, R5, 0x1, P0 ;  /* 0x0000000706057c11 */ /* 0x000fca00080f0c05 */
[----:B----4-:R1:W-:Y:S01]  /*9650*/  STG.E.128 desc[UR14][R4.64], R8 ;  /* 0x0000000804007986 */ /* 0x0103e2000c101d0e */
[----:B------:R-:W-:Y:S05]  /*9660*/  BRA `(.L_x_819) ;  /* 0x00000008000c7947 */ /* 0x000fea0003800000 */
.L_x_807:
        /* <DEDUP_REMOVED lines=24> */
.L_x_820:
[----:B------:R-:W-:Y:S01]  /*97f0*/  @UP0 UIADD3 UR5, UR37, UR38, URZ ;  /* 0x0000002625050290 */ /* 0x000fe2000fffe03f */
[----:B-1----:R-:W-:Y:S01]  /*9800*/  SHF.R.S32.HI R4, RZ, 0x1f, R5 ;  /* 0x0000001fff047819 */ /* 0x002fe20000011405 */
        /* <DEDUP_REMOVED lines=20> */
.L_x_821:
        /* <DEDUP_REMOVED lines=14> */
[----:B------:R-:W-:Y:S01]  /*9a30*/  IMAD.U32 R10, RZ, RZ, UR12 ;  /* 0x0000000cff0a7e24 */ /* 0x000fe2000f8e00ff */
[----:B------:R-:W-:Y:S01]  /*9a40*/  IADD3.X R7, R7, UR21, R5, P0, !PT ;  /* 0x0000001507077c10 */ /* 0x000fe200087fe405 */
[----:B------:R-:W-:Y:S01]  /*9a50*/  UIMAD UR13, UR57, UR13, UR7 ;  /* 0x0000000d390d72a4 */ /* 0x000fe2000f8e0207 */
[----:B------:R-:W-:-:S02]  /*9a60*/  VIADD R0, R4, 0x40 ;  /* 0x0000004004007836 */ /* 0x000fc40000000000 */
[----:B------:R-:W-:-:S03]  /*9a70*/  IMAD.WIDE.U32 R10, R10, UR57, R6 ;  /* 0x000000390a0a7c25 */ /* 0x000fc6000f8e0006 */
[----:B------:R-:W-:Y:S01]  /*9a80*/  ISETP.GE.AND P1, PT, R0, UR6, PT ;  /* 0x0000000600007c0c */ /* 0x000fe2000bf26270 */
[----:B------:R-:W-:Y:S01]  /*9a90*/  VIADD R7, R11, UR13 ;  /* 0x0000000d0b077c36 */ /* 0x000fe20008000000 */
[----:B------:R-:W-:Y:S02]  /*9aa0*/  SHF.R.S32.HI R0, RZ, 0x1f, R4 ;  /* 0x0000001fff007819 */ /* 0x000fe40000011404 */
[----:B------:R-:W-:Y:S09]  /*9ab0*/  @P2 BRA `(.L_x_823) ;  /* 0x0000000000242947 */ /* 0x000ff20003800000 */
        /* <DEDUP_REMOVED lines=8> */
[----:B------:R1:W-:Y:S02]  /*9b40*/  STG.E.128 desc[UR14][R14.64], RZ ;  /* 0x000000ff0e007986 */ /* 0x0003e4000c101d0e */
.L_x_823:
[----:B------:R-:W-:Y:S05]  /*9b50*/  BSYNC B0 ;  /* 0x0000000000007941 */ /* 0x000fea0003800000 */
.L_x_822:
[----:B------:R-:W-:Y:S04]  /*9b60*/  BSSY B0, `(.L_x_824) ;  /* 0x000000d000007945 */ /* 0x000fe80003800000 */
        /* <DEDUP_REMOVED lines=11> */
[----:B------:R2:W-:Y:S02]  /*9c20*/  STG.E.128 desc[UR14][R6.64], RZ ;  /* 0x000000ff06007986 */ /* 0x0005e4000c101d0e */
.L_x_825:
[----:B------:R-:W-:Y:S05]  /*9c30*/  BSYNC B0 ;  /* 0x0000000000007941 */ /* 0x000fea0003800000 */
.L_x_824:
[----:B------:R-:W-:Y:S01]  /*9c40*/  UIMAD UR6, UR19, UR10, URZ ;  /* 0x0000000a130672a4 */ /* 0x000fe2000f8e023f */
[----:B------:R-:W-:Y:S01]  /*9c50*/  IMAD.U32 R5, RZ, RZ, UR10 ;  /* 0x0000000aff057e24 */ /* 0x000fe2000f8e00ff */
[----:B------:R-:W-:Y:S01]  /*9c60*/  USHF.R.S32.HI UR8, URZ, 0x1f, UR57 ;  /* 0x0000001f3f087899 */ /* 0x000fe20008011439 */
[----:B------:R-:W-:Y:S01]  /*9c70*/  BSSY B0, `(.L_x_826) ;  /* 0x0000016000007945 */ /* 0x000fe20003800000 */
[----:B------:R-:W-:Y:S01]  /*9c80*/  UIMAD UR6, UR18, UR11, UR6 ;  /* 0x0000000b120672a4 */ /* 0x000fe2000f8e0206 */
[----:B------:R-:W-:-:S05]  /*9c90*/  IMAD.WIDE.U32 R8, R5, UR18, R8 ;  /* 0x0000001205087c25 */ /* 0x000fca000f8e0008 */
[----:B------:R-:W-:Y:S01]  /*9ca0*/  IMAD.U32 R5, RZ, RZ, UR6 ;  /* 0x00000006ff057e24 */ /* 0x000fe2000f8e00ff */
[----:B--2---:R-:W-:Y:S01]  /*9cb0*/  IADD3 R6, P0, R8, UR5, RZ ;  /* 0x0000000508067c10 */ /* 0x004fe2000ff1e0ff */
        /* <DEDUP_REMOVED lines=17> */
.L_x_827:
[----:B------:R-:W-:Y:S05]  /*9dd0*/  BSYNC B0 ;  /* 0x0000000000007941 */ /* 0x000fea0003800000 */
.L_x_826:
[----:B------:R-:W-:Y:S05]  /*9de0*/  @P1 BRA `(.L_x_819) ;  /* 0x00000000002c1947 */ /* 0x000fea0003800000 */
[----:B------:R-:W-:Y:S01]  /*9df0*/  IADD3 R4, P0, R4, 0x40, RZ ;  /* 0x0000004004047810 */ /* 0x000fe20007f1e0ff */
[----:B------:R-:W-:Y:S01]  /*9e00*/  ULDC.64 UR6, c[0x0][0x3f8] ;  /* 0x0000fe0000067ab9 */ /* 0x000fe20000000a00 */
[----:B------:R-:W-:Y:S02]  /*9e10*/  MOV R6, R8 ;  /* 0x0000000800067202 */ /* 0x000fe40000000f00 */
[----:B------:R-:W-:-:S03]  /*9e20*/  IADD3.X R5, RZ, R0, RZ, P0, !PT ;  /* 0x00000000ff057210 */ /* 0x000fc600007fe4ff */
[----:B------:R-:W-:-:S04]  /*9e30*/  IMAD.WIDE.U32 R6, R4, UR10, R6 ;  /* 0x0000000a04067c25 */ /* 0x000fc8000f8e0006 */
[----:B------:R-:W-:-:S04]  /*9e40*/  IMAD R5, R5, UR10, RZ ;  /* 0x0000000a05057c24 */ /* 0x000fc8000f8e02ff */
[----:B------:R-:W-:Y:S01]  /*9e50*/  IMAD R5, R4, UR11, R5 ;  /* 0x0000000b04057c24 */ /* 0x000fe2000f8e0205 */
[----:B------:R-:W-:-:S04]  /*9e60*/  LEA R4, P0, R6, UR6, 0x1 ;  /* 0x0000000606047c11 */ /* 0x000fc8000f8008ff */
[----:B------:R-:W-:-:S04]  /*9e70*/  IADD3 R5, R5, R7, RZ ;  /* 0x0000000705057210 */ /* 0x000fc80007ffe0ff */
[----:B------:R-:W-:-:S05]  /*9e80*/  LEA.HI.X R5, R6, UR7, R5, 0x1, P0 ;  /* 0x0000000706057c11 */ /* 0x000fca00080f0c05 */
[----:B------:R3:W-:Y:S02]  /*9e90*/  STG.E.128 desc[UR14][R4.64], RZ ;  /* 0x000000ff04007986 */ /* 0x0007e4000c101d0e */
.L_x_819:
[----:B------:R-:W-:Y:S05]  /*9ea0*/  BSYNC B1 ;  /* 0x0000000000017941 */ /* 0x000fea0003800000 */
.L_x_802:
[----:B------:R-:W-:Y:S01]  /*9eb0*/  R2UR UR6, R157 ;  /* 0x000000009d0672ca */ /* 0x000fe200000e0000 */
[----:B------:R-:W-:Y:S02]  /*9ec0*/  ULDC UR5, c[0x0][0xc] ;  /* 0x0000030000057ab9 */ /* 0x000fe40000000800 */
[----:B------:R-:W-:-:S10]  /*9ed0*/  UIADD3 UR36, UR5, UR36, URZ ;  /* 0x0000002405247290 */ /* 0x000fd4000fffe03f */
[----:B------:R-:W-:-:S06]  /*9ee0*/  UISETP.GE.AND UP0, UPT, UR36, UR6, UPT ;  /* 0x000000062400728c */ /* 0x000fcc000bf06270 */
[----:B------:R-:W-:-:S13]  /*9ef0*/  PLOP3.LUT P0, PT, PT, PT, UP0, 0x80, 0x0 ;  /* 0x000000000000781c */ /* 0x000fda0003f0f008 */
[----:B------:R-:W-:Y:S05]  /*9f00*/  @P0 BRA `(.L_x_828) ;  /* 0x0000000000040947 */ /* 0x000fea0003800000 */
[----:B------:R-:W-:Y:S05]  /*9f10*/  BRA `(.L_x_829) ;  /* 0xffffff6c00247947 */ /* 0x000fea000383ffff */
.L_x_828:
[----:B------:R-:W-:Y:S05]  /*9f20*/  EXIT ;  /* 0x000000000000794d */ /* 0x000fea0003800000 */
.L_x_830:
        /* <DEDUP_REMOVED lines=13> */
.L_x_1353:


//--------------------- .text._ZN5flash44flash_bwd_dq_dk_dv_loop_seqk_parallel_kernelI23Flash_bwd_kernel_traitsILi32ELi128ELi128ELi8ELi4ELi4ELi4ELb0ELb0EN7cutlass10bfloat16_tE19Flash_kernel_traitsILi32ELi128ELi128ELi8ES3_EELb0ELb0ELb0ELb0ELb0ELb1ELb1EEEvNS_16Flash_bwd_paramsE --------------------------
	.section	.text._ZN5flash44flash_bwd_dq_dk_dv_loop_seqk_parallel_kernelI23Flash_bwd_kernel_traitsILi32ELi128ELi128ELi8ELi4ELi4ELi4ELb0ELb0EN7cutlass10bfloat16_tE19Flash_kernel_traitsILi32ELi128ELi128ELi8ES3_EELb0ELb0ELb0ELb0ELb0ELb1ELb1EEEvNS_16Flash_bwd_paramsE,"ax",@progbits
	.align	128
        .global         _ZN5flash44flash_bwd_dq_dk_dv_loop_seqk_parallel_kernelI23Flash_bwd_kernel_traitsILi32ELi128ELi128ELi8ELi4ELi4ELi4ELb0ELb0EN7cutlass10bfloat16_tE19Flash_kernel_traitsILi32ELi128ELi128ELi8ES3_EELb0ELb0ELb0ELb0ELb0ELb1ELb1EEEvNS_16Flash_bwd_paramsE
        .type           _ZN5flash44flash_bwd_dq_dk_dv_loop_seqk_parallel_kernelI23Flash_bwd_kernel_traitsILi32ELi128ELi128ELi8ELi4ELi4ELi4ELb0ELb0EN7cutlass10bfloat16_tE19Flash_kernel_traitsILi32ELi128ELi128ELi8ES3_EELb0ELb0ELb0ELb0ELb0ELb1ELb1EEEvNS_16Flash_bwd_paramsE,@function
        .size           _ZN5flash44flash_bwd_dq_dk_dv_loop_seqk_parallel_kernelI23Flash_bwd_kernel_traitsILi32ELi128ELi128ELi8ELi4ELi4ELi4ELb0ELb0EN7cutlass10bfloat16_tE19Flash_kernel_traitsILi32ELi128ELi128ELi8ES3_EELb0ELb0ELb0ELb0ELb0ELb1ELb1EEEvNS_16Flash_bwd_paramsE,(.L_x_1354 - _ZN5flash44flash_bwd_dq_dk_dv_loop_seqk_parallel_kernelI23Flash_bwd_kernel_traitsILi32ELi128ELi128ELi8ELi4ELi4ELi4ELb0ELb0EN7cutlass10bfloat16_tE19Flash_kernel_traitsILi32ELi128ELi128ELi8ES3_EELb0ELb0ELb0ELb0ELb0ELb1ELb1EEEvNS_16Flash_bwd_paramsE)
        .other          _ZN5flash44flash_bwd_dq_dk_dv_loop_seqk_parallel_kernelI23Flash_bwd_kernel_traitsILi32ELi128ELi128ELi8ELi4ELi4ELi4ELb0ELb0EN7cutlass10bfloat16_tE19Flash_kernel_traitsILi32ELi128ELi128ELi8ES3_EELb0ELb0ELb0ELb0ELb0ELb1ELb1EEEvNS_16Flash_bwd_paramsE,@"STO_CUDA_ENTRY STV_DEFAULT"
_ZN5flash44flash_bwd_dq_dk_dv_loop_seqk_parallel_kernelI23Flash_bwd_kernel_traitsILi32ELi128ELi128ELi8ELi4ELi4ELi4ELb0ELb0EN7cutlass10bfloat16_tE19Flash_kernel_traitsILi32ELi128ELi128ELi8ES3_EELb0ELb0ELb0ELb0ELb0ELb1ELb1EEEvNS_16Flash_bwd_paramsE:
.text._ZN5flash44flash_bwd_dq_dk_dv_loop_seqk_parallel_kernelI23Flash_bwd_kernel_traitsILi32ELi128ELi128ELi8ELi4ELi4ELi4ELb0ELb0EN7cutlass10bfloat16_tE19Flash_kernel_traitsILi32ELi128ELi128ELi8ES3_EELb0ELb0ELb0ELb0ELb0ELb1ELb1EEEvNS_16Flash_bwd_paramsE:
        /* <DEDUP_REMOVED lines=14> */
[----:B------:R-:W3:Y:S01]  /*00e0*/  S2UR UR57, SR_CTAID.Z ;  /* 0x00000000003979c3 */ /* 0x000ee20000002700 */
[----:B------:R-:W-:Y:S01]  /*00f0*/  UMOV UR5, 0x400 ;  /* 0x0000040000057882 */ /* 0x000fe20000000000 */
[----:B------:R-:W-:Y:S01]  /*0100*/  IMAD.MOV.U32 R212, RZ, RZ, -0x10 ;  /* 0xfffffff0ffd47424 */ /* 0x000fe200078e00ff */
[----:B------:R-:W-:Y:S01]  /*0110*/  ULDC.64 UR10, c[0x0][0x208] ;  /* 0x00008200000a7ab9 */ /* 0x000fe20000000a00 */
[----:B------:R-:W-:Y:S01]  /*0120*/  IMAD.MOV.U32 R123, RZ, RZ, 0x20 ;  /* 0x00000020ff7b7424 */ /* 0x000fe200078e00ff */
[----:B------:R-:W-:Y:S01]  /*0130*/  UMOV UR60, 0xffffe000 ;  /* 0xffffe000003c7882 */ /* 0x000fe20000000000 */
[----:B------:R-:W-:Y:S02]  /*0140*/  IMAD.MOV.U32 R120, RZ, RZ, 0x40 ;  /* 0x00000040ff787424 */ /* 0x000fe400078e00ff */
[----:B------:R-:W4:Y:S08]  /*0150*/  S2UR UR4, SR_CgaCtaId ;  /* 0x00000000000479c3 */ /* 0x000f300000008800 */
[----:B------:R-:W5:Y:S01]  /*0160*/  S2UR UR45, SR_CTAID.Y ;  /* 0x00000000002d79c3 */ /* 0x000f620000002600 */
[----:B---3--:R-:W-:Y:S01]  /*0170*/  USHF.R.S32.HI UR6, URZ, 0x1f, UR57 ;  /* 0x0000001f3f067899 */ /* 0x008fe20008011439 */
[----:B--2---:R-:W-:Y:S01]  /*0180*/  SHF.R.S32.HI R11, RZ, 0x1f, R21 ;  /* 0x0000001fff0b7819 */ /* 0x004fe20000011415 */
[----:B----4-:R-:W-:-:S03]  /*0190*/  ULEA UR4, UR4, UR5, 0x18 ;  /* 0x0000000504047291 */ /* 0x010fc6000f8ec03f */
        /* <DEDUP_REMOVED lines=118> */
[----:B------:R-:W-:Y:S01]  /*0900*/  USHF.R.S32.HI UR6, URZ, 0x1f, UR45 ;  /* 0x0000001f3f067899 */ /* 0x000fe2000801142d */
[----:B------:R-:W-:Y:S01]  /*0910*/  IMAD.U32 R4, RZ, RZ, UR5 ;  /* 0x00000005ff047e24 */ /* 0x000fe2000f8e00ff */
[----:B------:R-:W-:Y:S01]  /*0920*/  USHF.R.S32.HI UR5, URZ, 0x1f, UR57 ;  /* 0x0000001f3f057899 */ /* 0x000fe20008011439 */
[----:B------:R-:W-:Y:S01]  /*0930*/  SHF.R.U32.HI R8, RZ, 0x3, R0 ;  /* 0x00000003ff087819 */ /* 0x000fe20000011600 */
[----:B------:R-:W-:Y:S01]  /*0940*/  IMAD.IADD R119, R12, 0x1, R119 ;  /* 0x000000010c777824 */ /* 0x000fe200078e0277 */
[----:B------:R-:W-:Y:S01]  /*0950*/  LEA R216, R19, UR4, 0x1 ;  /* 0x0000000413d87c11 */ /* 0x000fe2000f8e08ff */
[----:B------:R-:W-:Y:S01]  /*0960*/  IMAD.U32 R4, RZ, RZ, UR6 ;  /* 0x00000006ff047e24 */ /* 0x000fe2000f8e00ff */
[----:B------:R-:W-:Y:S01]  /*0970*/  LOP3.LUT R8, R8, R0, R7, 0x1e, !PT ;  /* 0x0000000008087212 */ /* 0x000fe200078e1e07 */
[----:B------:R-:W-:Y:S01]  /*0980*/  IMAD.SHL.U32 R0, R17, 0x20, RZ ;  /* 0x0000002011007824 */ /* 0x000fe200078e00ff */
[----:B------:R-:W-:Y:S01]  /*0990*/  SEL R212, R212, 0x10, !P6 ;  /* 0x00000010d4d47807 */ /* 0x000fe20007000000 */
[----:B------:R-:W-:Y:S01]  /*09a0*/  VIADD R211, R216, 0x40 ;  /* 0x00000040d8d37836 */ /* 0x000fe20000000000 */
[----:B------:R-:W-:Y:S01]  /*09b0*/  SEL R213, R123, 0xffffffe0, !P5 ;  /* 0xffffffe07bd57807 */ /* 0x000fe20006800000 */
[----:B------:R-:W-:Y:S01]  /*09c0*/  IMAD.IADD R8, R8, 0x1, R10 ;  /* 0x0000000108087824 */ /* 0x000fe200078e020a */
[----:B------:R-:W-:Y:S01]  /*09d0*/  SEL R120, R120, 0xffffffc0, !P2 ;  /* 0xffffffc078787807 */ /* 0x000fe20005000000 */
[----:B------:R-:W-:Y:S01]  /*09e0*/  IMAD R129, R129, 0x200, R0 ;  /* 0x0000020081817824 */ /* 0x000fe200078e0200 */
[----:B------:R-:W-:Y:S01]  /*09f0*/  SEL R117, R123, 0xffffffe0, !P0 ;  /* 0xffffffe07b757807 */ /* 0x000fe20004000000 */
[C---:B-1----:R-:W-:Y:S01]  /*0a00*/  IMAD.SHL.U32 R2, R15.reuse, 0x40, RZ ;  /* 0x000000400f027824 */ /* 0x042fe200078e00ff */
[----:B------:R-:W-:Y:S01]  /*0a10*/  LEA R116, R116, UR4, 0x1 ;  /* 0x0000000474747c11 */ /* 0x000fe2000f8e08ff */
[C---:B------:R-:W-:Y:S01]  /*0a20*/  @P4 VIADD R211, R216.reuse, 0xffffffc0 ;  /* 0xffffffc0d8d34836 */ /* 0x040fe20000000000 */
[----:B------:R-:W-:Y:S01]  /*0a30*/  LOP3.LUT P0, RZ, R15, 0x2, RZ, 0xc0, !PT ;  /* 0x000000020fff7812 */ /* 0x000fe2000780c0ff */
[----:B------:R-:W-:Y:S01]  /*0a40*/  IMAD.IADD R217, R216, 0x1, R212 ;  /* 0x00000001d8d97824 */ /* 0x000fe200078e02d4 */
[----:B------:R-:W-:Y:S01]  /*0a50*/  LOP3.LUT R2, R2, 0xc0, RZ, 0xc0, !PT ;  /* 0x000000c002027812 */ /* 0x000fe200078ec0ff */
[----:B------:R-:W-:Y:S01]  /*0a60*/  IMAD.IADD R212, R212, 0x1, R211 ;  /* 0x00000001d4d47824 */ /* 0x000fe200078e02d3 */
[----:B------:R-:W-:Y:S01]  /*0a70*/  SEL R123, R123, 0xffffffe0, !P0 ;  /* 0xffffffe07b7b7807 */ /* 0x000fe20004000000 */
[--C-:B------:R-:W-:Y:S01]  /*0a80*/  IMAD.IADD R218, R216, 0x1, R213.reuse ;  /* 0x00000001d8da7824 */ /* 0x100fe200078e02d5 */
[----:B------:R-:W-:Y:S01]  /*0a90*/  SHF.R.U32.HI R5, RZ, 0x3, R2 ;  /* 0x00000003ff057819 */ /* 0x000fe20000011602 */
[----:B------:R-:W-:-:S02]  /*0aa0*/  IMAD.IADD R215, R217, 0x1, R213 ;  /* 0x00000001d9d77824 */ /* 0x000fc400078e02d5 */
[----:B------:R-:W-:Y:S01]  /*0ab0*/  IMAD.IADD R214, R213, 0x1, R211 ;  /* 0x00000001d5d67824 */ /* 0x000fe200078e02d3 */
[----:B------:R-:W-:Y:S01]  /*0ac0*/  LOP3.LUT R6, R5, R2, R6, 0x1e, !PT ;  /* 0x0000000205067212 */ /* 0x000fe200078e1e06 */
        /* <DEDUP_REMOVED lines=23> */
.L_x_859:
        /* <DEDUP_REMOVED lines=67> */
.L_x_831:
        /* <DEDUP_REMOVED lines=63> */
[----:B------:R-:W-:Y:S01]  /*1460*/  ULDC UR37, c[0x0][0x2c4] ;  /* 0x0000b10000257ab9 */ /* 0x000fe20000000800 */
[----:B------:R-:W-:Y:S02]  /*1470*/  @UP1 UIADD3 UR22, UR15, UR21, URZ ;  /* 0x000000150f161290 */ /* 0x000fe4000fffe03f */
[----:B------:R-:W-:Y:S01]  /*1480*/  IMAD.HI.U32 R4, R5, R0, R4 ;  /* 0x0000000005047227 */ /* 0x000fe200078e0004 */
[----:B------:R-:W-:Y:S01]  /*1490*/  MOV R0, R3 ;  /* 0x0000000300007202 */ /* 0x000fe20000000f00 */
[----:B------:R-:W-:Y:S01]  /*14a0*/  UIMAD.WIDE.U32 UR14, UR8, UR12, URZ ;  /* 0x0000000c080e72a5 */ /* 0x000fe2000f8e003f */
[----:B------:R-:W-:Y:S01]  /*14b0*/  @UP0 UMOV UR47, UR16 ;  /* 0x00000010002f0c82 */ /* 0x000fe20008000000 */
[----:B------:R-:W-:-:S02]  /*14c0*/  UIMAD UR5, UR8, UR5, UR7 ;  /* 0x00000005080572a4 */ /* 0x000fc4000f8e0207 */
        /* <DEDUP_REMOVED lines=14> */
[----:B------:R-:W-:Y:S02]  /*15b0*/  @UP3 UIMAD UR17, UR57, UR17, UR5 ;  /* 0x00000011391132a4 */ /* 0x000fe4000f8e0205 */
[----:B------:R-:W-:Y:S02]  /*15c0*/  USHF.R.S32.HI UR16, URZ, 0x1f, UR14 ;  /* 0x0000001f3f107899 */ /* 0x000fe4000801140e */
[----:B------:R-:W-:-:S02]  /*15d0*/  UIADD3 UR5, UP2, UR14, UR29, URZ ;  /* 0x0000001d0e057290 */ /* 0x000fc4000ff5e03f */
[----:B------:R-:W-:Y:S01]  /*15e0*/  @!P1 IMAD.IADD R0, R0, 0x1, -R7 ;  /* 0x0000000100009824 */ /* 0x000fe200078e0a07 */
[----:B------:R-:W-:Y:S01]  /*15f0*/  @!UP3 UIMAD UR12, UR45, UR61, UR57 ;  /* 0x0000003d2d0cb2a4 */ /* 0x000fe2000f8e0239 */
[----:B------:R-:W-:Y:S01]  /*1600*/  @!P1 IADD3 R6, R6, 0x1, RZ ;  /* 0x0000000106069810 */ /* 0x000fe20007ffe0ff */
[----:B------:R-:W-:Y:S01]  /*1610*/  UIADD3.X UR15, UR16, UR19, URZ, UP2, !UPT ;  /* 0x00000013100f7290 */ /* 0x000fe200097fe43f */
[----:B------:R-:W-:Y:S01]  /*1620*/  PLOP3.LUT P1, PT, PT, PT, UP0, 0x80, 0x0 ;  /* 0x000000000000781c */ /* 0x000fe20003f2f008 */
[----:B------:R-:W-:Y:S01]  /*1630*/  UIMAD UR7, UR9, UR5, URZ ;  /* 0x00000005090772a4 */ /* 0x000fe2000f8e023f */
[----:B------:R-:W-:Y:S01]  /*1640*/  ISETP.GE.U32.AND P0, PT, R0, R7, PT ;  /* 0x000000070000720c */ /* 0x000fe20003f06070 */
[----:B------:R-:W-:Y:S01]  /*1650*/  @UP0 UIADD3 UR27, UR32, UR34, URZ ;  /* 0x00000022201b0290 */ /* 0x000fe2000fffe03f */
[----:B------:R-:W-:Y:S01]  /*1660*/  LOP3.LUT R0, R8, UR57, RZ, 0x3c, !PT ;  /* 0x0000003908007c12 */ /* 0x000fe2000f8e3cff */
[----:B------:R-:W-:Y:S01]  /*1670*/  @!UP3 UIMAD UR17, UR12, UR37, URZ ;  /* 0x000000250c11b2a4 */ /* 0x000fe2000f8e023f */
[----:B------:R-:W-:-:S02]  /*1680*/  @UP0 ULDC.64 UR20, c[0x0][0x250] ;  /* 0x0000940000140ab9 */ /* 0x000fc40000000a00 */
[----:B------:R-:W-:Y:S01]  /*1690*/  ISETP.GE.AND P2, PT, R0, RZ, PT ;  /* 0x000000ff0000720c */ /* 0x000fe20003f46270 */
[----:B------:R-:W-:Y:S02]  /*16a0*/  UIMAD.WIDE.U32 UR36, UR8, UR5, URZ ;  /* 0x00000005082472a5 */ /* 0x000fe4000f8e003f */
[----:B------:R-:W-:Y:S02]  /*16b0*/  UIMAD UR12, UR9, UR18, URZ ;  /* 0x00000012090c72a4 */ /* 0x000fe4000f8e023f */
[----:B------:R-:W-:Y:S02]  /*16c0*/  UIMAD UR5, UR8, UR15, UR7 ;  /* 0x0000000f080572a4 */ /* 0x000fe4000f8e0207 */
[----:B------:R-:W-:Y:S01]  /*16d0*/  @UP0 UIMAD.WIDE.U32 UR8, UR27, UR20, URZ ;  /* 0x000000141b0802a5 */ /* 0x000fe2000f8e003f */
[----:B------:R-:W-:Y:S01]  /*16e0*/  @P0 VIADD R6, R6, 0x1 ;  /* 0x0000000106060836 */ /* 0x000fe20000000000 */
[----:B------:R-:W-:Y:S01]  /*16f0*/  UIMAD UR51, UR57, UR43, URZ ;  /* 0x0000002b393372a4 */ /* 0x000fe2000f8e023f */
[----:B------:R-:W-:Y:S01]  /*1700*/  PLOP3.LUT P0, PT, PT, PT, UP3, 0x80, 0x0 ;  /* 0x000000000000781c */ /* 0x000fe20003f0f038 */
[----:B------:R-:W-:-:S02]  /*1710*/  @UP0 UIMAD UR7, UR27, UR21, URZ ;  /* 0x000000151b0702a4 */ /* 0x000fc4000f8e023f */
[----:B------:R-:W-:Y:S01]  /*1720*/  USEL UR52, UR42, URZ, UP5 ;  /* 0x0000003f2a347287 */ /* 0x000fe2000a800000 */
[----:B------:R-:W-:Y:S01]  /*1730*/  @!P2 IADD3 R6, -R6, RZ, RZ ;  /* 0x000000ff0606a210 */ /* 0x000fe20007ffe1ff */
[----:B------:R-:W-:Y:S01]  /*1740*/  USHF.R.S32.HI UR50, URZ, 0x1f, UR23 ;  /* 0x0000001f3f327899 */ /* 0x000fe20008011417 */
[----:B------:R-:W-:Y:S01]  /*1750*/  @!P3 LOP3.LUT R6, RZ, R8, RZ, 0x33, !PT ;  /* 0x00000008ff06b212 */ /* 0x000fe200078e33ff */
[----:B------:R-:W-:Y:S02]  /*1760*/  @!UP1 UIADD3 UR48, UR31, UR28, URZ ;  /* 0x0000001c1f309290 */ /* 0x000fe4000fffe03f */
[----:B------:R-:W-:Y:S02]  /*1770*/  @UP1 UIADD3 UR46, UR13, UR12, URZ ;  /* 0x0000000c0d2e1290 */ /* 0x000fe4000fffe03f */
[----:B------:R-:W-:Y:S02]  /*1780*/  USHF.R.S32.HI UR54, URZ, 0x1f, UR51 ;  /* 0x0000001f3f367899 */ /* 0x000fe40008011433 */
[----:B------:R-:W-:-:S02]  /*1790*/  USEL UR53, UR26, URZ, UP5 ;  /* 0x0000003f1a357287 */ /* 0x000fc4000a800000 */
        /* <DEDUP_REMOVED lines=16> */
.L_x_833:
        /* <DEDUP_REMOVED lines=13> */
.L_x_834:
        /* <DEDUP_REMOVED lines=11> */
.L_x_835:
[----:B------:R-:W-:-:S04]  /*1a20*/  UIMAD UR5, UR45, UR61, UR57 ;  /* 0x0000003d2d0572a4 */ /* 0x000fc8000f8e0239 */
[----:B------:R-:W-:-:S12]  /*1a30*/  UIMAD UR5, UR5, UR59, URZ ;  /* 0x0000003b050572a4 */ /* 0x000fd8000f8e023f */
.L_x_836:
[----:B------:R-:W1:Y:S01]  /*1a40*/  S2R R5, SR_TID.X ;  /* 0x0000000000057919 */ /* 0x000e620000002100 */
[----:B------:R-:W2:Y:S01]  /*1a50*/  LDC.64 R12, c[0x0][0x420] ;  /* 0x00010800ff0c7b82 */ /* 0x000ea20000000a00 */
[----:B------:R-:W-:Y:S01]  /*1a60*/  USHF.R.S32.HI UR28, URZ, 0x1f, UR57 ;  /* 0x0000001f3f1c7899 */ /* 0x000fe20008011439 */
[----:B------:R-:W-:Y:S01]  /*1a70*/  BSSY B1, `(.L_x_832) ;  /* 0x0000828000017945 */ /* 0x000fe20003800000 */
[----:B------:R-:W-:Y:S01]  /*1a80*/  ULDC.64 UR8, c[0x0][0x428] ;  /* 0x00010a0000087ab9 */ /* 0x000fe20000000a00 */
[----:B------:R-:W-:Y:S02]  /*1a90*/  UIADD3 UR18, UR14, UR5, URZ ;  /* 0x000000050e127290 */ /* 0x000fe4000fffe03f */
[----:B------:R-:W-:Y:S01]  /*1aa0*/  UIMAD UR5, UR28, UR8, URZ ;  /* 0x000000081c0572a4 */ /* 0x000fe2000f8e023f */
[----:B------:R-:W-:Y:S01]  /*1ab0*/  ULDC UR7, c[0x0][0x2dc] ;  /* 0x0000b70000077ab9 */ /* 0x000fe20000000800 */
[----:B------:R-:W-:Y:S02]  /*1ac0*/  UIADD3 UR13, UR14, UR17, URZ ;  /* 0x000000110e0d7290 */ /* 0x000fe4000fffe03f */
[----:B------:R-:W-:-:S02]  /*1ad0*/  UIMAD UR17, UR7, UR61, URZ ;  /* 0x0000003d071172a4 */ /* 0x000fc4000f8e023f */
[----:B------:R-:W-:Y:S02]  /*1ae0*/  UIMAD UR7, UR57, UR9, UR5 ;  /* 0x00000009390772a4 */ /* 0x000fe4000f8e0205 */
[----:B------:R-:W-:Y:S01]  /*1af0*/  UISETP.GE.AND UP4, UPT, UR35, 0x1, UPT ;  /* 0x000000012300788c */ /* 0x000fe2000bf86270 */
[----:B------:R-:W-:Y:S01]  /*1b00*/  ULDC.64 UR30, c[0x0][0x3e0] ;  /* 0x0000f800001e7ab9 */ /* 0x000fe20000000a00 */
[----:B------:R-:W-:Y:S01]  /*1b10*/  ULDC.64 UR26, c[0x0][0x2b0] ;  /* 0x0000ac00001a7ab9 */ /* 0x000fe20000000a00 */
[----:B------:R-:W-:Y:S01]  /*1b20*/  ULDC.64 UR40, c[0x0][0x478] ;  /* 0x00011e0000287ab9 */ /* 0x000fe20000000a00 */
        /* <DEDUP_REMOVED lines=13> */
[--C-:B------:R-:W-:Y:S02]  /*1c00*/  SHF.R.S32.HI R5, RZ, 0x1f, R4.reuse ;  /* 0x0000001fff057819 */ /* 0x100fe40000011404 */
[----:B------:R-:W-:Y:S01]  /*1c10*/  IADD3 R8, P0, R4, UR12, RZ ;  /* 0x0000000c04087c10 */ /* 0x000fe2000ff1e0ff */
[----:B------:R-:W-:Y:S01]  /*1c20*/  IMAD R15, R7, UR38, RZ ;  /* 0x00000026070f7c24 */ /* 0x000fe2000f8e02ff */
[----:B------:R-:W-:Y:S01]  /*1c30*/  ULEA.HI.SX32 UR12, UR44, 0xffffffff, 0x19 ;  /* 0xffffffff2c0c7891 */ /* 0x000fe2000f8fca3f */
[----:B------:R-:W-:Y:S01]  /*1c40*/  IMAD.WIDE.U32 R10, R0, UR38, R4 ;  /* 0x00000026000a7c25 */ /* 0x000fe2000f8e0004 */
[----:B------:R-:W-:-:S03]  /*1c50*/  IADD3.X R9, R5, UR48, RZ, P0, !PT ;  /* 0x0000003005097c10 */ /* 0x000fc600087fe4ff */
[----:B--2---:R-:W-:Y:S01]  /*1c60*/  IMAD R7, R12, UR16, RZ ;  /* 0x000000100c077c24 */ /* 0x004fe2000f8e02ff */
[----:B------:R-:W-:Y:S01]  /*1c70*/  IADD3 R10, P0, R10, UR56, RZ ;  /* 0x000000380a0a7c10 */ /* 0x000fe2000ff1e0ff */
[----:B------:R-:W-:Y:S02]  /*1c80*/  IMAD R0, R0, UR39, R15 ;  /* 0x0000002700007c24 */ /* 0x000fe4000f8e020f */
[----:B------:R-:W-:Y:S02]  /*1c90*/  IMAD R7, R13, UR14, R7 ;  /* 0x0000000e0d077c24 */ /* 0x000fe4000f8e0207 */
[----:B------:R-:W-:Y:S01]  /*1ca0*/  IMAD.WIDE.U32 R8, R12, UR14, R8 ;  /* 0x0000000e0c087c25 */ /* 0x000fe2000f8e0008 */
[----:B------:R-:W-:Y:S01]  /*1cb0*/  IADD3.X R11, R11, UR22, R0, P0, !PT ;  /* 0x000000160b0b7c10 */ /* 0x000fe200087fe400 */
[----:B------:R-:W-:Y:S02]  /*1cc0*/  USHF.L.U32 UR22, UR17, 0x7, URZ ;  /* 0x0000000711167899 */ /* 0x000fe4000800063f */
[----:B------:R-:W-:Y:S01]  /*1cd0*/  IMAD.U32 R0, RZ, RZ, UR8 ;  /* 0x00000008ff007e24 */ /* 0x000fe2000f8e00ff */
[----:B------:R-:W-:Y:S01]  /*1ce0*/  ULDC.64 UR8, c[0x0][0x258] ;  /* 0x0000960000087ab9 */ /* 0x000fe20000000a00 */
[----:B------:R-:W-:Y:S01]  /*1cf0*/  IMAD.IADD R9, R9, 0x1, R7 ;  /* 0x0000000109097824 */ /* 0x000fe200078e0207 */
[----:B------:R-:W-:Y:S01]  /*1d00*/  UIMAD UR5, UR28, UR8, URZ ;  /* 0x000000081c0572a4 */ /* 0x000fe2000f8e023f */
[----:B------:R-:W-:Y:S01]  /*1d10*/  SHF.R.S32.HI R7, RZ, 0x5, R14 ;  /* 0x00000005ff077819 */ /* 0x000fe2000001140e */
[----:B------:R-:W-:Y:S01]  /*1d20*/  ULDC.64 UR14, c[0x0][0x210] ;  /* 0x00008400000e7ab9 */ /* 0x000fe20000000a00 */
[----:B------:R-:W-:Y:S01]  /*1d30*/  IMAD.WIDE.U32 R8, R0, UR57, R8 ;  /* 0x0000003900087c25 */ /* 0x000fe2000f8e0008 */
[----:B------:R-:W-:-:S02]  /*1d40*/  UIMAD UR9, UR57, UR9, UR5 ;  /* 0x00000009390972a4 */ /* 0x000fc4000f8e0205 */
[----:B------:R-:W-:Y:S01]  /*1d50*/  UIADD3 UR5, UP3, UP2, UR36, UR22, UR51 ;  /* 0x0000001624057290 */ /* 0x000fe2000fa7e033 */
[----:B------:R-:W-:Y:S01]  /*1d60*/  IMAD.U32 R0, RZ, RZ, UR8 ;  /* 0x00000008ff007e24 */ /* 0x000fe2000f8e00ff */
[----:B------:R-:W-:Y:S01]  /*1d70*/  ULDC.64 UR28, c[0x0][0x400] ;  /* 0x00010000001c7ab9 */ /* 0x000fe20000000a00 */
[----:B------:R-:W-:Y:S01]  /*1d80*/  VIADD R9, R9, UR7 ;  /* 0x0000000709097c36 */ /* 0x000fe20008000000 */
[----:B------:R-:W-:Y:S01]  /*1d90*/  USHF.R.S32.HI UR7, URZ, 0x1f, UR22 ;  /* 0x0000001f3f077899 */ /* 0x000fe20008011416 */
[----:B------:R-:W-:Y:S01]  /*1da0*/  IMAD.WIDE.U32 R10, R0, UR57, R10 ;  /* 0x00000039000a7c25 */ /* 0x000fe2000f8e000a */
[----:B------:R-:W-:Y:S02]  /*1db0*/  UIADD3 UR8, UP1, UP0, UR53, UR5, UR55 ;  /* 0x0000000535087290 */ /* 0x000fe4000f83e037 */
[----:B------:R-:W-:Y:S01]  /*1dc0*/  UIADD3.X UR5, UR19, UR7, UR54, UP3, UP2 ;  /* 0x0000000713057290 */ /* 0x000fe20009fe4436 */
[----:B------:R-:W-:Y:S01]  /*1dd0*/  VIADD R15, R11, UR9 ;  /* 0x000000090b0f7c36 */ /* 0x000fe20008000000 */
[----:B------:R-:W-:Y:S01]  /*1de0*/  LEA R14, P0, R10, UR14, 0x1 ;  /* 0x0000000e0a0e7c11 */ /* 0x000fe2000f8008ff */
[----:B------:R-:W-:Y:S01]  /*1df0*/  IMAD R7, R7, UR17, R16 ;  /* 0x0000001107077c24 */ /* 0x000fe2000f8e0210 */
[----:B------:R-:W-:Y:S01]  /*1e00*/  UIADD3.X UR5, UR52, UR5, UR46, UP1, UP0 ;  /* 0x0000000534057290 */ /* 0x000fe20008fe042e */
[-C--:B------:R-:W-:Y:S01]  /*1e10*/  IMAD R0, R18, R12.reuse, RZ ;  /* 0x0000000c12007224 */ /* 0x080fe200078e02ff */
[----:B------:R-:W-:Y:S01]  /*1e20*/  LEA.HI.X R15, R10, UR15, R15, 0x1, P0 ;  /* 0x0000000f0a0f7c11 */ /* 0x000fe200080f0c0f */
[----:B------:R-:W-:Y:S01]  /*1e30*/  IMAD.WIDE.U32 R8, R3, R12, R8 ;  /* 0x0000000c03087225 */ /* 0x000fe200078e0008 */
[----:B------:R-:W-:Y:S01]  /*1e40*/  PLOP3.LUT P0, PT, PT, PT, UP4, 0x80, 0x0 ;  /* 0x000000000000781c */ /* 0x000fe20003f0f048 */
[----:B------:R-:W-:-:S02]  /*1e50*/  UIMAD.WIDE UR18, UR18, 0x4, UR40 ;  /* 0x00000004121278a5 */ /* 0x000fc4000f8e0228 */
[----:B------:R-:W-:Y:S01]  /*1e60*/  IMAD R11, R3, R13, R0 ;  /* 0x0000000d030b7224 */ /* 0x000fe200078e0200 */
[----:B------:R-:W-:Y:S02]  /*1e70*/  IADD3 R0, P2, R7, UR8, RZ ;  /* 0x0000000807007c10 */ /* 0x000fe4000ff5e0ff */
[----:B------:R-:W-:Y:S01]  /*1e80*/  LEA R10, P3, R8, UR30, 0x1 ;  /* 0x0000001e080a7c11 */ /* 0x000fe2000f8608ff */
[----:B------:R-:W-:Y:S01]  /*1e90*/  IMAD.IADD R9, R9, 0x1, R11 ;  /* 0x0000000109097824 */ /* 0x000fe200078e020b */
[----:B------:R-:W-:Y:S02]  /*1ea0*/  LEA R29, P1, R0, UR28, 0x2 ;  /* 0x0000001c001d7c11 */ /* 0x000fe4000f8210ff */
[----:B------:R-:W-:Y:S02]  /*1eb0*/  LEA.HI.X.SX32 R7, R7, UR5, 0x1, P2 ;  /* 0x0000000507077c11 */ /* 0x000fe400090f0eff */
[----:B------:R-:W-:Y:S02]  /*1ec0*/  LEA.HI.X R11, R8, UR31, R9, 0x1, P3 ;  /* 0x0000001f080b7c11 */ /* 0x000fe400098f0c09 */
[----:B------:R-:W-:Y:S01]  /*1ed0*/  LEA.HI.X R28, R0, UR29, R7, 0x2, P1 ;  /* 0x0000001d001c7c11 */ /* 0x000fe200088f1407 */
[----:B------:R-:W-:Y:S06]  /*1ee0*/  @!P0 BRA `(.L_x_837) ;  /* 0x0000007400648947 */ /* 0x000fec0003800000 */
[----:B------:R-:W2:Y:S04]  /*1ef0*/  LDL R30, [R1+0x34] ;  /* 0x00003400011e7983 */ /* 0x000ea80000100800 */
[----:B------:R-:W3:Y:S01]  /*1f00*/  LDL R19, [R1+0x2c] ;  /* 0x00002c0001137983 */ /* 0x000ee20000100800 */
[----:B------:R-:W-:Y:S01]  /*1f10*/  UMOV UR8, UR12 ;  /* 0x0000000c00087c82 */ /* 0x000fe20008000000 */
[----:B------:R-:W-:Y:S01]  /*1f20*/  UIMAD UR16, UR33, -0x80, UR6 ;  /* 0xffffff80211078a4 */ /* 0x000fe2000f8e0206 */
[----:B------:R-:W-:Y:S01]  /*1f30*/  VIADD R7, R3, 0x40 ;  /* 0x0000004003077836 */ /* 0x000fe20000000000 */
[----:B------:R-:W-:Y:S02]  /*1f40*/  UIMAD UR5, UR8, -0x80, UR35 ;  /* 0xffffff80080578a4 */ /* 0x000fe4000f8e0223 */
[----:B------:R-:W-:Y:S01]  /*1f50*/  UIMAD UR7, UR50, UR24, URZ ;  /* 0x00000018320772a4 */ /* 0x000fe2000f8e023f */
[----:B------:R-:W-:Y:S01]  /*1f60*/  IMAD.U32 R8, RZ, RZ, UR24 ;  /* 0x00000018ff087e24 */ /* 0x000fe2000f8e00ff */
[C---:B------:R-:W-:Y:S01]  /*1f70*/  ISETP.GE.AND P1, PT, R7.reuse, UR16, PT ;  /* 0x0000001007007c0c */ /* 0x040fe2000bf26270 */
[----:B------:R-:W-:Y:S01]  /*1f80*/  IMAD.U32 R0, RZ, RZ, UR20 ;  /* 0x00000014ff007e24 */ /* 0x000fe2000f8e00ff */
[----:B------:R-:W-:Y:S01]  /*1f90*/  ISETP.GE.AND P3, PT, R7, UR5, PT ;  /* 0x0000000507007c0c */ /* 0x000fe2000bf66270 */
[----:B------:R-:W-:Y:S01]  /*1fa0*/  UIMAD UR9, UR23, UR25, UR7 ;  /* 0x00000019170972a4 */ /* 0x000fe2000f8e0207 */
[--C-:B------:R-:W-:Y:S01]  /*1fb0*/  IMAD.WIDE.U32 R8, R8, UR23, R4.reuse ;  /* 0x0000001708087c25 */ /* 0x100fe2000f8e0004 */
[----:B------:R-:W-:Y:S01]  /*1fc0*/  ULDC.64 UR14, c[0x0][0x260] ;  /* 0x00009800000e7ab9 */ /* 0x000fe20000000a00 */
[----:B------:R-:W-:Y:S01]  /*1fd0*/  ULDC.64 UR12, c[0x0][0x268] ;  /* 0x00009a00000c7ab9 */ /* 0x000fe20000000a00 */
[----:B------:R-:W-:Y:S01]  /*1fe0*/  IADD3 R8, P0, R8, UR47, RZ ;  /* 0x0000002f08087c10 */ /* 0x000fe2000ff1e0ff */
[----:B------:R-:W-:-:S04]  /*1ff0*/  IMAD.WIDE.U32 R4, R0, UR23, R4 ;  /* 0x0000001700047c25 */ /* 0x000fc8000f8e0004 */
[----:B------:R-:W-:Y:S02]  /*2000*/  IMAD.SHL.U32 R16, R13, 0x80, RZ ;  /* 0x000000800d107824 */ /* 0x000fe400078e00ff */
[----:B------:R-:W-:Y:S01]  /*2010*/  IMAD.MOV.U32 R232, RZ, RZ, R10 ;  /* 0x000000ffffe87224 */ /* 0x000fe200078e000a */
[----:B------:R-:W-:Y:S01]  /*2020*/  ISETP.GE.AND P4, PT, R3, UR5, PT ;  /* 0x0000000503007c0c */ /* 0x000fe2000bf86270 */
[----:B------:R-:W-:Y:S01]  /*2030*/  IMAD.WIDE.U32 R12, R12, 0x80, RZ ;  /* 0x000000800c0c7825 */ /* 0x000fe200078e00ff */
[----:B------:R-:W-:Y:S01]  /*2040*/  UIMAD UR7, UR50, UR20, URZ ;  /* 0x00000014320772a4 */ /* 0x000fe2000f8e023f */
[----:B------:R-:W1:Y:S02]  /*2050*/  @!P1 LDC.64 R24, c[0x0][0x218] ;  /* 0x00008600ff189b82 */ /* 0x000e640000000a00 */
[----:B------:R-:W-:Y:S01]  /*2060*/  IMAD.MOV.U32 R233, RZ, RZ, R11 ;  /* 0x000000ffffe97224 */ /* 0x000fe200078e000b */
[----:B------:R-:W-:Y:S01]  /*2070*/  @!P3 IADD3 R10, P2, R232, R12, RZ ;  /* 0x0000000ce80ab210 */ /* 0x000fe20007f5e0ff */
[----:B------:R-:W-:-:S03]  /*2080*/  UIMAD UR7, UR23, UR21, UR7 ;  /* 0x00000015170772a4 */ /* 0x000fc6000f8e0207 */
[----:B------:R-:W-:Y:S02]  /*2090*/  @!P3 IADD3.X R11, R233, R13, R16, P2, !PT ;  /* 0x0000000de90bb210 */ /* 0x000fe400017fe410 */
[----:B------:R-:W-:Y:S01]  /*20a0*/  IADD3 R4, P2, R4, UR42, RZ ;  /* 0x0000002a04047c10 */ /* 0x000fe2000ff5e0ff */
[----:B------:R-:W-:Y:S02]  /*20b0*/  IMAD.MOV.U32 R230, RZ, RZ, R14 ;  /* 0x000000ffffe67224 */ /* 0x000fe400078e000e */
[----:B------:R-:W-:Y:S02]  /*20c0*/  IMAD.MOV.U32 R231, RZ, RZ, R15 ;  /* 0x000000ffffe77224 */ /* 0x000fe400078e000f */
[----:B------:R-:W-:Y:S02]  /*20d0*/  IMAD.MOV.U32 R32, RZ, RZ, 0x7f800000 ;  /* 0x7f800000ff207424 */ /* 0x000fe400078e00ff */
[----:B--2---:R-:W-:-:S05]  /*20e0*/  VIADD R7, R30, 0x8 ;  /* 0x000000081e077836 */ /* 0x004fca0000000000 */
[----:B------:R-:W-:Y:S01]  /*20f0*/  ISETP.GE.AND P6, PT, R7, UR5, PT ;  /* 0x0000000507007c0c */ /* 0x000fe2000bfc6270 */
[----:B------:R-:W-:-:S05]  /*2100*/  IMAD.U32 R7, RZ, RZ, UR9 ;  /* 0x00000009ff077e24 */ /* 0x000fca000f8e00ff */
[----:B------:R-:W-:Y:S02]  /*2110*/  IADD3.X R9, R9, UR49, R7, P0, !PT ;  /* 0x0000003109097c10 */ /* 0x000fe400087fe407 */
[----:B------:R-:W-:Y:S01]  /*2120*/  PLOP3.LUT P0, PT, PT, PT, UP5, 0x80, 0x0 ;  /* 0x000000000000781c */ /* 0x000fe20003f0f058 */
[----:B------:R-:W-:-:S05]  /*2130*/  VIADD R0, R30, 0x40 ;  /* 0x000000401e007836 */ /* 0x000fca0000000000 */
[----:B------:R-:W-:Y:S01]  /*2140*/  ISETP.GE.AND P5, PT, R0, UR5, PT ;  /* 0x0000000500007c0c */ /* 0x000fe2000bfa6270 */
[----:B------:R-:W-:-:S04]  /*2150*/  IMAD R0, R17, UR14, RZ ;  /* 0x0000000e11007c24 */ /* 0x000fc8000f8e02ff */
[C---:B------:R-:W-:Y:S01]  /*2160*/  IMAD R13, R6.reuse, UR15, R0 ;  /* 0x0000000f060d7c24 */ /* 0x040fe2000f8e0200 */
[----:B---3--:R-:W-:Y:S01]  /*2170*/  LEA R0, R19, UR4, 0x1 ;  /* 0x0000000413007c11 */ /* 0x008fe2000f8e08ff */
[----:B------:R-:W-:Y:S01]  /*2180*/  @P0 BAR.SYNC.DEFER_BLOCKING 0x0 ;  /* 0x0000000000000b1d */ /* 0x000fe20000010000 */
[----:B------:R-:W-:Y:S02]  /*2190*/  IMAD.U32 R7, RZ, RZ, UR7 ;  /* 0x00000007ff077e24 */ /* 0x000fe4000f8e00ff */
[----:B------:R-:W-:-:S03]  /*21a0*/  IMAD.WIDE.U32 R8, R6, UR14, R8 ;  /* 0x0000000e06087c25 */ /* 0x000fc6000f8e0008 */
[----:B------:R-:W-:Y:S01]  /*21b0*/  IADD3.X R5, R5, UR43, R7, P2, !PT ;  /* 0x0000002b05057c10 */ /* 0x000fe200097fe407 */
[----:B------:R-:W-:Y:S01]  /*21c0*/  IMAD R7, R17, UR12, RZ ;  /* 0x0000000c11077c24 */ /* 0x000fe2000f8e02ff */
[----:B------:R-:W-:Y:S01]  /*21d0*/  ISETP.GE.AND P2, PT, R3, UR16, PT ;  /* 0x0000001003007c0c */ /* 0x000fe2000bf46270 */
[----:B------:R-:W-:Y:S02]  /*21e0*/  USHF.L.U32 UR9, UR39, 0x7, URZ ;  /* 0x0000000727097899 */ /* 0x000fe4000800063f */
[C---:B------:R-:W-:Y:S01]  /*21f0*/  IMAD R12, R6.reuse, UR13, R7 ;  /* 0x0000000d060c7c24 */ /* 0x040fe2000f8e0207 */
[----:B------:R-:W-:Y:S01]  /*2200*/  ULEA.HI UR7, UR8, UR8, URZ, 0x1 ;  /* 0x0000000808077291 */ /* 0x000fe2000f8f083f */
[----:B------:R-:W-:Y:S01]  /*2210*/  IMAD.WIDE.U32 R4, R6, UR12, R4 ;  /* 0x0000000c06047c25 */ /* 0x000fe2000f8e0004 */
[----:B------:R-:W-:Y:S01]  /*2220*/  UIMAD.WIDE.U32 UR12, UR38, 0x80, URZ ;  /* 0x00000080260c78a5 */ /* 0x000fe2000f8e003f */
[----:B------:R-:W-:Y:S04]  /*2230*/  @P4 STS [R0+0x4000], RZ ;  /* 0x004000ff00004388 */ /* 0x000fe80000000800 */
[----:B------:R-:W-:Y:S04]  /*2240*/  @P4 STS [R0+0x4004], RZ ;  /* 0x004004ff00004388 */ /* 0x000fe80000000800 */
[----:B------:R-:W-:Y:S01]  /*2250*/  @P4 STS.64 [R0+0x4008], RZ ;  /* 0x004008ff00004388 */ /* 0x000fe20000000a00 */
[----:B------:R-:W2:Y:S03]  /*2260*/  @!P2 LDC.64 R22, c[0x0][0x218] ;  /* 0x00008600ff16ab82 */ /* 0x000ea60000000a00 */
[----:B------:R-:W-:Y:S01]  /*2270*/  @!PT LDS RZ, [RZ] ;  /* 0x00000000fffff984 */ /* 0x000fe20000000800 */
[----:B------:R-:W-:Y:S01]  /*2280*/  @!PT LDS RZ, [RZ] ;  /* 0x00000000fffff984 */ /* 0x000fe20000000800 */
[----:B------:R-:W-:Y:S01]  /*2290*/  @!PT LDS RZ, [RZ] ;  /* 0x00000000fffff984 */ /* 0x000fe20000000800 */
[----:B------:R-:W-:Y:S04]  /*22a0*/  @!P4 LDGSTS.E.BYPASS.LTC128B.128 [R0+0x4000], desc[UR10][R232.64] ;  /* 0x04000000e800cfae */ /* 0x000fe8000b901d4a */
[----:B------:R-:W-:Y:S01]  /*22b0*/  @P3 STS.128 [R0+0x5000], RZ ;  /* 0x005000ff00003388 */ /* 0x000fe20000000c00 */
[----:B------:R-:W3:Y:S03]  /*22c0*/  @!P2 LDC.64 R26, c[0x0][0x220] ;  /* 0x00008800ff1aab82 */ /* 0x000ee60000000a00 */
[----:B------:R-:W-:Y:S01]  /*22d0*/  @!PT LDS RZ, [RZ] ;  /* 0x00000000fffff984 */ /* 0x000fe20000000800 */
[----:B------:R-:W-:Y:S01]  /*22e0*/  @!PT LDS RZ, [RZ] ;  /* 0x00000000fffff984 */ /* 0x000fe20000000800 */
[----:B------:R-:W-:Y:S01]  /*22f0*/  @!PT LDS RZ, [RZ] ;  /* 0x00000000fffff984 */ /* 0x000fe20000000800 */
[----:B------:R4:W-:Y:S01]  /*2300*/  @!P3 LDGSTS.E.BYPASS.LTC128B.128 [R0+0x5000], desc[UR10][R10.64] ;  /* 0x050000000a00bfae */ /* 0x0009e2000b901d4a */
[----:B------:R-:W-:Y:S01]  /*2310*/  IMAD.IADD R7, R9, 0x1, R13 ;  /* 0x0000000109077824 */ /* 0x000fe200078e020d */
[----:B------:R-:W-:Y:S01]  /*2320*/  ULOP3.LUT UR7, UR7, 0xfffffffe, URZ, 0xc0, !UPT ;  /* 0xfffffffe07077892 */ /* 0x000fe2000f8ec03f */
[----:B------:R-:W-:-:S02]  /*2330*/  IMAD.IADD R5, R5, 0x1, R12 ;  /* 0x0000000105057824 */ /* 0x000fc400078e020c */
[----:B------:R-:W-:Y:S02]  /*2340*/  @!P1 IMAD.MOV.U32 R9, RZ, RZ, R7 ;  /* 0x000000ffff099224 */ /* 0x000fe400078e0007 */
[----:B------:R-:W-:Y:S01]  /*2350*/  IMAD.U32 R12, RZ, RZ, UR9 ;  /* 0x00000009ff0c7e24 */ /* 0x000fe2000f8e00ff */
[----:B------:R-:W-:Y:S01]  /*2360*/  UIADD3 UR7, UR8, -UR7, URZ ;  /* 0x8000000708077290 */ /* 0x000fe2000fffe03f */
[----:B------:R-:W-:Y:S01]  /*2370*/  @!P2 IMAD.MOV.U32 R6, RZ, RZ, R8 ;  /* 0x000000ffff06a224 */ /* 0x000fe200078e0008 */
[----:B----4-:R-:W-:-:S05]  /*2380*/  @!P1 IADD3 R10, P0, R3, 0x40, RZ ;  /* 0x00000040030a9810 */ /* 0x010fca0007f1e0ff */
[----:B------:R-:W-:Y:S01]  /*2390*/  @!P1 IMAD.X R11, RZ, RZ, R18, P0 ;  /* 0x000000ffff0b9224 */ /* 0x000fe200000e0612 */
[----:B------:R-:W-:-:S03]  /*23a0*/  @!P3 IADD3 R14, P0, R230, UR12, RZ ;  /* 0x0000000ce60ebc10 */ /* 0x000fc6000ff1e0ff */
[----:B------:R-:W-:Y:S01]  /*23b0*/  @!P1 IMAD R11, R11, UR24, RZ ;  /* 0x000000180b0b9c24 */ /* 0x000fe2000f8e02ff */
[----:B------:R-:W-:-:S03]  /*23c0*/  @!P3 IADD3.X R15, R231, UR13, R12, P0, !PT ;  /* 0x0000000de70fbc10 */ /* 0x000fc600087fe40c */
[C---:B------:R-:W-:Y:S02]  /*23d0*/  @!P1 IMAD R21, R10.reuse, UR25, R11 ;  /* 0x000000190a159c24 */ /* 0x040fe4000f8e020b */
[----:B------:R-:W-:Y:S01]  /*23e0*/  @!P1 IMAD.WIDE.U32 R10, R10, UR24, R8 ;  /* 0x000000180a0a9c25 */ /* 0x000fe2000f8e0008 */
[----:B------:R-:W-:Y:S01]  /*23f0*/  @!P1 IADD3 R12, P0, R3, 0x40, RZ ;  /* 0x00000040030c9810 */ /* 0x000fe20007f1e0ff */
[----:B------:R-:W-:Y:S02]  /*2400*/  UISETP.NE.AND UP0, UPT, UR7, 0x1, UPT ;  /* 0x000000010700788c */ /* 0x000fe4000bf05270 */
[----:B------:R-:W-:Y:S02]  /*2410*/  @!P2 IMAD R8, R18, UR24, RZ ;  /* 0x000000181208ac24 */ /* 0x000fe4000f8e02ff */
[----:B------:R-:W-:Y:S02]  /*2420*/  @!P1 IMAD.MOV.U32 R16, RZ, RZ, R4 ;  /* 0x000000ffff109224 */ /* 0x000fe400078e0004 */
[----:B------:R-:W-:-:S02]  /*2430*/  @!P1 IMAD.MOV.U32 R17, RZ, RZ, R5 ;  /* 0x000000ffff119224 */ /* 0x000fc400078e0005 */
[----:B------:R-:W-:Y:S01]  /*2440*/  @!P2 IMAD R13, R18, UR20, RZ ;  /* 0x00000014120dac24 */ /* 0x000fe2000f8e02ff */
[----:B------:R-:W-:Y:S01]  /*2450*/  UMOV UR12, UR26 ;  /* 0x0000001a000c7c82 */ /* 0x000fe20008000000 */
[C---:B------:R-:W-:Y:S01]  /*2460*/  @!P2 IMAD R20, R3.reuse, UR25, R8 ;  /* 0x000000190314ac24 */ /* 0x040fe2000f8e0208 */
[----:B------:R-:W-:Y:S01]  /*2470*/  UMOV UR9, UR27 ;  /* 0x0000001b00097c82 */ /* 0x000fe20008000000 */
[----:B------:R-:W-:-:S04]  /*2480*/  @!P2 IMAD.WIDE.U32 R8, R3, UR24, R6 ;  /* 0x000000180308ac25 */ /* 0x000fc8000f8e0006 */
[----:B------:R-:W-:Y:S01]  /*2490*/  VIADD R118, R129, 0x1000 ;  /* 0x0000100081767836 */ /* 0x000fe20000000000 */
[----:B------:R-:W-:Y:S01]  /*24a0*/  CS2R R94, SRZ ;  /* 0x00000000005e7805 */ /* 0x000fe2000001ff00 */
[----:B------:R-:W-:Y:S01]  /*24b0*/  VIADD R6, R19, 0x1000 ;  /* 0x0000100013067836 */ /* 0x000fe20000000000 */
[----:B------:R-:W-:Y:S01]  /*24c0*/  CS2R R92, SRZ ;  /* 0x00000000005c7805 */ /* 0x000fe2000001ff00 */
[----:B------:R-:W-:Y:S01]  /*24d0*/  @!P1 IMAD.X R7, RZ, RZ, R18, P0 ;  /* 0x000000ffff079224 */ /* 0x000fe200000e0612 */
[----:B------:R-:W-:Y:S01]  /*24e0*/  PLOP3.LUT P0, PT, PT, PT, UP0, 0x80, 0x0 ;  /* 0x000000000000781c */ /* 0x000fe20003f0f008 */
[----:B------:R-:W-:Y:S01]  /*24f0*/  IMAD.SHL.U32 R122, R129, 0x2, RZ ;  /* 0x00000002817a7824 */ /* 0x000fe200078e00ff */
[----:B------:R-:W-:Y:S01]  /*2500*/  CS2R R98, SRZ ;  /* 0x0000000000627805 */ /* 0x000fe2000001ff00 */
[----:B------:R-:W-:Y:S01]  /*2510*/  @!P1 IMAD R7, R7, UR20, RZ ;  /* 0x0000001407079c24 */ /* 0x000fe2000f8e02ff */
[----:B------:R-:W-:Y:S02]  /*2520*/  SEL R6, R6, R19, !P0 ;  /* 0x0000001306067207 */ /* 0x000fe40004000000 */
[----:B------:R-:W-:-:S02]  /*2530*/  CS2R R96, SRZ ;  /* 0x0000000000607805 */ /* 0x000fc4000001ff00 */
[----:B------:R-:W-:Y:S01]  /*2540*/  CS2R R90, SRZ ;  /* 0x00000000005a7805 */ /* 0x000fe2000001ff00 */
[----:B------:R-:W-:Y:S01]  /*2550*/  @!P1 IMAD R19, R12, UR21, R7 ;  /* 0x000000150c139c24 */ /* 0x000fe2000f8e0207 */
[----:B------:R-:W-:Y:S01]  /*2560*/  LEA R31, R6, UR4, 0x1 ;  /* 0x00000004061f7c11 */ /* 0x000fe2000f8e08ff */
[----:B------:R-:W-:Y:S01]  /*2570*/  @!P1 IMAD.WIDE.U32 R6, R12, UR20, R16 ;  /* 0x000000140c069c25 */ /* 0x000fe2000f8e0010 */
[----:B------:R-:W-:Y:S01]  /*2580*/  CS2R R88, SRZ ;  /* 0x0000000000587805 */ /* 0x000fe2000001ff00 */
[----:B------:R-:W4:Y:S01]  /*2590*/  @!P1 LDC.64 R16, c[0x0][0x220] ;  /* 0x00008800ff109b82 */ /* 0x000f220000000a00 */
[----:B------:R-:W-:Y:S01]  /*25a0*/  CS2R R86, SRZ ;  /* 0x0000000000567805 */ /* 0x000fe2000001ff00 */
[----:B------:R-:W-:Y:S01]  /*25b0*/  @P4 STS [R31], RZ ;  /* 0x000000ff1f004388 */ /* 0x000fe20000000800 */
[C---:B------:R-:W-:Y:S01]  /*25c0*/  @!P2 IMAD R18, R3.reuse, UR21, R13 ;  /* 0x000000150312ac24 */ /* 0x040fe2000f8e020d */
[----:B------:R-:W-:Y:S02]  /*25d0*/  CS2R R84, SRZ ;  /* 0x0000000000547805 */ /* 0x000fe4000001ff00 */
[----:B------:R-:W-:Y:S01]  /*25e0*/  CS2R R78, SRZ ;  /* 0x00000000004e7805 */ /* 0x000fe2000001ff00 */
[----:B------:R-:W-:Y:S01]  /*25f0*/  @P4 STS [R31+0x4], RZ ;  /* 0x000004ff1f004388 */ /* 0x000fe20000000800 */
[----:B------:R-:W-:Y:S01]  /*2600*/  @!P2 IMAD.WIDE.U32 R4, R3, UR20, R4 ;  /* 0x000000140304ac25 */ /* 0x000fe2000f8e0004 */
[----:B------:R-:W-:-:S02]  /*2610*/  CS2R R76, SRZ ;  /* 0x00000000004c7805 */ /* 0x000fc4000001ff00 */
[----:B------:R-:W-:Y:S01]  /*2620*/  CS2R R82, SRZ ;  /* 0x0000000000527805 */ /* 0x000fe2000001ff00 */
[----:B------:R-:W-:Y:S01]  /*2630*/  @P4 STS [R31+0x8], RZ ;  /* 0x000008ff1f004388 */ /* 0x000fe20000000800 */
[----:B------:R-:W-:Y:S01]  /*2640*/  @!P2 IMAD.IADD R3, R9, 0x1, R20 ;  /* 0x000000010903a824 */ /* 0x000fe200078e0214 */
[----:B------:R-:W-:Y:S02]  /*2650*/  CS2R R80, SRZ ;  /* 0x0000000000507805 */ /* 0x000fe4000001ff00 */
[----:B------:R-:W-:Y:S01]  /*2660*/  CS2R R74, SRZ ;  /* 0x00000000004a7805 */ /* 0x000fe2000001ff00 */
[----:B------:R-:W-:Y:S01]  /*2670*/  @P4 STS [R31+0xc], RZ ;  /* 0x00000cff1f004388 */ /* 0x000fe20000000800 */
[----:B------:R-:W-:Y:S02]  /*2680*/  CS2R R72, SRZ ;  /* 0x0000000000487805 */ /* 0x000fe4000001ff00 */
[----:B------:R-:W-:Y:S02]  /*2690*/  CS2R R70, SRZ ;  /* 0x0000000000467805 */ /* 0x000fe4000001ff00 */
[----:B------:R-:W-:Y:S01]  /*26a0*/  CS2R R68, SRZ ;  /* 0x0000000000447805 */ /* 0x000fe2000001ff00 */
[----:B------:R-:W-:Y:S01]  /*26b0*/  @!PT LDS RZ, [RZ] ;  /* 0x00000000fffff984 */ /* 0x000fe20000000800 */
[----:B------:R-:W-:Y:S01]  /*26c0*/  @!PT LDS RZ, [RZ] ;  /* 0x00000000fffff984 */ /* 0x000fe20000000800 */
[----:B------:R-:W-:Y:S01]  /*26d0*/  @!PT LDS RZ, [RZ] ;  /* 0x00000000fffff984 */ /* 0x000fe20000000800 */
[----:B------:R-:W-:Y:S01]  /*26e0*/  @!P4 LDGSTS.E.BYPASS.LTC128B.128 [R31], desc[UR10][R230.64] ;  /* 0x00000000e61fcfae */ /* 0x000fe2000b901d4a */
[C---:B--2---:R-:W-:Y:S01]  /*26f0*/  @!P2 LEA R12, P4, R8.reuse, R22, 0x1 ;  /* 0x00000016080ca211 */ /* 0x044fe200078808ff */
[----:B------:R-:W-:Y:S01]  /*2700*/  UMOV UR14, UR18 ;  /* 0x00000012000e7c82 */ /* 0x000fe20008000000 */
[----:B------:R-:W-:Y:S01]  /*2710*/  UMOV UR13, UR19 ;  /* 0x00000013000d7c82 */ /* 0x000fe20008000000 */
[----:B------:R-:W-:Y:S01]  /*2720*/  @P3 STS [R31+0x1000], RZ ;  /* 0x001000ff1f003388 */ /* 0x000fe20000000800 */
[----:B------:R-:W-:Y:S01]  /*2730*/  @!P2 LEA.HI.X R13, R8, R23, R3, 0x1, P4 ;  /* 0x00000017080da211 */ /* 0x000fe200020f0c03 */
[----:B------:R-:W-:-:S02]  /*2740*/  UIADD3 UR16, -UR22, URZ, URZ ;  /* 0x0000003f16107290 */ /* 0x000fc4000fffe13f */
[----:B------:R-:W-:Y:S01]  /*2750*/  @P3 STS [R31+0x1004], RZ ;  /* 0x001004ff1f003388 */ /* 0x000fe20000000800 */
[----:B------:R-:W-:Y:S01]  /*2760*/  @!P1 IMAD.IADD R3, R11, 0x1, R21 ;  /* 0x000000010b039824 */ /* 0x000fe200078e0215 */
[----:B------:R-:W-:Y:S02]  /*2770*/  USHF.L.U32 UR31, UR17, 0x3, URZ ;  /* 0x00000003111f7899 */ /* 0x000fe4000800063f */
[----:B------:R-:W-:Y:S01]  /*2780*/  @P3 STS [R31+0x1008], RZ ;  /* 0x001008ff1f003388 */ /* 0x000fe20000000800 */
[----:B------:R-:W-:Y:S01]  /*2790*/  @!P2 IMAD.IADD R5, R5, 0x1, R18 ;  /* 0x000000010505a824 */ /* 0x000fe200078e0212 */
[----:B------:R-:W-:Y:S02]  /*27a0*/  USHF.L.U32 UR30, UR17, 0x4, URZ ;  /* 0x00000004111e7899 */ /* 0x000fe4000800063f */
[----:B------:R-:W-:Y:S01]  /*27b0*/  @P3 STS [R31+0x100c], RZ ;  /* 0x00100cff1f003388 */ /* 0x000fe20000000800 */
[----:B------:R-:W-:Y:S02]  /*27c0*/  UIMAD UR29, UR17, 0x18, URZ ;  /* 0x00000018111d78a4 */ /* 0x000fe4000f8e023f */
[----:B------:R-:W-:Y:S01]  /*27d0*/  USHF.L.U32 UR28, UR17, 0x5, URZ ;  /* 0x00000005111c7899 */ /* 0x000fe2000800063f */
[----:B------:R-:W-:Y:S01]  /*27e0*/  @!PT LDS RZ, [RZ] ;  /* 0x00000000fffff984 */ /* 0x000fe20000000800 */
[----:B------:R-:W-:Y:S01]  /*27f0*/  @!PT LDS RZ, [RZ] ;  /* 0x00000000fffff984 */ /* 0x000fe20000000800 */
[----:B------:R-:W-:Y:S01]  /*2800*/  @!PT LDS RZ, [RZ] ;  /* 0x00000000fffff984 */ /* 0x000fe20000000800 */
[----:B------:R1:W-:Y:S01]  /*2810*/  @!P3 LDGSTS.E.BYPASS.LTC128B.128 [R31+0x1000], desc[UR10][R14.64] ;  /* 0x010000000e1fbfae */ /* 0x0003e2000b901d4a */
[----:B---3--:R-:W-:Y:S01]  /*2820*/  @!P2 LEA R8, P3, R4, R26, 0x1 ;  /* 0x0000001a0408a211 */ /* 0x008fe200078608ff */
[----:B------:R-:W-:-:S03]  /*2830*/  ULDC UR7, c[0x0][0x2ec] ;  /* 0x0000bb0000077ab9 */ /* 0x000fc60000000800 */
[----:B------:R-:W-:Y:S01]  /*2840*/  @!P2 LEA.HI.X R9, R4, R27, R5, 0x1, P3 ;  /* 0x0000001b0409a211 */ /* 0x000fe200018f0c05 */
[----:B------:R-:W-:Y:S01]  /*2850*/  @!P1 IMAD.IADD R5, R7, 0x1, R19 ;  /* 0x0000000107059824 */ /* 0x000fe200078e0213 */
[----:B------:R-:W-:Y:S01]  /*2860*/  @P2 STS [R0+0x6000], RZ ;  /* 0x006000ff00002388 */ /* 0x000fe20000000800 */
[----:B----4-:R-:W-:-:S03]  /*2870*/  @!P1 LEA R4, P3, R6, R16, 0x1 ;  /* 0x0000001006049211 */ /* 0x010fc600078608ff */
[----:B------:R-:W-:Y:S04]  /*2880*/  @P2 STS [R0+0x6004], RZ ;  /* 0x006004ff00002388 */ /* 0x000fe80000000800 */
[----:B------:R-:W-:Y:S01]  /*2890*/  @P2 STS.64 [R0+0x6008], RZ ;  /* 0x006008ff00002388 */ /* 0x000fe20000000a00 */
[----:B------:R-:W-:-:S03]  /*28a0*/  @!P1 LEA.HI.X R5, R6, R17, R5, 0x1, P3 ;  /* 0x0000001106059211 */ /* 0x000fc600018f0c05 */
[----:B------:R-:W-:Y:S01]  /*28b0*/  @!PT LDS RZ, [RZ] ;  /* 0x00000000fffff984 */ /* 0x000fe20000000800 */
[----:B------:R-:W-:Y:S01]  /*28c0*/  @!PT LDS RZ, [RZ] ;  /* 0x00000000fffff984 */ /* 0x000fe20000000800 */
[----:B------:R-:W-:Y:S01]  /*28d0*/  @!PT LDS RZ, [RZ] ;  /* 0x00000000fffff984 */ /* 0x000fe20000000800 */
[----:B------:R-:W-:Y:S01]  /*28e0*/  @!P2 LDGSTS.E.BYPASS.LTC128B.128 [R0+0x6000], desc[UR10][R12.64] ;  /* 0x060000000c00afae */ /* 0x000fe2000b901d4a */
[----:B-1----:R-:W-:-:S04]  /*28f0*/  @!P1 LEA R14, P4, R10, R24, 0x1 ;  /* 0x000000180a0e9211 */ /* 0x002fc800078808ff */
[----:B------:R-:W-:Y:S01]  /*2900*/  @!P1 LEA.HI.X R15, R10, R25, R3, 0x1, P4 ;  /* 0x000000190a0f9211 */ /* 0x000fe200020f0c03 */
[----:B------:R-:W-:Y:S01]  /*2910*/  @P1 STS.128 [R0+0x7000], RZ ;  /* 0x007000ff00001388 */ /* 0x000fe20000000c00 */
[----:B------:R-:W-:-:S03]  /*2920*/  VIADD R3, R30, 0x48 ;  /* 0x000000481e037836 */ /* 0x000fc60000000000 */
[----:B------:R-:W-:Y:S01]  /*2930*/  @!PT LDS RZ, [RZ] ;  /* 0x00000000fffff984 */ /* 0x000fe20000000800 */
[----:B------:R-:W-:Y:S01]  /*2940*/  @!PT LDS RZ, [RZ] ;  /* 0x00000000fffff984 */ /* 0x000fe20000000800 */
[----:B------:R-:W-:Y:S01]  /*2950*/  @!PT LDS RZ, [RZ] ;  /* 0x00000000fffff984 */ /* 0x000fe20000000800 */
[----:B------:R-:W-:Y:S01]  /*2960*/  @!P1 LDGSTS.E.BYPASS.LTC128B.128 [R0+0x7000], desc[UR10][R14.64] ;  /* 0x070000000e009fae */ /* 0x000fe2000b901d4a */
[C---:B------:R-:W-:Y:S01]  /*2970*/  IMAD.SHL.U32 R6, R30.reuse, 0x4, RZ ;  /* 0x000000041e067824 */ /* 0x040fe200078e00ff */
[----:B------:R-:W-:Y:S02]  /*2980*/  ISETP.GE.AND P4, PT, R30, UR5, PT ;  /* 0x000000051e007c0c */ /* 0x000fe4000bf86270 */
[----:B------:R-:W-:Y:S04]  /*2990*/  @P2 STS [R0+0x8000], RZ ;  /* 0x008000ff00002388 */ /* 0x000fe80000000800 */
[----:B------:R-:W-:Y:S04]  /*29a0*/  @P2 STS [R0+0x8004], RZ ;  /* 0x008004ff00002388 */ /* 0x000fe80000000800 */
[----:B------:R-:W-:Y:S01]  /*29b0*/  @P2 STS.64 [R0+0x8008], RZ ;  /* 0x008008ff00002388 */ /* 0x000fe20000000a00 */
[----:B------:R-:W-:-:S03]  /*29c0*/  ISETP.GE.AND P3, PT, R3, UR5, PT ;  /* 0x0000000503007c0c */ /* 0x000fc6000bf66270 */
        /* <DEDUP_REMOVED lines=8> */
[----:B------:R2:W-:Y:S01]  /*2a50*/  @!P1 LDGSTS.E.BYPASS.LTC128B.128 [R0+0x9000], desc[UR10][R4.64] ;  /* 0x0900000004009fae */ /* 0x0005e2000b901d4a */
[----:B------:R-:W-:-:S03]  /*2a60*/  IMAD.MOV.U32 R22, RZ, RZ, 0x7f800000 ;  /* 0x7f800000ff167424 */ /* 0x000fc600078e00ff */
[----:B------:R3:W-:Y:S01]  /*2a70*/  STL [R1+0x8], R31 ;  /* 0x0000081f01007387 */ /* 0x0007e20000100800 */
[----:B------:R-:W-:-:S03]  /*2a80*/  IMAD.MOV.U32 R20, RZ, RZ, 0x7f800000 ;  /* 0x7f800000ff147424 */ /* 0x000fc600078e00ff */
[----:B------:R-:W0:Y:S01]  /*2a90*/  LDGDEPBAR ;  /* 0x00000000000079af */ /* 0x000e220000000000 */
[----:B-1----:R-:W-:Y:S02]  /*2aa0*/  SHF.R.S32.HI R8, RZ, 0x1f, R30 ;  /* 0x0000001fff087819 */ /* 0x002fe4000001141e */
[----:B--2---:R-:W-:Y:S02]  /*2ab0*/  IADD3 R4, P2, R6, UR12, RZ ;  /* 0x0000000c06047c10 */ /* 0x004fe4000ff5e0ff */
[----:B------:R-:W-:Y:S01]  /*2ac0*/  SHF.L.U64.HI R5, R30, 0x2, R8 ;  /* 0x000000021e057819 */ /* 0x000fe20000010208 */
[----:B---3--:R-:W-:-:S03]  /*2ad0*/  IMAD.MOV.U32 R31, RZ, RZ, 0x7f800000 ;  /* 0x7f800000ff1f7424 */ /* 0x008fc600078e00ff */
[----:B------:R-:W-:Y:S02]  /*2ae0*/  IADD3.X R5, R5, UR9, RZ, P2, !PT ;  /* 0x0000000905057c10 */ /* 0x000fe400097fe4ff */
[----:B------:R-:W-:-:S03]  /*2af0*/  SHF.R.S32.HI R0, RZ, 0x1f, R3 ;  /* 0x0000001fff007819 */ /* 0x000fc60000011403 */
[----:B------:R-:W2:Y:S01]  /*2b00*/  @!P4 LDG.E R32, desc[UR10][R4.64] ;  /* 0x0000000a0420c981 */ /* 0x000ea2000c1e1900 */
[----:B------:R-:W-:-:S03]  /*2b10*/  @!P3 LEA R6, P1, R3, UR12, 0x2 ;  /* 0x0000000c0306bc11 */ /* 0x000fc6000f8210ff */
[----:B------:R-:W3:Y:S04]  /*2b20*/  @!P6 LDG.E R31, desc[UR10][R4.64+0x20] ;  /* 0x0000200a041fe981 */ /* 0x000ee8000c1e1900 */
[----:B------:R-:W4:Y:S01]  /*2b30*/  @!P5 LDG.E R22, desc[UR10][R4.64+0x100] ;  /* 0x0001000a0416d981 */ /* 0x000f22000c1e1900 */
[----:B------:R-:W-:-:S05]  /*2b40*/  @!P3 LEA.HI.X R7, R3, UR9, R0, 0x2, P1 ;  /* 0x000000090307bc11 */ /* 0x000fca00088f1400 */
[----:B------:R1:W5:Y:S01]  /*2b50*/  @!P3 LDG.E R20, desc[UR10][R6.64] ;  /* 0x0000000a0614b981 */ /* 0x000362000c1e1900 */
[C---:B------:R-:W-:Y:S02]  /*2b60*/  IMAD.SHL.U32 R3, R30.reuse, 0x4, RZ ;  /* 0x000000041e037824 */ /* 0x040fe400078e00ff */
[C---:B------:R-:W-:Y:S01]  /*2b70*/  VIADD R0, R30.reuse, 0xffffff80 ;  /* 0xffffff801e007836 */ /* 0x040fe20000000000 */
[----:B------:R-:W-:Y:S04]  /*2b80*/  STL [R1+0x4], R29 ;  /* 0x0000041d01007387 */ /* 0x000fe80000100800 */
[----:B------:R-:W-:Y:S01]  /*2b90*/  STL [R1], R28 ;  /* 0x0000001c01007387 */ /* 0x000fe20000100800 */
[----:B-1----:R-:W-:Y:S01]  /*2ba0*/  SHF.L.U64.HI R6, R30, 0x2, R8 ;  /* 0x000000021e067819 */ /* 0x002fe20000010208 */
[----:B------:R-:W-:Y:S01]  /*2bb0*/  VIADD R4, R124, 0x1000 ;  /* 0x000010007c047836 */ /* 0x000fe20000000000 */
[----:B------:R-:W-:Y:S01]  /*2bc0*/  UIADD3 UR5, UR23, 0x80, URZ ;  /* 0x0000008017057890 */ /* 0x000fe2000fffe03f */
[----:B------:R-:W-:Y:S01]  /*2bd0*/  SEL R118, R118, R129, !P0 ;  /* 0x0000008176767207 */ /* 0x000fe20004000000 */
[----:B------:R-:W-:-:S03]  /*2be0*/  UIMAD UR27, UR17, 0x28, URZ ;  /* 0x00000028111b78a4 */ /* 0x000fc6000f8e023f */
[----:B------:R-:W-:Y:S01]  /*2bf0*/  LEA R118, R118, UR4, 0x1 ;  /* 0x0000000476767c11 */ /* 0x000fe2000f8e08ff */
[----:B------:R-:W-:Y:S02]  /*2c00*/  UIMAD UR26, UR17, 0x30, URZ ;  /* 0x00000030111a78a4 */ /* 0x000fe4000f8e023f */
[----:B------:R-:W-:Y:S02]  /*2c10*/  UIMAD UR25, UR17, 0x38, URZ ;  /* 0x00000038111978a4 */ /* 0x000fe4000f8e023f */
[----:B------:R-:W-:Y:S02]  /*2c20*/  USHF.L.U32 UR24, UR17, 0x6, URZ ;  /* 0x0000000611187899 */ /* 0x000fe4000800063f */
[----:B------:R-:W-:Y:S02]  /*2c30*/  UIMAD UR23, UR17, 0x48, URZ ;  /* 0x00000048111778a4 */ /* 0x000fe4000f8e023f */
[----:B------:R-:W-:Y:S02]  /*2c40*/  UIMAD UR22, UR17, 0x50, URZ ;  /* 0x00000050111678a4 */ /* 0x000fe4000f8e023f */
[----:B------:R-:W-:-:S02]  /*2c50*/  UIMAD UR21, UR17, 0x58, URZ ;  /* 0x00000058111578a4 */ /* 0x000fc4000f8e023f */
[----:B------:R-:W-:Y:S02]  /*2c60*/  UIMAD UR20, UR17, 0x60, URZ ;  /* 0x00000060111478a4 */ /* 0x000fe4000f8e023f */
[----:B------:R-:W-:Y:S02]  /*2c70*/  UIMAD UR19, UR17, 0x68, URZ ;  /* 0x00000068111378a4 */ /* 0x000fe4000f8e023f */
[----:B------:R-:W-:Y:S02]  /*2c80*/  UIMAD UR18, UR17, 0x70, URZ ;  /* 0x00000070111278a4 */ /* 0x000fe4000f8e023f */
[----:B------:R-:W-:Y:S02]  /*2c90*/  UISETP.GE.AND UP0, UPT, UR5, UR6, UPT ;  /* 0x000000060500728c */ /* 0x000fe4000bf06270 */
[----:B------:R-:W-:Y:S01]  /*2ca0*/  UIMAD UR17, UR17, 0x78, URZ ;  /* 0x00000078111178a4 */ /* 0x000fe2000f8e023f */
[----:B------:R-:W-:Y:S01]  /*2cb0*/  ULDC UR5, c[0x0][0x39c] ;  /* 0x0000e70000057ab9 */ /* 0x000fe20000000800 */
[----:B--2---:R-:W-:Y:S04]  /*2cc0*/  STL [R1+0x14], R32 ;  /* 0x0000142001007387 */ /* 0x004fe80000100800 */
[----:B---3--:R-:W-:Y:S04]  /*2cd0*/  STL [R1+0x18], R31 ;  /* 0x0000181f01007387 */ /* 0x008fe80000100800 */
[----:B----4-:R-:W-:Y:S04]  /*2ce0*/  STL [R1+0xc], R22 ;  /* 0x00000c1601007387 */ /* 0x010fe80000100800 */
[----:B------:R1:W-:Y:S04]  /*2cf0*/  STL [R1+0x28], R3 ;  /* 0x0000280301007387 */ /* 0x0003e80000100800 */
[----:B-----5:R2:W-:Y:S04]  /*2d00*/  STL [R1+0x10], R20 ;  /* 0x0000101401007387 */ /* 0x0205e80000100800 */
[----:B------:R2:W-:Y:S01]  /*2d10*/  STL [R1+0x24], R6 ;  /* 0x0000240601007387 */ /* 0x0005e20000100800 */
[----:B-1----:R-:W-:-:S04]  /*2d20*/  SHF.R.S32.HI R3, RZ, 0x1f, R0 ;  /* 0x0000001fff037819 */ /* 0x002fc80000011400 */
[C---:B------:R-:W-:Y:S01]  /*2d30*/  SHF.L.U64.HI R5, R0.reuse, 0x2, R3 ;  /* 0x0000000200057819 */ /* 0x040fe20000010203 */
[----:B------:R-:W-:-:S04]  /*2d40*/  IMAD.SHL.U32 R0, R0, 0x4, RZ ;  /* 0x0000000400007824 */ /* 0x000fc800078e00ff */
[----:B------:R2:W-:Y:S04]  /*2d50*/  STL [R1+0x20], R5 ;  /* 0x0000200501007387 */ /* 0x0005e80000100800 */
[----:B------:R2:W-:Y:S01]  /*2d60*/  STL [R1+0x1c], R0 ;  /* 0x00001c0001007387 */ /* 0x0005e20000100800 */
[----:B------:R-:W-:-:S04]  /*2d70*/  SEL R3, R4, R124, !P0 ;  /* 0x0000007c04037207 */ /* 0x000fc80004000000 */
[----:B------:R-:W-:-:S07]  /*2d80*/  LEA R3, R3, UR4, 0x1 ;  /* 0x0000000403037c11 */ /* 0x000fce000f8e08ff */
.L_x_840:
        /* <DEDUP_REMOVED lines=80> */
[----:B-1----:R-:W-:Y:S01]  /*3290*/  IMAD.MOV.U32 R8, RZ, RZ, R81 ;  /* 0x000000ffff087224 */ /* 0x002fe200078e0051 */
[----:B---3--:R-:W-:Y:S08]  /*32a0*/  FSETP.NEU.FTZ.AND P3, PT, R131, -INF , PT ;  /* 0xff8000008300780b */ /* 0x008ff00003f7d000 */
[----:B------:R-:W1:Y:S01]  /*32b0*/  MUFU.TANH R80, R5 ;  /* 0x0000000500507308 */ /* 0x000e620000002400 */
[----:B--2---:R-:W2:Y:S09]  /*32c0*/  LDL R12, [R1+0xc] ;  /* 0x00000c00010c7983 */ /* 0x004eb20000100800 */
[----:B------:R-:W-:Y:S01]  /*32d0*/  MUFU.TANH R69, R6 ;  /* 0x0000000600457308 */ /* 0x000fe20000002400 */
[----:B----4-:R-:W3:Y:S09]  /*32e0*/  LDL R13, [R1+0x10] ;  /* 0x00001000010d7983 */ /* 0x010ef20000100800 */
[----:B------:R4:W1:Y:S10]  /*32f0*/  MUFU.TANH R68, R7 ;  /* 0x0000000700447308 */ /* 0x0008740000002400 */
[----:B------:R1:W-:Y:S10]  /*3300*/  MUFU.TANH R204, R11 ;  /* 0x0000000b00cc7308 */ /* 0x0003f40000002400 */
[----:B------:R1:W-:Y:S01]  /*3310*/  MUFU.TANH R205, R10 ;  /* 0x0000000a00cd7308 */ /* 0x0003e20000002400 */
[----:B----4-:R-:W4:Y:S09]  /*3320*/  LDSM.16.M88.4 R4, [R117+0x6400] ;  /* 0x006400007504783b */ /* 0x010f320000000200 */
[----:B------:R4:W-:Y:S01]  /*3330*/  MUFU.TANH R187, R9 ;  /* 0x0000000900bb7308 */ /* 0x0009e20000002400 */
[----:B-1----:R-:W-:Y:S05]  /*3340*/  IMAD.U32 R11, RZ, RZ, UR33 ;  /* 0x00000021ff0b7e24 */ /* 0x002fea000f8e00ff */
[----:B------:R-:W-:Y:S04]  /*3350*/  @P1 LEA R11, R11, R0, 0x7 ;  /* 0x000000000b0b1211 */ /* 0x000fe800078e38ff */
[----:B------:R-:W-:Y:S01]  /*3360*/  MUFU.TANH R201, R15 ;  /* 0x0000000f00c97308 */ /* 0x000fe20000002400 */
[----:B------:R-:W-:Y:S01]  /*3370*/  PLOP3.LUT P1, PT, PT, PT, UP0, 0x80, 0x0 ;  /* 0x000000000000781c */ /* 0x000fe20003f2f008 */
[----:B------:R-:W-:Y:S01]  /*3380*/  FMUL.FTZ R10, R131, 1.4426950216293334961 ;  /* 0x3fb8aa3b830a7820 */ /* 0x000fe20000410000 */
[C---:B------:R-:W-:Y:S01]  /*3390*/  @P0 VIADD R0, R11.reuse, 0x1 ;  /* 0x000000010b000836 */ /* 0x040fe20000000000 */
[----:B------:R-:W-:Y:S02]  /*33a0*/  PLOP3.LUT P0, PT, PT, PT, UP0, 0x80, 0x0 ;  /* 0x000000000000781c */ /* 0x000fe40003f0f008 */
[----:B------:R-:W-:Y:S04]  /*33b0*/  @P4 ISETP.GE.AND P4, PT, R11, UR6, PT ;  /* 0x000000060b004c0c */ /* 0x000fe8000bf86270 */
[----:B------:R-:W-:Y:S01]  /*33c0*/  MUFU.TANH R75, R16 ;  /* 0x00000010004b7308 */ /* 0x000fe20000002400 */
[----:B------:R-:W-:Y:S01]  /*33d0*/  FSEL R10, R10, RZ, P3 ;  /* 0x000000ff0a0a7208 */ /* 0x000fe20001800000 */
[----:B----4-:R-:W-:Y:S01]  /*33e0*/  FMUL.FTZ R9, R130, 1.4426950216293334961 ;  /* 0x3fb8aa3b82097820 */ /* 0x010fe20000410000 */
[----:B------:R-:W-:Y:S02]  /*33f0*/  @P5 ISETP.GE.AND P5, PT, R0, UR6, PT ;  /* 0x0000000600005c0c */ /* 0x000fe4000bfa6270 */
[----:B------:R-:W-:Y:S02]  /*3400*/  MOV R0, R80 ;  /* 0x0000005000007202 */ /* 0x000fe40000000f00 */
[----:B------:R-:W-:Y:S03]  /*3410*/  @P1 FSEL R8, R81, -INF , !P4 ;  /* 0xff80000051081808 */ /* 0x000fe60006000000 */
[----:B------:R-:W-:Y:S01]  /*3420*/  MUFU.TANH R202, R14 ;  /* 0x0000000e00ca7308 */ /* 0x000fe20000002400 */
[----:B------:R-:W-:Y:S02]  /*3430*/  @P0 FSEL R0, R80, -INF , !P5 ;  /* 0xff80000050000808 */ /* 0x000fe40006800000 */
[----:B------:R-:W-:Y:S02]  /*3440*/  FSETP.NEU.FTZ.AND P3, PT, R130, -INF , PT ;  /* 0xff8000008200780b */ /* 0x000fe40003f7d000 */
[----:B------:R-:W-:Y:S01]  /*3450*/  PLOP3.LUT P1, PT, PT, PT, UP0, 0x80, 0x0 ;  /* 0x000000000000781c */ /* 0x000fe20003f2f008 */
[--C-:B------:R-:W-:Y:S01]  /*3460*/  FFMA.FTZ R0, R0, UR7, -R10.reuse ;  /* 0x0000000700007c23 */ /* 0x100fe2000801080a */
[----:B------:R-:W-:Y:S03]  /*3470*/  FSEL R9, R9, RZ, P3 ;  /* 0x000000ff09097208 */ /* 0x000fe60001800000 */
[----:B------:R-:W-:Y:S01]  /*3480*/  MUFU.TANH R160, R18 ;  /* 0x0000001200a07308 */ /* 0x000fe20000002400 */
[-C--:B------:R-:W-:Y:S01]  /*3490*/  HMMA.16816.F32.BF16 R20, R104, R4.reuse, R20 ;  /* 0x000000046814723c */ /* 0x080fe20000041814 */
[----:B------:R-:W-:Y:S05]  /*34a0*/  PLOP3.LUT P0, PT, PT, PT, UP0, 0x80, 0x0 ;  /* 0x000000000000781c */ /* 0x000fea0003f0f008 */
[C---:B------:R-:W-:Y:S03]  /*34b0*/  HMMA.16816.F32.BF16 R24, R112.reuse, R4, R24 ;  /* 0x000000047018723c */ /* 0x040fe60000041818 */
[----:B------:R-:W-:Y:S03]  /*34c0*/  MUFU.EX2 R132, R0 ;  /* 0x0000000000847308 */ /* 0x000fe60000000800 */
[-C--:B------:R-:W-:Y:S07]  /*34d0*/  HMMA.16816.F32.BF16 R28, R112, R6.reuse, R28 ;  /* 0x00000006701c723c */ /* 0x080fee000004181c */
[----:B------:R-:W-:Y:S01]  /*34e0*/  MUFU.TANH R159, R19 ;  /* 0x00000013009f7308 */ /* 0x000fe20000002400 */
[----:B------:R-:W-:Y:S03]  /*34f0*/  FFMA.FTZ R4, R8, UR7, -R10 ;  /* 0x0000000708047c23 */ /* 0x000fe6000801080a */
[----:B------:R-:W-:Y:S01]  /*3500*/  IMAD.MOV.U32 R5, RZ, RZ, R68 ;  /* 0x000000ffff057224 */ /* 0x000fe200078e0044 */
[C---:B------:R-:W-:Y:S05]  /*3510*/  HMMA.16816.F32.BF16 R32, R104.reuse, R6, R32 ;  /* 0x000000066820723c */ /* 0x040fea0000041820 */
[----:B------:R1:W-:Y:S01]  /*3520*/  MUFU.EX2 R82, R4 ;  /* 0x0000000400527308 */ /* 0x0003e20000000800 */
[----:B------:R-:W-:Y:S01]  /*3530*/  @P1 FSEL R5, R68, -INF , !P5 ;  /* 0xff80000044051808 */ /* 0x000fe20006800000 */
[----:B------:R-:W-:Y:S01]  /*3540*/  FMUL.FTZ R20, R20, UR5 ;  /* 0x0000000514147c20 */ /* 0x000fe20008410000 */
[----:B------:R-:W-:Y:S03]  /*3550*/  PLOP3.LUT P1, PT, PT, PT, UP0, 0x80, 0x0 ;  /* 0x000000000000781c */ /* 0x000fe60003f2f008 */
[----:B------:R-:W-:Y:S01]  /*3560*/  FMUL.FTZ R21, R21, UR5 ;  /* 0x0000000515157c20 */ /* 0x000fe20008410000 */
[----:B------:R-:W-:Y:S03]  /*3570*/  FMUL.FTZ R22, R22, UR5 ;  /* 0x0000000516167c20 */ /* 0x000fe60008410000 */
[----:B------:R-:W4:Y:S01]  /*3580*/  MUFU.TANH R74, R17 ;  /* 0x00000011004a7308 */ /* 0x000f220000002400 */
        /* <DEDUP_REMOVED lines=8> */
[----:B-1----:R-:W-:Y:S01]  /*3610*/  IMAD.MOV.U32 R4, RZ, RZ, R69 ;  /* 0x000000ffff047224 */ /* 0x002fe200078e0045 */
[----:B------:R-:W-:Y:S01]  /*3620*/  @P2 FSEL R4, R69, -INF , !P4 ;  /* 0xff80000045042808 */ /* 0x000fe20006000000 */
[----:B------:R-:W-:Y:S01]  /*3630*/  FMUL.FTZ R29, R29, UR5 ;  /* 0x000000051d1d7c20 */ /* 0x000fe20008410000 */
[----:B------:R-:W-:Y:S01]  /*3640*/  FMUL.FTZ R32, R32, UR5 ;  /* 0x0000000520207c20 */ /* 0x000fe20008410000 */
[----:B------:R-:W-:Y:S01]  /*3650*/  FMUL.FTZ R34, R34, UR5 ;  /* 0x0000000522227c20 */ /* 0x000fe20008410000 */
[----:B------:R-:W-:Y:S01]  /*3660*/  FMUL.FTZ R35, R35, UR5 ;  /* 0x0000000523237c20 */ /* 0x000fe20008410000 */
[--C-:B------:R-:W-:Y:S03]  /*3670*/  FFMA.FTZ R0, R4, UR7, -R9.reuse ;  /* 0x0000000704007c23 */ /* 0x100fe60008010809 */
[----:B------:R-:W-:Y:S01]  /*3680*/  MUFU.TANH R251, R21 ;  /* 0x0000001500fb7308 */ /* 0x000fe20000002400 */
[----:B----4-:R-:W-:Y:S01]  /*3690*/  MOV R14, R74 ;  /* 0x0000004a000e7202 */ /* 0x010fe20000000f00 */
[----:B------:R-:W-:Y:S01]  /*36a0*/  FMUL.FTZ R33, R33, UR5 ;  /* 0x0000000521217c20 */ /* 0x000fe20008410000 */
[----:B------:R-:W-:Y:S07]  /*36b0*/  FMUL.FTZ R30, R30, UR5 ;  /* 0x000000051e1e7c20 */ /* 0x000fee0008410000 */
        /* <DEDUP_REMOVED lines=21> */
[----:B------:R-:W-:Y:S10]  /*3810*/  MUFU.TANH R149, R35 ;  /* 0x0000002300957308 */ /* 0x000ff40000002400 */
[----:B------:R-:W1:Y:S01]  /*3820*/  MUFU.TANH R245, R33 ;  /* 0x0000002100f57308 */ /* 0x000e620000002400 */
[C---:B--2---:R-:W-:Y:S01]  /*3830*/  FMUL.FTZ R8, R12.reuse, 1.4426950216293334961 ;  /* 0x3fb8aa3b0c087820 */ /* 0x044fe20000410000 */
[----:B------:R-:W-:Y:S01]  /*3840*/  FSETP.NEU.FTZ.AND P2, PT, R12, -INF , PT ;  /* 0xff8000000c00780b */ /* 0x000fe20003f5d000 */
[----:B------:R-:W-:Y:S01]  /*3850*/  IMAD.MOV.U32 R12, RZ, RZ, R187 ;  /* 0x000000ffff0c7224 */ /* 0x000fe200078e00bb */
[----:B------:R-:W-:Y:S02]  /*3860*/  @P0 FSEL R12, R187, -INF , !P5 ;  /* 0xff800000bb0c0808 */ /* 0x000fe40006800000 */
[----:B------:R-:W-:Y:S02]  /*3870*/  FSEL R8, R8, RZ, P2 ;  /* 0x000000ff08087208 */ /* 0x000fe40001000000 */
[----:B------:R-:W-:Y:S02]  /*3880*/  PLOP3.LUT P2, PT, PT, PT, UP0, 0x80, 0x0 ;  /* 0x000000000000781c */ /* 0x000fe40003f4f008 */
[C---:B---3--:R-:W-:Y:S01]  /*3890*/  FSETP.NEU.FTZ.AND P3, PT, R13.reuse, -INF , PT ;  /* 0xff8000000d00780b */ /* 0x048fe20003f7d000 */
[--C-:B------:R-:W-:Y:S01]  /*38a0*/  FFMA.FTZ R4, R0, UR7, -R8.reuse ;  /* 0x0000000700047c23 */ /* 0x100fe20008010808 */
[----:B------:R-:W-:Y:S01]  /*38b0*/  FFMA.FTZ R12, R12, UR7, -R8 ;  /* 0x000000070c0c7c23 */ /* 0x000fe20008010808 */
[----:B------:R-:W-:Y:S01]  /*38c0*/  FMUL.FTZ R0, R13, 1.4426950216293334961 ;  /* 0x3fb8aa3b0d007820 */ /* 0x000fe20000410000 */
[----:B------:R-:W-:Y:S01]  /*38d0*/  PLOP3.LUT P0, PT, PT, PT, UP0, 0x80, 0x0 ;  /* 0x000000000000781c */ /* 0x000fe20003f0f008 */
[----:B------:R2:W-:Y:S01]  /*38e0*/  MUFU.EX2 R226, R4 ;  /* 0x0000000400e27308 */ /* 0x0005e20000000800 */
[----:B------:R-:W-:Y:S01]  /*38f0*/  IMAD.MOV.U32 R13, RZ, RZ, R202 ;  /* 0x000000ffff0d7224 */ /* 0x000fe200078e00ca */
[----:B------:R-:W-:Y:S02]  /*3900*/  PLOP3.LUT P5, PT, PT, PT, UP0, 0x80, 0x0 ;  /* 0x000000000000781c */ /* 0x000fe40003faf008 */
[----:B------:R-:W-:Y:S02]  /*3910*/  FSEL R0, R0, RZ, P3 ;  /* 0x000000ff00007208 */ /* 0x000fe40001800000 */
[----:B------:R-:W-:Y:S04]  /*3920*/  PLOP3.LUT P3, PT, PT, PT, UP0, 0x80, 0x0 ;  /* 0x000000000000781c */ /* 0x000fe80003f6f008 */
[----:B------:R3:W-:Y:S01]  /*3930*/  MUFU.EX2 R225, R12 ;  /* 0x0000000c00e17308 */ /* 0x0007e20000000800 */
[----:B--2---:R-:W-:Y:S01]  /*3940*/  IMAD.MOV.U32 R4, RZ, RZ, R205 ;  /* 0x000000ffff047224 */ /* 0x004fe200078e00cd */
[----:B------:R-:W-:Y:S02]  /*3950*/  @P2 FSEL R4, R205, -INF , !P4 ;  /* 0xff800000cd042808 */ /* 0x000fe40006000000 */
[----:B------:R-:W-:Y:S02]  /*3960*/  PLOP3.LUT P2, PT, PT, PT, UP0, 0x80, 0x0 ;  /* 0x000000000000781c */ /* 0x000fe40003f4f008 */
[----:B------:R-:W-:Y:S01]  /*3970*/  PLOP3.LUT P4, PT, PT, PT, UP0, 0x80, 0x0 ;  /* 0x000000000000781c */ /* 0x000fe20003f8f008 */
[--C-:B------:R-:W-:Y:S04]  /*3980*/  FFMA.FTZ R4, R4, UR7, -R0.reuse ;  /* 0x0000000704047c23 */ /* 0x100fe80008010800 */
[----:B------:R2:W-:Y:S06]  /*3990*/  MUFU.EX2 R236, R4 ;  /* 0x0000000400ec7308 */ /* 0x0005ec0000000800 */
[----:B---3--:R-:W-:Y:S01]  /*39a0*/  @P2 VIADD R12, R11, 0x9 ;  /* 0x000000090b0c2836 */ /* 0x008fe20000000000 */
[----:B------:R-:W-:Y:S04]  /*39b0*/  PLOP3.LUT P2, PT, PT, PT, UP0, 0x80, 0x0 ;  /* 0x000000000000781c */ /* 0x000fe80003f4f008 */
[----:B------:R-:W-:Y:S02]  /*39c0*/  @P4 ISETP.GE.AND P4, PT, R12, UR6, PT ;  /* 0x000000060c004c0c */ /* 0x000fe4000bf86270 */
[----:B------:R-:W-:Y:S01]  /*39d0*/  MOV R12, R201 ;  /* 0x000000c9000c7202 */ /* 0x000fe20000000f00 */
[----:B--2---:R-:W-:Y:S01]  /*39e0*/  FFMA.FTZ R4, R5, UR7, -R0 ;  /* 0x0000000705047c23 */ /* 0x004fe20008010800 */
[----:B------:R-:W-:Y:S03]  /*39f0*/  MOV R5, R184 ;  /* 0x000000b800057202 */ /* 0x000fe60000000f00 */
[----:B------:R2:W-:Y:S02]  /*3a00*/  MUFU.EX2 R235, R4 ;  /* 0x0000000400eb7308 */ /* 0x0005e40000000800 */
[----:B--2---:R-:W-:Y:S01]  /*3a10*/  @P0 VIADD R4, R11, 0x8 ;  /* 0x000000080b040836 */ /* 0x004fe20000000000 */
[----:B------:R-:W-:Y:S04]  /*3a20*/  PLOP3.LUT P0, PT, PT, PT, UP0, 0x80, 0x0 ;  /* 0x000000000000781c */ /* 0x000fe80003f0f008 */
        /* <DEDUP_REMOVED lines=21> */
[----:B--2---:R-:W2:Y:S09]  /*3b80*/  LDSM.16.M88.4 R4, [R117+0x6800] ;  /* 0x006800007504783b */ /* 0x004eb20000000200 */
[----:B------:R1:W-:Y:S01]  /*3b90*/  MUFU.EX2 R78, R14 ;  /* 0x0000000e004e7308 */ /* 0x0003e20000000800 */
        /* <DEDUP_REMOVED lines=8> */
[----:B------:R-:W-:Y:S02]  /*3c20*/  PLOP3.LUT P4, PT, PT, PT, UP0, 0x80, 0x0 ;  /* 0x000000000000781c */ /* 0x000fe40003f8f008 */
[----:B-1----:R-:W-:Y:S01]  /*3c30*/  MOV R14, R245 ;  /* 0x000000f5000e7202 */ /* 0x002fe20000000f00 */
[----:B---3--:R-:W-:Y:S01]  /*3c40*/  IMAD.MOV.U32 R12, RZ, RZ, R160 ;  /* 0x000000ffff0c7224 */ /* 0x008fe200078e00a0 */
[----:B------:R-:W-:Y:S02]  /*3c50*/  @P2 FSEL R12, R160, -INF , !P3 ;  /* 0xff800000a00c2808 */ /* 0x000fe40005800000 */
[----:B------:R-:W-:Y:S02]  /*3c60*/  PLOP3.LUT P2, PT, PT, PT, UP0, 0x80, 0x0 ;  /* 0x000000000000781c */ /* 0x000fe40003f4f008 */
[----:B------:R-:W-:Y:S01]  /*3c70*/  PLOP3.LUT P3, PT, PT, PT, UP0, 0x80, 0x0 ;  /* 0x000000000000781c */ /* 0x000fe20003f6f008 */
[--C-:B------:R-:W-:Y:S01]  /*3c80*/  FFMA.FTZ R12, R12, UR7, -R9.reuse ;  /* 0x000000070c0c7c23 */ /* 0x100fe20008010809 */
[-C--:B--2---:R-:W-:Y:S03]  /*3c90*/  HMMA.16816.F32.BF16 R36, R104, R4.reuse, R36 ;  /* 0x000000046824723c */ /* 0x084fe60000041824 */
        /* <DEDUP_REMOVED lines=8> */
[----:B------:R-:W-:Y:S01]  /*3d20*/  FMUL.FTZ R38, R38, UR5 ;  /* 0x0000000526267c20 */ /* 0x000fe20008410000 */
[----:B------:R1:W-:Y:S02]  /*3d30*/  MUFU.EX2 R190, R12 ;  /* 0x0000000c00be7308 */ /* 0x0003e40000000800 */
[----:B------:R-:W-:Y:S01]  /*3d40*/  @P0 IADD3 R13, R11, 0x11, RZ ;  /* 0x000000110b0d0810 */ /* 0x000fe20007ffe0ff */
[----:B------:R-:W-:Y:S01]  /*3d50*/  FMUL.FTZ R39, R39, UR5 ;  /* 0x0000000527277c20 */ /* 0x000fe20008410000 */
[----:B------:R-:W-:Y:S01]  /*3d60*/  PLOP3.LUT P0, PT, PT, PT, UP0, 0x80, 0x0 ;  /* 0x000000000000781c */ /* 0x000fe20003f0f008 */
[----:B------:R-:W-:Y:S01]  /*3d70*/  FMUL.FTZ R40, R40, UR5 ;  /* 0x0000000528287c20 */ /* 0x000fe20008410000 */
[----:B------:R-:W-:Y:S01]  /*3d80*/  @P4 ISETP.GE.AND P4, PT, R13, UR6, PT ;  /* 0x000000060d004c0c */ /* 0x000fe2000bf86270 */
[----:B------:R-:W-:Y:S03]  /*3d90*/  IMAD.MOV.U32 R13, RZ, RZ, R193 ;  /* 0x000000ffff0d7224 */ /* 0x000fe600078e00c1 */
        /* <DEDUP_REMOVED lines=8> */
[----:B------:R-:W2:Y:S01]  /*3e20*/  MUFU.TANH R243, R37 ;  /* 0x0000002500f37308 */ /* 0x000ea20000002400 */
        /* <DEDUP_REMOVED lines=8> */
[--C-:B------:R-:W-:Y:S01]  /*3eb0*/  FFMA.FTZ R4, R4, UR7, -R10.reuse ;  /* 0x0000000704047c23 */ /* 0x100fe2000801080a */
[----:B------:R-:W-:Y:S01]  /*3ec0*/  @P1 FSEL R12, R252, -INF , !P3 ;  /* 0xff800000fc0c1808 */ /* 0x000fe20005800000 */
[----:B------:R-:W-:Y:S01]  /*3ed0*/  FMUL.FTZ R51, R51, UR5 ;  /* 0x0000000533337c20 */ /* 0x000fe20008410000 */
[----:B------:R-:W-:Y:S01]  /*3ee0*/  FMUL.FTZ R47, R47, UR5 ;  /* 0x000000052f2f7c20 */ /* 0x000fe20008410000 */
[----:B------:R-:W-:Y:S02]  /*3ef0*/  PLOP3.LUT P1, PT, PT, PT, UP0, 0x80, 0x0 ;  /* 0x000000000000781c */ /* 0x000fe40003f2f008 */
[----:B------:R-:W-:Y:S03]  /*3f00*/  FFMA.FTZ R5, R12, UR7, -R10 ;  /* 0x000000070c057c23 */ /* 0x000fe6000801080a */
[----:B------:R-:W-:Y:S01]  /*3f10*/  MUFU.EX2 R76, R4 ;  /* 0x00000004004c7308 */ /* 0x000fe20000000800 */
[----:B------:R-:W-:Y:S02]  /*3f20*/  MOV R12, R153 ;  /* 0x00000099000c7202 */ /* 0x000fe40000000f00 */
[----:B------:R-:W-:Y:S07]  /*3f30*/  PLOP3.LUT P0, PT, PT, PT, UP0, 0x80, 0x0 ;  /* 0x000000000000781c */ /* 0x000fee0003f0f008 */
        /* <DEDUP_REMOVED lines=14> */
[--C-:B-1----:R-:W-:Y:S01]  /*4020*/  FFMA.FTZ R4, R12, UR7, -R9.reuse ;  /* 0x000000070c047c23 */ /* 0x102fe20008010809 */
[----:B------:R-:W-:Y:S02]  /*4030*/  MOV R12, R175 ;  /* 0x000000af000c7202 */ /* 0x000fe40000000f00 */
[----:B------:R-:W-:Y:S02]  /*4040*/  @P0 FSEL R12, R175, -INF , !P4 ;  /* 0xff800000af0c0808 */ /* 0x000fe40006000000 */
[----:B------:R-:W-:Y:S04]  /*4050*/  PLOP3.LUT P0, PT, PT, PT, UP0, 0x80, 0x0 ;  /* 0x000000000000781c */ /* 0x000fe80003f0f008 */
[----:B------:R1:W-:Y:S01]  /*4060*/  MUFU.EX2 R181, R4 ;  /* 0x0000000400b57308 */ /* 0x0003e20000000800 */
[----:B------:R-:W-:Y:S09]  /*4070*/  FFMA.FTZ R12, R12, UR7, -R8 ;  /* 0x000000070c0c7c23 */ /* 0x000ff20008010808 */
[----:B------:R-:W-:Y:S10]  /*4080*/  MUFU.EX2 R207, R12 ;  /* 0x0000000c00cf7308 */ /* 0x000ff40000000800 */
[----:B------:R-:W-:Y:S01]  /*4090*/  MUFU.TANH R152, R44 ;  /* 0x0000002c00987308 */ /* 0x000fe20000002400 */
        /* <DEDUP_REMOVED lines=10> */
[----:B------:R-:W3:Y:S01]  /*4140*/  MUFU.TANH R173, R47 ;  /* 0x0000002f00ad7308 */ /* 0x000ee20000002400 */
[----:B-1----:R-:W-:Y:S01]  /*4150*/  IMAD.MOV.U32 R4, RZ, RZ, R196 ;  /* 0x000000ffff047224 */ /* 0x002fe200078e00c4 */
[----:B------:R-:W-:Y:S02]  /*4160*/  @P2 FSEL R4, R196, -INF , !P3 ;  /* 0xff800000c4042808 */ /* 0x000fe40005800000 */
[----:B------:R-:W-:Y:S02]  /*4170*/  PLOP3.LUT P3, PT, PT, PT, UP0, 0x80, 0x0 ;  /* 0x000000000000781c */ /* 0x000fe40003f6f008 */
[----:B------:R-:W-:Y:S01]  /*4180*/  PLOP3.LUT P2, PT, PT, PT, UP0, 0x80, 0x0 ;  /* 0x000000000000781c */ /* 0x000fe20003f4f008 */
[--C-:B------:R-:W-:Y:S03]  /*4190*/  FFMA.FTZ R4, R4, UR7, -R0.reuse ;  /* 0x0000000704047c23 */ /* 0x100fe60008010800 */
[----:B------:R-:W-:Y:S10]  /*41a0*/  MUFU.TANH R240, R48 ;  /* 0x0000003000f07308 */ /* 0x000ff40000002400 */
[----:B------:R1:W-:Y:S01]  /*41b0*/  MUFU.EX2 R228, R4 ;  /* 0x0000000400e47308 */ /* 0x0003e20000000800 */
[----:B------:R-:W-:Y:S02]  /*41c0*/  @P2 IADD3 R12, R11, 0x19, RZ ;  /* 0x000000190b0c2810 */ /* 0x000fe40007ffe0ff */
[----:B------:R-:W-:Y:S02]  /*41d0*/  PLOP3.LUT P2, PT, PT, PT, UP0, 0x80, 0x0 ;  /* 0x000000000000781c */ /* 0x000fe40003f4f008 */
[----:B------:R-:W-:Y:S05]  /*41e0*/  @P4 ISETP.GE.AND P4, PT, R12, UR6, PT ;  /* 0x000000060c004c0c */ /* 0x000fea000bf86270 */
[----:B------:R-:W-:Y:S01]  /*41f0*/  MUFU.TANH R138, R50 ;  /* 0x00000032008a7308 */ /* 0x000fe20000002400 */
[----:B------:R-:W-:Y:S09]  /*4200*/  MOV R12, R192 ;  /* 0x000000c0000c7202 */ /* 0x000ff20000000f00 */
[----:B------:R-:W-:Y:S01]  /*4210*/  MUFU.TANH R239, R49 ;  /* 0x0000003100ef7308 */ /* 0x000fe20000002400 */
[----:B-1----:R-:W-:Y:S01]  /*4220*/  FFMA.FTZ R4, R5, UR7, -R0 ;  /* 0x0000000705047c23 */ /* 0x002fe20008010800 */
[----:B------:R-:W-:Y:S08]  /*4230*/  IMAD.MOV.U32 R5, RZ, RZ, R172 ;  /* 0x000000ffff057224 */ /* 0x000ff000078e00ac */
        /* <DEDUP_REMOVED lines=23> */
[----:B------:R-:W-:Y:S04]  /*43b0*/  FFMA.FTZ R14, R14, UR7, -R10 ;  /* 0x000000070e0e7c23 */ /* 0x000fe8000801080a */
[----:B------:R2:W-:Y:S01]  /*43c0*/  MUFU.EX2 R223, R13 ;  /* 0x0000000d00df7308 */ /* 0x0005e20000000800 */
[----:B-1----:R-:W1:Y:S09]  /*43d0*/  LDSM.16.M88.4 R4, [R117+0x6c00] ;  /* 0x006c00007504783b */ /* 0x002e720000000200 */
[----:B------:R-:W-:Y:S01]  /*43e0*/  MUFU.EX2 R72, R14 ;  /* 0x0000000e00487308 */ /* 0x000fe20000000800 */
[----:B----4-:R-:W-:Y:S01]  /*43f0*/  IMAD.MOV.U32 R12, RZ, RZ, R246 ;  /* 0x000000ffff0c7224 */ /* 0x010fe200078e00f6 */
[----:B------:R-:W-:Y:S02]  /*4400*/  @P1 FSEL R12, R246, -INF , !P3 ;  /* 0xff800000f60c1808 */ /* 0x000fe40005800000 */
[----:B------:R-:W-:Y:S03]  /*4410*/  PLOP3.LUT P1, PT, PT, PT, UP0, 0x80, 0x0 ;  /* 0x000000000000781c */ /* 0x000fe60003f2f008 */
[----:B------:R-:W-:Y:S01]  /*4420*/  FFMA.FTZ R12, R12, UR7, -R10 ;  /* 0x000000070c0c7c23 */ /* 0x000fe2000801080a */
[----:B--2---:R-:W-:Y:S03]  /*4430*/  MOV R13, R149 ;  /* 0x00000095000d7202 */ /* 0x004fe60000000f00 */
[----:B------:R2:W-:Y:S06]  /*4440*/  MUFU.EX2 R73, R12 ;  /* 0x0000000c00497308 */ /* 0x0005ec0000000800 */
[----:B------:R-:W-:Y:S02]  /*4450*/  @P1 FSEL R13, R149, -INF , !P4 ;  /* 0xff800000950d1808 */ /* 0x000fe40006000000 */
[----:B------:R-:W-:Y:S02]  /*4460*/  PLOP3.LUT P1, PT, PT, PT, UP0, 0x80, 0x0 ;  /* 0x000000000000781c */ /* 0x000fe40003f2f008 */
[----:B------:R-:W-:Y:S01]  /*4470*/  PLOP3.LUT P4, PT, PT, PT, UP0, 0x80, 0x0 ;  /* 0x000000000000781c */ /* 0x000fe20003f8f008 */
        /* <DEDUP_REMOVED lines=8> */
[-C--:B------:R-:W-:Y:S01]  /*4500*/  HMMA.16816.F32.BF16 R60, R112, R6.reuse, R60 ;  /* 0x00000006703c723c */ /* 0x080fe2000004183c */
[----:B------:R-:W2:Y:S04]  /*4510*/  LDL R115, [R1+0x28] ;  /* 0x0000280001737983 */ /* 0x000ea80000100800 */
[----:B------:R-:W-:Y:S01]  /*4520*/  MOV R4, R243 ;  /* 0x000000f300047202 */ /* 0x000fe20000000f00 */
[----:B------:R-:W-:Y:S01]  /*4530*/  HMMA.16816.F32.BF16 R64, R104, R6, R64 ;  /* 0x000000066840723c */ /* 0x000fe20000041840 */
[----:B------:R-:W4:Y:S04]  /*4540*/  LDL R113, [R1+0x24] ;  /* 0x0000240001717983 */ /* 0x000f280000100800 */
[--C-:B-1----:R-:W-:Y:S01]  /*4550*/  FFMA.FTZ R12, R13, UR7, -R9.reuse ;  /* 0x000000070d0c7c23 */ /* 0x102fe20008010809 */
        /* <DEDUP_REMOVED lines=11> */
[----:B---3--:R-:W-:Y:S01]  /*4610*/  MOV R6, R173 ;  /* 0x000000ad00067202 */ /* 0x008fe20000000f00 */
        /* <DEDUP_REMOVED lines=27> */
[----:B------:R-:W3:Y:S10]  /*47d0*/  MUFU.TANH R134, R55 ;  /* 0x0000003700867308 */ /* 0x000ef40000002400 */
[----:B------:R-:W2:Y:S01]  /*47e0*/  MUFU.TANH R147, R56 ;  /* 0x0000003800937308 */ /* 0x000ea20000002400 */
[----:B-1----:R-:W-:Y:S01]  /*47f0*/  IMAD.MOV.U32 R5, RZ, RZ, R146 ;  /* 0x000000ffff057224 */ /* 0x002fe200078e0092 */
[----:B------:R-:W-:Y:S02]  /*4800*/  @P2 FSEL R5, R146, -INF , !P3 ;  /* 0xff80000092052808 */ /* 0x000fe40005800000 */
[----:B------:R-:W-:Y:S03]  /*4810*/  PLOP3.LUT P2, PT, PT, PT, UP0, 0x80, 0x0 ;  /* 0x000000000000781c */ /* 0x000fe60003f4f008 */
[--C-:B------:R-:W-:Y:S03]  /*4820*/  FFMA.FTZ R4, R5, UR7, -R9.reuse ;  /* 0x0000000705047c23 */ /* 0x100fe60008010809 */
[----:B------:R-:W-:Y:S01]  /*4830*/  MUFU.TANH R148, R57 ;  /* 0x0000003900947308 */ /* 0x000fe20000002400 */
[----:B------:R-:W-:Y:S01]  /*4840*/  IMAD.MOV.U32 R5, RZ, RZ, R162 ;  /* 0x000000ffff057224 */ /* 0x000fe200078e00a2 */
[----:B------:R-:W-:Y:S01]  /*4850*/  @P1 FSEL R5, R162, -INF , !P3 ;  /* 0xff800000a2051808 */ /* 0x000fe20005800000 */
[----:B---3--:R-:W-:Y:S01]  /*4860*/  IMAD.MOV.U32 R7, RZ, RZ, R134 ;  /* 0x000000ffff077224 */ /* 0x008fe200078e0086 */
[----:B------:R-:W-:Y:S03]  /*4870*/  PLOP3.LUT P1, PT, PT, PT, UP0, 0x80, 0x0 ;  /* 0x000000000000781c */ /* 0x000fe60003f2f008 */
[----:B------:R-:W-:Y:S03]  /*4880*/  FFMA.FTZ R5, R5, UR7, -R8 ;  /* 0x0000000705057c23 */ /* 0x000fe60008010808 */
[----:B------:R1:W-:Y:S10]  /*4890*/  MUFU.EX2 R158, R4 ;  /* 0x00000004009e7308 */ /* 0x0003f40000000800 */
[----:B------:R3:W-:Y:S10]  /*48a0*/  MUFU.EX2 R189, R5 ;  /* 0x0000000500bd7308 */ /* 0x0007f40000000800 */
[----:B------:R-:W-:Y:S01]  /*48b0*/  MUFU.TANH R163, R59 ;  /* 0x0000003b00a37308 */ /* 0x000fe20000002400 */
[--C-:B-1----:R-:W-:Y:S01]  /*48c0*/  FFMA.FTZ R4, R12, UR7, -R9.reuse ;  /* 0x000000070c047c23 */ /* 0x102fe20008010809 */
[----:B------:R-:W-:Y:S02]  /*48d0*/  MOV R12, R179 ;  /* 0x000000b3000c7202 */ /* 0x000fe40000000f00 */
[----:B------:R-:W-:Y:S02]  /*48e0*/  @P1 FSEL R12, R179, -INF , !P4 ;  /* 0xff800000b30c1808 */ /* 0x000fe40006000000 */
[----:B------:R-:W-:Y:S04]  /*48f0*/  PLOP3.LUT P1, PT, PT, PT, UP0, 0x80, 0x0 ;  /* 0x000000000000781c */ /* 0x000fe80003f2f008 */
[----:B------:R1:W-:Y:S01]  /*4900*/  MUFU.EX2 R157, R4 ;  /* 0x00000004009d7308 */ /* 0x0003e20000000800 */
[----:B---3--:R-:W-:Y:S01]  /*4910*/  IMAD.MOV.U32 R5, RZ, RZ, R180 ;  /* 0x000000ffff057224 */ /* 0x008fe200078e00b4 */
[----:B------:R-:W-:Y:S02]  /*4920*/  @P2 FSEL R5, R180, -INF , !P3 ;  /* 0xff800000b4052808 */ /* 0x000fe40005800000 */
[----:B------:R-:W-:Y:S02]  /*4930*/  PLOP3.LUT P2, PT, PT, PT, UP0, 0x80, 0x0 ;  /* 0x000000000000781c */ /* 0x000fe40003f4f008 */
[----:B------:R-:W-:Y:S04]  /*4940*/  PLOP3.LUT P3, PT, PT, PT, UP0, 0x80, 0x0 ;  /* 0x000000000000781c */ /* 0x000fe80003f6f008 */
[----:B------:R-:W3:Y:S10]  /*4950*/  MUFU.TANH R164, R58 ;  /* 0x0000003a00a47308 */ /* 0x000ef40000002400 */
[----:B------:R-:W3:Y:S01]  /*4960*/  MUFU.TANH R141, R60 ;  /* 0x0000003c008d7308 */ /* 0x000ee20000002400 */
[----:B-1----:R-:W-:Y:S02]  /*4970*/  MOV R4, R161 ;  /* 0x000000a100047202 */ /* 0x002fe40000000f00 */
[----:B------:R-:W-:Y:S02]  /*4980*/  @P0 FSEL R4, R161, -INF , !P4 ;  /* 0xff800000a1040808 */ /* 0x000fe40006000000 */
[----:B------:R-:W-:Y:S02]  /*4990*/  PLOP3.LUT P0, PT, PT, PT, UP0, 0x80, 0x0 ;  /* 0x000000000000781c */ /* 0x000fe40003f0f008 */
[----:B------:R-:W-:Y:S01]  /*49a0*/  PLOP3.LUT P4, PT, PT, PT, UP0, 0x80, 0x0 ;  /* 0x000000000000781c */ /* 0x000fe20003f8f008 */
[----:B------:R-:W-:Y:S02]  /*49b0*/  FFMA.FTZ R4, R4, UR7, -R8 ;  /* 0x0000000704047c23 */ /* 0x000fe40008010808 */
[----:B------:R-:W1:Y:S10]  /*49c0*/  MUFU.TANH R156, R62 ;  /* 0x0000003e009c7308 */ /* 0x000e740000002400 */
[----:B------:R3:W-:Y:S10]  /*49d0*/  MUFU.EX2 R186, R4 ;  /* 0x0000000400ba7308 */ /* 0x0007f40000000800 */
[----:B------:R-:W1:Y:S10]  /*49e0*/  MUFU.TANH R140, R61 ;  /* 0x0000003d008c7308 */ /* 0x000e740000002400 */
[----:B------:R-:W1:Y:S01]  /*49f0*/  MUFU.TANH R224, R64 ;  /* 0x0000004000e07308 */ /* 0x000e620000002400 */
[----:B---3--:R-:W-:Y:S01]  /*4a00*/  FFMA.FTZ R4, R5, UR7, -R0 ;  /* 0x0000000705047c23 */ /* 0x008fe20008010800 */
[----:B------:R-:W-:Y:S08]  /*4a10*/  IMAD.MOV.U32 R5, RZ, RZ, R152 ;  /* 0x000000ffff057224 */ /* 0x000ff000078e0098 */
[----:B------:R3:W-:Y:S10]  /*4a20*/  MUFU.EX2 R210, R4 ;  /* 0x0000000400d27308 */ /* 0x0007f40000000800 */
[----:B------:R-:W-:Y:S10]  /*4a30*/  MUFU.TANH R221, R65 ;  /* 0x0000004100dd7308 */ /* 0x000ff40000002400 */
[----:B------:R-:W-:Y:S01]  /*4a40*/  MUFU.TANH R131, R66 ;  /* 0x0000004200837308 */ /* 0x000fe20000002400 */
[----:B---3--:R-:W-:Y:S09]  /*4a50*/  FFMA.FTZ R4, R12, UR7, -R0 ;  /* 0x000000070c047c23 */ /* 0x008ff20008010800 */
[----:B------:R3:W-:Y:S10]  /*4a60*/  MUFU.EX2 R209, R4 ;  /* 0x0000000400d17308 */ /* 0x0007f40000000800 */
[----:B------:R-:W-:Y:S10]  /*4a70*/  MUFU.TANH R130, R67 ;  /* 0x0000004300827308 */ /* 0x000ff40000002400 */
[----:B------:R-:W4:Y:S01]  /*4a80*/  MUFU.TANH R154, R63 ;  /* 0x0000003f009a7308 */ /* 0x000f220000002400 */
[C---:B---3--:R-:W-:Y:S01]  /*4a90*/  @P2 VIADD R4, R11.reuse, 0x28 ;  /* 0x000000280b042836 */ /* 0x048fe20000000000 */
        /* <DEDUP_REMOVED lines=16> */
[----:B---3--:R-:W-:Y:S01]  /*4ba0*/  IMAD.MOV.U32 R5, RZ, RZ, R174 ;  /* 0x000000ffff057224 */ /* 0x008fe200078e00ae */
[----:B------:R-:W-:Y:S02]  /*4bb0*/  @P2 FSEL R5, R174, -INF , !P5 ;  /* 0xff800000ae052808 */ /* 0x000fe40006800000 */
[----:B------:R-:W-:Y:S03]  /*4bc0*/  PLOP3.LUT P2, PT, PT, PT, UP0, 0x80, 0x0 ;  /* 0x000000000000781c */ /* 0x000fe60003f4f008 */
[----:B-1----:R-:W-:Y:S01]  /*4bd0*/  FFMA.FTZ R4, R5, UR7, -R0 ;  /* 0x0000000705047c23 */ /* 0x002fe20008010800 */
        /* <DEDUP_REMOVED lines=12> */
[----:B---3--:R-:W-:Y:S02]  /*4ca0*/  MOV R5, R137 ;  /* 0x0000008900057202 */ /* 0x008fe40000000f00 */
[----:B------:R-:W-:Y:S02]  /*4cb0*/  @P0 FSEL R5, R137, -INF , !P6 ;  /* 0xff80000089050808 */ /* 0x000fe40007000000 */
[----:B------:R-:W-:Y:S02]  /*4cc0*/  PLOP3.LUT P0, PT, PT, PT, UP0, 0x80, 0x0 ;  /* 0x000000000000781c */ /* 0x000fe40003f0f008 */
[----:B------:R-:W-:Y:S01]  /*4cd0*/  PLOP3.LUT P2, PT, PT, PT, UP0, 0x80, 0x0 ;  /* 0x000000000000781c */ /* 0x000fe20003f4f008 */
[--C-:B------:R-:W-:Y:S01]  /*4ce0*/  FFMA.FTZ R5, R5, UR7, -R9.reuse ;  /* 0x0000000705057c23 */ /* 0x100fe20008010809 */
[----:B------:R-:W-:Y:S03]  /*4cf0*/  PLOP3.LUT P6, PT, PT, PT, UP0, 0x80, 0x0 ;  /* 0x000000000000781c */ /* 0x000fe60003fcf008 */
[----:B------:R3:W-:Y:S01]  /*4d00*/  MUFU.EX2 R143, R5 ;  /* 0x00000005008f7308 */ /* 0x0007e20000000800 */
[----:B-1----:R-:W-:Y:S01]  /*4d10*/  IMAD.MOV.U32 R4, RZ, RZ, R240 ;  /* 0x000000ffff047224 */ /* 0x002fe200078e00f0 */
[----:B------:R-:W-:Y:S02]  /*4d20*/  @P1 FSEL R4, R240, -INF , !P5 ;  /* 0xff800000f0041808 */ /* 0x000fe40006800000 */
[----:B------:R-:W-:Y:S03]  /*4d30*/  PLOP3.LUT P1, PT, PT, PT, UP0, 0x80, 0x0 ;  /* 0x000000000000781c */ /* 0x000fe60003f2f008 */
[----:B------:R-:W-:Y:S04]  /*4d40*/  FFMA.FTZ R4, R4, UR7, -R10 ;  /* 0x0000000704047c23 */ /* 0x000fe8000801080a */
[----:B------:R1:W-:Y:S01]  /*4d50*/  MUFU.EX2 R250, R4 ;  /* 0x0000000400fa7308 */ /* 0x0003e20000000800 */
[----:B---3--:R-:W-:Y:S01]  /*4d60*/  MOV R5, R237 ;  /* 0x000000ed00057202 */ /* 0x008fe20000000f00 */
        /* <DEDUP_REMOVED lines=13> */
[----:B--2---:R-:W-:Y:S01]  /*4e40*/  IMAD.MOV.U32 R6, RZ, RZ, R147 ;  /* 0x000000ffff067224 */ /* 0x004fe200078e0093 */
        /* <DEDUP_REMOVED lines=16> */
[----:B--2---:R-:W-:Y:S01]  /*4f50*/  IMAD.MOV.U32 R4, RZ, RZ, R135 ;  /* 0x000000ffff047224 */ /* 0x004fe200078e0087 */
        /* <DEDUP_REMOVED lines=12> */
[----:B--2---:R-:W-:Y:S05]  /*5020*/  F2FP.BF16.F32.PACK_AB R4, R2, R3 ;  /* 0x000000030204723e */ /* 0x004fea00000010ff */
        /* <DEDUP_REMOVED lines=8> */
[----:B--2---:R-:W-:Y:S02]  /*50b0*/  F2FP.BF16.F32.PACK_AB R4, R190, R191 ;  /* 0x000000bfbe04723e */ /* 0x004fe400000010ff */
[----:B---3--:R-:W-:Y:S03]  /*50c0*/  F2FP.BF16.F32.PACK_AB R5, R225, R226 ;  /* 0x000000e2e105723e */ /* 0x008fe600000010ff */
[----:B------:R2:W-:Y:S01]  /*50d0*/  STS [R217+0x12400], R4 ;  /* 0x01240004d9007388 */ /* 0x0005e20000000800 */
[----:B-1----:R-:W-:Y:S02]  /*50e0*/  MOV R6, R163 ;  /* 0x000000a300067202 */ /* 0x002fe40000000f00 */
[----:B------:R-:W-:Y:S01]  /*50f0*/  @P0 FSEL R6, R163, -INF , !P5 ;  /* 0xff800000a3060808 */ /* 0x000fe20006800000 */
[----:B------:R1:W-:Y:S01]  /*5100*/  STS [R216+0x14000], R5 ;  /* 0x01400005d8007388 */ /* 0x0003e20000000800 */
[----:B------:R-:W-:Y:S01]  /*5110*/  PLOP3.LUT P0, PT, PT, PT, UP0, 0x80, 0x0 ;  /* 0x000000000000781c */ /* 0x000fe20003f0f008 */
[----:B----4-:R-:W-:Y:S01]  /*5120*/  IMAD.MOV.U32 R7, RZ, RZ, R141 ;  /* 0x000000ffff077224 */ /* 0x010fe200078e008d */
[----:B------:R-:W-:Y:S05]  /*5130*/  @P3 FSEL R7, R141, -INF , !P6 ;  /* 0xff8000008d073808 */ /* 0x000fea0007000000 */
[----:B------:R-:W-:Y:S04]  /*5140*/  FFMA.FTZ R7, R7, UR7, -R8 ;  /* 0x0000000707077c23 */ /* 0x000fe80008010808 */
[----:B------:R3:W-:Y:S01]  /*5150*/  MUFU.EX2 R166, R7 ;  /* 0x0000000700a67308 */ /* 0x0007e20000000800 */
[----:B--2---:R-:W-:Y:S02]  /*5160*/  F2FP.BF16.F32.PACK_AB R4, R235, R236 ;  /* 0x000000eceb04723e */ /* 0x004fe400000010ff */
[----:B-1----:R-:W-:Y:S03]  /*5170*/  F2FP.BF16.F32.PACK_AB R5, R219, R220 ;  /* 0x000000dcdb05723e */ /* 0x002fe600000010ff */
[----:B------:R1:W-:Y:S04]  /*5180*/  STS [R216+0x14400], R4 ;  /* 0x01440004d8007388 */ /* 0x0003e80000000800 */
[----:B------:R2:W-:Y:S01]  /*5190*/  STS [R217+0x14000], R5 ;  /* 0x01400005d9007388 */ /* 0x0005e20000000800 */
[----:B---3--:R-:W-:Y:S01]  /*51a0*/  IMAD.MOV.U32 R7, RZ, RZ, R156 ;  /* 0x000000ffff077224 */ /* 0x008fe200078e009c */
[----:B------:R-:W-:Y:S02]  /*51b0*/  @P0 FSEL R7, R156, -INF , !P6 ;  /* 0xff8000009c070808 */ /* 0x000fe40007000000 */
[----:B------:R-:W-:Y:S01]  /*51c0*/  PLOP3.LUT P0, PT, PT, PT, UP0, 0x80, 0x0 ;  /* 0x000000000000781c */ /* 0x000fe20003f0f008 */
[----:B-1----:R-:W-:Y:S01]  /*51d0*/  FFMA.FTZ R4, R6, UR7, -R0 ;  /* 0x0000000706047c23 */ /* 0x002fe20008010800 */
[----:B------:R-:W-:Y:S02]  /*51e0*/  MOV R6, R140 ;  /* 0x0000008c00067202 */ /* 0x000fe40000000f00 */
[----:B------:R-:W-:Y:S01]  /*51f0*/  @P1 FSEL R6, R140, -INF , !P2 ;  /* 0xff8000008c061808 */ /* 0x000fe20005000000 */
[----:B------:R1:W-:Y:S01]  /*5200*/  MUFU.EX2 R197, R4 ;  /* 0x0000000400c57308 */ /* 0x0003e20000000800 */
[----:B--2---:R-:W-:Y:S02]  /*5210*/  F2FP.BF16.F32.PACK_AB R5, R181, R182 ;  /* 0x000000b6b505723e */ /* 0x004fe400000010ff */
        /* <DEDUP_REMOVED lines=32> */
[----:B------:R-:W-:Y:S02]  /*5420*/  IADD3.X R115, R113, UR13, RZ, P0, !PT ;  /* 0x0000000d71737c10 */ /* 0x000fe400087fe4ff */
[----:B-1----:R-:W-:Y:S03]  /*5430*/  F2FP.BF16.F32.PACK_AB R4, R72, R73 ;  /* 0x000000494804723e */ /* 0x002fe600000010ff */
[----:B------:R-:W2:Y:S04]  /*5440*/  LDG.E R112, desc[UR10][R114.64] ;  /* 0x0000000a72707981 */ /* 0x000ea8000c1e1900 */
[----:B------:R1:W-:Y:S01]  /*5450*/  STS [R215+0x12000], R4 ;  /* 0x01200004d7007388 */ /* 0x0003e20000000800 */
[----:B---3--:R-:W-:Y:S02]  /*5460*/  F2FP.BF16.F32.PACK_AB R0, R241, R242 ;  /* 0x000000f2f100723e */ /* 0x008fe400000010ff */
[----:B-1----:R-:W-:Y:S05]  /*5470*/  F2FP.BF16.F32.PACK_AB R4, R167, R168 ;  /* 0x000000a8a704723e */ /* 0x002fea00000010ff */
[----:B------:R1:W-:Y:S04]  /*5480*/  STS [R215+0x12400], R4 ;  /* 0x01240004d7007388 */ /* 0x0003e80000000800 */
[----:B------:R3:W-:Y:S01]  /*5490*/  STS [R218+0x14000], R5 ;  /* 0x01400005da007388 */ /* 0x0007e20000000800 */
[----:B-1----:R-:W-:Y:S02]  /*54a0*/  F2FP.BF16.F32.PACK_AB R4, R199, R200 ;  /* 0x000000c8c704723e */ /* 0x002fe400000010ff */
[----:B---3--:R-:W-:Y:S05]  /*54b0*/  F2FP.BF16.F32.PACK_AB R5, R227, R228 ;  /* 0x000000e4e305723e */ /* 0x008fea00000010ff */
[----:B------:R1:W-:Y:S04]  /*54c0*/  STS [R218+0x14400], R5 ;  /* 0x01440005da007388 */ /* 0x0003e80000000800 */
[----:B------:R3:W-:Y:S01]  /*54d0*/  STS [R215+0x14000], R4 ;  /* 0x01400004d7007388 */ /* 0x0007e20000000800 */
[----:B-1----:R-:W-:Y:S01]  /*54e0*/  F2FP.BF16.F32.PACK_AB R5, R70, R71 ;  /* 0x000000474605723e */ /* 0x002fe200000010ff */
[--C-:B---3--:R-:W-:Y:S01]  /*54f0*/  FFMA.FTZ R4, R6, UR7, -R9.reuse ;  /* 0x0000000706047c23 */ /* 0x108fe20008010809 */
        /* <DEDUP_REMOVED lines=10> */
[----:B---3--:R-:W-:Y:S02]  /*55a0*/  F2FP.BF16.F32.PACK_AB R6, R143, R144 ;  /* 0x000000908f06723e */ /* 0x008fe400000010ff */
[----:B----4-:R-:W-:Y:S03]  /*55b0*/  F2FP.BF16.F32.PACK_AB R5, R186, R189 ;  /* 0x000000bdba05723e */ /* 0x010fe600000010ff */
[----:B------:R3:W-:Y:S04]  /*55c0*/  STS [R212+0x12400], R6 ;  /* 0x01240006d4007388 */ /* 0x0007e80000000800 */
[----:B------:R4:W-:Y:S01]  /*55d0*/  STS [R211+0x14000], R5 ;  /* 0x01400005d3007388 */ /* 0x0009e20000000800 */
[----:B-1----:R-:W-:Y:S02]  /*55e0*/  F2FP.BF16.F32.PACK_AB R4, R209, R210 ;  /* 0x000000d2d104723e */ /* 0x002fe400000010ff */
[----:B------:R-:W-:Y:S03]  /*55f0*/  F2FP.BF16.F32.PACK_AB R7, R177, R178 ;  /* 0x000000b2b107723e */ /* 0x000fe600000010ff */
        /* <DEDUP_REMOVED lines=11> */
[----:B----4-:R-:W-:Y:S05]  /*56b0*/  F2FP.BF16.F32.PACK_AB R5, R133, R136 ;  /* 0x000000888505723e */ /* 0x010fea00000010ff */
[----:B------:R-:W-:Y:S04]  /*56c0*/  STS [R213+0x12400], R5 ;  /* 0x01240005d5007388 */ /* 0x000fe80000000800 */
[----:B------:R-:W-:Y:S04]  /*56d0*/  STS [R214+0x14000], R7 ;  /* 0x01400007d6007388 */ /* 0x000fe80000000800 */
[----:B------:R-:W-:Y:S01]  /*56e0*/  STS [R214+0x14400], R6 ;  /* 0x01440006d6007388 */ /* 0x000fe20000000800 */
[----:B-1----:R-:W-:Y:S02]  /*56f0*/  F2FP.BF16.F32.PACK_AB R4, R165, R166 ;  /* 0x000000a6a504723e */ /* 0x002fe400000010ff */
[----:B------:R-:W-:Y:S03]  /*5700*/  F2FP.BF16.F32.PACK_AB R0, R185, R194 ;  /* 0x000000c2b900723e */ /* 0x000fe600000010ff */
[----:B------:R-:W-:Y:S04]  /*5710*/  STS [R213+0x14000], R4 ;  /* 0x01400004d5007388 */ /* 0x000fe80000000800 */
[----:B------:R1:W-:Y:S04]  /*5720*/  STS [R213+0x14400], R0 ;  /* 0x01440000d5007388 */ /* 0x0003e80000000800 */
[----:B------:R-:W-:Y:S08]  /*5730*/  LDSM.16.M88.4 R64, [R122+UR4+0x4000] ;  /* 0x004000047a40783b */ /* 0x000ff00008000200 */
[----:B------:R-:W3:Y:S08]  /*5740*/  LDSM.16.M88.4 R16, [R116+0x8000] ;  /* 0x008000007410783b */ /* 0x000ef00000000200 */
[----:B------:R-:W4:Y:S01]  /*5750*/  LDSM.16.M88.4 R60, [R122+UR4+0x5000] ;  /* 0x005000047a3c783b */ /* 0x000f220008000200 */
[----:B-1----:R-:W-:Y:S07]  /*5760*/  IMAD.U32 R0, RZ, RZ, UR4 ;  /* 0x00000004ff007e24 */ /* 0x002fee000f8e00ff */
[----:B------:R-:W1:Y:S01]  /*5770*/  LDSM.16.M88.4 R32, [R116+0x8400] ;  /* 0x008400007420783b */ /* 0x000e620000000200 */
[----:B------:R-:W-:Y:S07]  /*5780*/  IADD3 R0, R122, 0x4000, R0 ;  /* 0x000040007a007810 */ /* 0x000fee0007ffe000 */
[----:B------:R-:W2:Y:S08]  /*5790*/  LDSM.16.M88.4 R48, [R116+0x8800] ;  /* 0x008800007430783b */ /* 0x000eb00000000200 */
[----:B------:R-:W2:Y:S01]  /*57a0*/  LDSM.16.M88.4 R100, [R116+0x8c00] ;  /* 0x008c00007464783b */ /* 0x000ea20000000200 */
[-C--:B---3--:R-:W-:Y:S07]  /*57b0*/  HMMA.16816.F32.BF16 R4, R64, R16.reuse, RZ ;  /* 0x000000104004723c */ /* 0x088fee00000418ff */
[----:B------:R-:W-:Y:S01]  /*57c0*/  LDSM.16.M88.4 R108, [R117+0x8000] ;  /* 0x00800000756c783b */ /* 0x000fe20000000200 */
[C---:B----4-:R-:W-:Y:S06]  /*57d0*/  HMMA.16816.F32.BF16 R8, R60.reuse, R16, RZ ;  /* 0x000000103c08723c */ /* 0x050fec00000418ff */
[-C--:B------:R-:W-:Y:S06]  /*57e0*/  HMMA.16816.F32.BF16 R12, R60, R18.reuse, RZ ;  /* 0x000000123c0c723c */ /* 0x080fec00000418ff */
[C---:B------:R-:W-:Y:S06]  /*57f0*/  HMMA.16816.F32.BF16 R16, R64.reuse, R18, RZ ;  /* 0x000000124010723c */ /* 0x040fec00000418ff */
[-C--:B-1----:R-:W-:Y:S06]  /*5800*/  HMMA.16816.F32.BF16 R20, R64, R32.reuse, RZ ;  /* 0x000000204014723c */ /* 0x082fec00000418ff */
        /* <DEDUP_REMOVED lines=10> */
[----:B------:R-:W-:Y:S01]  /*58b0*/  IADD3 R100, R0, R123, RZ ;  /* 0x0000007b00647210 */ /* 0x000fe20007ffe0ff */
[----:B------:R-:W-:Y:S04]  /*58c0*/  FFMA.FTZ R0, -R81, R81, 1 ;  /* 0x3f80000051007423 */ /* 0x000fe80000010151 */
[----:B------:R-:W1:Y:S01]  /*58d0*/  LDSM.16.M88.4 R104, [R100] ;  /* 0x000000006468783b */ /* 0x000e620000000200 */
[----:B------:R-:W-:Y:S04]  /*58e0*/  HMMA.16816.F32.BF16 R64, R64, R102, RZ ;  /* 0x000000664040723c */ /* 0x000fe800000418ff */
[----:B------:R-:W-:Y:S03]  /*58f0*/  FMUL.FTZ R0, R0, UR5 ;  /* 0x0000000500007c20 */ /* 0x000fe60008410000 */
[----:B------:R-:W2:Y:S01]  /*5900*/  LDSM.16.M88.4 R100, [R100+0x1000] ;  /* 0x001000006464783b */ /* 0x000ea20000000200 */
[-C--:B-1----:R-:W-:Y:S06]  /*5910*/  HMMA.16816.F32.BF16 R4, R104, R108.reuse, R4 ;  /* 0x0000006c6804723c */ /* 0x082fec0000041804 */
[C---:B--2---:R-:W-:Y:S06]  /*5920*/  HMMA.16816.F32.BF16 R8, R100.reuse, R108, R8 ;  /* 0x0000006c6408723c */ /* 0x044fec0000041808 */
[-C--:B------:R-:W-:Y:S06]  /*5930*/  HMMA.16816.F32.BF16 R12, R100, R110.reuse, R12 ;  /* 0x0000006e640c723c */ /* 0x080fec000004180c */
[C---:B------:R-:W-:Y:S01]  /*5940*/  HMMA.16816.F32.BF16 R16, R104.reuse, R110, R16 ;  /* 0x0000006e6810723c */ /* 0x040fe20000041810 */
[----:B------:R-:W1:Y:S05]  /*5950*/  LDSM.16.M88.4 R108, [R117+0x8400] ;  /* 0x00840000756c783b */ /* 0x000e6a0000000200 */
[C---:B------:R-:W-:Y:S01]  /*5960*/  FADD.FTZ R5, -R112.reuse, R5 ;  /* 0x0000000570057221 */ /* 0x040fe20000010100 */
[----:B------:R-:W-:Y:S04]  /*5970*/  FADD.FTZ R4, -R112, R4 ;  /* 0x0000000470047221 */ /* 0x000fe80000010100 */
[----:B------:R-:W-:Y:S01]  /*5980*/  FMUL.FTZ R132, R132, R5 ;  /* 0x0000000584847220 */ /* 0x000fe20000410000 */
[----:B------:R-:W-:Y:S01]  /*5990*/  FMUL.FTZ R4, R82, R4 ;  /* 0x0000000452047220 */ /* 0x000fe20000410000 */
[----:B------:R-:W2:Y:S03]  /*59a0*/  LDG.E R5, desc[UR10][R114.64+0x20] ;  /* 0x0000200a72057981 */ /* 0x000ea6000c1e1900 */
[----:B------:R-:W-:Y:S01]  /*59b0*/  FMUL.FTZ R113, R4, R0 ;  /* 0x0000000004717220 */ /* 0x000fe20000410000 */
[----:B------:R3:W5:Y:S04]  /*59c0*/  LDL.LU R82, [R1+0x84] ;  /* 0x0000840001527983 */ /* 0x0007680000300800 */
[----:B------:R3:W5:Y:S03]  /*59d0*/  LDL.LU R81, [R1+0x80] ;  /* 0x0000800001517983 */ /* 0x0007660000300800 */
[C---:B------:R-:W-:Y:S01]  /*59e0*/  FADD.FTZ R16, -R112.reuse, R16 ;  /* 0x0000001070107221 */ /* 0x040fe20000010100 */
[----:B------:R3:W5:Y:S01]  /*59f0*/  LDG.E R4, desc[UR10][R114.64+0x100] ;  /* 0x0001000a72047981 */ /* 0x000762000c1e1900 */
[C---:B------:R-:W-:Y:S02]  /*5a00*/  FADD.FTZ R17, -R112.reuse, R17 ;  /* 0x0000001170117221 */ /* 0x040fe40000010100 */
[----:B------:R-:W-:Y:S01]  /*5a10*/  FMUL.FTZ R16, R79, R16 ;  /* 0x000000104f107220 */ /* 0x000fe20000410000 */
[----:B------:R3:W5:Y:S01]  /*5a20*/  LDG.E R0, desc[UR10][R114.64+0x120] ;  /* 0x0001200a72007981 */ /* 0x000762000c1e1900 */
[-C--:B-1----:R-:W-:Y:S06]  /*5a30*/  HMMA.16816.F32.BF16 R20, R104, R108.reuse, R20 ;  /* 0x0000006c6814723c */ /* 0x082fec0000041814 */
[C---:B------:R-:W-:Y:S06]  /*5a40*/  HMMA.16816.F32.BF16 R24, R100.reuse, R108, R24 ;  /* 0x0000006c6418723c */ /* 0x040fec0000041818 */
[-C--:B------:R-:W-:Y:S06]  /*5a50*/  HMMA.16816.F32.BF16 R28, R100, R110.reuse, R28 ;  /* 0x0000006e641c723c */ /* 0x080fec000004181c */
[C---:B------:R-:W-:Y:S01]  /*5a60*/  HMMA.16816.F32.BF16 R32, R104.reuse, R110, R32 ;  /* 0x0000006e6820723c */ /* 0x040fe20000041820 */
[----:B------:R-:W1:Y:S05]  /*5a70*/  LDSM.16.M88.4 R108, [R117+0x8800] ;  /* 0x00880000756c783b */ /* 0x000e6a0000000200 */
[C---:B------:R-:W-:Y:S01]  /*5a80*/  FADD.FTZ R21, -R112.reuse, R21 ;  /* 0x0000001570157221 */ /* 0x040fe20000010100 */
[C---:B------:R-:W-:Y:S11]  /*5a90*/  FADD.FTZ R20, -R112.reuse, R20 ;  /* 0x0000001470147221 */ /* 0x040ff60000010100 */
[----:B------:R-:W-:Y:S06]  /*5aa0*/  @!UPT UIADD3 URZ, URZ, URZ, URZ ;  /* 0x0000003f3f3ff290 */ /* 0x000fec000fffe03f */
[C---:B------:R-:W-:Y:S01]  /*5ab0*/  FADD.FTZ R33, -R112.reuse, R33 ;  /* 0x0000002170217221 */ /* 0x040fe20000010100 */
[----:B------:R-:W-:Y:S01]  /*5ac0*/  FADD.FTZ R32, -R112, R32 ;  /* 0x0000002070207221 */ /* 0x000fe20000010100 */
[-C--:B-1----:R-:W-:Y:S06]  /*5ad0*/  HMMA.16816.F32.BF16 R36, R104, R108.reuse, R36 ;  /* 0x0000006c6824723c */ /* 0x082fec0000041824 */
[C---:B------:R-:W-:Y:S06]  /*5ae0*/  HMMA.16816.F32.BF16 R40, R100.reuse, R108, R40 ;  /* 0x0000006c6428723c */ /* 0x040fec0000041828 */
[-C--:B------:R-:W-:Y:S06]  /*5af0*/  HMMA.16816.F32.BF16 R44, R100, R110.reuse, R44 ;  /* 0x0000006e642c723c */ /* 0x080fec000004182c */
[C---:B------:R-:W-:Y:S01]  /*5b00*/  HMMA.16816.F32.BF16 R48, R104.reuse, R110, R48 ;  /* 0x0000006e6830723c */ /* 0x040fe20000041830 */
[----:B------:R-:W1:Y:S05]  /*5b10*/  LDSM.16.M88.4 R108, [R117+0x8c00] ;  /* 0x008c0000756c783b */ /* 0x000e6a0000000200 */
[-C--:B-1----:R-:W-:Y:S06]  /*5b20*/  HMMA.16816.F32.BF16 R52, R104, R108.reuse, R52 ;  /* 0x0000006c6834723c */ /* 0x082fec0000041834 */
[C---:B------:R-:W-:Y:S06]  /*5b30*/  HMMA.16816.F32.BF16 R56, R100.reuse, R108, R56 ;  /* 0x0000006c6438723c */ /* 0x040fec0000041838 */
[-C--:B------:R-:W-:Y:S05]  /*5b40*/  HMMA.16816.F32.BF16 R60, R100, R110.reuse, R60 ;  /* 0x0000006e643c723c */ /* 0x080fea000004183c */
[----:B------:R-:W-:Y:S01]  /*5b50*/  FFMA.FTZ R108, -R80, R80, 1 ;  /* 0x3f800000506c7423 */ /* 0x000fe20000010150 */
[----:B------:R-:W-:Y:S01]  /*5b60*/  HMMA.16816.F32.BF16 R64, R104, R110, R64 ;  /* 0x0000006e6840723c */ /* 0x000fe20000041840 */
[----:B------:R3:W5:Y:S04]  /*5b70*/  LDL.LU R80, [R1+0x7c] ;  /* 0x00007c0001507983 */ /* 0x0007680000300800 */
[----:B------:R3:W5:Y:S01]  /*5b80*/  LDL.LU R79, [R1+0x78] ;  /* 0x00007800014f7983 */ /* 0x0007620000300800 */
[----:B------:R-:W-:Y:S01]  /*5b90*/  FFMA.FTZ R100, -R75, R75, 1 ;  /* 0x3f8000004b647423 */ /* 0x000fe2000001014b */
[----:B------:R-:W-:Y:S01]  /*5ba0*/  FMUL.FTZ R104, R76, R21 ;  /* 0x000000154c687220 */ /* 0x000fe20000410000 */
[----:B------:R-:W-:Y:S03]  /*5bb0*/  FFMA.FTZ R21, -R74, R74, 1 ;  /* 0x3f8000004a157423 */ /* 0x000fe6000001014a */
[----:B------:R-:W-:Y:S01]  /*5bc0*/  FMUL.FTZ R102, R78, R17 ;  /* 0x000000114e667220 */ /* 0x000fe20000410000 */
        /* <DEDUP_REMOVED lines=8> */
[----:B------:R-:W-:Y:S01]  /*5c50*/  FMUL.FTZ R20, R20, UR5 ;  /* 0x0000000514147c20 */ /* 0x000fe20008410000 */
[----:B------:R3:W5:Y:S01]  /*5c60*/  LDL.LU R76, [R1+0x6c] ;  /* 0x00006c00014c7983 */ /* 0x0007620000300800 */
[----:B------:R-:W-:Y:S01]  /*5c70*/  FADD.FTZ R52, -R112, R52 ;  /* 0x0000003470347221 */ /* 0x000fe20000010100 */
[----:B------:R-:W-:Y:S01]  /*5c80*/  FFMA.FTZ R17, -R251, R251, 1 ;  /* 0x3f800000fb117423 */ /* 0x000fe200000101fb */
[----:B------:R-:W-:Y:S01]  /*5c90*/  F2FP.BF16.F32.PACK_AB R102, R21, R100 ;  /* 0x000000641566723e */ /* 0x000fe200000010ff */
[----:B------:R3:W5:Y:S01]  /*5ca0*/  LDL.LU R75, [R1+0x68] ;  /* 0x00006800014b7983 */ /* 0x0007620000300800 */
[----:B------:R-:W-:Y:S01]  /*5cb0*/  FMUL.FTZ R21, R72, R33 ;  /* 0x0000002148157220 */ /* 0x000fe20000410000 */
[----:B------:R-:W-:Y:S01]  /*5cc0*/  FMUL.FTZ R20, R103, R20 ;  /* 0x0000001467147220 */ /* 0x000fe20000410000 */
[C---:B------:R-:W-:Y:S01]  /*5cd0*/  FADD.FTZ R33, -R112.reuse, R37 ;  /* 0x0000002570217221 */ /* 0x040fe20000010100 */
[----:B------:R3:W5:Y:S01]  /*5ce0*/  LDL.LU R74, [R1+0x64] ;  /* 0x00006400014a7983 */ /* 0x0007620000300800 */
[----:B------:R-:W-:Y:S01]  /*5cf0*/  FMUL.FTZ R17, R17, UR5 ;  /* 0x0000000511117c20 */ /* 0x000fe20008410000 */
[----:B------:R-:W-:Y:S01]  /*5d00*/  FADD.FTZ R103, -R112, R53 ;  /* 0x0000003570677221 */ /* 0x000fe20000010100 */
[----:B------:R-:W-:Y:S01]  /*5d10*/  FMUL.FTZ R33, R70, R33 ;  /* 0x0000002146217220 */ /* 0x000fe20000410000 */
[----:B------:R-:W-:Y:S01]  /*5d20*/  FMUL.FTZ R53, R248, R52 ;  /* 0x00000034f8357220 */ /* 0x000fe20000410000 */
[----:B------:R-:W-:Y:S01]  /*5d30*/  FMUL.FTZ R17, R104, R17 ;  /* 0x0000001168117220 */ /* 0x000fe20000410000 */
[----:B------:R-:W-:Y:S01]  /*5d40*/  FMUL.FTZ R103, R247, R103 ;  /* 0x00000067f7677220 */ /* 0x000fe20000410000 */
[C---:B------:R-:W-:Y:S01]  /*5d50*/  FADD.FTZ R52, -R112.reuse, R65 ;  /* 0x0000004170347221 */ /* 0x040fe20000010100 */
[----:B------:R-:W-:Y:S01]  /*5d60*/  FFMA.FTZ R37, -R243, R243, 1 ;  /* 0x3f800000f3257423 */ /* 0x000fe200000101f3 */
[----:B------:R-:W-:Y:S01]  /*5d70*/  FFMA.FTZ R100, -R245, R245, 1 ;  /* 0x3f800000f5647423 */ /* 0x000fe200000101f5 */
[----:B------:R-:W-:Y:S01]  /*5d80*/  F2FP.BF16.F32.PACK_AB R104, R17, R20 ;  /* 0x000000141168723e */ /* 0x000fe200000010ff */
[----:B------:R-:W-:Y:S01]  /*5d90*/  FMUL.FTZ R20, R73, R32 ;  /* 0x0000002049147220 */ /* 0x000fe20000410000 */
[----:B------:R-:W-:Y:S01]  /*5da0*/  FADD.FTZ R32, -R112, R36 ;  /* 0x0000002470207221 */ /* 0x000fe20000010100 */
        /* <DEDUP_REMOVED lines=9> */
[----:B------:R-:W-:Y:S01]  /*5e40*/  FMUL.FTZ R36, R36, UR5 ;  /* 0x0000000524247c20 */ /* 0x000fe20008410000 */
[----:B------:R-:W-:Y:S01]  /*5e50*/  FFMA.FTZ R17, -R244, R244, 1 ;  /* 0x3f800000f4117423 */ /* 0x000fe200000101f4 */
[----:B------:R-:W-:Y:S01]  /*5e60*/  FMUL.FTZ R33, R33, UR5 ;  /* 0x0000000521217c20 */ /* 0x000fe20008410000 */
[----:B------:R3:W5:Y:S01]  /*5e70*/  LDL.LU R70, [R1+0x54] ;  /* 0x0000540001467983 */ /* 0x0007620000300800 */
[----:B------:R-:W-:Y:S01]  /*5e80*/  FMUL.FTZ R100, R100, UR5 ;  /* 0x0000000564647c20 */ /* 0x000fe20008410000 */
[----:B------:R-:W-:Y:S01]  /*5e90*/  FMUL.FTZ R17, R17, UR5 ;  /* 0x0000000511117c20 */ /* 0x000fe20008410000 */
[----:B------:R-:W-:Y:S02]  /*5ea0*/  FMUL.FTZ R101, R108, UR5 ;  /* 0x000000056c657c20 */ /* 0x000fe40008410000 */
[----:B------:R-:W-:Y:S01]  /*5eb0*/  FMUL.FTZ R100, R21, R100 ;  /* 0x0000006415647220 */ /* 0x000fe20000410000 */
[----:B------:R-:W-:Y:S01]  /*5ec0*/  FADD.FTZ R21, -R112, R48 ;  /* 0x0000003070157221 */ /* 0x000fe20000010100 */
[----:B------:R-:W-:Y:S01]  /*5ed0*/  FMUL.FTZ R48, R32, R17 ;  /* 0x0000001120307220 */ /* 0x000fe20000410000 */
[----:B------:R-:W-:Y:S01]  /*5ee0*/  FFMA.FTZ R32, -R238, R238, 1 ;  /* 0x3f800000ee207423 */ /* 0x000fe200000101ee */
[----:B------:R-:W-:Y:S01]  /*5ef0*/  FMUL.FTZ R101, R132, R101 ;  /* 0x0000006584657220 */ /* 0x000fe20000410000 */
[----:B------:R-:W-:Y:S01]  /*5f00*/  FMUL.FTZ R17, R250, R21 ;  /* 0x00000015fa117220 */ /* 0x000fe20000410000 */
[----:B------:R-:W-:Y:S01]  /*5f10*/  FFMA.FTZ R21, -R237, R237, 1 ;  /* 0x3f800000ed157423 */ /* 0x000fe200000101ed */
[----:B------:R-:W-:Y:S01]  /*5f20*/  FMUL.FTZ R32, R32, UR5 ;  /* 0x0000000520207c20 */ /* 0x000fe20008410000 */
[----:B------:R-:W-:Y:S01]  /*5f30*/  F2FP.BF16.F32.PACK_AB R48, R37, R48 ;  /* 0x000000302530723e */ /* 0x000fe200000010ff */
[----:B------:R-:W-:Y:S01]  /*5f40*/  FMUL.FTZ R36, R17, R36 ;  /* 0x0000002411247220 */ /* 0x000fe20000410000 */
[----:B------:R-:W-:Y:S01]  /*5f50*/  F2FP.BF16.F32.PACK_AB R16, R101, R113 ;  /* 0x000000716510723e */ /* 0x000fe200000010ff */
[----:B------:R-:W-:Y:S01]  /*5f60*/  FMUL.FTZ R32, R53, R32 ;  /* 0x0000002035207220 */ /* 0x000fe20000410000 */
[----:B------:R-:W-:Y:S01]  /*5f70*/  FMUL.FTZ R21, R21, UR5 ;  /* 0x0000000515157c20 */ /* 0x000fe20008410000 */
[----:B------:R-:W-:Y:S01]  /*5f80*/  FFMA.FTZ R17, -R221, R221, 1 ;  /* 0x3f800000dd117423 */ /* 0x000fe200000101dd */
[----:B------:R-:W-:Y:S02]  /*5f90*/  FFMA.FTZ R101, -R246, R246, 1 ;  /* 0x3f800000f6657423 */ /* 0x000fe400000101f6 */
[----:B------:R-:W-:Y:S01]  /*5fa0*/  FMUL.FTZ R21, R103, R21 ;  /* 0x0000001567157220 */ /* 0x000fe20000410000 */
[----:B------:R-:W-:Y:S01]  /*5fb0*/  FMUL.FTZ R17, R17, UR5 ;  /* 0x0000000511117c20 */ /* 0x000fe20008410000 */
[----:B------:R-:W-:Y:S03]  /*5fc0*/  FMUL.FTZ R101, R101, UR5 ;  /* 0x0000000565657c20 */ /* 0x000fe60008410000 */
[----:B------:R-:W-:Y:S01]  /*5fd0*/  FMUL.FTZ R17, R52, R17 ;  /* 0x0000001134117220 */ /* 0x000fe20000410000 */
[----:B------:R-:W-:Y:S01]  /*5fe0*/  FMUL.FTZ R101, R20, R101 ;  /* 0x0000006514657220 */ /* 0x000fe20000410000 */
[C---:B------:R-:W-:Y:S01]  /*5ff0*/  FADD.FTZ R20, -R112.reuse, R49 ;  /* 0x0000003170147221 */ /* 0x040fe20000010100 */
[----:B------:R-:W-:Y:S03]  /*6000*/  FADD.FTZ R49, -R112, R64 ;  /* 0x0000004070317221 */ /* 0x000fe60000010100 */
[----:B------:R-:W-:Y:S01]  /*6010*/  FMUL.FTZ R20, R249, R20 ;  /* 0x00000014f9147220 */ /* 0x000fe20000410000 */
[----:B------:R-:W-:Y:S01]  /*6020*/  FMUL.FTZ R49, R242, R49 ;  /* 0x00000031f2317220 */ /* 0x000fe20000410000 */
[----:B------:R-:W-:Y:S02]  /*6030*/  F2FP.BF16.F32.PACK_AB R100, R100, R101 ;  /* 0x000000656464723e */ /* 0x000fe400000010ff */
[----:B------:R-:W-:Y:S01]  /*6040*/  FMUL.FTZ R33, R20, R33 ;  /* 0x0000002114217220 */ /* 0x000fe20000410000 */
[----:B------:R-:W-:Y:S04]  /*6050*/  FFMA.FTZ R20, -R224, R224, 1 ;  /* 0x3f800000e0147423 */ /* 0x000fe800000101e0 */
[----:B------:R-:W-:Y:S01]  /*6060*/  FMUL.FTZ R20, R20, UR5 ;  /* 0x0000000514147c20 */ /* 0x000fe20008410000 */
[----:B------:R-:W-:Y:S02]  /*6070*/  F2FP.BF16.F32.PACK_AB R37, R33, R36 ;  /* 0x000000242125723e */ /* 0x000fe400000010ff */
[----:B------:R-:W-:Y:S01]  /*6080*/  F2FP.BF16.F32.PACK_AB R36, R21, R32 ;  /* 0x000000201524723e */ /* 0x000fe200000010ff */
[----:B------:R-:W-:Y:S01]  /*6090*/  FMUL.FTZ R20, R49, R20 ;  /* 0x0000001431147220 */ /* 0x000fe20000410000 */
[----:B------:R-:W-:Y:S02]  /*60a0*/  FFMA.FTZ R21, -R69, R69, 1 ;  /* 0x3f80000045157423 */ /* 0x000fe40000010145 */
[----:B------:R3:W5:Y:S02]  /*60b0*/  LDL.LU R69, [R1+0x50] ;  /* 0x0000500001457983 */ /* 0x0007640000300800 */
[----:B------:R-:W-:Y:S01]  /*60c0*/  F2FP.BF16.F32.PACK_AB R33, R17, R20 ;  /* 0x000000141121723e */ /* 0x000fe200000010ff */
[----:B------:R-:W-:Y:S01]  /*60d0*/  FFMA.FTZ R17, -R68, R68, 1 ;  /* 0x3f80000044117423 */ /* 0x000fe20000010144 */
[----:B------:R-:W-:Y:S01]  /*60e0*/  FMUL.FTZ R21, R21, UR5 ;  /* 0x0000000515157c20 */ /* 0x000fe20008410000 */
[----:B------:R3:W5:Y:S02]  /*60f0*/  LDL.LU R68, [R1+0x4c] ;  /* 0x00004c0001447983 */ /* 0x0007640000300800 */
[----:B------:R-:W-:Y:S01]  /*6100*/  FMUL.FTZ R17, R17, UR5 ;  /* 0x0000000511117c20 */ /* 0x000fe20008410000 */
[C---:B--2---:R-:W-:Y:S01]  /*6110*/  FADD.FTZ R6, -R5.reuse, R6 ;  /* 0x0000000605067221 */ /* 0x044fe20000010100 */
[----:B------:R-:W-:Y:S03]  /*6120*/  FADD.FTZ R7, -R5, R7 ;  /* 0x0000000705077221 */ /* 0x000fe60000010100 */
[----:B------:R-:W-:Y:S01]  /*6130*/  FMUL.FTZ R32, R3, R6 ;  /* 0x0000000603207220 */ /* 0x000fe20000410000 */
[----:B------:R-:W-:Y:S01]  /*6140*/  FMUL.FTZ R20, R2, R7 ;  /* 0x0000000702147220 */ /* 0x000fe20000410000 */
[----:B------:R3:W5:Y:S04]  /*6150*/  LDL.LU R3, [R1+0x48] ;  /* 0x0000480001037983 */ /* 0x0007680000300800 */
[----:B------:R3:W5:Y:S01]  /*6160*/  LDL.LU R2, [R1+0x44] ;  /* 0x0000440001027983 */ /* 0x0007620000300800 */
[----:B------:R-:W-:Y:S05]  /*6170*/  @!P1 BRA `(.L_x_838) ;  /* 0x0000000000589947 */ /* 0x000fea0003800000 */
[----:B------:R-:W2:Y:S01]  /*6180*/  LDL.LU R105, [R1+0x8] ;  /* 0x0000080001697983 */ /* 0x000ea20000300800 */
[----:B------:R-:W1:Y:S01]  /*6190*/  LDC R49, c[0x0][0x240] ;  /* 0x00009000ff317b82 */ /* 0x000e620000000800 */
[----:B------:R-:W-:Y:S04]  /*61a0*/  ULOP3.LUT UR15, UR8, 0x1, URZ, 0xc0, !UPT ;  /* 0x00000001080f7892 */ /* 0x000fe8000f8ec03f */
[----:B------:R-:W-:Y:S03]  /*61b0*/  UISETP.NE.U32.AND UP1, UPT, UR15, 0x1, UPT ;  /* 0x000000010f00788c */ /* 0x000fe6000bf25070 */
[----:B------:R-:W4:Y:S01]  /*61c0*/  LDC R52, c[0x0][0x244] ;  /* 0x00009100ff347b82 */ /* 0x000f220000000800 */
[----:B------:R-:W-:Y:S06]  /*61d0*/  USEL UR15, UR60, 0x2000, !UP1 ;  /* 0x000020003c0f7887 */ /* 0x000fec000c800000 */
[----:B------:R-:W-:Y:S01]  /*61e0*/  IADD3 R118, R118, UR15, RZ ;  /* 0x0000000f76767c10 */ /* 0x000fe2000fffe0ff */
[----:B--2---:R-:W-:Y:S02]  /*61f0*/  VIADD R105, R105, UR15 ;  /* 0x0000000f69697c36 */ /* 0x004fe40008000000 */
[C---:B-1----:R-:W-:Y:S03]  /*6200*/  IMAD.U32 R6, R49.reuse, -0x80, RZ ;  /* 0xffffff8031067824 */ /* 0x042fe600078e00ff */
[----:B------:R1:W-:Y:S02]  /*6210*/  STL [R1+0x8], R105 ;  /* 0x0000086901007387 */ /* 0x0003e40000100800 */
        /* <DEDUP_REMOVED lines=9> */
[----:B----4-:R-:W-:Y:S05]  /*62b0*/  LEA.HI.X R7, R49, R231, R52, 0x7, P0 ;  /* 0x000000e731077211 */ /* 0x010fea00000f3c34 */
[----:B------:R1:W-:Y:S04]  /*62c0*/  LDGSTS.E.BYPASS.LTC128B.128 [R105+0x1000], desc[UR10][R6.64] ;  /* 0x0100000006697fae */ /* 0x0003e8000b901d4a */
[----:B------:R-:W0:Y:S02]  /*62d0*/  LDGDEPBAR ;  /* 0x00000000000079af */ /* 0x000e240000000000 */
.L_x_838:
[----:B------:R-:W2:Y:S01]  /*62e0*/  LDL R53, [R1+0x2c] ;  /* 0x00002c0001357983 */ /* 0x000ea20000100800 */
[----:B------:R-:W-:Y:S01]  /*62f0*/  FMUL.FTZ R21, R32, R21 ;  /* 0x0000001520157220 */ /* 0x000fe20000410000 */
[----:B------:R-:W-:Y:S01]  /*6300*/  FMUL.FTZ R20, R20, R17 ;  /* 0x0000001114147220 */ /* 0x000fe20000410000 */
[C---:B-----5:R-:W-:Y:S01]  /*6310*/  FADD.FTZ R11, -R0.reuse, R11 ;  /* 0x0000000b000b7221 */ /* 0x060fe20000010100 */
[----:B------:R-:W4:Y:S01]  /*6320*/  LDL.LU R52, [R1] ;  /* 0x0000000001347983 */ /* 0x000f220000300800 */
[C---:B------:R-:W-:Y:S01]  /*6330*/  FADD.FTZ R15, -R0.reuse, R15 ;  /* 0x0000000f000f7221 */ /* 0x040fe20000010100 */
[----:B------:R-:W-:Y:S01]  /*6340*/  FADD.FTZ R27, -R0, R27 ;  /* 0x0000001b001b7221 */ /* 0x000fe20000010100 */
[----:B------:R-:W-:Y:S01]  /*6350*/  FMUL.FTZ R11, R235, R11 ;  /* 0x0000000beb0b7220 */ /* 0x000fe20000410000 */
[----:B------:R-:W3:Y:S01]  /*6360*/  LDL.LU R49, [R1+0x4] ;  /* 0x0000040001317983 */ /* 0x000ee20000300800 */
[----:B------:R-:W-:Y:S01]  /*6370*/  FMUL.FTZ R15, R229, R15 ;  /* 0x0000000fe50f7220 */ /* 0x000fe20000410000 */
[----:B------:R-:W-:Y:S01]  /*6380*/  FMUL.FTZ R27, R227, R27 ;  /* 0x0000001be31b7220 */ /* 0x000fe20000410000 */
[----:B-1----:R-:W-:Y:S01]  /*6390*/  FFMA.FTZ R7, -R155, R155, 1 ;  /* 0x3f8000009b077423 */ /* 0x002fe2000001019b */
[----:B------:R1:W-:Y:S01]  /*63a0*/  STS [R216+0xa000], R16 ;  /* 0x00a00010d8007388 */ /* 0x0003e20000000800 */
[----:B------:R-:W-:Y:S01]  /*63b0*/  FFMA.FTZ R17, -R160, R160, 1 ;  /* 0x3f800000a0117423 */ /* 0x000fe200000101a0 */
[C---:B------:R-:W-:Y:S01]  /*63c0*/  FADD.FTZ R18, -R5.reuse, R18 ;  /* 0x0000001205127221 */ /* 0x040fe20000010100 */
[C---:B------:R-:W-:Y:S01]  /*63d0*/  FADD.FTZ R19, -R5.reuse, R19 ;  /* 0x0000001305137221 */ /* 0x040fe20000010100 */
[----:B------:R-:W-:Y:S01]  /*63e0*/  FADD.FTZ R22, -R5, R22 ;  /* 0x0000001605167221 */ /* 0x000fe20000010100 */
[----:B------:R-:W-:Y:S01]  /*63f0*/  FFMA.FTZ R6, -R153, R153, 1 ;  /* 0x3f80000099067423 */ /* 0x000fe20000010199 */
[----:B------:R-:W-:Y:S01]  /*6400*/  FMUL.FTZ R32, R17, UR5 ;  /* 0x0000000511207c20 */ /* 0x000fe20008410000 */
[----:B------:R-:W-:Y:S01]  /*6410*/  FMUL.FTZ R18, R191, R18 ;  /* 0x00000012bf127220 */ /* 0x000fe20000410000 */
[----:B------:R-:W-:Y:S01]  /*6420*/  FMUL.FTZ R19, R190, R19 ;  /* 0x00000013be137220 */ /* 0x000fe20000410000 */
[----:B------:R-:W-:Y:S01]  /*6430*/  FMUL.FTZ R22, R182, R22 ;  /* 0x00000016b6167220 */ /* 0x000fe20000410000 */
[C---:B------:R-:W-:Y:S01]  /*6440*/  FADD.FTZ R34, -R5.reuse, R34 ;  /* 0x0000002205227221 */ /* 0x040fe20000010100 */
[----:B------:R-:W-:Y:S01]  /*6450*/  FMUL.FTZ R18, R18, R32 ;  /* 0x0000002012127220 */ /* 0x000fe20000410000 */
[C---:B------:R-:W-:Y:S01]  /*6460*/  FADD.FTZ R23, -R5.reuse, R23 ;  /* 0x0000001705177221 */ /* 0x040fe20000010100 */
[C---:B------:R-:W-:Y:S01]  /*6470*/  FADD.FTZ R38, -R5.reuse, R38 ;  /* 0x0000002605267221 */ /* 0x040fe20000010100 */
[----:B------:R-:W-:Y:S01]  /*6480*/  FADD.FTZ R39, -R5, R39 ;  /* 0x0000002705277221 */ /* 0x000fe20000010100 */
[----:B------:R-:W-:Y:S01]  /*6490*/  FMUL.FTZ R34, R168, R34 ;  /* 0x00000022a8227220 */ /* 0x000fe20000410000 */
[----:B------:R-:W-:Y:S01]  /*64a0*/  FMUL.FTZ R23, R181, R23 ;  /* 0x00000017b5177220 */ /* 0x000fe20000410000 */
[----:B------:R-:W-:Y:S01]  /*64b0*/  FMUL.FTZ R38, R158, R38 ;  /* 0x000000269e267220 */ /* 0x000fe20000410000 */
[----:B------:R-:W-:Y:S01]  /*64c0*/  FMUL.FTZ R39, R157, R39 ;  /* 0x000000279d277220 */ /* 0x000fe20000410000 */
[C---:B------:R-:W-:Y:S01]  /*64d0*/  FADD.FTZ R50, -R5.reuse, R50 ;  /* 0x0000003205327221 */ /* 0x040fe20000010100 */
[C---:B------:R-:W-:Y:S01]  /*64e0*/  FADD.FTZ R51, -R5.reuse, R51 ;  /* 0x0000003305337221 */ /* 0x040fe20000010100 */
[C---:B------:R-:W-:Y:S01]  /*64f0*/  FADD.FTZ R35, -R5.reuse, R35 ;  /* 0x0000002305237221 */ /* 0x040fe20000010100 */
[----:B------:R-:W-:Y:S01]  /*6500*/  FADD.FTZ R54, -R5, R54 ;  /* 0x0000003605367221 */ /* 0x000fe20000010100 */
[----:B------:R-:W-:Y:S01]  /*6510*/  FMUL.FTZ R50, R144, R50 ;  /* 0x0000003290327220 */ /* 0x000fe20000410000 */
[----:B------:R-:W-:Y:S01]  /*6520*/  FMUL.FTZ R51, R143, R51 ;  /* 0x000000338f337220 */ /* 0x000fe20000410000 */
[----:B-1----:R-:W-:Y:S01]  /*6530*/  FFMA.FTZ R16, -R159, R159, 1 ;  /* 0x3f8000009f107423 */ /* 0x002fe2000001019f */
[C---:B------:R-:W-:Y:S01]  /*6540*/  FADD.FTZ R55, -R5.reuse, R55 ;  /* 0x0000003705377221 */ /* 0x040fe20000010100 */
[C---:B------:R-:W-:Y:S01]  /*6550*/  FADD.FTZ R66, -R5.reuse, R66 ;  /* 0x0000004205427221 */ /* 0x040fe20000010100 */
[----:B------:R-:W-:Y:S01]  /*6560*/  FADD.FTZ R67, -R5, R67 ;  /* 0x0000004305437221 */ /* 0x000fe20000010100 */
[----:B------:R-:W-:Y:S01]  /*6570*/  FMUL.FTZ R17, R16, UR5 ;  /* 0x0000000510117c20 */ /* 0x000fe20008410000 */
[----:B------:R-:W-:Y:S01]  /*6580*/  FMUL.FTZ R16, R7, UR5 ;  /* 0x0000000507107c20 */ /* 0x000fe20008410000 */
[----:B------:R-:W-:Y:S01]  /*6590*/  FMUL.FTZ R7, R6, UR5 ;  /* 0x0000000506077c20 */ /* 0x000fe20008410000 */
[----:B------:R-:W-:Y:S01]  /*65a0*/  FFMA.FTZ R5, -R130, R130, 1 ;  /* 0x3f80000082057423 */ /* 0x000fe20000010182 */
[----:B------:R-:W-:Y:S01]  /*65b0*/  FMUL.FTZ R6, R19, R17 ;  /* 0x0000001113067220 */ /* 0x000fe20000410000 */
[----:B------:R-:W-:Y:S01]  /*65c0*/  FMUL.FTZ R22, R22, R16 ;  /* 0x0000001016167220 */ /* 0x000fe20000410000 */
[----:B------:R-:W-:Y:S01]  /*65d0*/  FFMA.FTZ R17, -R150, R150, 1 ;  /* 0x3f80000096117423 */ /* 0x000fe20000010196 */
[----:B------:R-:W-:Y:S01]  /*65e0*/  FFMA.FTZ R16, -R149, R149, 1 ;  /* 0x3f80000095107423 */ /* 0x000fe20000010195 */
[----:B------:R-:W-:Y:S01]  /*65f0*/  FMUL.FTZ R23, R23, R7 ;  /* 0x0000000717177220 */ /* 0x000fe20000410000 */
[----:B------:R-:W-:Y:S01]  /*6600*/  F2FP.BF16.F32.PACK_AB R6, R6, R18 ;  /* 0x000000120606723e */ /* 0x000fe200000010ff */
[----:B------:R-:W-:Y:S01]  /*6610*/  FMUL.FTZ R19, R17, UR5 ;  /* 0x0000000511137c20 */ /* 0x000fe20008410000 */
[----:B------:R-:W-:Y:S01]  /*6620*/  FMUL.FTZ R18, R16, UR5 ;  /* 0x0000000510127c20 */ /* 0x000fe20008410000 */
[----:B------:R-:W-:Y:S01]  /*6630*/  FFMA.FTZ R17, -R146, R146, 1 ;  /* 0x3f80000092117423 */ /* 0x000fe20000010192 */
[----:B------:R-:W-:Y:S01]  /*6640*/  FFMA.FTZ R16, -R145, R145, 1 ;  /* 0x3f80000091107423 */ /* 0x000fe20000010191 */
[----:B------:R-:W-:Y:S01]  /*6650*/  FMUL.FTZ R34, R34, R19 ;  /* 0x0000001322227220 */ /* 0x000fe20000410000 */
[----:B------:R-:W-:Y:S01]  /*6660*/  F2FP.BF16.F32.PACK_AB R7, R20, R21 ;  /* 0x000000151407723e */ /* 0x000fe200000010ff */
[----:B------:R-:W-:Y:S01]  /*6670*/  FMUL.FTZ R17, R17, UR5 ;  /* 0x0000000511117c20 */ /* 0x000fe20008410000 */
[----:B------:R-:W-:Y:S01]  /*6680*/  FMUL.FTZ R16, R16, UR5 ;  /* 0x0000000510107c20 */ /* 0x000fe20008410000 */
[----:B------:R-:W-:Y:S01]  /*6690*/  F2FP.BF16.F32.PACK_AB R22, R23, R22 ;  /* 0x000000161716723e */ /* 0x000fe200000010ff */
[----:B------:R-:W-:Y:S01]  /*66a0*/  FMUL.FTZ R67, R133, R67 ;  /* 0x0000004385437220 */ /* 0x000fe20000410000 */
[----:B------:R1:W-:Y:S01]  /*66b0*/  STS [R216+0xa400], R7 ;  /* 0x00a40007d8007388 */ /* 0x0003e20000000800 */
[----:B------:R-:W-:Y:S01]  /*66c0*/  FMUL.FTZ R38, R38, R17 ;  /* 0x0000001126267220 */ /* 0x000fe20000410000 */
[----:B------:R-:W-:Y:S01]  /*66d0*/  FMUL.FTZ R19, R39, R16 ;  /* 0x0000001027137220 */ /* 0x000fe20000410000 */
[----:B------:R-:W-:Y:S01]  /*66e0*/  FFMA.FTZ R17, -R138, R138, 1 ;  /* 0x3f8000008a117423 */ /* 0x000fe2000001018a */
[----:B------:R1:W-:Y:S01]  /*66f0*/  STS [R217+0xa400], R6 ;  /* 0x00a40006d9007388 */ /* 0x0003e20000000800 */
[----:B------:R-:W-:Y:S01]  /*6700*/  FFMA.FTZ R16, -R137, R137, 1 ;  /* 0x3f80000089107423 */ /* 0x000fe20000010189 */
[----:B------:R-:W-:Y:S01]  /*6710*/  FMUL.FTZ R5, R5, UR5 ;  /* 0x0000000505057c20 */ /* 0x000fe20008410000 */
[----:B------:R-:W-:Y:S01]  /*6720*/  FMUL.FTZ R17, R17, UR5 ;  /* 0x0000000511117c20 */ /* 0x000fe20008410000 */
[----:B------:R-:W-:Y:S01]  /*6730*/  STS [R217+0xa000], R102 ;  /* 0x00a00066d9007388 */ /* 0x000fe20000000800 */
[----:B------:R-:W-:Y:S01]  /*6740*/  FMUL.FTZ R16, R16, UR5 ;  /* 0x0000000510107c20 */ /* 0x000fe20008410000 */
[----:B------:R-:W-:Y:S01]  /*6750*/  FMUL.FTZ R67, R67, R5 ;  /* 0x0000000543437220 */ /* 0x000fe20000410000 */
[----:B------:R-:W-:Y:S01]  /*6760*/  FMUL.FTZ R50, R50, R17 ;  /* 0x0000001132327220 */ /* 0x000fe20000410000 */
[----:B------:R-:W-:Y:S01]  /*6770*/  FFMA.FTZ R17, -R134, R134, 1 ;  /* 0x3f80000086117423 */ /* 0x000fe20000010186 */
[----:B------:R-:W-:Y:S01]  /*6780*/  FMUL.FTZ R51, R51, R16 ;  /* 0x0000001033337220 */ /* 0x000fe20000410000 */
[----:B------:R-:W-:Y:S01]  /*6790*/  FFMA.FTZ R16, -R131, R131, 1 ;  /* 0x3f80000083107423 */ /* 0x000fe20000010183 */
[----:B------:R-:W-:Y:S01]  /*67a0*/  FMUL.FTZ R55, R139, R55 ;  /* 0x000000378b377220 */ /* 0x000fe20000410000 */
[----:B------:R-:W-:Y:S01]  /*67b0*/  FMUL.FTZ R66, R136, R66 ;  /* 0x0000004288427220 */ /* 0x000fe20000410000 */
[----:B------:R-:W-:Y:S01]  /*67c0*/  FMUL.FTZ R17, R17, UR5 ;  /* 0x0000000511117c20 */ /* 0x000fe20008410000 */
[----:B------:R-:W-:Y:S01]  /*67d0*/  FMUL.FTZ R16, R16, UR5 ;  /* 0x0000000510107c20 */ /* 0x000fe20008410000 */
[C---:B------:R-:W-:Y:S01]  /*67e0*/  FADD.FTZ R8, -R4.reuse, R8 ;  /* 0x0000000804087221 */ /* 0x040fe20000010100 */
[C---:B------:R-:W-:Y:S01]  /*67f0*/  FADD.FTZ R9, -R4.reuse, R9 ;  /* 0x0000000904097221 */ /* 0x040fe20000010100 */
[----:B------:R-:W-:Y:S01]  /*6800*/  FADD.FTZ R13, -R4, R13 ;  /* 0x0000000d040d7221 */ /* 0x000fe20000010100 */
[----:B------:R-:W-:Y:S01]  /*6810*/  FFMA.FTZ R5, -R183, R183, 1 ;  /* 0x3f800000b7057423 */ /* 0x000fe200000101b7 */
[----:B------:R-:W-:Y:S01]  /*6820*/  FMUL.FTZ R55, R55, R17 ;  /* 0x0000001137377220 */ /* 0x000fe20000410000 */
[----:B------:R-:W-:Y:S01]  /*6830*/  FMUL.FTZ R66, R66, R16 ;  /* 0x0000001042427220 */ /* 0x000fe20000410000 */
        /* <DEDUP_REMOVED lines=10> */
[----:B------:R-:W-:Y:S01]  /*68e0*/  FFMA.FTZ R5, -R171, R171, 1 ;  /* 0x3f800000ab057423 */ /* 0x000fe200000101ab */
[----:B------:R-:W-:Y:S01]  /*68f0*/  FMUL.FTZ R29, R199, R29 ;  /* 0x0000001dc71d7220 */ /* 0x000fe20000410000 */
[----:B------:R-:W-:Y:S01]  /*6900*/  FMUL.FTZ R17, R17, R9 ;  /* 0x0000000911117220 */ /* 0x000fe20000410000 */
[----:B------:R-:W-:Y:S01]  /*6910*/  FMUL.FTZ R16, R16, R8 ;  /* 0x0000000810107220 */ /* 0x000fe20000410000 */
[----:B------:R-:W-:Y:S01]  /*6920*/  FMUL.FTZ R5, R5, UR5 ;  /* 0x0000000505057c20 */ /* 0x000fe20008410000 */
[----:B------:R-:W-:Y:S01]  /*6930*/  FADD.FTZ R12, -R4, R12 ;  /* 0x0000000c040c7221 */ /* 0x000fe20000010100 */
[----:B-1----:R-:W-:Y:S01]  /*6940*/  FFMA.FTZ R7, -R184, R184, 1 ;  /* 0x3f800000b8077423 */ /* 0x002fe200000101b8 */
[----:B------:R-:W-:Y:S01]  /*6950*/  FADD.FTZ R28, -R4, R28 ;  /* 0x0000001c041c7221 */ /* 0x000fe20000010100 */
[----:B------:R-:W-:Y:S01]  /*6960*/  FMUL.FTZ R29, R29, R5 ;  /* 0x000000051d1d7220 */ /* 0x000fe20000410000 */
[----:B------:R-:W-:Y:S01]  /*6970*/  F2FP.BF16.F32.PACK_AB R5, R16, R17 ;  /* 0x000000111005723e */ /* 0x000fe200000010ff */
[----:B------:R-:W-:Y:S01]  /*6980*/  FMUL.FTZ R12, R220, R12 ;  /* 0x0000000cdc0c7220 */ /* 0x000fe20000410000 */
[----:B------:R-:W-:Y:S01]  /*6990*/  FMUL.FTZ R7, R7, UR5 ;  /* 0x0000000507077c20 */ /* 0x000fe20008410000 */
[----:B------:R-:W-:Y:S01]  /*69a0*/  F2FP.BF16.F32.PACK_AB R19, R19, R38 ;  /* 0x000000261313723e */ /* 0x000fe200000010ff */
[----:B------:R-:W-:Y:S01]  /*69b0*/  FADD.FTZ R25, -R4, R25 ;  /* 0x0000001904197221 */ /* 0x000fe20000010100 */
[----:B------:R1:W-:Y:S01]  /*69c0*/  STS [R216+0xc000], R5 ;  /* 0x00c00005d8007388 */ /* 0x0003e20000000800 */
        /* <DEDUP_REMOVED lines=8> */
[----:B------:R-:W-:Y:S01]  /*6a50*/  FMUL.FTZ R35, R167, R35 ;  /* 0x00000023a7237220 */ /* 0x000fe20000410000 */
[----:B------:R-:W-:Y:S01]  /*6a60*/  FMUL.FTZ R28, R28, R7 ;  /* 0x000000071c1c7220 */ /* 0x000fe20000410000 */
[----:B------:R-:W-:Y:S01]  /*6a70*/  FFMA.FTZ R7, -R152, R152, 1 ;  /* 0x3f80000098077423 */ /* 0x000fe20000010198 */
[----:B------:R-:W-:Y:S01]  /*6a80*/  FMUL.FTZ R25, R25, R8 ;  /* 0x0000000819197220 */ /* 0x000fe20000410000 */
[----:B------:R-:W-:Y:S01]  /*6a90*/  FADD.FTZ R41, -R4, R41 ;  /* 0x0000002904297221 */ /* 0x000fe20000010100 */
[----:B------:R-:W-:Y:S01]  /*6aa0*/  FFMA.FTZ R8, -R161, R161, 1 ;  /* 0x3f800000a1087423 */ /* 0x000fe200000101a1 */
[----:B------:R-:W-:Y:S01]  /*6ab0*/  FMUL.FTZ R44, R178, R44 ;  /* 0x0000002cb22c7220 */ /* 0x000fe20000410000 */
[----:B------:R-:W-:Y:S01]  /*6ac0*/  FMUL.FTZ R7, R7, UR5 ;  /* 0x0000000507077c20 */ /* 0x000fe20008410000 */
[----:B------:R-:W-:Y:S01]  /*6ad0*/  FMUL.FTZ R20, R35, R18 ;  /* 0x0000001223147220 */ /* 0x000fe20000410000 */
[----:B------:R-:W-:Y:S01]  /*6ae0*/  FMUL.FTZ R41, R186, R41 ;  /* 0x00000029ba297220 */ /* 0x000fe20000410000 */
[----:B------:R-:W-:Y:S01]  /*6af0*/  FMUL.FTZ R8, R8, UR5 ;  /* 0x0000000508087c20 */ /* 0x000fe20008410000 */
[C---:B------:R-:W-:Y:S01]  /*6b00*/  FADD.FTZ R24, -R4.reuse, R24 ;  /* 0x0000001804187221 */ /* 0x040fe20000010100 */
[C---:B------:R-:W-:Y:S01]  /*6b10*/  FADD.FTZ R40, -R4.reuse, R40 ;  /* 0x0000002804287221 */ /* 0x040fe20000010100 */
[C---:B------:R-:W-:Y:S01]  /*6b20*/  FADD.FTZ R45, -R4.reuse, R45 ;  /* 0x0000002d042d7221 */ /* 0x040fe20000010100 */
[C---:B------:R-:W-:Y:S01]  /*6b30*/  FADD.FTZ R56, -R4.reuse, R56 ;  /* 0x0000003804387221 */ /* 0x040fe20000010100 */
[C---:B------:R-:W-:Y:S01]  /*6b40*/  FADD.FTZ R57, -R4.reuse, R57 ;  /* 0x0000003904397221 */ /* 0x040fe20000010100 */
[C---:B------:R-:W-:Y:S01]  /*6b50*/  FADD.FTZ R60, -R4.reuse, R60 ;  /* 0x0000003c043c7221 */ /* 0x040fe20000010100 */
[----:B------:R-:W-:Y:S01]  /*6b60*/  FADD.FTZ R61, -R4, R61 ;  /* 0x0000003d043d7221 */ /* 0x000fe20000010100 */
[----:B------:R-:W-:Y:S01]  /*6b70*/  FFMA.FTZ R18, -R135, R135, 1 ;  /* 0x3f80000087127423 */ /* 0x000fe20000010187 */
[----:B------:R-:W-:Y:S01]  /*6b80*/  FFMA.FTZ R6, -R151, R151, 1 ;  /* 0x3f80000097067423 */ /* 0x000fe20000010197 */
[----:B------:R-:W-:Y:S01]  /*6b90*/  FFMA.FTZ R4, -R147, R147, 1 ;  /* 0x3f80000093047423 */ /* 0x000fe20000010193 */
[----:B------:R-:W-:Y:S01]  /*6ba0*/  FMUL.FTZ R44, R44, R7 ;  /* 0x000000072c2c7220 */ /* 0x000fe20000410000 */
[----:B------:R-:W-:Y:S01]  /*6bb0*/  FFMA.FTZ R7, -R148, R148, 1 ;  /* 0x3f80000094077423 */ /* 0x000fe20000010194 */
[----:B------:R-:W-:Y:S01]  /*6bc0*/  FMUL.FTZ R17, R41, R8 ;  /* 0x0000000829117220 */ /* 0x000fe20000410000 */
[----:B------:R-:W-:Y:S01]  /*6bd0*/  FMUL.FTZ R18, R18, UR5 ;  /* 0x0000000512127c20 */ /* 0x000fe20008410000 */
[----:B------:R-:W-:Y:S01]  /*6be0*/  FMUL.FTZ R54, R142, R54 ;  /* 0x000000368e367220 */ /* 0x000fe20000410000 */
[----:B------:R-:W-:Y:S01]  /*6bf0*/  FMUL.FTZ R45, R177, R45 ;  /* 0x0000002db12d7220 */ /* 0x000fe20000410000 */
[----:B------:R-:W-:Y:S01]  /*6c00*/  FMUL.FTZ R6, R6, UR5 ;  /* 0x0000000506067c20 */ /* 0x000fe20008410000 */
[----:B------:R-:W-:Y:S01]  /*6c10*/  FMUL.FTZ R8, R4, UR5 ;  /* 0x0000000504087c20 */ /* 0x000fe20008410000 */
[----:B------:R-:W-:Y:S01]  /*6c20*/  FFMA.FTZ R9, -R176, R176, 1 ;  /* 0x3f800000b0097423 */ /* 0x000fe200000101b0 */
[----:B------:R-:W-:Y:S01]  /*6c30*/  FFMA.FTZ R4, -R140, R140, 1 ;  /* 0x3f8000008c047423 */ /* 0x000fe2000001018c */
[----:B------:R-:W-:Y:S01]  /*6c40*/  FMUL.FTZ R57, R169, R57 ;  /* 0x00000039a9397220 */ /* 0x000fe20000410000 */
[----:B------:R-:W-:Y:S01]  /*6c50*/  FMUL.FTZ R7, R7, UR5 ;  /* 0x0000000507077c20 */ /* 0x000fe20008410000 */
[----:B-1----:R-:W-:Y:S01]  /*6c60*/  FFMA.FTZ R5, -R205, R205, 1 ;  /* 0x3f800000cd057423 */ /* 0x002fe200000101cd */
[----:B------:R-:W-:Y:S01]  /*6c70*/  FMUL.FTZ R54, R54, R18 ;  /* 0x0000001236367220 */ /* 0x000fe20000410000 */
[----:B------:R-:W-:Y:S01]  /*6c80*/  FMUL.FTZ R16, R45, R6 ;  /* 0x000000062d107220 */ /* 0x000fe20000410000 */
[----:B------:R-:W-:Y:S01]  /*6c90*/  FMUL.FTZ R24, R208, R24 ;  /* 0x00000018d0187220 */ /* 0x000fe20000410000 */
[----:B------:R-:W-:Y:S01]  /*6ca0*/  FMUL.FTZ R9, R9, UR5 ;  /* 0x0000000509097c20 */ /* 0x000fe20008410000 */
[----:B------:R-:W-:Y:S01]  /*6cb0*/  F2FP.BF16.F32.PACK_AB R18, R13, R12 ;  /* 0x0000000c0d12723e */ /* 0x000fe200000010ff */
[----:B------:R-:W-:Y:S01]  /*6cc0*/  FMUL.FTZ R61, R165, R61 ;  /* 0x0000003da53d7220 */ /* 0x000fe20000410000 */
[----:B------:R-:W-:Y:S01]  /*6cd0*/  FMUL.FTZ R4, R4, UR5 ;  /* 0x0000000504047c20 */ /* 0x000fe20008410000 */
[----:B------:R-:W-:Y:S01]  /*6ce0*/  FFMA.FTZ R6, -R141, R141, 1 ;  /* 0x3f8000008d067423 */ /* 0x000fe2000001018d */
[----:B------:R-:W-:Y:S01]  /*6cf0*/  FMUL.FTZ R13, R57, R7 ;  /* 0x00000007390d7220 */ /* 0x000fe20000410000 */
[----:B------:R-:W-:Y:S01]  /*6d00*/  FMUL.FTZ R7, R5, UR5 ;  /* 0x0000000505077c20 */ /* 0x000fe20008410000 */
[----:B------:R-:W-:Y:S01]  /*6d10*/  FMUL.FTZ R24, R24, R9 ;  /* 0x0000000918187220 */ /* 0x000fe20000410000 */
[----:B------:R-:W-:Y:S01]  /*6d20*/  FADD.FTZ R14, -R0, R14 ;  /* 0x0000000e000e7221 */ /* 0x000fe20000010100 */
[----:B------:R-:W-:Y:S01]  /*6d30*/  FFMA.FTZ R5, -R202, R202, 1 ;  /* 0x3f800000ca057423 */ /* 0x000fe200000101ca */
[----:B------:R-:W-:Y:S01]  /*6d40*/  FMUL.FTZ R12, R61, R4 ;  /* 0x000000043d0c7220 */ /* 0x000fe20000410000 */
[----:B------:R-:W-:Y:S01]  /*6d50*/  FMUL.FTZ R60, R166, R60 ;  /* 0x0000003ca63c7220 */ /* 0x000fe20000410000 */
[----:B------:R-:W-:Y:S01]  /*6d60*/  FMUL.FTZ R6, R6, UR5 ;  /* 0x0000000506067c20 */ /* 0x000fe20008410000 */
[----:B------:R-:W-:Y:S01]  /*6d70*/  FFMA.FTZ R9, -R162, R162, 1 ;  /* 0x3f800000a2097423 */ /* 0x000fe200000101a2 */
[----:B------:R-:W-:Y:S01]  /*6d80*/  FADD.FTZ R10, -R0, R10 ;  /* 0x0000000a000a7221 */ /* 0x000fe20000010100 */
[----:B------:R-:W-:Y:S01]  /*6d90*/  FFMA.FTZ R4, -R204, R204, 1 ;  /* 0x3f800000cc047423 */ /* 0x000fe200000101cc */
[----:B------:R-:W-:Y:S01]  /*6da0*/  FMUL.FTZ R14, R234, R14 ;  /* 0x0000000eea0e7220 */ /* 0x000fe20000410000 */
[----:B------:R-:W-:Y:S01]  /*6db0*/  FMUL.FTZ R5, R5, UR5 ;  /* 0x0000000505057c20 */ /* 0x000fe20008410000 */
[----:B------:R-:W-:Y:S01]  /*6dc0*/  FMUL.FTZ R60, R60, R6 ;  /* 0x000000063c3c7220 */ /* 0x000fe20000410000 */
[----:B------:R-:W-:Y:S01]  /*6dd0*/  FMUL.FTZ R40, R189, R40 ;  /* 0x00000028bd287220 */ /* 0x000fe20000410000 */
[----:B------:R-:W-:Y:S01]  /*6de0*/  FMUL.FTZ R9, R9, UR5 ;  /* 0x0000000509097c20 */ /* 0x000fe20008410000 */
[----:B------:R-:W-:Y:S01]  /*6df0*/  FMUL.FTZ R10, R236, R10 ;  /* 0x0000000aec0a7220 */ /* 0x000fe20000410000 */
[----:B------:R-:W-:Y:S01]  /*6e00*/  FMUL.FTZ R6, R4, UR5 ;  /* 0x0000000504067c20 */ /* 0x000fe20008410000 */
        /* <DEDUP_REMOVED lines=8> */
[----:B------:R-:W-:Y:S01]  /*6e90*/  FMUL.FTZ R26, R228, R26 ;  /* 0x0000001ae41a7220 */ /* 0x000fe20000410000 */
[----:B------:R-:W-:Y:S01]  /*6ea0*/  FMUL.FTZ R6, R5, UR5 ;  /* 0x0000000505067c20 */ /* 0x000fe20008410000 */
[----:B------:R-:W-:Y:S01]  /*6eb0*/  F2FP.BF16.F32.PACK_AB R17, R17, R9 ;  /* 0x000000091111723e */ /* 0x000fe200000010ff */
[----:B------:R-:W-:Y:S01]  /*6ec0*/  FMUL.FTZ R9, R15, R4 ;  /* 0x000000040f097220 */ /* 0x000fe20000410000 */
[----:B------:R-:W-:Y:S01]  /*6ed0*/  F2FP.BF16.F32.PACK_AB R10, R10, R7 ;  /* 0x000000070a0a723e */ /* 0x000fe200000010ff */
[----:B------:R-:W-:Y:S01]  /*6ee0*/  FMUL.FTZ R26, R26, R6 ;  /* 0x000000061a1a7220 */ /* 0x000fe20000410000 */
[----:B------:R-:W-:Y:S01]  /*6ef0*/  FMUL.FTZ R56, R170, R56 ;  /* 0x00000038aa387220 */ /* 0x000fe20000410000 */
[----:B------:R-:W-:Y:S01]  /*6f00*/  FFMA.FTZ R4, -R195, R195, 1 ;  /* 0x3f800000c3047423 */ /* 0x000fe200000101c3 */
[----:B------:R-:W-:Y:S01]  /*6f10*/  FADD.FTZ R43, -R0, R43 ;  /* 0x0000002b002b7221 */ /* 0x000fe20000010100 */
[----:B------:R-:W-:Y:S01]  /*6f20*/  STS [R216+0xc400], R10 ;  /* 0x00c4000ad8007388 */ /* 0x000fe20000000800 */
[----:B------:R-:W-:Y:S01]  /*6f30*/  FFMA.FTZ R6, -R179, R179, 1 ;  /* 0x3f800000b3067423 */ /* 0x000fe200000101b3 */
[----:B------:R-:W-:Y:S01]  /*6f40*/  F2FP.BF16.F32.PACK_AB R9, R9, R14 ;  /* 0x0000000e0909723e */ /* 0x000fe200000010ff */
[----:B------:R-:W-:Y:S01]  /*6f50*/  FMUL.FTZ R56, R56, R8 ;  /* 0x0000000838387220 */ /* 0x000fe20000410000 */
[----:B------:R-:W-:Y:S01]  /*6f60*/  STS [R217+0xc000], R18 ;  /* 0x00c00012d9007388 */ /* 0x000fe20000000800 */
[----:B------:R-:W-:Y:S01]  /*6f70*/  FADD.FTZ R30, -R0, R30 ;  /* 0x0000001e001e7221 */ /* 0x000fe20000010100 */
[----:B------:R-:W-:Y:S01]  /*6f80*/  FFMA.FTZ R5, -R193, R193, 1 ;  /* 0x3f800000c1057423 */ /* 0x000fe200000101c1 */
[----:B------:R-:W-:Y:S01]  /*6f90*/  FMUL.FTZ R8, R4, UR5 ;  /* 0x0000000504087c20 */ /* 0x000fe20008410000 */
[----:B------:R-:W-:Y:S01]  /*6fa0*/  STS [R217+0xc400], R9 ;  /* 0x00c40009d9007388 */ /* 0x000fe20000000800 */
[----:B------:R-:W-:Y:S01]  /*6fb0*/  FMUL.FTZ R43, R209, R43 ;  /* 0x0000002bd12b7220 */ /* 0x000fe20000410000 */
[----:B------:R-:W-:Y:S01]  /*6fc0*/  FMUL.FTZ R6, R6, UR5 ;  /* 0x0000000506067c20 */ /* 0x000fe20008410000 */
[----:B------:R-:W-:Y:S01]  /*6fd0*/  FADD.FTZ R31, -R0, R31 ;  /* 0x0000001f001f7221 */ /* 0x000fe20000010100 */
[----:B------:R-:W-:Y:S01]  /*6fe0*/  STS [R218+0xa000], R104 ;  /* 0x00a00068da007388 */ /* 0x000fe20000000800 */
[----:B------:R-:W-:Y:S01]  /*6ff0*/  FFMA.FTZ R4, -R192, R192, 1 ;  /* 0x3f800000c0047423 */ /* 0x000fe200000101c0 */
[----:B------:R-:W-:Y:S01]  /*7000*/  FMUL.FTZ R30, R223, R30 ;  /* 0x0000001edf1e7220 */ /* 0x000fe20000410000 */
[----:B------:R-:W-:Y:S01]  /*7010*/  FMUL.FTZ R5, R5, UR5 ;  /* 0x0000000505057c20 */ /* 0x000fe20008410000 */
[----:B------:R-:W-:Y:S01]  /*7020*/  STS [R218+0xa400], R22 ;  /* 0x00a40016da007388 */ /* 0x000fe20000000800 */
[----:B------:R-:W-:Y:S01]  /*7030*/  FMUL.FTZ R43, R43, R6 ;  /* 0x000000062b2b7220 */ /* 0x000fe20000410000 */
[----:B------:R-:W-:Y:S01]  /*7040*/  FMUL.FTZ R8, R27, R8 ;  /* 0x000000081b087220 */ /* 0x000fe20000410000 */
[----:B------:R-:W-:Y:S01]  /*7050*/  FMUL.FTZ R31, R222, R31 ;  /* 0x0000001fde1f7220 */ /* 0x000fe20000410000 */
[----:B------:R-:W-:Y:S01]  /*7060*/  STS [R215+0xa000], R100 ;  /* 0x00a00064d7007388 */ /* 0x000fe20000000800 */
[----:B------:R-:W-:Y:S01]  /*7070*/  FMUL.FTZ R4, R4, UR5 ;  /* 0x0000000504047c20 */ /* 0x000fe20008410000 */
[----:B------:R-:W-:Y:S01]  /*7080*/  FFMA.FTZ R6, -R164, R164, 1 ;  /* 0x3f800000a4067423 */ /* 0x000fe200000101a4 */
[----:B------:R-:W-:Y:S01]  /*7090*/  FADD.FTZ R58, -R0, R58 ;  /* 0x0000003a003a7221 */ /* 0x000fe20000010100 */
[----:B------:R-:W-:Y:S01]  /*70a0*/  F2FP.BF16.F32.PACK_AB R20, R20, R34 ;  /* 0x000000221414723e */ /* 0x000fe200000010ff */
[----:B------:R-:W-:Y:S01]  /*70b0*/  FMUL.FTZ R30, R30, R5 ;  /* 0x000000051e1e7220 */ /* 0x000fe20000410000 */
[----:B------:R-:W-:Y:S01]  /*70c0*/  FADD.FTZ R46, -R0, R46 ;  /* 0x0000002e002e7221 */ /* 0x000fe20000010100 */
[----:B------:R-:W-:Y:S01]  /*70d0*/  FFMA.FTZ R5, -R174, R174, 1 ;  /* 0x3f800000ae057423 */ /* 0x000fe200000101ae */
[----:B------:R-:W-:Y:S01]  /*70e0*/  FMUL.FTZ R31, R31, R4 ;  /* 0x000000041f1f7220 */ /* 0x000fe20000410000 */
[----:B------:R-:W-:Y:S01]  /*70f0*/  STS [R215+0xa400], R20 ;  /* 0x00a40014d7007388 */ /* 0x000fe20000000800 */
[----:B------:R-:W-:Y:S01]  /*7100*/  FMUL.FTZ R6, R6, UR5 ;  /* 0x0000000506067c20 */ /* 0x000fe20008410000 */
[----:B------:R-:W-:Y:S01]  /*7110*/  FMUL.FTZ R58, R198, R58 ;  /* 0x0000003ac63a7220 */ /* 0x000fe20000410000 */
[----:B------:R-:W-:Y:S01]  /*7120*/  F2FP.BF16.F32.PACK_AB R24, R25, R24 ;  /* 0x000000181918723e */ /* 0x000fe200000010ff */
[----:B------:R-:W-:Y:S01]  /*7130*/  FMUL.FTZ R46, R206, R46 ;  /* 0x0000002ece2e7220 */ /* 0x000fe20000410000 */
[----:B------:R-:W-:Y:S01]  /*7140*/  F2FP.BF16.F32.PACK_AB R8, R8, R26 ;  /* 0x0000001a0808723e */ /* 0x000fe200000010ff */
[----:B------:R-:W-:Y:S01]  /*7150*/  FMUL.FTZ R5, R5, UR5 ;  /* 0x0000000505057c20 */ /* 0x000fe20008410000 */
[----:B------:R-:W-:Y:S01]  /*7160*/  FADD.FTZ R47, -R0, R47 ;  /* 0x0000002f002f7221 */ /* 0x000fe20000010100 */
[----:B------:R-:W-:Y:S01]  /*7170*/  FFMA.FTZ R4, -R173, R173, 1 ;  /* 0x3f800000ad047423 */ /* 0x000fe200000101ad */
[----:B------:R-:W-:Y:S01]  /*7180*/  FMUL.FTZ R58, R58, R6 ;  /* 0x000000063a3a7220 */ /* 0x000fe20000410000 */
[----:B------:R-:W-:Y:S01]  /*7190*/  FADD.FTZ R42, -R0, R42 ;  /* 0x0000002a002a7221 */ /* 0x000fe20000010100 */
[----:B------:R-:W-:Y:S01]  /*71a0*/  FFMA.FTZ R7, -R180, R180, 1 ;  /* 0x3f800000b4077423 */ /* 0x000fe200000101b4 */
[----:B------:R-:W-:Y:S01]  /*71b0*/  F2FP.BF16.F32.PACK_AB R6, R31, R30 ;  /* 0x0000001e1f06723e */ /* 0x000fe200000010ff */
[----:B------:R-:W-:Y:S01]  /*71c0*/  STS [R218+0xc000], R24 ;  /* 0x00c00018da007388 */ /* 0x000fe20000000800 */
[----:B------:R-:W-:Y:S01]  /*71d0*/  F2FP.BF16.F32.PACK_AB R28, R29, R28 ;  /* 0x0000001c1d1c723e */ /* 0x000fe200000010ff */
[----:B------:R-:W-:Y:S01]  /*71e0*/  FMUL.FTZ R46, R46, R5 ;  /* 0x000000052e2e7220 */ /* 0x000fe20000410000 */
[----:B------:R-:W-:Y:S01]  /*71f0*/  FMUL.FTZ R47, R203, R47 ;  /* 0x0000002fcb2f7220 */ /* 0x000fe20000410000 */
[----:B------:R-:W-:Y:S01]  /*7200*/  STS [R218+0xc400], R8 ;  /* 0x00c40008da007388 */ /* 0x000fe20000000800 */
[----:B------:R-:W-:Y:S01]  /*7210*/  FMUL.FTZ R4, R4, UR5 ;  /* 0x0000000504047c20 */ /* 0x000fe20008410000 */
[----:B------:R-:W-:Y:S01]  /*7220*/  FMUL.FTZ R42, R210, R42 ;  /* 0x0000002ad22a7220 */ /* 0x000fe20000410000 */
[----:B------:R-:W-:Y:S01]  /*7230*/  FMUL.FTZ R7, R7, UR5 ;  /* 0x0000000507077c20 */ /* 0x000fe20008410000 */
[----:B------:R-:W-:Y:S01]  /*7240*/  FFMA.FTZ R5, -R163, R163, 1 ;  /* 0x3f800000a3057423 */ /* 0x000fe200000101a3 */
[C---:B------:R-:W-:Y:S01]  /*7250*/  FADD.FTZ R59, -R0.reuse, R59 ;  /* 0x0000003b003b7221 */ /* 0x040fe20000010100 */
[----:B------:R-:W-:Y:S01]  /*7260*/  STS [R215+0xc000], R28 ;  /* 0x00c0001cd7007388 */ /* 0x000fe20000000800 */
[C---:B------:R-:W-:Y:S01]  /*7270*/  FADD.FTZ R62, -R0.reuse, R62 ;  /* 0x0000003e003e7221 */ /* 0x040fe20000010100 */
[----:B------:R-:W-:Y:S01]  /*7280*/  FADD.FTZ R63, -R0, R63 ;  /* 0x0000003f003f7221 */ /* 0x000fe20000010100 */
[----:B------:R-:W-:Y:S01]  /*7290*/  FMUL.FTZ R47, R47, R4 ;  /* 0x000000042f2f7220 */ /* 0x000fe20000410000 */
[----:B------:R-:W-:Y:S01]  /*72a0*/  STS [R215+0xc400], R6 ;  /* 0x00c40006d7007388 */ /* 0x000fe20000000800 */
[----:B------:R-:W-:Y:S01]  /*72b0*/  FFMA.FTZ R0, -R154, R154, 1 ;  /* 0x3f8000009a007423 */ /* 0x000fe2000001019a */
[----:B------:R-:W-:Y:S01]  /*72c0*/  FMUL.FTZ R42, R42, R7 ;  /* 0x000000072a2a7220 */ /* 0x000fe20000410000 */
[----:B------:R-:W-:Y:S01]  /*72d0*/  FMUL.FTZ R5, R5, UR5 ;  /* 0x0000000505057c20 */ /* 0x000fe20008410000 */
[----:B------:R-:W-:Y:S01]  /*72e0*/  FMUL.FTZ R59, R197, R59 ;  /* 0x0000003bc53b7220 */ /* 0x000fe20000410000 */
[----:B------:R-:W-:Y:S01]  /*72f0*/  FFMA.FTZ R4, -R156, R156, 1 ;  /* 0x3f8000009c047423 */ /* 0x000fe2000001019c */
[----:B------:R-:W-:Y:S01]  /*7300*/  F2FP.BF16.F32.PACK_AB R50, R51, R50 ;  /* 0x000000323332723e */ /* 0x000fe200000010ff */
[----:B------:R-:W-:Y:S01]  /*7310*/  STS [R211+0xa000], R48 ;  /* 0x00a00030d3007388 */ /* 0x000fe20000000800 */
[----:B------:R-:W-:Y:S01]  /*7320*/  FMUL.FTZ R7, R0, UR5 ;  /* 0x0000000500077c20 */ /* 0x000fe20008410000 */
[----:B------:R-:W-:Y:S01]  /*7330*/  FMUL.FTZ R4, R4, UR5 ;  /* 0x0000000504047c20 */ /* 0x000fe20008410000 */
[----:B------:R-:W-:Y:S01]  /*7340*/  FMUL.FTZ R0, R59, R5 ;  /* 0x000000053b007220 */ /* 0x000fe20000410000 */
[----:B------:R-:W-:Y:S01]  /*7350*/  STS [R211+0xa400], R19 ;  /* 0x00a40013d3007388 */ /* 0x000fe20000000800 */
[----:B------:R-:W-:Y:S01]  /*7360*/  FMUL.FTZ R62, R194, R62 ;  /* 0x0000003ec23e7220 */ /* 0x000fe20000410000 */
[----:B------:R-:W-:Y:S01]  /*7370*/  F2FP.BF16.F32.PACK_AB R5, R43, R42 ;  /* 0x0000002a2b05723e */ /* 0x000fe200000010ff */
[----:B------:R-:W-:Y:S01]  /*7380*/  FMUL.FTZ R63, R185, R63 ;  /* 0x0000003fb93f7220 */ /* 0x000fe20000410000 */
[----:B------:R-:W-:Y:S01]  /*7390*/  STS [R212+0xa000], R37 ;  /* 0x00a00025d4007388 */ /* 0x000fe20000000800 */
[----:B------:R-:W-:Y:S01]  /*73a0*/  FMUL.FTZ R62, R62, R4 ;  /* 0x000000043e3e7220 */ /* 0x000fe20000410000 */
[----:B------:R-:W-:Y:S01]  /*73b0*/  F2FP.BF16.F32.PACK_AB R16, R16, R44 ;  /* 0x0000002c1010723e */ /* 0x000fe200000010ff */
[----:B------:R-:W-:Y:S01]  /*73c0*/  FMUL.FTZ R7, R63, R7 ;  /* 0x000000073f077220 */ /* 0x000fe20000410000 */
[----:B------:R-:W-:Y:S01]  /*73d0*/  STS [R212+0xa400], R50 ;  /* 0x00a40032d4007388 */ /* 0x000fe20000000800 */
[----:B------:R-:W-:Y:S02]  /*73e0*/  F2FP.BF16.F32.PACK_AB R4, R47, R46 ;  /* 0x0000002e2f04723e */ /* 0x000fe400000010ff */
[----:B------:R-:W-:Y:S01]  /*73f0*/  F2FP.BF16.F32.PACK_AB R54, R55, R54 ;  /* 0x000000363736723e */ /* 0x000fe200000010ff */
[----:B------:R-:W-:Y:S01]  /*7400*/  STS [R211+0xc000], R17 ;  /* 0x00c00011d3007388 */ /* 0x000fe20000000800 */
[----:B------:R-:W-:Y:S02]  /*7410*/  F2FP.BF16.F32.PACK_AB R66, R67, R66 ;  /* 0x000000424342723e */ /* 0x000fe400000010ff */
[----:B------:R-:W-:Y:S01]  /*7420*/  F2FP.BF16.F32.PACK_AB R13, R13, R56 ;  /* 0x000000380d0d723e */ /* 0x000fe200000010ff */
        /* <DEDUP_REMOVED lines=18> */
[----:B------:R-:W4:Y:S04]  /*7550*/  LDSM.16.MT88.4 R12, [R2+0x16000] ;  /* 0x01600000020c783b */ /* 0x000f280000004200 */
[----:B------:R-:W-:Y:S04]  /*7560*/  LDSM.16.MT88.4 R16, [R2+0x12800] ;  /* 0x012800000210783b */ /* 0x000fe80000004200 */
[----:B------:R-:W3:Y:S04]  /*7570*/  LDSM.16.MT88.4 R20, [R0+0x4400] ;  /* 0x004400000014783b */ /* 0x000ee80000004200 */
[----:B------:R-:W3:Y:S01]  /*7580*/  LDSM.16.MT88.4 R24, [R2+0x16800] ;  /* 0x016800000218783b */ /* 0x000ee20000004200 */
[-C--:B-1----:R-:W-:Y:S05]  /*7590*/  HMMA.16816.F32.BF16 R68, R4, R8.reuse, R68 ;  /* 0x000000080444723c */ /* 0x082fea0000041844 */
[----:B--2---:R-:W-:Y:S01]  /*75a0*/  LEA R59, R53, UR4, 0x1 ;  /* 0x00000004353b7c11 */ /* 0x004fe2000f8e08ff */
[C---:B----4-:R-:W-:Y:S05]  /*75b0*/  HMMA.16816.F32.BF16 R72, R12.reuse, R8, R72 ;  /* 0x000000080c48723c */ /* 0x050fea0000041848 */
[----:B------:R-:W-:Y:S01]  /*75c0*/  MOV R53, R52 ;  /* 0x0000003400357202 */ /* 0x000fe20000000f00 */
[-C--:B------:R-:W-:Y:S01]  /*75d0*/  HMMA.16816.F32.BF16 R76, R12, R10.reuse, R76 ;  /* 0x0000000a0c4c723c */ /* 0x080fe2000004184c */
[----:B------:R-:W-:Y:S04]  /*75e0*/  LDSM.16.MT88.4 R12, [R2+0x17000] ;  /* 0x01700000020c783b */ /* 0x000fe80000004200 */
[----:B---3--:R-:W-:Y:S01]  /*75f0*/  MOV R52, R49 ;  /* 0x0000003100347202 */ /* 0x008fe20000000f00 */
[----:B------:R-:W-:Y:S01]  /*7600*/  HMMA.16816.F32.BF16 R80, R4, R10, R80 ;  /* 0x0000000a0450723c */ /* 0x000fe20000041850 */
[----:B------:R-:W-:Y:S04]  /*7610*/  LDSM.16.MT88.4 R4, [R2+0x13000] ;  /* 0x013000000204783b */ /* 0x000fe80000004200 */
[----:B------:R-:W1:Y:S01]  /*7620*/  LDSM.16.MT88.4 R8, [R0+0x4800] ;  /* 0x004800000008783b */ /* 0x000e620000004200 */
[-C--:B------:R-:W-:Y:S06]  /*7630*/  HMMA.16816.F32.BF16 R68, R16, R20.reuse, R68 ;  /* 0x000000141044723c */ /* 0x080fec0000041844 */
        /* <DEDUP_REMOVED lines=61> */
.L_x_839:
        /* <DEDUP_REMOVED lines=82> */
[----:B------:R1:W-:Y:S01]  /*7f30*/  STL [R1], R39 ;  /* 0x0000002701007387 */ /* 0x0003e20000100800 */
        /* <DEDUP_REMOVED lines=223> */
.L_x_841:
        /* <DEDUP_REMOVED lines=21> */
.L_x_842:
        /* <DEDUP_REMOVED lines=39> */
.L_x_844:
[----:B------:R-:W-:Y:S05]  /*90f0*/  BSYNC B0 ;  /* 0x0000000000007941 */ /* 0x000fea0003800000 */
.L_x_843:
        /* <DEDUP_REMOVED lines=13> */
.L_x_846:
[----:B------:R-:W-:Y:S05]  /*91d0*/  BSYNC B0 ;  /* 0x0000000000007941 */ /* 0x000fea0003800000 */
.L_x_845:
        /* <DEDUP_REMOVED lines=27> */
.L_x_848:
[----:B------:R-:W-:Y:S05]  /*9390*/  BSYNC B0 ;  /* 0x0000000000007941 */ /* 0x000fea0003800000 */
.L_x_847:
        /* <DEDUP_REMOVED lines=14> */
.L_x_837:
        /* <DEDUP_REMOVED lines=24> */
.L_x_850:
        /* <DEDUP_REMOVED lines=22> */
.L_x_851:
        /* <DEDUP_REMOVED lines=33> */
.L_x_853:
[----:B------:R-:W-:Y:S05]  /*9970*/  BSYNC B0 ;  /* 0x0000000000007941 */ /* 0x000fea0003800000 */
.L_x_852:
        /* <DEDUP_REMOVED lines=14> */
.L_x_855:
[----:B------:R-:W-:Y:S05]  /*9a60*/  BSYNC B0 ;  /* 0x0000000000007941 */ /* 0x000fea0003800000 */
.L_x_854:
        /* <DEDUP_REMOVED lines=26> */
.L_x_857:
[----:B------:R-:W-:Y:S05]  /*9c10*/  BSYNC B0 ;  /* 0x0000000000007941 */ /* 0x000fea0003800000 */
.L_x_856:
        /* <DEDUP_REMOVED lines=13> */
.L_x_849:
[----:B------:R-:W-:Y:S05]  /*9cf0*/  BSYNC B1 ;  /* 0x0000000000017941 */ /* 0x000fea0003800000 */
.L_x_832:
        /* <DEDUP_REMOVED lines=8> */
.L_x_858:
[----:B------:R-:W-:Y:S05]  /*9d80*/  EXIT ;  /* 0x000000000000794d */ /* 0x000fea0003800000 */
.L_x_860:
        /* <DEDUP_REMOVED lines=15> */
.L_x_1354:


//--------------------- .text._ZN5flash44flash_bwd_dq_dk_dv_loop_seqk_parallel_kernelI23Flash_bwd_kernel_traitsILi32ELi128ELi128ELi8ELi4ELi4ELi4ELb0ELb0EN7cutlass10bfloat16_tE19Flash_kernel_traitsILi32ELi128ELi128ELi8ES3_EELb1ELb0ELb0ELb0ELb0ELb0ELb0EEEvNS_16Flash_bwd_paramsE --------------------------
	.section	.text._ZN5flash44flash_bwd_dq_dk_dv_loop_seqk_parallel_kernelI23Flash_bwd_kernel_traitsILi32ELi128ELi128ELi8ELi4ELi4ELi4ELb0ELb0EN7cutlass10bfloat16_tE19Flash_kernel_traitsILi32ELi128ELi128ELi8ES3_EELb1ELb0ELb0ELb0ELb0ELb0ELb0EEEvNS_16Flash_bwd_paramsE,"ax",@progbits
	.align	128
        .global         _ZN5flash44flash_bwd_dq_dk_dv_loop_seqk_parallel_kernelI23Flash_bwd_kernel_traitsILi32ELi128ELi128ELi8ELi4ELi4ELi4ELb0ELb0EN7cutlass10bfloat16_tE19Flash_kernel_traitsILi32ELi128ELi128ELi8ES3_EELb1ELb0ELb0ELb0ELb0ELb0ELb0EEEvNS_16Flash_bwd_paramsE
        .type           _ZN5flash44flash_bwd_dq_dk_dv_loop_seqk_parallel_kernelI23Flash_bwd_kernel_traitsILi32ELi128ELi128ELi8ELi4ELi4ELi4ELb0ELb0EN7cutlass10bfloat16_tE19Flash_kernel_traitsILi32ELi128ELi128ELi8ES3_EELb1ELb0ELb0ELb0ELb0ELb0ELb0EEEvNS_16Flash_bwd_paramsE,@function
        .size           _ZN5flash44flash_bwd_dq_dk_dv_loop_seqk_parallel_kernelI23Flash_bwd_kernel_traitsILi32ELi128ELi128ELi8ELi4ELi4ELi4ELb0ELb0EN7cutlass10bfloat16_tE19Flash_kernel_traitsILi32ELi128ELi128ELi8ES3_EELb1ELb0ELb0ELb0ELb0ELb0ELb0EEEvNS_16Flash_bwd_paramsE,(.L_x_1355 - _ZN5flash44flash_bwd_dq_dk_dv_loop_seqk_parallel_kernelI23Flash_bwd_kernel_traitsILi32ELi128ELi128ELi8ELi4ELi4ELi4ELb0ELb0EN7cutlass10bfloat16_tE19Flash_kernel_traitsILi32ELi128ELi128ELi8ES3_EELb1ELb0ELb0ELb0ELb0ELb0ELb0EEEvNS_16Flash_bwd_paramsE)
        .other          _ZN5flash44flash_bwd_dq_dk_dv_loop_seqk_parallel_kernelI23Flash_bwd_kernel_traitsILi32ELi128ELi128ELi8ELi4ELi4ELi4ELb0ELb0EN7cutlass10bfloat16_tE19Flash_kernel_traitsILi32ELi128ELi128ELi8ES3_EELb1ELb0ELb0ELb0ELb0ELb0ELb0EEEvNS_16Flash_bwd_paramsE,@"STO_CUDA_ENTRY STV_DEFAULT"
_ZN5flash44flash_bwd_dq_dk_dv_loop_seqk_parallel_kernelI23Flash_bwd_kernel_traitsILi32ELi128ELi128ELi8ELi4ELi4ELi4ELb0ELb0EN7cutlass10bfloat16_tE19Flash_kernel_traitsILi32ELi128ELi128ELi8ES3_EELb1ELb0ELb0ELb0ELb0ELb0ELb0EEEvNS_16Flash_bwd_paramsE:
.text._ZN5flash44flash_bwd_dq_dk_dv_loop_seqk_parallel_kernelI23Flash_bwd_kernel_traitsILi32ELi128ELi128ELi8ELi4ELi4ELi4ELb0ELb0EN7cutlass10bfloat16_tE19Flash_kernel_traitsILi32ELi128ELi128ELi8ES3_EELb1ELb0ELb0ELb0ELb0ELb0ELb0EEEvNS_16Flash_bwd_paramsE:
        /* <DEDUP_REMOVED lines=25> */
[CC--:B------:R-:W-:Y:S02]  /*0190*/  LEA.HI R151, R153.reuse, R162.reuse, RZ, 0x7 ;  /* 0x000000a299977211 */ /* 0x0c0fe400078f38ff */
[CC--:B------:R-:W-:Y:S01]  /*01a0*/  LEA.HI R2, R153.reuse, R162.reuse, RZ, 0x4 ;  /* 0x000000a299027211 */ /* 0x0c0fe200078f20ff */
[----:B----4-:R-:W-:Y:S01]  /*01b0*/  USHF.R.S32.HI UR5, URZ, 0x1f, UR57 ;  /* 0x0000001f3f057899 */ /* 0x010fe20008011439 */
[CC--:B------:R-:W-:Y:S01]  /*01c0*/  LEA.HI R11, R153.reuse, R162.reuse, RZ, 0x2 ;  /* 0x000000a2990b7211 */ /* 0x0c0fe200078f10ff */
[----:B------:R-:W-:Y:S01]  /*01d0*/  USHF.R.S32.HI UR6, URZ, 0x1f, UR57 ;  /* 0x0000001f3f067899 */ /* 0x000fe20008011439 */
[----:B------:R-:W-:Y:S02]  /*01e0*/  LEA.HI R153, R153, R162, RZ, 0x5 ;  /* 0x000000a299997211 */ /* 0x000fe400078f28ff */
[----:B------:R-:W-:Y:S01]  /*01f0*/  LOP3.LUT R143, R10, 0xfffffff8, RZ, 0xc0, !PT ;  /* 0xfffffff80a8f7812 */ /* 0x000fe200078ec0ff */
[----:B------:R-:W-:Y:S01]  /*0200*/  IMAD.U32 R157, RZ, RZ, UR5 ;  /* 0x00000005ff9d7e24 */ /* 0x000fe2000f8e00ff */
[----:B------:R-:W-:Y:S01]  /*0210*/  LOP3.LUT R7, R153, 0xffffffe0, RZ, 0xc0, !PT ;  /* 0xffffffe099077812 */ /* 0x000fe200078ec0ff */
[----:B------:R-:W-:Y:S01]  /*0220*/  USHF.R.S32.HI UR5, URZ, 0x1f, UR46 ;  /* 0x0000001f3f057899 */ /* 0x000fe2000801142e */
[----:B------:R-:W-:Y:S01]  /*0230*/  SHF.R.S32.HI R3, RZ, 0x4, R2 ;  /* 0x00000004ff037819 */ /* 0x000fe20000011402 */
[----:B------:R-:W-:Y:S01]  /*0240*/  IMAD.IADD R143, R162, 0x1, -R143 ;  /* 0x00000001a28f7824 */ /* 0x000fe200078e0a8f */
[----:B------:R-:W-:Y:S01]  /*0250*/  LOP3.LUT R13, R2, 0xfffffff0, RZ, 0xc0, !PT ;  /* 0xfffffff0020d7812 */ /* 0x000fe200078ec0ff */
[----:B------:R-:W-:Y:S01]  /*0260*/  IMAD.IADD R4, R162, 0x1, -R7 ;  /* 0x00000001a2047824 */ /* 0x000fe200078e0a07 */
[----:B------:R-:W-:Y:S01]  /*0270*/  LEA.HI R2, R2, R3, RZ, 0x1 ;  /* 0x0000000302027211 */ /* 0x000fe200078f08ff */
[----:B------:R-:W-:Y:S01]  /*0280*/  IMAD.U32 R161, RZ, RZ, UR6 ;  /* 0x00000006ffa17e24 */ /* 0x000fe2000f8e00ff */
[----:B------:R-:W-:Y:S01]  /*0290*/  LEA.HI R7, R143, R143, RZ, 0x1 ;  /* 0x0000008f8f077211 */ /* 0x000fe200078f08ff */
[----:B------:R-:W-:Y:S01]  /*02a0*/  IMAD.IADD R13, R162, 0x1, -R13 ;  /* 0x00000001a20d7824 */ /* 0x000fe200078e0a0d */
[----:B------:R-:W-:Y:S01]  /*02b0*/  LOP3.LUT R2, R2, 0xfffffffe, RZ, 0xc0, !PT ;  /* 0xfffffffe02027812 */ /* 0x000fe200078ec0ff */
[----:B------:R-:W-:Y:S01]  /*02c0*/  IMAD.U32 R159, RZ, RZ, UR6 ;  /* 0x00000006ff9f7e24 */ /* 0x000fe2000f8e00ff */
[----:B------:R-:W-:Y:S01]  /*02d0*/  LOP3.LUT R0, R7, 0x7fffffe, RZ, 0xc0, !PT ;  /* 0x07fffffe07007812 */ /* 0x000fe200078ec0ff */
[----:B------:R-:W-:Y:S01]  /*02e0*/  UIADD3 UR6, UR4, 0xa000, URZ ;  /* 0x0000a00004067890 */ /* 0x000fe2000fffe03f */
[----:B------:R-:W-:Y:S01]  /*02f0*/  LOP3.LUT R5, R11, 0xfffffffc, RZ, 0xc0, !PT ;  /* 0xfffffffc0b057812 */ /* 0x000fe200078ec0ff */
[----:B------:R-:W-:Y:S01]  /*0300*/  IMAD.IADD R2, R3, 0x1, -R2 ;  /* 0x0000000103027824 */ /* 0x000fe200078e0a02 */
[----:B------:R-:W-:Y:S01]  /*0310*/  SHF.R.S32.HI R152, RZ, 0x5, R153 ;  /* 0x00000005ff987819 */ /* 0x000fe20000011499 */
[----:B------:R-:W-:Y:S01]  /*0320*/  IMAD.IADD R3, R143, 0x1, -R0 ;  /* 0x000000018f037824 */ /* 0x000fe200078e0a00 */
[----:B------:R-:W-:Y:S01]  /*0330*/  LEA.HI R0, R13, R13, RZ, 0x1 ;  /* 0x0000000d0d007211 */ /* 0x000fe200078f08ff */
[----:B------:R-:W-:Y:S01]  /*0340*/  IMAD.IADD R162, R162, 0x1, -R5 ;  /* 0x00000001a2a27824 */ /* 0x000fe200078e0a05 */
[----:B------:R-:W-:Y:S01]  /*0350*/  SHF.R.S32.HI R154, RZ, 0x2, R11 ;  /* 0x00000002ff9a7819 */ /* 0x000fe2000001140b */
[----:B------:R-:W-:Y:S01]  /*0360*/  IMAD.SHL.U32 R143, R143, 0x40, RZ ;  /* 0x000000408f8f7824 */ /* 0x000fe200078e00ff */
[----:B------:R-:W-:Y:S01]  /*0370*/  SHF.R.S32.HI R153, RZ, 0x1f, R153 ;  /* 0x0000001fff997819 */ /* 0x000fe20000011499 */
[----:B------:R-:W-:Y:S01]  /*0380*/  IMAD.SHL.U32 R12, R162, 0x2, RZ ;  /* 0x00000002a20c7824 */ /* 0x000fe200078e00ff */
[----:B------:R-:W-:Y:S01]  /*0390*/  SHF.R.S32.HI R11, RZ, 0x1f, R11 ;  /* 0x0000001fff0b7819 */ /* 0x000fe2000001140b */
[C---:B------:R-:W-:Y:S01]  /*03a0*/  IMAD.SHL.U32 R148, R2.reuse, 0x8, RZ ;  /* 0x0000000802947824 */ /* 0x040fe200078e00ff */
[--C-:B------:R-:W-:Y:S01]  /*03b0*/  SHF.R.S32.HI R6, RZ, 0x1, R0.reuse ;  /* 0x00000001ff067819 */ /* 0x100fe20000011400 */
[----:B------:R-:W-:Y:S01]  /*03c0*/  IMAD.SHL.U32 R147, R2, 0x10, RZ ;  /* 0x0000001002937824 */ /* 0x000fe200078e00ff */
[----:B------:R-:W-:Y:S01]  /*03d0*/  SHF.R.S32.HI R5, RZ, 0x1f, R0 ;  /* 0x0000001fff057819 */ /* 0x000fe20000011400 */
[----:B------:R-:W-:Y:S01]  /*03e0*/  IMAD.U32 R155, RZ, RZ, UR5 ;  /* 0x00000005ff9b7e24 */ /* 0x000fe2000f8e00ff */
[----:B------:R-:W-:Y:S01]  /*03f0*/  LEA.HI R153, R153, R152, RZ, 0x2 ;  /* 0x0000009899997211 */ /* 0x000fe200078f10ff */
[----:B------:R-:W-:Y:S01]  /*0400*/  IMAD.U32 R160, RZ, RZ, UR5 ;  /* 0x00000005ffa07e24 */ /* 0x000fe2000f8e00ff */
[----:B------:R-:W-:Y:S01]  /*0410*/  LEA.HI R11, R11, R154, RZ, 0x3 ;  /* 0x0000009a0b0b7211 */ /* 0x000fe200078f18ff */
[----:B------:R-:W-:Y:S01]  /*0420*/  UIADD3 UR5, UR4, 0x6000, URZ ;  /* 0x0000600004057890 */ /* 0x000fe2000fffe03f */
[----:B------:R-:W-:Y:S01]  /*0430*/  LEA.HI R5, R5, R6, RZ, 0x2 ;  /* 0x0000000605057211 */ /* 0x000fe200078f10ff */
[----:B------:R-:W-:Y:S01]  /*0440*/  IMAD.SHL.U32 R162, R162, 0x8, RZ ;  /* 0x00000008a2a27824 */ /* 0x000fe200078e00ff */
[----:B------:R-:W-:-:S02]  /*0450*/  SHF.R.S32.HI R151, RZ, 0x7, R151 ;  /* 0x00000007ff977819 */ /* 0x000fc40000011497 */
[----:B------:R-:W-:Y:S02]  /*0460*/  LOP3.LUT R153, R153, 0xfffffffc, RZ, 0xc0, !PT ;  /* 0xfffffffc99997812 */ /* 0x000fe400078ec0ff */
[----:B------:R-:W-:Y:S01]  /*0470*/  SHF.R.S32.HI R9, RZ, 0x1f, R4 ;  /* 0x0000001fff097819 */ /* 0x000fe20000011404 */
[----:B------:R-:W-:Y:S01]  /*0480*/  IMAD R146, R151, 0x8, R2 ;  /* 0x0000000897927824 */ /* 0x000fe200078e0202 */
[----:B------:R-:W-:Y:S01]  /*0490*/  LOP3.LUT R11, R11, 0xfffffff8, RZ, 0xc0, !PT ;  /* 0xfffffff80b0b7812 */ /* 0x000fe200078ec0ff */
[----:B------:R-:W-:Y:S01]  /*04a0*/  IMAD.IADD R153, R152, 0x1, -R153 ;  /* 0x0000000198997824 */ /* 0x000fe200078e0a99 */
[----:B------:R-:W-:Y:S01]  /*04b0*/  LOP3.LUT R5, R5, 0xfffffffc, RZ, 0xc0, !PT ;  /* 0xfffffffc05057812 */ /* 0x000fe200078ec0ff */
[----:B------:R-:W-:Y:S01]  /*04c0*/  IMAD R146, R146, 0x8, R3 ;  /* 0x0000000892927824 */ /* 0x000fe200078e0203 */
[----:B------:R-:W-:Y:S01]  /*04d0*/  LEA.HI R9, R9, R4, RZ, 0x2 ;  /* 0x0000000409097211 */ /* 0x000fe200078f10ff */
[----:B------:R-:W-:Y:S01]  /*04e0*/  IMAD.IADD R11, R154, 0x1, -R11 ;  /* 0x000000019a0b7824 */ /* 0x000fe200078e0a0b */
[----:B------:R-:W-:Y:S01]  /*04f0*/  SHF.R.S32.HI R4, RZ, 0x1f, R13 ;  /* 0x0000001fff047819 */ /* 0x000fe2000001140d */
[----:B------:R-:W-:Y:S01]  /*0500*/  IMAD.IADD R5, R6, 0x1, -R5 ;  /* 0x0000000106057824 */ /* 0x000fe200078e0a05 */
[----:B------:R-:W-:Y:S01]  /*0510*/  SHF.R.S32.HI R7, RZ, 0x1, R7 ;  /* 0x00000001ff077819 */ /* 0x000fe20000011407 */
[----:B------:R-:W-:Y:S01]  /*0520*/  IMAD.SHL.U32 R6, R153, 0x10, RZ ;  /* 0x0000001099067824 */ /* 0x000fe200078e00ff */
[----:B------:R-:W-:Y:S01]  /*0530*/  LEA.HI R3, R4, R13, RZ, 0x3 ;  /* 0x0000000d04037211 */ /* 0x000fe200078f18ff */
[--C-:B------:R-:W-:Y:S01]  /*0540*/  IMAD R158, R151, 0x2000, R12.reuse ;  /* 0x00002000979e7824 */ /* 0x100fe200078e020c */
[----:B------:R-:W-:Y:S01]  /*0550*/  LOP3.LUT R4, R11, 0x1, RZ, 0xc0, !PT ;  /* 0x000000010b047812 */ /* 0x000fe200078ec0ff */
[----:B------:R-:W-:Y:S01]  /*0560*/  IMAD R171, R153, 0x200, R12 ;  /* 0x0000020099ab7824 */ /* 0x000fe200078e020c */
[----:B------:R-:W-:-:S02]  /*0570*/  LOP3.LUT R143, R143, 0x1c0, RZ, 0xc0, !PT ;  /* 0x000001c08f8f7812 */ /* 0x000fc400078ec0ff */
[C---:B------:R-:W-:Y:S01]  /*0580*/  LOP3.LUT P0, RZ, R7.reuse, 0x2, RZ, 0xc0, !PT ;  /* 0x0000000207ff7812 */ /* 0x040fe2000780c0ff */
[----:B------:R-:W-:Y:S01]  /*0590*/  IMAD.SHL.U32 R7, R7, 0x40, RZ ;  /* 0x0000004007077824 */ /* 0x000fe200078e00ff */
[----:B------:R-:W-:Y:S02]  /*05a0*/  LEA.HI.SX32 R150, R9, R6, 0x1e ;  /* 0x0000000609967211 */ /* 0x000fe400078ff2ff */
[----:B------:R-:W-:Y:S02]  /*05b0*/  ISETP.NE.U32.AND P6, PT, R4, 0x1, PT ;  /* 0x000000010400780c */ /* 0x000fe40003fc5070 */
[----:B------:R-:W-:Y:S02]  /*05c0*/  LOP3.LUT R9, R143, 0x30, R6, 0xf8, !PT ;  /* 0x000000308f097812 */ /* 0x000fe400078ef806 */
[----:B------:R-:W-:Y:S02]  /*05d0*/  LEA.HI R4, R11, R11, RZ, 0x1 ;  /* 0x0000000b0b047211 */ /* 0x000fe400078f08ff */
[----:B------:R-:W-:-:S02]  /*05e0*/  LOP3.LUT R7, R7, 0xc0, RZ, 0xc0, !PT ;  /* 0x000000c007077812 */ /* 0x000fc400078ec0ff */
[----:B------:R-:W-:Y:S02]  /*05f0*/  LOP3.LUT R142, R3, 0xfffffff8, RZ, 0xc0, !PT ;  /* 0xfffffff8038e7812 */ /* 0x000fe400078ec0ff */
[----:B------:R-:W-:Y:S01]  /*0600*/  LOP3.LUT R8, R9, 0x8, R10, 0xf8, !PT ;  /* 0x0000000809087812 */ /* 0x000fe200078ef80a */
[----:B------:R-:W-:Y:S01]  /*0610*/  IMAD.SHL.U32 R9, R11, 0x40, RZ ;  /* 0x000000400b097824 */ /* 0x000fe200078e00ff */
[----:B------:R-:W-:Y:S01]  /*0620*/  LOP3.LUT R6, R4, 0x3fffffe, RZ, 0xc0, !PT ;  /* 0x03fffffe04067812 */ /* 0x000fe200078ec0ff */
[----:B------:R-:W-:Y:S01]  /*0630*/  IMAD.IADD R142, R13, 0x1, -R142 ;  /* 0x000000010d8e7824 */ /* 0x000fe200078e0a8e */
[----:B------:R-:W-:Y:S02]  /*0640*/  SHF.R.S32.HI R4, RZ, 0x1, R4 ;  /* 0x00000001ff047819 */ /* 0x000fe40000011404 */
[----:B------:R-:W-:Y:S01]  /*0650*/  LOP3.LUT R10, R7, 0x8, R10, 0xf8, !PT ;  /* 0x00000008070a7812 */ /* 0x000fe200078ef80a */
[----:B------:R-:W-:Y:S01]  /*0660*/  IMAD.IADD R6, R11, 0x1, -R6 ;  /* 0x000000010b067824 */ /* 0x000fe200078e0a06 */
[----:B------:R-:W-:-:S02]  /*0670*/  SHF.R.U32.HI R7, RZ, 0x3, R7 ;  /* 0x00000003ff077819 */ /* 0x000fc40000011607 */
[C---:B------:R-:W-:Y:S01]  /*0680*/  LOP3.LUT P5, RZ, R11.reuse, 0x2, RZ, 0xc0, !PT ;  /* 0x000000020bff7812 */ /* 0x040fe200078ac0ff */
[----:B------:R-:W-:Y:S01]  /*0690*/  IMAD R171, R6, 0x20, R171 ;  /* 0x0000002006ab7824 */ /* 0x000fe200078e02ab */
[----:B------:R-:W-:Y:S01]  /*06a0*/  LOP3.LUT P4, RZ, R11, 0x4, RZ, 0xc0, !PT ;  /* 0x000000040bff7812 */ /* 0x000fe2000788c0ff */
[----:B------:R-:W-:Y:S01]  /*06b0*/  IMAD.SHL.U32 R6, R151, 0x8, RZ ;  /* 0x0000000897067824 */ /* 0x000fe200078e00ff */
[----:B------:R-:W-:Y:S02]  /*06c0*/  LOP3.LUT R9, R9, 0x1c0, RZ, 0xc0, !PT ;  /* 0x000001c009097812 */ /* 0x000fe400078ec0ff */
[----:B------:R-:W-:Y:S02]  /*06d0*/  LOP3.LUT P3, RZ, R4, 0x2, RZ, 0xc0, !PT ;  /* 0x0000000204ff7812 */ /* 0x000fe4000786c0ff */
[----:B------:R-:W-:Y:S01]  /*06e0*/  LOP3.LUT R7, R10, R7, RZ, 0x3c, !PT ;  /* 0x000000070a077212 */ /* 0x000fe200078e3cff */
[----:B------:R-:W-:Y:S01]  /*06f0*/  IMAD.SHL.U32 R10, R153, 0x400, RZ ;  /* 0x00000400990a7824 */ /* 0x000fe200078e00ff */
[----:B------:R-:W-:-:S02]  /*0700*/  LEA.HI R9, R9, R9, RZ, 0x1d ;  /* 0x0000000909097211 */ /* 0x000fc400078fe8ff */
[C---:B------:R-:W-:Y:S01]  /*0710*/  R2P PR, R142.reuse, 0x6 ;  /* 0x000000068e007804 */ /* 0x040fe20000000000 */
[----:B------:R-:W-:Y:S01]  /*0720*/  IMAD.SHL.U32 R142, R142, 0x40, RZ ;  /* 0x000000408e8e7824 */ /* 0x000fe200078e00ff */
[----:B------:R-:W-:Y:S01]  /*0730*/  SHF.R.U32.HI R143, RZ, 0x3, R143 ;  /* 0x00000003ff8f7819 */ /* 0x000fe2000001168f */
[----:B------:R-:W-:Y:S01]  /*0740*/  IMAD.U32 R146, R146, 0x20, R7 ;  /* 0x0000002092927824 */ /* 0x000fe200078e0007 */
[----:B------:R-:W-:Y:S01]  /*0750*/  IADD3 R158, R9, R158, R10 ;  /* 0x0000009e099e7210 */ /* 0x000fe20007ffe00a */
[----:B------:R-:W-:Y:S01]  /*0760*/  IMAD.SHL.U32 R9, R4, 0x40, RZ ;  /* 0x0000004004097824 */ /* 0x000fe200078e00ff */
[----:B------:R-:W-:Y:S01]  /*0770*/  LOP3.LUT R0, R0, 0x7fffffe, RZ, 0xc0, !PT ;  /* 0x07fffffe00007812 */ /* 0x000fe200078ec0ff */
[----:B------:R-:W-:Y:S01]  /*0780*/  IMAD.SHL.U32 R146, R146, 0x2, RZ ;  /* 0x0000000292927824 */ /* 0x000fe200078e00ff */
[----:B------:R-:W-:Y:S02]  /*0790*/  LOP3.LUT R142, R142, 0x1c0, RZ, 0xc0, !PT ;  /* 0x000001c08e8e7812 */ /* 0x000fe400078ec0ff */
[----:B------:R-:W-:Y:S01]  /*07a0*/  LOP3.LUT R143, R8, R143, RZ, 0x3c, !PT ;  /* 0x0000008f088f7212 */ /* 0x000fe200078e3cff */
[----:B------:R-:W-:Y:S01]  /*07b0*/  IMAD.IADD R0, R13, 0x1, -R0 ;  /* 0x000000010d007824 */ /* 0x000fe200078e0a00 */
[----:B------:R-:W-:-:S02]  /*07c0*/  SHF.R.S32.HI R3, RZ, 0x3, R3 ;  /* 0x00000003ff037819 */ /* 0x000fc40000011403 */
[----:B------:R-:W-:Y:S01]  /*07d0*/  LOP3.LUT R9, R9, 0xc0, RZ, 0xc0, !PT ;  /* 0x000000c009097812 */ /* 0x000fe200078ec0ff */
[----:B------:R-:W-:Y:S01]  /*07e0*/  IMAD R143, R2, 0x200, R143 ;  /* 0x00000200028f7824 */ /* 0x000fe200078e028f */
[----:B------:R-:W-:Y:S01]  /*07f0*/  LOP3.LUT R148, R148, 0x8, RZ, 0xc0, !PT ;  /* 0x0000000894947812 */ /* 0x000fe200078ec0ff */
[C---:B------:R-:W-:Y:S01]  /*0800*/  IMAD R0, R3.reuse, 0x8, R0 ;  /* 0x0000000803007824 */ /* 0x040fe200078e0200 */
[----:B------:R-:W-:Y:S01]  /*0810*/  SHF.R.U32.HI R7, RZ, 0x3, R142 ;  /* 0x00000003ff077819 */ /* 0x000fe2000001168e */
[----:B------:R-:W-:Y:S01]  /*0820*/  IMAD R3, R3, 0x200, R10 ;  /* 0x0000020003037824 */ /* 0x000fe200078e020a */
[----:B------:R-:W-:Y:S01]  /*0830*/  LOP3.LUT R6, R6, 0x8, RZ, 0xc0, !PT ;  /* 0x0000000806067812 */ /* 0x000fe200078ec0ff */
[----:B------:R-:W-:Y:S01]  /*0840*/  IMAD.SHL.U32 R0, R0, 0x20, RZ ;  /* 0x0000002000007824 */ /* 0x000fe200078e00ff */
[----:B------:R-:W-:Y:S02]  /*0850*/  SEL R145, R144, 0xffffffe0, !P0 ;  /* 0xffffffe090917807 */ /* 0x000fe40004000000 */
[----:B------:R-:W-:-:S02]  /*0860*/  SHF.R.U32.HI R2, RZ, 0x3, R9 ;  /* 0x00000003ff027819 */ /* 0x000fc40000011609 */
[----:B------:R-:W-:Y:S02]  /*0870*/  LOP3.LUT R142, R7, R142, R148, 0x1e, !PT ;  /* 0x0000008e078e7212 */ /* 0x000fe400078e1e94 */
[C---:B------:R-:W-:Y:S01]  /*0880*/  LOP3.LUT P0, RZ, R5.reuse, 0x2, RZ, 0xc0, !PT ;  /* 0x0000000205ff7812 */ /* 0x040fe2000780c0ff */
[----:B------:R-:W-:Y:S01]  /*0890*/  IMAD.SHL.U32 R5, R5, 0x40, RZ ;  /* 0x0000004005057824 */ /* 0x000fe200078e00ff */
[----:B------:R-:W-:Y:S01]  /*08a0*/  LOP3.LUT R2, R2, R9, R6, 0x1e, !PT ;  /* 0x0000000902027212 */ /* 0x000fe200078e1e06 */
[----:B------:R-:W-:Y:S01]  /*08b0*/  IMAD.IADD R142, R3, 0x1, R142 ;  /* 0x00000001038e7824 */ /* 0x000fe200078e028e */
[----:B------:R-:W-:Y:S02]  /*08c0*/  LEA R158, R158, UR4, 0x1 ;  /* 0x000000049e9e7c11 */ /* 0x000fe4000f8e08ff */
[----:B------:R-:W-:Y:S01]  /*08d0*/  LOP3.LUT R5, R5, 0xc0, RZ, 0xc0, !PT ;  /* 0x000000c005057812 */ /* 0x000fe200078ec0ff */
[----:B------:R-:W-:Y:S01]  /*08e0*/  IMAD.IADD R171, R2, 0x1, R171 ;  /* 0x0000000102ab7824 */ /* 0x000fe200078e02ab */
[----:B------:R-:W-:Y:S01]  /*08f0*/  SEL R169, R169, 0x10, !P6 ;  /* 0x00000010a9a97807 */ /* 0x000fe20007000000 */
[----:B------:R-:W-:Y:S01]  /*0900*/  VIADD R164, R158, 0x40 ;  /* 0x000000409ea47836 */ /* 0x000fe20000000000 */
[----:B------:R-:W-:Y:S01]  /*0910*/  LEA R142, R142, UR6, 0x1 ;  /* 0x000000068e8e7c11 */ /* 0x000fe2000f8e08ff */
[C---:B------:R-:W-:Y:S01]  /*0920*/  @P4 VIADD R164, R158.reuse, 0xffffffc0 ;  /* 0xffffffc09ea44836 */ /* 0x040fe20000000000 */
[----:B------:R-:W-:Y:S01]  /*0930*/  SHF.R.U32.HI R4, RZ, 0x3, R5 ;  /* 0x00000003ff047819 */ /* 0x000fe20000011605 */
[----:B------:R-:W-:Y:S01]  /*0940*/  IMAD.IADD R166, R158, 0x1, R169 ;  /* 0x000000019ea67824 */ /* 0x000fe200078e02a9 */
[----:B------:R-:W-:Y:S01]  /*0950*/  LOP3.LUT R147, R6, 0x10, R147, 0xf8, !PT ;  /* 0x0000001006937812 */ /* 0x000fe200078ef893 */
[----:B------:R-:W-:Y:S01]  /*0960*/  VIADD R141, R142, 0x20 ;  /* 0x000000208e8d7836 */ /* 0x000fe20000000000 */
[----:B------:R-:W-:Y:S01]  /*0970*/  SEL R167, R144, 0xffffffe0, !P5 ;  /* 0xffffffe090a77807 */ /* 0x000fe20006800000 */
[----:B------:R-:W-:Y:S01]  /*0980*/  IMAD.IADD R169, R169, 0x1, R164 ;  /* 0x00000001a9a97824 */ /* 0x000fe200078e02a4 */
[----:B------:R-:W-:Y:S01]  /*0990*/  SEL R136, R136, 0xffffffc0, !P2 ;  /* 0xffffffc088887807 */ /* 0x000fe20005000000 */
[----:B------:R-:W-:Y:S01]  /*09a0*/  @P1 VIADD R141, R142, 0xffffffe0 ;  /* 0xffffffe08e8d1836 */ /* 0x000fe20000000000 */
[----:B------:R-:W-:Y:S01]  /*09b0*/  LEA R171, R171, UR5, 0x1 ;  /* 0x00000005abab7c11 */ /* 0x000fe2000f8e08ff */
[--C-:B------:R-:W-:Y:S01]  /*09c0*/  IMAD.IADD R165, R158, 0x1, R167.reuse ;  /* 0x000000019ea57824 */ /* 0x100fe200078e02a7 */
[----:B------:R-:W-:Y:S01]  /*09d0*/  LOP3.LUT R148, R4, R5, R148, 0x1e, !PT ;  /* 0x0000000504947212 */ /* 0x000fe200078e1e94 */
[----:B------:R-:W-:Y:S01]  /*09e0*/  IMAD.IADD R172, R166, 0x1, R167 ;  /* 0x00000001a6ac7824 */ /* 0x000fe200078e02a7 */
[----:B------:R-:W-:Y:S01]  /*09f0*/  LOP3.LUT R147, R4, R147, R5, 0x1e, !PT ;  /* 0x0000009304937212 */ /* 0x000fe200078e1e05 */
[----:B------:R-:W-:Y:S01]  /*0a00*/  IMAD R5, R153, 0x200, R0 ;  /* 0x0000020099057824 */ /* 0x000fe200078e0200 */
[----:B------:R-:W-:Y:S01]  /*0a10*/  SEL R144, R144, 0xffffffe0, !P0 ;  /* 0xffffffe090907807 */ /* 0x000fe20004000000 */
[----:B------:R-:W-:Y:S01]  /*0a20*/  IMAD.IADD R168, R167, 0x1, R164 ;  /* 0x00000001a7a87824 */ /* 0x000fe200078e02a4 */
[----:B------:R-:W-:Y:S01]  /*0a30*/  LEA R143, R143, UR4, 0x1 ;  /* 0x000000048f8f7c11 */ /* 0x000fe2000f8e08ff */
[----:B------:R-:W-:Y:S01]  /*0a40*/  VIADD R170, R171, 0x20 ;  /* 0x00000020abaa7836 */ /* 0x000fe20000000000 */
[----:B------:R-:W-:Y:S01]  /*0a50*/  IADD3 R145, R145, UR5, R146 ;  /* 0x0000000591917c10 */ /* 0x000fe2000fffe092 */
[----:B------:R-:W-:-:S02]  /*0a60*/  IMAD.IADD R140, R142, 0x1, R136 ;  /* 0x000000018e8c7824 */ /* 0x000fc400078e0288 */
        /* <DEDUP_REMOVED lines=8> */
.L_x_905:
        /* <DEDUP_REMOVED lines=16> */
[----:B-1----:R-:W-:Y:S01]  /*0bf0*/  IMAD.U32 R12, RZ, RZ, UR6 ;  /* 0x00000006ff0c7e24 */ /* 0x002fe2000f8e00ff */
[----:B------:R-:W-:-:S02]  /*0c00*/  @UP4 UIADD3 UR8, UP1, UR16, UR8, URZ ;  /* 0x0000000810084290 */ /* 0x000fc4000ff3e03f */
[----:B------:R-:W-:Y:S01]  /*0c10*/  UIADD3.X UR12, UR5, UR11, URZ, UP2, !UPT ;  /* 0x0000000b050c7290 */ /* 0x000fe200097fe43f */
[----:B------:R-:W-:Y:S01]  /*0c20*/  IMAD.U32 R13, RZ, RZ, UR7 ;  /* 0x00000007ff0d7e24 */ /* 0x000fe2000f8e00ff */
[----:B------:R-:W-:Y:S01]  /*0c30*/  UISETP.NE.AND.EX UP2, UPT, UR11, URZ, UPT, UP0 ;  /* 0x0000003f0b00728c */ /* 0x000fe2000bf45300 */
[----:B------:R-:W-:Y:S02]  /*0c40*/  ULDC.U8 UR17, c[0x0][0x3c2] ;  /* 0x0000f08000117ab9 */ /* 0x000fe40000000000 */
[----:B------:R-:W-:Y:S01]  /*0c50*/  ULDC.64 UR10, c[0x0][0x2f8] ;  /* 0x0000be00000a7ab9 */ /* 0x000fe20000000a00 */
[----:B------:R-:W-:Y:S01]  /*0c60*/  @UP4 UIADD3.X UR9, UR5, UR9, URZ, UP1, !UPT ;  /* 0x0000000905094290 */ /* 0x000fe20008ffe43f */
[----:B---3--:R-:W-:Y:S01]  /*0c70*/  IMAD.U32 R14, RZ, RZ, UR8 ;  /* 0x00000008ff0e7e24 */ /* 0x008fe2000f8e00ff */
[----:B------:R-:W-:Y:S01]  /*0c80*/  UISETP.NE.AND UP1, UPT, UR17, URZ, UPT ;  /* 0x0000003f1100728c */ /* 0x000fe2000bf25270 */
[----:B--2---:R-:W2:Y:S01]  /*0c90*/  @P0 LDG.E R0, desc[UR14][R12.64] ;  /* 0x0000000e0c000981 */ /* 0x004ea2000c1e1900 */
[----:B------:R-:W-:Y:S01]  /*0ca0*/  UISETP.EQ.U32.AND UP4, UPT, UR10, URZ, UPT ;  /* 0x0000003f0a00728c */ /* 0x000fe2000bf82070 */
[----:B------:R-:W-:Y:S01]  /*0cb0*/  PLOP3.LUT P3, PT, PT, PT, UP2, 0x80, 0x0 ;  /* 0x000000000000781c */ /* 0x000fe20003f6f028 */
[----:B------:R-:W-:Y:S01]  /*0cc0*/  IMAD.U32 R15, RZ, RZ, UR9 ;  /* 0x00000009ff0f7e24 */ /* 0x000fe2000f8e00ff */
[----:B------:R-:W-:-:S02]  /*0cd0*/  UIADD3 UR6, UP0, UR16, UR10, URZ ;  /* 0x0000000a10067290 */ /* 0x000fc4000ff1e03f */
[----:B------:R-:W-:Y:S02]  /*0ce0*/  UISETP.EQ.OR.EX UP4, UPT, UR11, URZ, !UP1, UP4 ;  /* 0x0000003f0b00728c */ /* 0x000fe4000cf82740 */
[----:B------:R-:W3:Y:S01]  /*0cf0*/  @P1 LDG.E R5, desc[UR14][R14.64] ;  /* 0x0000000e0e051981 */ /* 0x000ee2000c1e1900 */
[----:B------:R-:W-:Y:S01]  /*0d00*/  UIADD3.X UR5, UR5, UR11, URZ, UP0, !UPT ;  /* 0x0000000b05057290 */ /* 0x000fe200087fe43f */
[----:B----4-:R-:W-:Y:S01]  /*0d10*/  IMAD.U32 R10, RZ, RZ, UR13 ;  /* 0x0000000dff0a7e24 */ /* 0x010fe2000f8e00ff */
[----:B------:R-:W-:Y:S01]  /*0d20*/  UMOV UR37, URZ ;  /* 0x0000003f00257c82 */ /* 0x000fe20008000000 */
[----:B------:R-:W-:Y:S01]  /*0d30*/  PLOP3.LUT P2, PT, PT, PT, UP4, 0x80, 0x0 ;  /* 0x000000000000781c */ /* 0x000fe20003f4f048 */
[----:B------:R-:W-:Y:S01]  /*0d40*/  IMAD.U32 R11, RZ, RZ, UR12 ;  /* 0x0000000cff0b7e24 */ /* 0x000fe2000f8e00ff */
[----:B------:R-:W-:Y:S01]  /*0d50*/  @!UP3 ULDC.64 UR8, c[0x0][0x318] ;  /* 0x0000c6000008bab9 */ /* 0x000fe20000000a00 */
[----:B------:R-:W-:Y:S02]  /*0d60*/  IMAD.U32 R8, RZ, RZ, UR6 ;  /* 0x00000006ff087e24 */ /* 0x000fe4000f8e00ff */
[----:B------:R-:W-:Y:S01]  /*0d70*/  IMAD.U32 R9, RZ, RZ, UR5 ;  /* 0x00000005ff097e24 */ /* 0x000fe2000f8e00ff */
[----:B------:R-:W4:Y:S04]  /*0d80*/  @P3 LDG.E R7, desc[UR14][R10.64] ;  /* 0x0000000e0a073981 */ /* 0x000f28000c1e1900 */
[----:B-----5:R-:W5:Y:S01]  /*0d90*/  @P3 LDG.E R4, desc[UR14][R10.64+0x4] ;  /* 0x0000040e0a043981 */ /* 0x020f62000c1e1900 */
[----:B------:R-:W-:Y:S01]  /*0da0*/  @!UP3 UISETP.NE.U32.AND UP0, UPT, UR8, URZ, UPT ;  /* 0x0000003f0800b28c */ /* 0x000fe2000bf05070 */
[----:B------:R-:W-:-:S02]  /*0db0*/  @!UP3 ULDC UR5, c[0x0][0x2cc] ;  /* 0x0000b3000005bab9 */ /* 0x000fc40000000800 */
        /* <DEDUP_REMOVED lines=22> */
.L_x_861:
        /* <DEDUP_REMOVED lines=61> */
[----:B------:R-:W-:Y:S01]  /*12f0*/  IABS R4, UR57 ;  /* 0x0000003900047c13 */ /* 0x000fe20008000000 */
[----:B------:R-:W-:-:S02]  /*1300*/  ULOP3.LUT UR16, UR19, 0xffffff80, URZ, 0xc0, !UPT ;  /* 0xffffff8013107892 */ /* 0x000fc4000f8ec03f */
[----:B------:R-:W-:Y:S01]  /*1310*/  IMAD.HI.U32 R5, R9, R5, R8 ;  /* 0x0000000509057227 */ /* 0x000fe200078e0008 */
[----:B------:R-:W-:Y:S02]  /*1320*/  UISETP.NE.AND UP0, UPT, UR39, -0x1, UPT ;  /* 0xffffffff2700788c */ /* 0x000fe4000bf05270 */
[----:B------:R-:W-:Y:S02]  /*1330*/  USHF.L.U64.HI UR18, UR46, 0x7, UR56 ;  /* 0x000000072e127899 */ /* 0x000fe40008010238 */
[----:B------:R-:W-:Y:S01]  /*1340*/  UIMAD UR26, UR7, UR31, URZ ;  /* 0x0000001f071a72a4 */ /* 0x000fe2000f8e023f */
[----:B------:R-:W-:Y:S01]  /*1350*/  IMAD.HI.U32 R8, R5, R4, RZ ;  /* 0x0000000405087227 */ /* 0x000fe200078e00ff */
[----:B------:R-:W-:Y:S02]  /*1360*/  @UP3 USEL UR5, UR5, UR7, !UP1 ;  /* 0x0000000705053287 */ /* 0x000fe4000c800000 */
[----:B------:R-:W-:Y:S01]  /*1370*/  UIADD3 UR16, UR16, -0x80, URZ ;  /* 0xffffff8010107890 */ /* 0x000fe2000fffe03f */
[----:B------:R-:W-:Y:S01]  /*1380*/  IMAD.MOV R5, RZ, RZ, -R8 ;  /* 0x000000ffff057224 */ /* 0x000fe200078e0a08 */
[----:B------:R-:W-:Y:S01]  /*1390*/  @UP3 ULDC UR11, c[0x0][0x2e4] ;  /* 0x0000b900000b3ab9 */ /* 0x000fe20000000800 */
[----:B------:R-:W-:-:S02]  /*13a0*/  USEL UR35, UR18, URZ, UP2 ;  /* 0x0000003f12237287 */ /* 0x000fc40009000000 */
[----:B------:R-:W-:Y:S01]  /*13b0*/  IMAD R5, R6, R5, R4 ;  /* 0x0000000506057224 */ /* 0x000fe200078e0204 */
[----:B------:R-:W-:Y:S01]  /*13c0*/  USEL UR55, UR12, UR10, !UP1 ;  /* 0x0000000a0c377287 */ /* 0x000fe2000c800000 */
[----:B------:R-:W-:Y:S01]  /*13d0*/  LOP3.LUT R4, R0, UR57, RZ, 0x3c, !PT ;  /* 0x0000003900047c12 */ /* 0x000fe2000f8e3cff */
[----:B------:R-:W-:Y:S02]  /*13e0*/  @UP1 UIADD3 UR21, UR17, UR26, URZ ;  /* 0x0000001a11151290 */ /* 0x000fe4000fffe03f */
[----:B------:R-:W-:Y:S01]  /*13f0*/  ISETP.GT.U32.AND P1, PT, R6, R5, PT ;  /* 0x000000050600720c */ /* 0x000fe20003f24070 */
[----:B------:R-:W-:Y:S01]  /*1400*/  @!UP3 UIMAD UR10, UR46, UR60, UR57 ;  /* 0x0000003c2e0ab2a4 */ /* 0x000fe2000f8e0239 */
[----:B------:R-:W-:Y:S01]  /*1410*/  ISETP.GE.AND P2, PT, R4, RZ, PT ;  /* 0x000000ff0400720c */ /* 0x000fe20003f46270 */
[----:B------:R-:W-:Y:S02]  /*1420*/  @UP3 UIMAD UR18, UR57, UR11, UR5 ;  /* 0x0000000b391232a4 */ /* 0x000fe4000f8e0205 */
[----:B------:R-:W-:-:S02]  /*1430*/  USHF.R.S32.HI UR17, URZ, 0x1f, UR16 ;  /* 0x0000001f3f117899 */ /* 0x000fc40008011410 */
[----:B------:R-:W-:Y:S02]  /*1440*/  UIADD3 UR5, UP2, UR16, UR33, URZ ;  /* 0x0000002110057290 */ /* 0x000fe4000ff5e03f */
[----:B------:R-:W-:Y:S01]  /*1450*/  @!UP3 UIMAD UR18, UR10, UR40, URZ ;  /* 0x000000280a12b2a4 */ /* 0x000fe2000f8e023f */
[----:B------:R-:W-:Y:S01]  /*1460*/  ULDC.U8 UR23, c[0x0][0x480] ;  /* 0x0001200000177ab9 */ /* 0x000fe20000000000 */
[----:B------:R-:W-:Y:S02]  /*1470*/  UIADD3.X UR10, UR17, UR35, URZ, UP2, !UPT ;  /* 0x00000023110a7290 */ /* 0x000fe400097fe43f */
[-C--:B------:R-:W-:Y:S01]  /*1480*/  @!P1 IADD3 R5, R5, -R6.reuse, RZ ;  /* 0x8000000605059210 */ /* 0x080fe20007ffe0ff */
[----:B------:R-:W-:Y:S01]  /*1490*/  @!P1 VIADD R8, R8, 0x1 ;  /* 0x0000000108089836 */ /* 0x000fe20000000000 */
[----:B------:R-:W-:Y:S01]  /*14a0*/  UIMAD UR9, UR9, UR5, URZ ;  /* 0x00000005090972a4 */ /* 0x000fe2000f8e023f */
[----:B------:R-:W-:Y:S01]  /*14b0*/  PLOP3.LUT P1, PT, PT, PT, UP0, 0x80, 0x0 ;  /* 0x000000000000781c */ /* 0x000fe20003f2f008 */
[----:B------:R-:W-:Y:S01]  /*14c0*/  @UP0 UIADD3 UR20, UR37, UR39, URZ ;  /* 0x0000002725140290 */ /* 0x000fe2000fffe03f */
[----:B------:R-:W-:Y:S01]  /*14d0*/  ISETP.GE.U32.AND P0, PT, R5, R6, PT ;  /* 0x000000060500720c */ /* 0x000fe20003f06070 */
[----:B------:R-:W-:-:S02]  /*14e0*/  @UP0 UIADD3 UR29, UR37, UR39, URZ ;  /* 0x00000027251d0290 */ /* 0x000fc4000fffe03f */
[----:B------:R-:W-:Y:S01]  /*14f0*/  UISETP.NE.AND UP4, UPT, UR23, URZ, UPT ;  /* 0x0000003f1700728c */ /* 0x000fe2000bf85270 */
[----:B------:R-:W-:Y:S02]  /*1500*/  @UP0 ULDC.64 UR24, c[0x0][0x250] ;  /* 0x0000940000180ab9 */ /* 0x000fe40000000a00 */
[----:B------:R-:W-:Y:S01]  /*1510*/  @UP0 ULDC.64 UR22, c[0x0][0x248] ;  /* 0x0000920000160ab9 */ /* 0x000fe20000000a00 */
[----:B------:R-:W-:Y:S02]  /*1520*/  UIMAD.WIDE.U32 UR40, UR8, UR5, URZ ;  /* 0x00000005082872a5 */ /* 0x000fe4000f8e003f */
[----:B------:R-:W-:Y:S02]  /*1530*/  UIMAD UR5, UR8, UR10, UR9 ;  /* 0x0000000a080572a4 */ /* 0x000fe4000f8e0209 */
[----:B------:R-:W-:Y:S02]  /*1540*/  @UP0 UIMAD.WIDE.U32 UR12, UR20, UR22, URZ ;  /* 0x00000016140c02a5 */ /* 0x000fe4000f8e003f */
[----:B------:R-:W-:Y:S01]  /*1550*/  @UP0 UIMAD.WIDE.U32 UR8, UR29, UR24, URZ ;  /* 0x000000181d0802a5 */ /* 0x000fe2000f8e003f */
[----:B------:R-:W-:Y:S01]  /*1560*/  @P0 VIADD R8, R8, 0x1 ;  /* 0x0000000108080836 */ /* 0x000fe20000000000 */
[----:B------:R-:W-:Y:S01]  /*1570*/  UIMAD UR50, UR57, UR61, URZ ;  /* 0x0000003d393272a4 */ /* 0x000fe2000f8e023f */
[----:B------:R-:W-:Y:S01]  /*1580*/  PLOP3.LUT P0, PT, PT, PT, UP3, 0x80, 0x0 ;  /* 0x000000000000781c */ /* 0x000fe20003f0f038 */
[----:B------:R-:W-:-:S02]  /*1590*/  @UP0 UIMAD UR11, UR20, UR23, URZ ;  /* 0x00000017140b02a4 */ /* 0x000fc4000f8e023f */
[----:B------:R-:W-:Y:S01]  /*15a0*/  @UP0 UIMAD UR10, UR29, UR25, URZ ;  /* 0x000000191d0a02a4 */ /* 0x000fe2000f8e023f */
[----:B------:R-:W-:Y:S01]  /*15b0*/  @!P2 IADD3 R8, -R8, RZ, RZ ;  /* 0x000000ff0808a210 */ /* 0x000fe20007ffe1ff */
[----:B------:R-:W-:Y:S01]  /*15c0*/  USEL UR52, UR28, URZ, UP4 ;  /* 0x0000003f1c347287 */ /* 0x000fe2000a000000 */
[----:B------:R-:W-:Y:S01]  /*15d0*/  @!P3 LOP3.LUT R8, RZ, R0, RZ, 0x33, !PT ;  /* 0x00000000ff08b212 */ /* 0x000fe200078e33ff */
[----:B------:R-:W-:Y:S02]  /*15e0*/  USEL UR51, UR49, URZ, UP4 ;  /* 0x0000003f31337287 */ /* 0x000fe4000a000000 */
[----:B------:R-:W-:Y:S02]  /*15f0*/  USHF.R.S32.HI UR38, URZ, 0x1f, UR27 ;  /* 0x0000001f3f267899 */ /* 0x000fe4000801141b */
[----:B------:R-:W-:Y:S02]  /*1600*/  @!UP1 UIADD3 UR47, UR43, UR32, URZ ;  /* 0x000000202b2f9290 */ /* 0x000fe4000fffe03f */
[----:B------:R-:W-:-:S02]  /*1610*/  USHF.R.S32.HI UR53, URZ, 0x1f, UR50 ;  /* 0x0000001f3f357899 */ /* 0x000fc40008011432 */
        /* <DEDUP_REMOVED lines=18> */
.L_x_863:
        /* <DEDUP_REMOVED lines=13> */
.L_x_864:
        /* <DEDUP_REMOVED lines=11> */
.L_x_865:
[----:B------:R-:W-:-:S04]  /*18c0*/  UIMAD UR7, UR46, UR60, UR57 ;  /* 0x0000003c2e0772a4 */ /* 0x000fc8000f8e0239 */
[----:B------:R-:W-:-:S12]  /*18d0*/  UIMAD UR7, UR7, UR58, URZ ;  /* 0x0000003a070772a4 */ /* 0x000fd8000f8e023f */
.L_x_866:
        /* <DEDUP_REMOVED lines=17> */
[----:B------:R-:W-:Y:S01]  /*19f0*/  UIADD3 UR18, UR16, UR18, URZ ;  /* 0x0000001210127290 */ /* 0x000fe2000fffe03f */
[----:B------:R-:W-:Y:S01]  /*1a00*/  IMAD.WIDE.U32 R12, R13, UR30, R162 ;  /* 0x0000001e0d0c7c25 */ /* 0x000fe2000f8e00a2 */
[----:B------:R-:W-:Y:S01]  /*1a10*/  UISETP.GE.AND UP2, UPT, UR34, 0x1, UPT ;  /* 0x000000012200788c */ /* 0x000fe2000bf46270 */
[----:B------:R-:W-:Y:S01]  /*1a20*/  ULDC.64 UR32, c[0x0][0x3e0] ;  /* 0x0000f80000207ab9 */ /* 0x000fe20000000a00 */
[----:B------:R-:W-:Y:S01]  /*1a30*/  ULDC.64 UR42, c[0x0][0x2b0] ;  /* 0x0000ac00002a7ab9 */ /* 0x000fe20000000a00 */
[----:B-1----:R-:W-:Y:S01]  /*1a40*/  IMAD R0, R4, UR17, RZ ;  /* 0x0000001104007c24 */ /* 0x002fe2000f8e02ff */
[----:B------:R-:W-:Y:S01]  /*1a50*/  IADD3 R12, P0, R12, UR54, RZ ;  /* 0x000000360c0c7c10 */ /* 0x000fe2000ff1e0ff */
[----:B------:R-:W-:Y:S01]  /*1a60*/  IMAD.WIDE.U32 R16, R4, UR16, R14 ;  /* 0x0000001004107c25 */ /* 0x000fe2000f8e000e */
[----:B------:R-:W-:Y:S01]  /*1a70*/  ULDC.64 UR44, c[0x0][0x478] ;  /* 0x00011e00002c7ab9 */ /* 0x000fe20000000a00 */
[----:B------:R-:W-:Y:S01]  /*1a80*/  ULEA.HI.SX32 UR11, UR19, 0xffffffff, 0x19 ;  /* 0xffffffff130b7891 */ /* 0x000fe2000f8fca3f */
[----:B------:R-:W-:Y:S01]  /*1a90*/  IADD3.X R13, R13, UR21, R7, P0, !PT ;  /* 0x000000150d0d7c10 */ /* 0x000fe200087fe407 */
[----:B------:R-:W-:Y:S01]  /*1aa0*/  IMAD R0, R5, UR16, R0 ;  /* 0x0000001005007c24 */ /* 0x000fe2000f8e0200 */
[----:B------:R-:W-:Y:S01]  /*1ab0*/  USHF.L.U32 UR21, UR5, 0x7, URZ ;  /* 0x0000000705157899 */ /* 0x000fe2000800063f */
        /* <DEDUP_REMOVED lines=10> */
[----:B------:R-:W-:Y:S01]  /*1b60*/  ULDC.64 UR16, c[0x0][0x210] ;  /* 0x0000840000107ab9 */ /* 0x000fe20000000a00 */
[----:B------:R-:W-:Y:S01]  /*1b70*/  USHF.R.S32.HI UR7, URZ, 0x1f, UR21 ;  /* 0x0000001f3f077899 */ /* 0x000fe20008011415 */
[----:B------:R-:W-:Y:S01]  /*1b80*/  IMAD.WIDE.U32 R16, R16, UR57, R12 ;  /* 0x0000003910107c25 */ /* 0x000fe2000f8e000c */
[----:B------:R-:W-:Y:S01]  /*1b90*/  UIADD3 UR8, UP1, UP0, UR40, UR21, UR50 ;  /* 0x0000001528087290 */ /* 0x000fe2000f83e032 */
[----:B------:R-:W-:Y:S02]  /*1ba0*/  ULDC.64 UR12, c[0x0][0x400] ;  /* 0x00010000000c7ab9 */ /* 0x000fe40000000a00 */
[----:B------:R-:W-:Y:S01]  /*1bb0*/  IMAD.IADD R7, R9, 0x1, -R10 ;  /* 0x0000000109077824 */ /* 0x000fe200078e0a0a */
[C---:B------:R-:W-:Y:S01]  /*1bc0*/  LEA R186, P0, R16.reuse, UR16, 0x1 ;  /* 0x0000001010ba7c11 */ /* 0x040fe2000f8008ff */
[----:B------:R-:W-:Y:S01]  /*1bd0*/  VIADD R10, R17, UR9 ;  /* 0x00000009110a7c36 */ /* 0x000fe20008000000 */
[----:B------:R-:W-:Y:S01]  /*1be0*/  UIADD3.X UR7, UR49, UR7, UR53, UP1, UP0 ;  /* 0x0000000731077290 */ /* 0x000fe20008fe0435 */
[----:B------:R-:W-:Y:S01]  /*1bf0*/  VIADD R15, R15, UR10 ;  /* 0x0000000a0f0f7c36 */ /* 0x000fe20008000000 */
        /* <DEDUP_REMOVED lines=18> */
[CC--:B------:R-:W-:Y:S01]  /*1d20*/  LEA.HI R10, R0.reuse, R9.reuse, RZ, 0x3 ;  /* 0x00000009000a7211 */ /* 0x0c0fe200078f18ff */
[----:B------:R-:W-:Y:S01]  /*1d30*/  ULEA.HI UR7, UR11, UR11, URZ, 0x1 ;  /* 0x0000000b0b077291 */ /* 0x000fe2000f8f083f */
[----:B------:R-:W-:Y:S01]  /*1d40*/  PLOP3.LUT P1, PT, PT, PT, UP4, 0x80, 0x0 ;  /* 0x000000000000781c */ /* 0x000fe20003f2f048 */
[----:B------:R-:W-:Y:S01]  /*1d50*/  UMOV UR16, UR18 ;  /* 0x0000001200107c82 */ /* 0x000fe20008000000 */
[----:B------:R-:W-:Y:S01]  /*1d60*/  SHF.R.S32.HI R10, RZ, 0x3, R10 ;  /* 0x00000003ff0a7819 */ /* 0x000fe2000001140a */
[----:B------:R-:W-:Y:S01]  /*1d70*/  ULOP3.LUT UR7, UR7, 0xfffffffe, URZ, 0xc0, !UPT ;  /* 0xfffffffe07077892 */ /* 0x000fe2000f8ec03f */
[----:B------:R-:W-:Y:S01]  /*1d80*/  LEA.HI R9, R0, R9, RZ, 0x2 ;  /* 0x0000000900097211 */ /* 0x000fe200078f10ff */
[----:B------:R-:W-:Y:S01]  /*1d90*/  UMOV UR17, UR19 ;  /* 0x0000001300117c82 */ /* 0x000fe20008000000 */
[----:B------:R-:W-:Y:S01]  /*1da0*/  UMOV UR19, UR8 ;  /* 0x0000000800137c82 */ /* 0x000fe20008000000 */
[----:B------:R-:W-:Y:S01]  /*1db0*/  IMAD.SHL.U32 R10, R10, 0x40, RZ ;  /* 0x000000400a0a7824 */ /* 0x000fe200078e00ff */
[----:B------:R-:W-:Y:S01]  /*1dc0*/  LEA.HI R9, R9, R154, RZ, 0x1 ;  /* 0x0000009a09097211 */ /* 0x000fe200078f08ff */
[----:B------:R-:W-:Y:S01]  /*1dd0*/  UIADD3 UR10, UR11, -UR7, URZ ;  /* 0x800000070b0a7290 */ /* 0x000fe2000fffe03f */
[----:B------:R-:W-:Y:S01]  /*1de0*/  BSSY B0, `(.L_x_868) ;  /* 0x0000023000007945 */ /* 0x000fe20003800000 */
[----:B------:R-:W-:Y:S01]  /*1df0*/  UIMAD UR7, UR11, -0x80, UR34 ;  /* 0xffffff800b0778a4 */ /* 0x000fe2000f8e0222 */
[----:B------:R-:W-:Y:S01]  /*1e00*/  LOP3.LUT R15, R10, 0xc0, RZ, 0xc0, !PT ;  /* 0x000000c00a0f7812 */ /* 0x000fe200078ec0ff */
[----:B------:R-:W-:Y:S01]  /*1e10*/  @P1 BAR.SYNC.DEFER_BLOCKING 0x0 ;  /* 0x0000000000001b1d */ /* 0x000fe20000010000 */
[----:B------:R-:W-:Y:S01]  /*1e20*/  LOP3.LUT R9, R9, 0x7fffffe, RZ, 0xc0, !PT ;  /* 0x07fffffe09097812 */ /* 0x000fe200078ec0ff */
[----:B------:R-:W-:Y:S01]  /*1e30*/  UISETP.NE.AND UP0, UPT, UR10, 0x1, UPT ;  /* 0x000000010a00788c */ /* 0x000fe2000bf05270 */
[----:B------:R-:W-:Y:S01]  /*1e40*/  LOP3.LUT R13, R15, 0x18, R162, 0xf8, !PT ;  /* 0x000000180f0d7812 */ /* 0x000fe200078ef8a2 */
[C---:B------:R-:W-:Y:S01]  /*1e50*/  VIADD R10, R154.reuse, 0x40 ;  /* 0x000000409a0a7836 */ /* 0x040fe20000000000 */
[----:B------:R-:W-:Y:S01]  /*1e60*/  SHF.R.U32.HI R0, RZ, 0x3, R15 ;  /* 0x00000003ff007819 */ /* 0x000fe2000001160f */
[C---:B------:R-:W-:Y:S01]  /*1e70*/  IMAD.IADD R9, R154.reuse, 0x1, -R9 ;  /* 0x000000019a097824 */ /* 0x040fe200078e0a09 */
[----:B------:R-:W-:Y:S01]  /*1e80*/  ISETP.GE.AND P3, PT, R154, UR7, PT ;  /* 0x000000079a007c0c */ /* 0x000fe2000bf66270 */
[----:B------:R-:W-:Y:S01]  /*1e90*/  UMOV UR18, UR9 ;  /* 0x0000000900127c82 */ /* 0x000fe20008000000 */
[----:B------:R-:W-:Y:S01]  /*1ea0*/  LOP3.LUT R0, R13, R0, RZ, 0x3c, !PT ;  /* 0x000000000d007212 */ /* 0x000fe200078e3cff */
[----:B------:R-:W-:Y:S01]  /*1eb0*/  IMAD R9, R152, 0x8, R9 ;  /* 0x0000000898097824 */ /* 0x000fe200078e0209 */
[----:B------:R-:W-:-:S02]  /*1ec0*/  PLOP3.LUT P0, PT, PT, PT, UP0, 0x80, 0x0 ;  /* 0x000000000000781c */ /* 0x000fc40003f0f008 */
[----:B------:R-:W-:Y:S01]  /*1ed0*/  ISETP.GE.AND P2, PT, R10, UR7, PT ;  /* 0x000000070a007c0c */ /* 0x000fe2000bf46270 */
[----:B------:R-:W-:-:S04]  /*1ee0*/  IMAD.U32 R9, R9, 0x20, R0 ;  /* 0x0000002009097824 */ /* 0x000fc800078e0000 */
[----:B------:R-:W-:-:S05]  /*1ef0*/  VIADD R180, R9, 0x1000 ;  /* 0x0000100009b47836 */ /* 0x000fca0000000000 */
[----:B------:R-:W-:Y:S02]  /*1f00*/  SEL R180, R180, R9, !P0 ;  /* 0x00000009b4b47207 */ /* 0x000fe40004000000 */
[----:B------:R-:W-:Y:S02]  /*1f10*/  LEA R9, R9, UR4, 0x1 ;  /* 0x0000000409097c11 */ /* 0x000fe4000f8e08ff */
[----:B------:R-:W-:-:S03]  /*1f20*/  LEA R180, R180, UR4, 0x1 ;  /* 0x00000004b4b47c11 */ /* 0x000fc6000f8e08ff */
        /* <DEDUP_REMOVED lines=14> */
.L_x_869:
[----:B------:R-:W-:Y:S05]  /*2010*/  BSYNC B0 ;  /* 0x0000000000007941 */ /* 0x000fea0003800000 */
.L_x_868:
        /* <DEDUP_REMOVED lines=13> */
.L_x_871:
[----:B------:R-:W-:Y:S05]  /*20f0*/  BSYNC B0 ;  /* 0x0000000000007941 */ /* 0x000fea0003800000 */
.L_x_870:
        /* <DEDUP_REMOVED lines=18> */
.L_x_873:
[----:B------:R-:W-:Y:S05]  /*2220*/  BSYNC B0 ;  /* 0x0000000000007941 */ /* 0x000fea0003800000 */
.L_x_872:
        /* <DEDUP_REMOVED lines=14> */
[----:B-1----:R-:W-:-:S03]  /*2310*/  IMAD.U32 R13, RZ, RZ, UR31 ;  /* 0x0000001fff0d7e24 */ /* 0x002fc6000f8e00ff */
[----:B------:R-:W-:-:S04]  /*2320*/  LEA R12, P1, R15, R186, 0x7 ;  /* 0x000000ba0f0c7211 */ /* 0x000fc800078238ff */
[----:B------:R-:W-:-:S05]  /*2330*/  LEA.HI.X R13, R15, R187, R13, 0x7, P1 ;  /* 0x000000bb0f0d7211 */ /* 0x000fca00008f3c0d */
[----:B------:R-:W-:Y:S01]  /*2340*/  @!PT LDS RZ, [RZ] ;  /* 0x00000000fffff984 */ /* 0x000fe20000000800 */
[----:B------:R-:W-:Y:S01]  /*2350*/  @!PT LDS RZ, [RZ] ;  /* 0x00000000fffff984 */ /* 0x000fe20000000800 */
[----:B------:R-:W-:Y:S01]  /*2360*/  @!PT LDS RZ, [RZ] ;  /* 0x00000000fffff984 */ /* 0x000fe20000000800 */
[----:B------:R1:W-:Y:S04]  /*2370*/  LDGSTS.E.BYPASS.LTC128B.128 [R180+0x1000], desc[UR14][R12.64] ;  /* 0x010000000cb47fae */ /* 0x0003e8000b901d4e */
.L_x_875:
[----:B------:R-:W-:Y:S05]  /*2380*/  BSYNC B0 ;  /* 0x0000000000007941 */ /* 0x000fea0003800000 */
.L_x_874:
[----:B------:R-:W-:Y:S01]  /*2390*/  UIMAD UR8, UR38, UR22, URZ ;  /* 0x00000016260872a4 */ /* 0x000fe2000f8e023f */
[----:B-1----:R-:W-:Y:S01]  /*23a0*/  IMAD.WIDE.U32 R12, R5, UR27, R162 ;  /* 0x0000001b050c7c25 */ /* 0x002fe2000f8e00a2 */
[----:B------:R-:W-:Y:S01]  /*23b0*/  ULDC.64 UR12, c[0x0][0x260] ;  /* 0x00009800000c7ab9 */ /* 0x000fe20000000a00 */
[C---:B------:R-:W-:Y:S01]  /*23c0*/  IADD3 R0, R150.reuse, 0x40, RZ ;  /* 0x0000004096007810 */ /* 0x040fe20007ffe0ff */
[----:B------:R-:W-:Y:S01]  /*23d0*/  UIMAD UR9, UR27, UR23, UR8 ;  /* 0x000000171b0972a4 */ /* 0x000fe2000f8e0208 */
[----:B------:R-:W-:Y:S01]  /*23e0*/  VIADD R4, R150, 0x8 ;  /* 0x0000000896047836 */ /* 0x000fe20000000000 */
[----:B------:R-:W-:Y:S01]  /*23f0*/  UIMAD UR8, UR36, -0x80, UR6 ;  /* 0xffffff80240878a4 */ /* 0x000fe2000f8e0206 */
[----:B------:R-:W-:Y:S01]  /*2400*/  IADD3 R14, P1, R12, UR20, RZ ;  /* 0x000000140c0e7c10 */ /* 0x000fe2000ff3e0ff */
[----:B------:R-:W-:Y:S01]  /*2410*/  BSSY B0, `(.L_x_876) ;  /* 0x0000024000007945 */ /* 0x000fe20003800000 */
[----:B------:R-:W-:Y:S01]  /*2420*/  ISETP.GE.AND P5, PT, R0, UR7, PT ;  /* 0x0000000700007c0c */ /* 0x000fe2000bfa6270 */
[----:B------:R-:W-:Y:S01]  /*2430*/  IMAD.U32 R5, RZ, RZ, UR9 ;  /* 0x00000009ff057e24 */ /* 0x000fe2000f8e00ff */
[----:B------:R-:W-:Y:S01]  /*2440*/  ISETP.GE.AND P6, PT, R4, UR7, PT ;  /* 0x0000000704007c0c */ /* 0x000fe2000bfc6270 */
[----:B------:R-:W-:Y:S01]  /*2450*/  VIADD R0, R150, 0x48 ;  /* 0x0000004896007836 */ /* 0x000fe20000000000 */
[----:B------:R-:W-:-:S02]  /*2460*/  ISETP.GE.AND P3, PT, R154, UR8, PT ;  /* 0x000000089a007c0c */ /* 0x000fc4000bf66270 */
[----:B------:R-:W-:Y:S01]  /*2470*/  IADD3.X R15, R13, UR26, R5, P1, !PT ;  /* 0x0000001a0d0f7c10 */ /* 0x000fe20008ffe405 */
[----:B------:R-:W-:Y:S01]  /*2480*/  IMAD R5, R6, UR12, RZ ;  /* 0x0000000c06057c24 */ /* 0x000fe2000f8e02ff */
[----:B------:R-:W-:Y:S02]  /*2490*/  ISETP.GE.AND P1, PT, R150, UR7, PT ;  /* 0x0000000796007c0c */ /* 0x000fe4000bf26270 */
[----:B------:R-:W-:Y:S01]  /*24a0*/  ISETP.GE.AND P4, PT, R0, UR7, PT ;  /* 0x0000000700007c0c */ /* 0x000fe2000bf86270 */
[C---:B------:R-:W-:Y:S01]  /*24b0*/  IMAD R5, R8.reuse, UR13, R5 ;  /* 0x0000000d08057c24 */ /* 0x040fe2000f8e0205 */
[----:B------:R-:W-:Y:S01]  /*24c0*/  P2R R12, PR, RZ, 0x2 ;  /* 0x00000002ff0c7803 */ /* 0x000fe20000000000 */
[----:B------:R-:W-:-:S04]  /*24d0*/  IMAD.WIDE.U32 R14, R8, UR12, R14 ;  /* 0x0000000c080e7c25 */ /* 0x000fc8000f8e000e */
[----:B------:R1:W-:Y:S01]  /*24e0*/  @P3 STS [R9+0x6000], RZ ;  /* 0x006000ff09003388 */ /* 0x0003e20000000800 */
[----:B------:R-:W-:-:S03]  /*24f0*/  IADD3 R5, R15, R5, RZ ;  /* 0x000000050f057210 */ /* 0x000fc60007ffe0ff */
        /* <DEDUP_REMOVED lines=21> */
.L_x_877:
[----:B------:R-:W-:Y:S05]  /*2650*/  BSYNC B0 ;  /* 0x0000000000007941 */ /* 0x000fea0003800000 */
.L_x_876:
[----:B------:R-:W-:Y:S01]  /*2660*/  ISETP.GE.AND P2, PT, R10, UR8, PT ;  /* 0x000000080a007c0c */ /* 0x000fe2000bf46270 */
[----:B------:R-:W-:-:S12]  /*2670*/  BSSY B0, `(.L_x_878) ;  /* 0x0000015000007945 */ /* 0x000fd80003800000 */
[----:B------:R1:W-:Y:S01]  /*2680*/  @P2 STS.128 [R9+0x7000], RZ ;  /* 0x007000ff09002388 */ /* 0x0003e20000000c00 */
        /* <DEDUP_REMOVED lines=19> */
.L_x_879:
[----:B------:R-:W-:Y:S05]  /*27c0*/  BSYNC B0 ;  /* 0x0000000000007941 */ /* 0x000fea0003800000 */
.L_x_878:
[----:B------:R-:W-:Y:S01]  /*27d0*/  UIMAD UR7, UR38, UR24, URZ ;  /* 0x00000018260772a4 */ /* 0x000fe2000f8e023f */
[----:B------:R-:W-:Y:S01]  /*27e0*/  MOV R5, UR24 ;  /* 0x0000001800057c02 */ /* 0x000fe20008000f00 */
[----:B------:R2:W-:Y:S01]  /*27f0*/  @P3 STS [R9+0x8000], RZ ;  /* 0x008000ff09003388 */ /* 0x0005e20000000800 */
[----:B------:R-:W-:Y:S01]  /*2800*/  ULDC.64 UR8, c[0x0][0x268] ;  /* 0x00009a0000087ab9 */ /* 0x000fe20000000a00 */
[----:B------:R-:W-:Y:S01]  /*2810*/  UIMAD UR7, UR27, UR25, UR7 ;  /* 0x000000191b0772a4 */ /* 0x000fe2000f8e0207 */
[----:B------:R-:W-:Y:S01]  /*2820*/  BSSY B0, `(.L_x_880) ;  /* 0x000001f000007945 */ /* 0x000fe20003800000 */
[----:B------:R-:W-:Y:S01]  /*2830*/  IMAD.WIDE.U32 R14, R5, UR27, R162 ;  /* 0x0000001b050e7c25 */ /* 0x000fe2000f8e00a2 */
[----:B------:R2:W-:Y:S03]  /*2840*/  @P3 STS [R9+0x8004], RZ ;  /* 0x008004ff09003388 */ /* 0x0005e60000000800 */
[----:B------:R-:W-:Y:S01]  /*2850*/  MOV R4, UR7 ;  /* 0x0000000700047c02 */ /* 0x000fe20008000f00 */
[----:B------:R2:W-:Y:S01]  /*2860*/  @P3 STS.64 [R9+0x8008], RZ ;  /* 0x008008ff09003388 */ /* 0x0005e20000000a00 */
[----:B-1----:R-:W-:Y:S01]  /*2870*/  IADD3 R16, P1, R14, UR28, RZ ;  /* 0x0000001c0e107c10 */ /* 0x002fe2000ff3e0ff */
[----:B------:R-:W-:-:S03]  /*2880*/  IMAD R5, R6, UR8, RZ ;  /* 0x0000000806057c24 */ /* 0x000fc6000f8e02ff */
[----:B------:R-:W-:Y:S01]  /*2890*/  IADD3.X R17, R15, UR29, R4, P1, !PT ;  /* 0x0000001d0f117c10 */ /* 0x000fe20008ffe404 */
[C---:B------:R-:W-:Y:S01]  /*28a0*/  IMAD R5, R8.reuse, UR9, R5 ;  /* 0x0000000908057c24 */ /* 0x040fe2000f8e0205 */
[----:B------:R-:W1:Y:S01]  /*28b0*/  LDC.64 R14, c[0x0][0x3b8] ;  /* 0x0000ee00ff0e7b82 */ /* 0x000e620000000a00 */
[----:B------:R-:W-:-:S05]  /*28c0*/  IMAD.WIDE.U32 R16, R8, UR8, R16 ;  /* 0x0000000808107c25 */ /* 0x000fca000f8e0010 */
[----:B------:R-:W-:Y:S01]  /*28d0*/  IADD3 R5, R17, R5, RZ ;  /* 0x0000000511057210 */ /* 0x000fe20007ffe0ff */
[----:B------:R-:W-:Y:S06]  /*28e0*/  @P3 BRA `(.L_x_881) ;  /* 0x0000000000483947 */ /* 0x000fec0003800000 */
        /* <DEDUP_REMOVED lines=18> */
.L_x_881:
[----:B------:R-:W-:Y:S05]  /*2a10*/  BSYNC B0 ;  /* 0x0000000000007941 */ /* 0x000fea0003800000 */
.L_x_880:
        /* <DEDUP_REMOVED lines=21> */
.L_x_883:
[----:B------:R-:W-:Y:S05]  /*2b70*/  BSYNC B0 ;  /* 0x0000000000007941 */ /* 0x000fea0003800000 */
.L_x_882:
[----:B------:R-:W-:Y:S01]  /*2b80*/  IMAD.MOV.U32 R13, RZ, RZ, 0x4 ;  /* 0x00000004ff0d7424 */ /* 0x000fe200078e00ff */
[----:B-1----:R-:W2:Y:S02]  /*2b90*/  LDG.E.64 R4, desc[UR14][R14.64] ;  /* 0x0000000e0e047981 */ /* 0x002ea4000c1e1b00 */
[----:B--234-:R-:W-:Y:S01]  /*2ba0*/  IMAD.MOV.U32 R9, RZ, RZ, 0x4 ;  /* 0x00000004ff097424 */ /* 0x01cfe200078e00ff */
[----:B------:R-:W-:Y:S01]  /*2bb0*/  ISETP.NE.AND P1, PT, R12, RZ, PT ;  /* 0x000000ff0c00720c */ /* 0x000fe20003f25270 */
[----:B------:R-:W-:Y:S01]  /*2bc0*/  IMAD.MOV.U32 R177, RZ, RZ, 0x7f800000 ;  /* 0x7f800000ffb17424 */ /* 0x000fe200078e00ff */
[----:B------:R-:W2:Y:S01]  /*2bd0*/  LDG.E.64 R10, desc[UR14][R14.64+0x8] ;  /* 0x0000080e0e0a7981 */ /* 0x000ea2000c1e1b00 */
[----:B------:R-:W-:Y:S02]  /*2be0*/  IMAD.MOV.U32 R179, RZ, RZ, 0x7f800000 ;  /* 0x7f800000ffb37424 */ /* 0x000fe400078e00ff */
[----:B------:R-:W-:Y:S01]  /*2bf0*/  IMAD.MOV.U32 R176, RZ, RZ, 0x7f800000 ;  /* 0x7f800000ffb07424 */ /* 0x000fe200078e00ff */
[----:B------:R-:W0:Y:S01]  /*2c00*/  LDGDEPBAR ;  /* 0x00000000000079af */ /* 0x000e220000000000 */
[----:B------:R-:W-:Y:S01]  /*2c10*/  IMAD.WIDE R12, R150, R13, UR16 ;  /* 0x00000010960c7e25 */ /* 0x000fe2000f8e020d */
[----:B------:R-:W-:-:S03]  /*2c20*/  UIMAD UR7, UR46, UR60, UR57 ;  /* 0x0000003c2e0772a4 */ /* 0x000fc6000f8e0239 */
[----:B------:R-:W-:Y:S01]  /*2c30*/  IMAD.MOV.U32 R178, RZ, RZ, 0x7f800000 ;  /* 0x7f800000ffb27424 */ /* 0x000fe200078e00ff */
[----:B------:R1:W5:Y:S01]  /*2c40*/  @!P6 LDG.E R179, desc[UR14][R12.64+0x20] ;  /* 0x0000200e0cb3e981 */ /* 0x000362000c1e1900 */
[----:B------:R-:W-:Y:S01]  /*2c50*/  @!P4 IMAD.WIDE R8, R0, R9, UR16 ;  /* 0x000000100008ce25 */ /* 0x000fe2000f8e0209 */
[----:B------:R-:W-:Y:S01]  /*2c60*/  SHF.R.S32.HI R174, RZ, 0x1f, R7 ;  /* 0x0000001fffae7819 */ /* 0x000fe20000011407 */
[----:B------:R-:W-:Y:S01]  /*2c70*/  ULDC UR38, c[0x0][0x2d0] ;  /* 0x0000b40000267ab9 */ /* 0x000fe20000000800 */
[----:B------:R1:W5:Y:S01]  /*2c80*/  @!P5 LDG.E R176, desc[UR14][R12.64+0x100] ;  /* 0x0001000e0cb0d981 */ /* 0x000362000c1e1900 */
[----:B------:R-:W-:Y:S02]  /*2c90*/  VIADD R139, R148, 0x1000 ;  /* 0x00001000948b7836 */ /* 0x000fe40000000000 */
[----:B------:R-:W-:Y:S01]  /*2ca0*/  VIADD R138, R147, 0x1000 ;  /* 0x00001000938a7836 */ /* 0x000fe20000000000 */
[----:B------:R1:W5:Y:S01]  /*2cb0*/  @!P4 LDG.E R177, desc[UR14][R8.64] ;  /* 0x0000000e08b1c981 */ /* 0x000362000c1e1900 */
[----:B------:R-:W-:Y:S01]  /*2cc0*/  USHF.L.U32 UR7, UR7, 0x5, URZ ;  /* 0x0000000507077899 */ /* 0x000fe2000800063f */
[----:B------:R-:W-:Y:S01]  /*2cd0*/  SEL R139, R139, R148, !P0 ;  /* 0x000000948b8b7207 */ /* 0x000fe20004000000 */
[----:B------:R-:W-:Y:S01]  /*2ce0*/  IMAD.MOV.U32 R173, RZ, RZ, 0x4 ;  /* 0x00000004ffad7424 */ /* 0x000fe200078e00ff */
[----:B------:R1:W5:Y:S01]  /*2cf0*/  @!P1 LDG.E R178, desc[UR14][R12.64] ;  /* 0x0000000e0cb29981 */ /* 0x000362000c1e1900 */
[----:B------:R-:W-:Y:S01]  /*2d00*/  USHF.R.S32.HI UR8, URZ, 0x1f, UR7 ;  /* 0x0000001f3f087899 */ /* 0x000fe20008011407 */
[----:B------:R-:W-:Y:S01]  /*2d10*/  SEL R138, R138, R147, !P0 ;  /* 0x000000938a8a7207 */ /* 0x000fe20004000000 */
        /* <DEDUP_REMOVED lines=17> */
[----:B------:R-:W-:Y:S01]  /*2e30*/  LEA R139, R139, UR4, 0x1 ;  /* 0x000000048b8b7c11 */ /* 0x000fe2000f8e08ff */
[----:B------:R-:W-:Y:S01]  /*2e40*/  IMAD.MOV.U32 R175, RZ, RZ, R180 ;  /* 0x000000ffffaf7224 */ /* 0x000fe200078e00b4 */
[----:B------:R-:W-:Y:S01]  /*2e50*/  LEA R138, R138, UR4, 0x1 ;  /* 0x000000048a8a7c11 */ /* 0x000fe2000f8e08ff */
[----:B------:R-:W-:Y:S02]  /*2e60*/  UIADD3 UR21, -UR21, URZ, URZ ;  /* 0x0000003f15157290 */ /* 0x000fe4000fffe13f */
        /* <DEDUP_REMOVED lines=14> */
[----:B------:R-:W-:Y:S01]  /*2f50*/  ULDC.U8 UR9, c[0x0][0x388] ;  /* 0x0000e20000097ab9 */ /* 0x000fe20000000000 */
[----:B------:R-:W-:Y:S02]  /*2f60*/  R2UR UR12, R5 ;  /* 0x00000000050c72ca */ /* 0x000fe400000e0000 */
[----:B------:R-:W-:Y:S02]  /*2f70*/  R2UR UR13, R4 ;  /* 0x00000000040d72ca */ /* 0x000fe400000e0000 */
[----:B--2---:R-:W-:Y:S01]  /*2f80*/  IADD3 R182, P2, P1, R10, UR7, R7 ;  /* 0x000000070ab67c10 */ /* 0x004fe2000f95e007 */
[----:B------:R-:W-:-:S04]  /*2f90*/  UIADD3 UR7, UR27, 0x80, URZ ;  /* 0x000000801b077890 */ /* 0x000fc8000fffe03f */
[----:B------:R-:W-:Y:S01]  /*2fa0*/  IMAD.WIDE.U32 R182, R182, -0x2daee0ad, RZ ;  /* 0xd2511f53b6b67825 */ /* 0x000fe200078e00ff */
[----:B------:R-:W-:Y:S01]  /*2fb0*/  IADD3.X R174, R11, UR8, R174, P2, P1 ;  /* 0x000000080bae7c10 */ /* 0x000fe200097e24ae */
[----:B------:R-:W-:Y:S02]  /*2fc0*/  UIMAD UR27, UR5, 0x48, URZ ;  /* 0x00000048051b78a4 */ /* 0x000fe4000f8e023f */
[----:B------:R-:W-:Y:S01]  /*2fd0*/  UISETP.GE.AND UP0, UPT, UR7, UR6, UPT ;  /* 0x000000060700728c */ /* 0x000fe2000bf06270 */
[----:B-1----:R-:W-:-:S10]  /*2fe0*/  ULDC UR8, c[0x0][0x2ec] ;  /* 0x0000bb0000087ab9 */ /* 0x002fd40000000800 */
.L_x_886:
[----:B------:R-:W-:Y:S01]  /*2ff0*/  PLOP3.LUT P0, PT, PT, PT, UP0, 0x80, 0x0 ;  /* 0x000000000000781c */ /* 0x000fe20003f0f008 */
[----:B------:R-:W0:Y:S01]  /*3000*/  LDGDEPBAR ;  /* 0x00000000000079af */ /* 0x000e220000000000 */
[----:B------:R-:W-:Y:S01]  /*3010*/  PLOP3.LUT P6, PT, PT, PT, UP0, 0x80, 0x0 ;  /* 0x000000000000781c */ /* 0x000fe20003fcf008 */
[----:B------:R-:W-:Y:S01]  /*3020*/  IMAD.IADD R149, R144, 0x1, R139 ;  /* 0x0000000190957824 */ /* 0x000fe200078e028b */
[----:B------:R-:W-:Y:S01]  /*3030*/  PLOP3.LUT P3, PT, PT, PT, UP0, 0x80, 0x0 ;  /* 0x000000000000781c */ /* 0x000fe20003f6f008 */
[----:B------:R-:W-:Y:S01]  /*3040*/  IMAD.U32 R191, RZ, RZ, UR18 ;  /* 0x00000012ffbf7e24 */ /* 0x000fe2000f8e00ff */
[----:B------:R-:W-:Y:S01]  /*3050*/  PLOP3.LUT P5, PT, PT, PT, UP0, 0x80, 0x0 ;  /* 0x000000000000781c */ /* 0x000fe20003faf008 */
[----:B------:R-:W-:Y:S01]  /*3060*/  IMAD.U32 R193, RZ, RZ, UR36 ;  /* 0x00000024ffc17e24 */ /* 0x000fe2000f8e00ff */
[----:B------:R-:W-:Y:S01]  /*3070*/  PLOP3.LUT P2, PT, PT, PT, UP0, 0x80, 0x0 ;  /* 0x000000000000781c */ /* 0x000fe20003f4f008 */
[----:B-----5:R-:W-:Y:S01]  /*3080*/  FMUL.FTZ R249, R178, 1.4426950216293334961 ;  /* 0x3fb8aa3bb2f97820 */ /* 0x020fe20000410000 */
        /* <DEDUP_REMOVED lines=90> */
[C---:B------:R-:W-:Y:S01]  /*3630*/  @P6 VIADD R181, R193.reuse, 0x10 ;  /* 0x00000010c1b56836 */ /* 0x040fe20000000000 */
        /* <DEDUP_REMOVED lines=15> */
[-C--:B------:R-:W-:Y:S05]  /*3730*/  HMMA.16816.F32.BF16 R60, R132, R102.reuse, R60 ;  /* 0x00000066843c723c */ /* 0x080fea000004183c */
        /* <DEDUP_REMOVED lines=10> */
[----:B------:R-:W-:Y:S02]  /*37e0*/  PLOP3.LUT P1, PT, PT, PT, UP0, 0x80, 0x0 ;  /* 0x000000000000781c */ /* 0x000fe40003f2f008 */
[----:B------:R-:W-:Y:S02]  /*37f0*/  PLOP3.LUT P0, PT, PT, PT, UP0, 0x80, 0x0 ;  /* 0x000000000000781c */ /* 0x000fe40003f0f008 */
[----:B------:R-:W-:Y:S02]  /*3800*/  @P2 FSEL R24, R24, -INF , !P6 ;  /* 0xff80000018182808 */ /* 0x000fe40007000000 */
        /* <DEDUP_REMOVED lines=9> */
[----:B------:R-:W-:Y:S01]  /*38a0*/  PLOP3.LUT P1, PT, PT, PT, UP0, 0x80, 0x0 ;  /* 0x000000000000781c */ /* 0x000fe20003f2f008 */
[----:B------:R-:W-:Y:S01]  /*38b0*/  @P3 VIADD R181, R193, 0x18 ;  /* 0x00000018c1b53836 */ /* 0x000fe20000000000 */
[----:B------:R-:W-:Y:S02]  /*38c0*/  PLOP3.LUT P3, PT, PT, PT, UP0, 0x80, 0x0 ;  /* 0x000000000000781c */ /* 0x000fe40003f6f008 */
[----:B------:R-:W-:Y:S02]  /*38d0*/  @P2 FSEL R27, R27, -INF , !P5 ;  /* 0xff8000001b1b2808 */ /* 0x000fe40006800000 */
[C---:B------:R-:W-:Y:S02]  /*38e0*/  LEA R196, P2, R150.reuse, R190, 0x2 ;  /* 0x000000be96c47211 */ /* 0x040fe400078410ff */
[----:B------:R-:W-:Y:S02]  /*38f0*/  @P6 ISETP.GE.AND P6, PT, R181, UR6, PT ;  /* 0x00000006b5006c0c */ /* 0x000fe4000bfc6270 */
[----:B------:R-:W-:Y:S02]  /*3900*/  @P4 FSEL R25, R25, -INF , !P5 ;  /* 0xff80000019194808 */ /* 0x000fe40006800000 */
[----:B------:R-:W-:Y:S01]  /*3910*/  PLOP3.LUT P5, PT, PT, PT, UP0, 0x80, 0x0 ;  /* 0x000000000000781c */ /* 0x000fe20003faf008 */
[----:B------:R-:W-:Y:S01]  /*3920*/  @P1 VIADD R181, R193, 0x19 ;  /* 0x00000019c1b51836 */ /* 0x000fe20000000000 */
        /* <DEDUP_REMOVED lines=11> */
[----:B------:R-:W-:Y:S02]  /*39e0*/  @P2 FSEL R34, R34, -INF , !P6 ;  /* 0xff80000022222808 */ /* 0x000fe40007000000 */
[----:B------:R-:W-:Y:S02]  /*39f0*/  @P4 ISETP.GE.AND P4, PT, R181, UR6, PT ;  /* 0x00000006b5004c0c */ /* 0x000fe4000bf86270 */
[----:B------:R-:W-:Y:S01]  /*3a00*/  PLOP3.LUT P3, PT, PT, PT, UP0, 0x80, 0x0 ;  /* 0x000000000000781c */ /* 0x000fe20003f6f008 */
[----:B------:R1:W5:Y:S01]  /*3a10*/  LDG.E R181, desc[UR14][R196.64+0x120] ;  /* 0x0001200ec4b57981 */ /* 0x000362000c1e1900 */
[----:B------:R-:W-:Y:S01]  /*3a20*/  PLOP3.LUT P6, PT, PT, PT, UP0, 0x80, 0x0 ;  /* 0x000000000000781c */ /* 0x000fe20003fcf008 */
[C---:B------:R-:W-:Y:S01]  /*3a30*/  @P0 VIADD R195, R193.reuse, 0x21 ;  /* 0x00000021c1c30836 */ /* 0x040fe20000000000 */
[----:B------:R-:W-:Y:S01]  /*3a40*/  PLOP3.LUT P0, PT, PT, PT, UP0, 0x80, 0x0 ;  /* 0x000000000000781c */ /* 0x000fe20003f0f008 */
[----:B------:R-:W-:Y:S01]  /*3a50*/  @P1 VIADD R194, R193, 0x20 ;  /* 0x00000020c1c21836 */ /* 0x000fe20000000000 */
[----:B------:R-:W-:Y:S02]  /*3a60*/  PLOP3.LUT P1, PT, PT, PT, UP0, 0x80, 0x0 ;  /* 0x000000000000781c */ /* 0x000fe40003f2f008 */
[----:B------:R-:W-:Y:S02]  /*3a70*/  PLOP3.LUT P5, PT, PT, PT, UP0, 0x80, 0x0 ;  /* 0x000000000000781c */ /* 0x000fe40003faf008 */
[----:B------:R-:W-:Y:S03]  /*3a80*/  PLOP3.LUT P2, PT, PT, PT, UP0, 0x80, 0x0 ;  /* 0x000000000000781c */ /* 0x000fe60003f4f008 */
[----:B------:R-:W-:Y:S02]  /*3a90*/  @P3 FSEL R29, R29, -INF , !P4 ;  /* 0xff8000001d1d3808 */ /* 0x000fe40006000000 */
[----:B------:R-:W-:Y:S02]  /*3aa0*/  @P6 FSEL R31, R31, -INF , !P4 ;  /* 0xff8000001f1f6808 */ /* 0x000fe40006000000 */
[----:B------:R-:W-:Y:S02]  /*3ab0*/  PLOP3.LUT P3, PT, PT, PT, UP0, 0x80, 0x0 ;  /* 0x000000000000781c */ /* 0x000fe40003f6f008 */
[----:B------:R-:W-:Y:S02]  /*3ac0*/  PLOP3.LUT P6, PT, PT, PT, UP0, 0x80, 0x0 ;  /* 0x000000000000781c */ /* 0x000fe40003fcf008 */
[----:B------:R-:W-:Y:S02]  /*3ad0*/  @P0 FSEL R35, R35, -INF , !P4 ;  /* 0xff80000023230808 */ /* 0x000fe40006000000 */
[----:B------:R-:W-:Y:S02]  /*3ae0*/  PLOP3.LUT P0, PT, PT, PT, UP0, 0x80, 0x0 ;  /* 0x000000000000781c */ /* 0x000fe40003f0f008 */
[----:B------:R-:W-:Y:S01]  /*3af0*/  @P1 FSEL R33, R33, -INF , !P4 ;  /* 0xff80000021211808 */ /* 0x000fe20006000000 */
[----:B-1----:R-:W-:Y:S01]  /*3b00*/  IMAD.U32 R196, RZ, RZ, UR11 ;  /* 0x0000000bffc47e24 */ /* 0x002fe2000f8e00ff */
[----:B------:R-:W-:Y:S02]  /*3b10*/  PLOP3.LUT P4, PT, PT, PT, UP0, 0x80, 0x0 ;  /* 0x000000000000781c */ /* 0x000fe40003f8f008 */
[----:B------:R-:W-:Y:S01]  /*3b20*/  @P5 ISETP.GE.AND P5, PT, R194, UR6, PT ;  /* 0x00000006c2005c0c */ /* 0x000fe2000bfa6270 */
[----:B------:R-:W-:Y:S01]  /*3b30*/  IMAD R196, R196, 0x8, R153 ;  /* 0x00000008c4c47824 */ /* 0x000fe200078e0299 */
[----:B------:R-:W-:Y:S01]  /*3b40*/  @P2 ISETP.GE.AND P2, PT, R195, UR6, PT ;  /* 0x00000006c3002c0c */ /* 0x000fe2000bf46270 */
[----:B------:R-:W-:Y:S01]  /*3b50*/  IMAD.U32 R194, RZ, RZ, UR36 ;  /* 0x00000024ffc27e24 */ /* 0x000fe2000f8e00ff */
[----:B------:R-:W-:Y:S01]  /*3b60*/  @P3 FSEL R36, R36, -INF , !P5 ;  /* 0xff80000024243808 */ /* 0x000fe20006800000 */
[----:B------:R-:W-:Y:S01]  /*3b70*/  IMAD.WIDE.U32 R230, R196, -0x326172a9, RZ ;  /* 0xcd9e8d57c4e67825 */ /* 0x000fe200078e00ff */
[----:B------:R-:W-:Y:S02]  /*3b80*/  @P6 FSEL R38, R38, -INF , !P5 ;  /* 0xff80000026266808 */ /* 0x000fe40006800000 */
[----:B------:R-:W-:Y:S01]  /*3b90*/  PLOP3.LUT P1, PT, PT, PT, UP0, 0x80, 0x0 ;  /* 0x000000000000781c */ /* 0x000fe20003f2f008 */
[----:B------:R-:W-:Y:S01]  /*3ba0*/  VIADD R196, R196, 0x4 ;  /* 0x00000004c4c47836 */ /* 0x000fe20000000000 */
[----:B------:R-:W-:Y:S01]  /*3bb0*/  PLOP3.LUT P3, PT, PT, PT, UP0, 0x80, 0x0 ;  /* 0x000000000000781c */ /* 0x000fe20003f6f008 */
[----:B------:R-:W-:Y:S01]  /*3bc0*/  IMAD R194, R194, 0x2, R151 ;  /* 0x00000002c2c27824 */ /* 0x000fe200078e0297 */
[----:B------:R-:W-:Y:S01]  /*3bd0*/  PLOP3.LUT P6, PT, PT, PT, UP0, 0x80, 0x0 ;  /* 0x000000000000781c */ /* 0x000fe20003fcf008 */
[----:B------:R-:W-:Y:S01]  /*3be0*/  IMAD.WIDE.U32 R208, R196, -0x326172a9, RZ ;  /* 0xcd9e8d57c4d07825 */ /* 0x000fe200078e00ff */
[----:B------:R-:W-:Y:S02]  /*3bf0*/  @P0 FSEL R37, R37, -INF , !P2 ;  /* 0xff80000025250808 */ /* 0x000fe40005000000 */
[----:B------:R-:W-:Y:S01]  /*3c00*/  PLOP3.LUT P0, PT, PT, PT, UP0, 0x80, 0x0 ;  /* 0x000000000000781c */ /* 0x000fe20003f0f008 */
[----:B------:R-:W-:Y:S01]  /*3c10*/  IMAD.SHL.U32 R197, R194, 0x2, RZ ;  /* 0x00000002c2c57824 */ /* 0x000fe200078e00ff */
[----:B------:R-:W-:Y:S02]  /*3c20*/  @P4 FSEL R42, R42, -INF , !P5 ;  /* 0xff8000002a2a4808 */ /* 0x000fe40006800000 */
[----:B------:R-:W-:Y:S01]  /*3c30*/  PLOP3.LUT P4, PT, PT, PT, UP0, 0x80, 0x0 ;  /* 0x000000000000781c */ /* 0x000fe20003f8f008 */
[----:B------:R-:W-:Y:S01]  /*3c40*/  VIADD R195, R197, 0x1 ;  /* 0x00000001c5c37836 */ /* 0x000fe20000000000 */
[----:B------:R-:W-:Y:S02]  /*3c50*/  @P1 FSEL R40, R40, -INF , !P5 ;  /* 0xff80000028281808 */ /* 0x000fe40006800000 */
[----:B------:R-:W-:Y:S02]  /*3c60*/  @P3 FSEL R39, R39, -INF , !P2 ;  /* 0xff80000027273808 */ /* 0x000fe40005000000 */
[----:B------:R-:W-:Y:S02]  /*3c70*/  @P6 FSEL R41, R41, -INF , !P2 ;  /* 0xff80000029296808 */ /* 0x000fe40005000000 */
[----:B------:R-:W-:Y:S01]  /*3c80*/  PLOP3.LUT P5, PT, PT, PT, UP0, 0x80, 0x0 ;  /* 0x000000000000781c */ /* 0x000fe20003faf008 */
[----:B------:R-:W-:Y:S01]  /*3c90*/  @P0 VIADD R194, R193, 0x30 ;  /* 0x00000030c1c20836 */ /* 0x000fe20000000000 */
[----:B------:R-:W-:Y:S02]  /*3ca0*/  PLOP3.LUT P3, PT, PT, PT, UP0, 0x80, 0x0 ;  /* 0x000000000000781c */ /* 0x000fe40003f6f008 */
[----:B------:R-:W-:Y:S02]  /*3cb0*/  PLOP3.LUT P6, PT, PT, PT, UP0, 0x80, 0x0 ;  /* 0x000000000000781c */ /* 0x000fe40003fcf008 */
[----:B------:R-:W-:Y:S02]  /*3cc0*/  PLOP3.LUT P1, PT, PT, PT, UP0, 0x80, 0x0 ;  /* 0x000000000000781c */ /* 0x000fe40003f2f008 */
[----:B------:R-:W-:Y:S02]  /*3cd0*/  PLOP3.LUT P0, PT, PT, PT, UP0, 0x80, 0x0 ;  /* 0x000000000000781c */ /* 0x000fe40003f0f008 */
[----:B------:R-:W-:Y:S01]  /*3ce0*/  LOP3.LUT R226, R183, UR12, R195, 0x96, !PT ;  /* 0x0000000cb7e27c12 */ /* 0x000fe2000f8e96c3 */
[C---:B------:R-:W-:Y:S01]  /*3cf0*/  @P4 VIADD R195, R193.reuse, 0x28 ;  /* 0x00000028c1c34836 */ /* 0x040fe20000000000 */
[----:B------:R-:W-:Y:S01]  /*3d00*/  PLOP3.LUT P4, PT, PT, PT, UP0, 0x80, 0x0 ;  /* 0x000000000000781c */ /* 0x000fe20003f8f008 */
[----:B------:R-:W-:Y:S01]  /*3d10*/  @P5 VIADD R198, R193, 0x29 ;  /* 0x00000029c1c65836 */ /* 0x000fe20000000000 */
[----:B------:R-:W-:Y:S01]  /*3d20*/  LOP3.LUT R212, R183, UR12, R197, 0x96, !PT ;  /* 0x0000000cb7d47c12 */ /* 0x000fe2000f8e96c5 */
[C---:B------:R-:W-:Y:S01]  /*3d30*/  @P3 VIADD R196, R193.reuse, 0x31 ;  /* 0x00000031c1c43836 */ /* 0x040fe20000000000 */
[----:B------:R-:W-:Y:S01]  /*3d40*/  PLOP3.LUT P5, PT, PT, PT, UP0, 0x80, 0x0 ;  /* 0x000000000000781c */ /* 0x000fe20003faf008 */
[----:B------:R-:W-:Y:S01]  /*3d50*/  @P6 VIADD R197, R193, 0x38 ;  /* 0x00000038c1c56836 */ /* 0x000fe20000000000 */
[-C--:B------:R-:W-:Y:S01]  /*3d60*/  LOP3.LUT R232, R231, R234.reuse, RZ, 0x3c, !PT ;  /* 0x000000eae7e87212 */ /* 0x080fe200078e3cff */
[----:B------:R-:W-:Y:S01]  /*3d70*/  IMAD.WIDE.U32 R212, R212, -0x326172a9, RZ ;  /* 0xcd9e8d57d4d47825 */ /* 0x000fe200078e00ff */
[----:B------:R-:W-:Y:S02]  /*3d80*/  @P1 FSEL R43, R43, -INF , !P2 ;  /* 0xff8000002b2b1808 */ /* 0x000fe40005000000 */
[----:B------:R-:W-:Y:S01]  /*3d90*/  PLOP3.LUT P2, PT, PT, PT, UP0, 0x80, 0x0 ;  /* 0x000000000000781c */ /* 0x000fe20003f4f008 */
[----:B------:R-:W-:Y:S01]  /*3da0*/  @P0 VIADD R193, R193, 0x39 ;  /* 0x00000039c1c10836 */ /* 0x000fe20000000000 */
[----:B------:R-:W-:Y:S01]  /*3db0*/  FSETP.NEU.FTZ.AND P0, PT, R178, -INF , PT ;  /* 0xff800000b200780b */ /* 0x000fe20003f1d000 */
[----:B------:R-:W-:Y:S01]  /*3dc0*/  IMAD.WIDE.U32 R232, R232, -0x2daee0ad, RZ ;  /* 0xd2511f53e8e87825 */ /* 0x000fe200078e00ff */
[----:B------:R-:W-:Y:S02]  /*3dd0*/  @P4 ISETP.GE.AND P4, PT, R194, UR6, PT ;  /* 0x00000006c2004c0c */ /* 0x000fe4000bf86270 */
[----:B------:R-:W-:Y:S01]  /*3de0*/  FSEL R249, R249, RZ, P0 ;  /* 0x000000fff9f97208 */ /* 0x000fe20000000000 */
[C---:B------:R-:W-:Y:S01]  /*3df0*/  FMUL.FTZ R194, R179.reuse, 1.4426950216293334961 ;  /* 0x3fb8aa3bb3c27820 */ /* 0x040fe20000410000 */
[----:B------:R-:W-:Y:S01]  /*3e00*/  FSETP.NEU.FTZ.AND P0, PT, R179, -INF , PT ;  /* 0xff800000b300780b */ /* 0x000fe20003f1d000 */
[----:B------:R-:W-:Y:S01]  /*3e10*/  IMAD.WIDE.U32 R226, R226, -0x326172a9, RZ ;  /* 0xcd9e8d57e2e27825 */ /* 0x000fe200078e00ff */
[----:B------:R-:W-:Y:S02]  /*3e20*/  PLOP3.LUT P1, PT, PT, PT, UP0, 0x80, 0x0 ;  /* 0x000000000000781c */ /* 0x000fe40003f2f008 */
[----:B------:R-:W-:Y:S02]  /*3e30*/  FSEL R117, R194, RZ, P0 ;  /* 0x000000ffc2757208 */ /* 0x000fe40000000000 */
[----:B------:R-:W-:Y:S02]  /*3e40*/  FSETP.NEU.FTZ.AND P0, PT, R176, -INF , PT ;  /* 0xff800000b000780b */ /* 0x000fe40003f1d000 */
[----:B------:R-:W-:Y:S01]  /*3e50*/  @P2 ISETP.GE.AND P2, PT, R198, UR6, PT ;  /* 0x00000006c6002c0c */ /* 0x000fe2000bf46270 */
[----:B------:R-:W-:Y:S01]  /*3e60*/  FFMA.FTZ R194, R7, UR8, -R117 ;  /* 0x0000000807c27c23 */ /* 0x000fe20008010875 */
[----:B------:R-:W-:Y:S01]  /*3e70*/  FSEL R252, R252, RZ, P0 ;  /* 0x000000fffcfc7208 */ /* 0x000fe20000000000 */
[C---:B------:R-:W-:Y:S01]  /*3e80*/  FMUL.FTZ R198, R177.reuse, 1.4426950216293334961 ;  /* 0x3fb8aa3bb1c67820 */ /* 0x040fe20000410000 */
[----:B------:R-:W-:Y:S02]  /*3e90*/  FSETP.NEU.FTZ.AND P0, PT, R177, -INF , PT ;  /* 0xff800000b100780b */ /* 0x000fe40003f1d000 */
[----:B------:R-:W-:Y:S01]  /*3ea0*/  @P5 ISETP.GE.AND P5, PT, R196, UR6, PT ;  /* 0x00000006c4005c0c */ /* 0x000fe2000bfa6270 */
[----:B------:R-:W-:Y:S01]  /*3eb0*/  FFMA.FTZ R196, R5, UR8, -R249 ;  /* 0x0000000805c47c23 */ /* 0x000fe200080108f9 */
[----:B------:R-:W-:Y:S01]  /*3ec0*/  FSEL R5, R198, RZ, P0 ;  /* 0x000000ffc6057208 */ /* 0x000fe20000000000 */
[--C-:B------:R-:W-:Y:S01]  /*3ed0*/  FFMA.FTZ R198, R9, UR8, -R252.reuse ;  /* 0x0000000809c67c23 */ /* 0x100fe200080108fc */
[----:B------:R-:W-:Y:S01]  /*3ee0*/  PLOP3.LUT P0, PT, PT, PT, UP0, 0x80, 0x0 ;  /* 0x000000000000781c */ /* 0x000fe20003f0f008 */
[----:B------:R-:W-:Y:S01]  /*3ef0*/  FFMA.FTZ R202, R13, UR8, -R252 ;  /* 0x000000080dca7c23 */ /* 0x000fe200080108fc */
[----:B------:R-:W-:Y:S01]  /*3f00*/  @P1 ISETP.GE.AND P1, PT, R195, UR6, PT ;  /* 0x00000006c3001c0c */ /* 0x000fe2000bf26270 */
[--C-:B------:R-:W-:Y:S01]  /*3f10*/  FFMA.FTZ R247, R26, UR8, -R5.reuse ;  /* 0x000000081af77c23 */ /* 0x100fe20008010805 */
[----:B------:R-:W-:Y:S01]  /*3f20*/  LOP3.LUT R234, R209, R234, RZ, 0x3c, !PT ;  /* 0x000000ead1ea7212 */ /* 0x000fe200078e3cff */
[--C-:B------:R-:W-:Y:S01]  /*3f30*/  FFMA.FTZ R200, R11, UR8, -R5.reuse ;  /* 0x000000080bc87c23 */ /* 0x100fe20008010805 */
[----:B------:R-:W-:Y:S01]  /*3f40*/  LOP3.LUT R195, R182, UR7, RZ, 0x3c, !PT ;  /* 0x00000007b6c37c12 */ /* 0x000fe2000f8e3cff */
[--C-:B------:R-:W-:Y:S01]  /*3f50*/  FFMA.FTZ R199, R10, UR8, -R5.reuse ;  /* 0x000000080ac77c23 */ /* 0x100fe20008010805 */
[----:B------:R-:W-:Y:S01]  /*3f60*/  LOP3.LUT R236, R213, UR5, R230, 0x96, !PT ;  /* 0x00000005d5ec7c12 */ /* 0x000fe2000f8e96e6 */
[--C-:B------:R-:W-:Y:S01]  /*3f70*/  FFMA.FTZ R203, R14, UR8, -R5.reuse ;  /* 0x000000080ecb7c23 */ /* 0x100fe20008010805 */
[----:B------:R-:W-:Y:S01]  /*3f80*/  LOP3.LUT R218, R195, R233, RZ, 0x3c, !PT ;  /* 0x000000e9c3da7212 */ /* 0x000fe200078e3cff */
[----:B------:R-:W-:Y:S01]  /*3f90*/  FFMA.FTZ R201, R12, UR8, -R252 ;  /* 0x000000080cc97c23 */ /* 0x000fe200080108fc */
[----:B------:R-:W-:Y:S01]  /*3fa0*/  LOP3.LUT R206, R213, UR5, R208, 0x96, !PT ;  /* 0x00000005d5ce7c12 */ /* 0x000fe2000f8e96d0 */
[--C-:B------:R-:W-:Y:S01]  /*3fb0*/  FFMA.FTZ R42, R42, UR8, -R5.reuse ;  /* 0x000000082a2a7c23 */ /* 0x100fe20008010805 */
[----:B------:R-:W-:Y:S01]  /*3fc0*/  @P0 FSEL R44, R44, -INF , !P1 ;  /* 0xff8000002c2c0808 */ /* 0x000fe20004800000 */
[----:B------:R-:W-:Y:S01]  /*3fd0*/  FFMA.FTZ R41, R41, UR8, -R252 ;  /* 0x0000000829297c23 */ /* 0x000fe200080108fc */
[----:B------:R-:W-:Y:S01]  /*3fe0*/  PLOP3.LUT P0, PT, PT, PT, UP0, 0x80, 0x0 ;  /* 0x000000000000781c */ /* 0x000fe20003f0f008 */
[--C-:B------:R-:W-:Y:S01]  /*3ff0*/  FFMA.FTZ R43, R43, UR8, -R5.reuse ;  /* 0x000000082b2b7c23 */ /* 0x100fe20008010805 */
[C---:B------:R-:W-:Y:S01]  /*4000*/  LOP3.LUT R230, R227.reuse, UR5, R230, 0x96, !PT ;  /* 0x00000005e3e67c12 */ /* 0x040fe2000f8e96e6 */
[----:B------:R-:W-:Y:S01]  /*4010*/  MUFU.EX2 R196, R196 ;  /* 0x000000c400c47308 */ /* 0x000fe20000000800 */
[----:B------:R-:W-:Y:S01]  /*4020*/  LOP3.LUT R208, R227, UR5, R208, 0x96, !PT ;  /* 0x00000005e3d07c12 */ /* 0x000fe2000f8e96d0 */
[----:B------:R-:W-:Y:S01]  /*4030*/  IMAD.WIDE.U32 R206, R206, -0x2daee0ad, RZ ;  /* 0xd2511f53cece7825 */ /* 0x000fe200078e00ff */
[----:B------:R-:W-:Y:S01]  /*4040*/  PLOP3.LUT P3, PT, PT, PT, UP0, 0x80, 0x0 ;  /* 0x000000000000781c */ /* 0x000fe20003f6f008 */
[----:B------:R-:W-:Y:S01]  /*4050*/  UIADD3 UR7, UR12, 0x76cf5d0a, URZ ;  /* 0x76cf5d0a0c077890 */ /* 0x000fe2000fffe03f */
[----:B------:R-:W-:Y:S01]  /*4060*/  PLOP3.LUT P6, PT, PT, PT, UP0, 0x80, 0x0 ;  /* 0x000000000000781c */ /* 0x000fe20003fcf008 */
[----:B------:R-:W-:Y:S01]  /*4070*/  IMAD.WIDE.U32 R208, R208, -0x2daee0ad, RZ ;  /* 0xd2511f53d0d07825 */ /* 0x000fe200078e00ff */
[----:B------:R-:W-:Y:S03]  /*4080*/  UIADD3 UR5, UR13, 0x3c6ef372, URZ ;  /* 0x3c6ef3720d057890 */ /* 0x000fe6000fffe03f */
[----:B------:R-:W-:Y:S01]  /*4090*/  MUFU.EX2 R194, R194 ;  /* 0x000000c200c27308 */ /* 0x000fe20000000800 */
[----:B------:R-:W-:Y:S01]  /*40a0*/  @P0 FSEL R46, R46, -INF , !P1 ;  /* 0xff8000002e2e0808 */ /* 0x000fe20004800000 */
[----:B------:R-:W-:Y:S01]  /*40b0*/  IMAD.WIDE.U32 R234, R234, -0x2daee0ad, RZ ;  /* 0xd2511f53eaea7825 */ /* 0x000fe200078e00ff */
[----:B------:R-:W-:Y:S03]  /*40c0*/  PLOP3.LUT P0, PT, PT, PT, UP0, 0x80, 0x0 ;  /* 0x000000000000781c */ /* 0x000fe60003f0f008 */
[----:B------:R-:W-:Y:S01]  /*40d0*/  FFMA.FTZ R46, R46, UR8, -R5 ;  /* 0x000000082e2e7c23 */ /* 0x000fe20008010805 */
[----:B------:R-:W-:Y:S03]  /*40e0*/  LOP3.LUT R224, R195, R235, RZ, 0x3c, !PT ;  /* 0x000000ebc3e07212 */ /* 0x000fe600078e3cff */
[----:B------:R-:W-:Y:S01]  /*40f0*/  MUFU.EX2 R200, R200 ;  /* 0x000000c800c87308 */ /* 0x000fe20000000800 */
[--C-:B------:R-:W-:Y:S01]  /*4100*/  LOP3.LUT R210, R207, UR7, R234.reuse, 0x96, !PT ;  /* 0x00000007cfd27c12 */ /* 0x100fe2000f8e96ea */
[----:B------:R-:W-:Y:S01]  /*4110*/  IMAD.WIDE.U32 R218, R218, -0x326172a9, RZ ;  /* 0xcd9e8d57dada7825 */ /* 0x000fe200078e00ff */
[----:B------:R-:W-:Y:S02]  /*4120*/  LOP3.LUT R234, R209, UR7, R234, 0x96, !PT ;  /* 0x00000007d1ea7c12 */ /* 0x000fe4000f8e96ea */
[----:B------:R-:W-:Y:S01]  /*4130*/  @P3 ISETP.GE.AND P3, PT, R197, UR6, PT ;  /* 0x00000006c5003c0c */ /* 0x000fe2000bf66270 */
[----:B------:R-:W-:Y:S01]  /*4140*/  FFMA.FTZ R197, R6, UR8, -R117 ;  /* 0x0000000806c57c23 */ /* 0x000fe20008010875 */
[C---:B------:R-:W-:Y:S03]  /*4150*/  LOP3.LUT R214, R219.reuse, UR5, R212, 0x96, !PT ;  /* 0x00000005dbd67c12 */ /* 0x040fe6000f8e96d4 */
[----:B------:R-:W-:Y:S01]  /*4160*/  MUFU.EX2 R198, R198 ;  /* 0x000000c600c67308 */ /* 0x000fe20000000800 */
[----:B------:R-:W-:Y:S01]  /*4170*/  @P0 FSEL R48, R48, -INF , !P1 ;  /* 0xff80000030300808 */ /* 0x000fe20004800000 */
[----:B------:R-:W-:Y:S01]  /*4180*/  IMAD.WIDE.U32 R210, R210, -0x326172a9, RZ ;  /* 0xcd9e8d57d2d27825 */ /* 0x000fe200078e00ff */
[----:B------:R-:W-:Y:S02]  /*4190*/  PLOP3.LUT P0, PT, PT, PT, UP0, 0x80, 0x0 ;  /* 0x000000000000781c */ /* 0x000fe40003f0f008 */
[----:B------:R-:W-:Y:S01]  /*41a0*/  LOP3.LUT R238, R219, UR5, R226, 0x96, !PT ;  /* 0x00000005dbee7c12 */ /* 0x000fe2000f8e96e2 */
[--C-:B------:R-:W-:Y:S01]  /*41b0*/  FFMA.FTZ R48, R48, UR8, -R249.reuse ;  /* 0x0000000830307c23 */ /* 0x100fe200080108f9 */
[----:B------:R-:W-:Y:S01]  /*41c0*/  @P6 ISETP.GE.AND P6, PT, R193, UR6, PT ;  /* 0x00000006c1006c0c */ /* 0x000fe2000bfc6270 */
[----:B------:R-:W-:Y:S02]  /*41d0*/  FFMA.FTZ R193, R4, UR8, -R249 ;  /* 0x0000000804c17c23 */ /* 0x000fe400080108f9 */
[----:B------:R-:W-:Y:S01]  /*41e0*/  MUFU.EX2 R199, R199 ;  /* 0x000000c700c77308 */ /* 0x000fe20000000800 */
[----:B------:R-:W-:Y:S04]  /*41f0*/  IMAD.WIDE.U32 R214, R214, -0x2daee0ad, RZ ;  /* 0xd2511f53d6d67825 */ /* 0x000fe800078e00ff */
[----:B------:R-:W-:Y:S01]  /*4200*/  IMAD.WIDE.U32 R234, R234, -0x326172a9, RZ ;  /* 0xcd9e8d57eaea7825 */ /* 0x000fe200078e00ff */
[----:B------:R-:W-:Y:S04]  /*4210*/  @P0 FSEL R50, R50, -INF , !P1 ;  /* 0xff80000032320808 */ /* 0x000fe80004800000 */
[----:B------:R-:W1:Y:S01]  /*4220*/  MUFU.EX2 R193, R193 ;  /* 0x000000c100c17308 */ /* 0x000e620000000800 */
[----:B------:R-:W-:Y:S01]  /*4230*/  PLOP3.LUT P0, PT, PT, PT, UP0, 0x80, 0x0 ;  /* 0x000000000000781c */ /* 0x000fe20003f0f008 */
[----:B------:R-:W-:Y:S01]  /*4240*/  IMAD.WIDE.U32 R224, R224, -0x326172a9, RZ ;  /* 0xcd9e8d57e0e07825 */ /* 0x000fe200078e00ff */
[----:B------:R-:W-:Y:S03]  /*4250*/  PLOP3.LUT P1, PT, PT, PT, UP0, 0x80, 0x0 ;  /* 0x000000000000781c */ /* 0x000fe60003f2f008 */
[----:B------:R-:W-:Y:S01]  /*4260*/  FFMA.FTZ R50, R50, UR8, -R117 ;  /* 0x0000000832327c23 */ /* 0x000fe20008010875 */
[----:B------:R-:W-:Y:S01]  /*4270*/  IMAD.WIDE.U32 R236, R236, -0x2daee0ad, RZ ;  /* 0xd2511f53ecec7825 */ /* 0x000fe200078e00ff */
[C---:B------:R-:W-:Y:S02]  /*4280*/  LOP3.LUT R212, R225.reuse, UR5, R212, 0x96, !PT ;  /* 0x00000005e1d47c12 */ /* 0x040fe4000f8e96d4 */
[----:B------:R-:W-:Y:S01]  /*4290*/  MUFU.EX2 R202, R202 ;  /* 0x000000ca00ca7308 */ /* 0x000fe20000000800 */
[----:B------:R-:W-:Y:S01]  /*42a0*/  LOP3.LUT R226, R225, UR5, R226, 0x96, !PT ;  /* 0x00000005e1e27c12 */ /* 0x000fe2000f8e96e2 */
[----:B------:R-:W-:Y:S01]  /*42b0*/  UIADD3 UR5, UR12, 0x32370b8f, URZ ;  /* 0x32370b8f0c057890 */ /* 0x000fe2000fffe03f */
[----:B------:R-:W-:Y:S01]  /*42c0*/  LOP3.LUT R195, R237, UR7, R232, 0x96, !PT ;  /* 0x00000007edc37c12 */ /* 0x000fe2000f8e96e8 */
[----:B------:R-:W-:Y:S01]  /*42d0*/  IMAD.WIDE.U32 R212, R212, -0x2daee0ad, RZ ;  /* 0xd2511f53d4d47825 */ /* 0x000fe200078e00ff */
[----:B------:R-:W-:Y:S05]  /*42e0*/  @P0 FSEL R45, R45, -INF , !P2 ;  /* 0xff8000002d2d0808 */ /* 0x000fea0005000000 */
[----:B------:R-:W-:Y:S01]  /*42f0*/  MUFU.EX2 R203, R203 ;  /* 0x000000cb00cb7308 */ /* 0x000fe20000000800 */
[----:B------:R-:W-:Y:S01]  /*4300*/  PLOP3.LUT P0, PT, PT, PT, UP0, 0x80, 0x0 ;  /* 0x000000000000781c */ /* 0x000fe20003f0f008 */
[----:B------:R-:W-:Y:S01]  /*4310*/  IMAD.WIDE.U32 R228, R195, -0x326172a9, RZ ;  /* 0xcd9e8d57c3e47825 */ /* 0x000fe200078e00ff */
[----:B------:R-:W-:Y:S02]  /*4320*/  @P1 FSEL R47, R47, -INF , !P2 ;  /* 0xff8000002f2f1808 */ /* 0x000fe40005000000 */
[----:B------:R-:W-:Y:S01]  /*4330*/  PLOP3.LUT P1, PT, PT, PT, UP0, 0x80, 0x0 ;  /* 0x000000000000781c */ /* 0x000fe20003f2f008 */
[----:B------:R-:W-:Y:S01]  /*4340*/  IMAD.WIDE.U32 R230, R230, -0x2daee0ad, RZ ;  /* 0xd2511f53e6e67825 */ /* 0x000fe200078e00ff */
[----:B------:R-:W-:Y:S03]  /*4350*/  LOP3.LUT R236, R215, UR5, R236, 0x96, !PT ;  /* 0x00000005d7ec7c12 */ /* 0x000fe6000f8e96ec */
[----:B------:R4:W1:Y:S01]  /*4360*/  MUFU.EX2 R195, R197 ;  /* 0x000000c500c37308 */ /* 0x0008620000000800 */
[----:B------:R-:W-:Y:S01]  /*4370*/  LOP3.LUT R206, R213, UR5, R206, 0x96, !PT ;  /* 0x00000005d5ce7c12 */ /* 0x000fe2000f8e96ce */
[----:B------:R-:W-:Y:S01]  /*4380*/  IMAD.WIDE.U32 R238, R238, -0x2daee0ad, RZ ;  /* 0xd2511f53eeee7825 */ /* 0x000fe200078e00ff */
[----:B------:R-:W-:Y:S01]  /*4390*/  LOP3.LUT R232, R231, UR7, R232, 0x96, !PT ;  /* 0x00000007e7e87c12 */ /* 0x000fe2000f8e96e8 */
[----:B------:R-:W-:Y:S01]  /*43a0*/  UIADD3 UR7, UR13, 0x78dde6e4, URZ ;  /* 0x78dde6e40d077890 */ /* 0x000fe2000fffe03f */
[----:B------:R-:W-:Y:S01]  /*43b0*/  @P0 FSEL R49, R49, -INF , !P2 ;  /* 0xff80000031310808 */ /* 0x000fe20005000000 */
[----:B------:R-:W-:Y:S01]  /*43c0*/  IMAD.WIDE.U32 R206, R206, -0x326172a9, RZ ;  /* 0xcd9e8d57cece7825 */ /* 0x000fe200078e00ff */
[----:B------:R-:W-:Y:S03]  /*43d0*/  PLOP3.LUT P0, PT, PT, PT, UP0, 0x80, 0x0 ;  /* 0x000000000000781c */ /* 0x000fe60003f0f008 */
[----:B------:R-:W-:Y:S01]  /*43e0*/  MUFU.EX2 R201, R201 ;  /* 0x000000c900c97308 */ /* 0x000fe20000000800 */
[----:B------:R-:W-:Y:S01]  /*43f0*/  LOP3.LUT R230, R239, UR5, R230, 0x96, !PT ;  /* 0x00000005efe67c12 */ /* 0x000fe2000f8e96e6 */
[----:B------:R-:W-:Y:S01]  /*4400*/  IMAD.WIDE.U32 R226, R226, -0x2daee0ad, RZ ;  /* 0xd2511f53e2e27825 */ /* 0x000fe200078e00ff */
[----:B------:R-:W-:Y:S02]  /*4410*/  @P1 FSEL R51, R51, -INF , !P2 ;  /* 0xff80000033331808 */ /* 0x000fe40005000000 */
[----:B------:R-:W-:Y:S01]  /*4420*/  PLOP3.LUT P1, PT, PT, PT, UP0, 0x80, 0x0 ;  /* 0x000000000000781c */ /* 0x000fe20003f2f008 */
[----:B------:R-:W-:Y:S01]  /*4430*/  FFMA.FTZ R49, R49, UR8, -R249 ;  /* 0x0000000831317c23 */ /* 0x000fe200080108f9 */
[----:B------:R-:W-:Y:S01]  /*4440*/  LOP3.LUT R208, R227, UR5, R208, 0x96, !PT ;  /* 0x00000005e3d07c12 */ /* 0x000fe2000f8e96d0 */
[----:B------:R-:W-:Y:S01]  /*4450*/  UIADD3 UR5, UR13, -0x255992d5, URZ ;  /* 0xdaa66d2b0d057890 */ /* 0x000fe2000fffe03f */
[----:B------:R-:W-:Y:S01]  /*4460*/  PLOP3.LUT P2, PT, PT, PT, UP0, 0x80, 0x0 ;  /* 0x000000000000781c */ /* 0x000fe20003f4f008 */
[----:B------:R-:W-:Y:S01]  /*4470*/  IMAD.WIDE.U32 R232, R232, -0x326172a9, RZ ;  /* 0xcd9e8d57e8e87825 */ /* 0x000fe200078e00ff */
[----:B------:R-:W-:Y:S02]  /*4480*/  LOP3.LUT R210, R207, UR7, R210, 0x96, !PT ;  /* 0x00000007cfd27c12 */ /* 0x000fe4000f8e96d2 */
[----:B------:R-:W-:Y:S01]  /*4490*/  @P0 FSEL R52, R52, -INF , !P4 ;  /* 0xff80000034340808 */ /* 0x000fe20006000000 */
[----:B------:R-:W-:Y:S01]  /*44a0*/  IMAD.WIDE.U32 R236, R236, -0x326172a9, RZ ;  /* 0xcd9e8d57ecec7825 */ /* 0x000fe200078e00ff */
[----:B------:R-:W-:Y:S02]  /*44b0*/  LOP3.LUT R216, R211, UR5, R224, 0x96, !PT ;  /* 0x00000005d3d87c12 */ /* 0x000fe4000f8e96e0 */
[----:B------:R-:W-:Y:S01]  /*44c0*/  PLOP3.LUT P0, PT, PT, PT, UP0, 0x80, 0x0 ;  /* 0x000000000000781c */ /* 0x000fe20003f0f008 */
[----:B------:R-:W-:Y:S01]  /*44d0*/  FFMA.FTZ R51, R51, UR8, -R117 ;  /* 0x0000000833337c23 */ /* 0x000fe20008010875 */
[--C-:B------:R-:W-:Y:S01]  /*44e0*/  LOP3.LUT R204, R229, UR5, R218.reuse, 0x96, !PT ;  /* 0x00000005e5cc7c12 */ /* 0x100fe2000f8e96da */
[----:B------:R-:W-:Y:S01]  /*44f0*/  IMAD.WIDE.U32 R230, R230, -0x326172a9, RZ ;  /* 0xcd9e8d57e6e67825 */ /* 0x000fe200078e00ff */
[----:B------:R-:W-:Y:S02]  /*4500*/  LOP3.LUT R218, R233, UR5, R218, 0x96, !PT ;  /* 0x00000005e9da7c12 */ /* 0x000fe4000f8e96da */
[----:B------:R-:W-:Y:S01]  /*4510*/  LOP3.LUT R224, R235, UR5, R224, 0x96, !PT ;  /* 0x00000005ebe07c12 */ /* 0x000fe2000f8e96e0 */
[----:B----4-:R-:W-:Y:S01]  /*4520*/  FFMA.FTZ R197, R8, UR8, -R252 ;  /* 0x0000000808c57c23 */ /* 0x010fe200080108fc */
[----:B------:R-:W-:Y:S01]  /*4530*/  LOP3.LUT R228, R237, UR7, R228, 0x96, !PT ;  /* 0x00000007ede47c12 */ /* 0x000fe2000f8e96e4 */
[----:B------:R-:W-:Y:S01]  /*4540*/  UIADD3 UR5, UR12, -0x126145ec, URZ ;  /* 0xed9eba140c057890 */ /* 0x000fe2000fffe03f */
[----:B------:R-:W-:Y:S01]  /*4550*/  LOP3.LUT R232, R231, UR7, R232, 0x96, !PT ;  /* 0x00000007e7e87c12 */ /* 0x000fe2000f8e96e8 */
[----:B------:R-:W-:Y:S01]  /*4560*/  IMAD.WIDE.U32 R216, R216, -0x2daee0ad, RZ ;  /* 0xd2511f53d8d87825 */ /* 0x000fe200078e00ff */
[----:B------:R-:W-:Y:S01]  /*4570*/  @P1 FSEL R54, R54, -INF , !P4 ;  /* 0xff80000036361808 */ /* 0x000fe20006000000 */
[----:B------:R-:W4:Y:S01]  /*4580*/  MUFU.EX2 R197, R197 ;  /* 0x000000c500c57308 */ /* 0x000f220000000800 */
[----:B------:R-:W-:Y:S01]  /*4590*/  @P2 FSEL R56, R56, -INF , !P4 ;  /* 0xff80000038382808 */ /* 0x000fe20006000000 */
[----:B------:R-:W-:Y:S01]  /*45a0*/  IMAD.WIDE.U32 R204, R204, -0x2daee0ad, RZ ;  /* 0xd2511f53cccc7825 */ /* 0x000fe200078e00ff */
[----:B------:R-:W-:Y:S02]  /*45b0*/  LOP3.LUT R212, R217, UR5, R212, 0x96, !PT ;  /* 0x00000005d9d47c12 */ /* 0x000fe4000f8e96d4 */
[----:B------:R-:W-:Y:S01]  /*45c0*/  @P0 FSEL R58, R58, -INF , !P4 ;  /* 0xff8000003a3a0808 */ /* 0x000fe20006000000 */
[----:B------:R-:W-:Y:S01]  /*45d0*/  IMAD.WIDE.U32 R218, R218, -0x2daee0ad, RZ ;  /* 0xd2511f53dada7825 */ /* 0x000fe200078e00ff */
[----:B------:R-:W-:Y:S02]  /*45e0*/  LOP3.LUT R214, R205, UR5, R214, 0x96, !PT ;  /* 0x00000005cdd67c12 */ /* 0x000fe4000f8e96d6 */
[----:B------:R-:W-:Y:S01]  /*45f0*/  PLOP3.LUT P4, PT, PT, PT, UP0, 0x80, 0x0 ;  /* 0x000000000000781c */ /* 0x000fe20003f8f008 */
[----:B------:R-:W-:Y:S01]  /*4600*/  IMAD.WIDE.U32 R228, R228, -0x2daee0ad, RZ ;  /* 0xd2511f53e4e47825 */ /* 0x000fe200078e00ff */
[----:B------:R-:W-:Y:S02]  /*4610*/  LOP3.LUT R238, R219, UR5, R238, 0x96, !PT ;  /* 0x00000005dbee7c12 */ /* 0x000fe4000f8e96ee */
[----:B------:R-:W-:Y:S01]  /*4620*/  PLOP3.LUT P1, PT, PT, PT, UP0, 0x80, 0x0 ;  /* 0x000000000000781c */ /* 0x000fe20003f2f008 */
[----:B------:R-:W-:Y:S01]  /*4630*/  IMAD.WIDE.U32 R224, R224, -0x2daee0ad, RZ ;  /* 0xd2511f53e0e07825 */ /* 0x000fe200078e00ff */
[----:B------:R-:W-:Y:S02]  /*4640*/  LOP3.LUT R204, R229, UR10, R204, 0x96, !PT ;  /* 0x0000000ae5cc7c12 */ /* 0x000fe4000f8e96cc */
[----:B------:R-:W-:Y:S01]  /*4650*/  PLOP3.LUT P2, PT, PT, PT, UP0, 0x80, 0x0 ;  /* 0x000000000000781c */ /* 0x000fe20003f4f008 */
[----:B------:R-:W-:Y:S01]  /*4660*/  IMAD.WIDE.U32 R208, R208, -0x326172a9, RZ ;  /* 0xcd9e8d57d0d07825 */ /* 0x000fe200078e00ff */
[----:B------:R-:W-:Y:S01]  /*4670*/  LOP3.LUT R226, R225, UR5, R226, 0x96, !PT ;  /* 0x00000005e1e27c12 */ /* 0x000fe2000f8e96e2 */
[----:B------:R-:W-:Y:S01]  /*4680*/  UIADD3 UR5, UR13, 0x1715609d, URZ ;  /* 0x1715609d0d057890 */ /* 0x000fe2000fffe03f */
[----:B------:R-:W-:Y:S01]  /*4690*/  PLOP3.LUT P0, PT, PT, PT, UP0, 0x80, 0x0 ;  /* 0x000000000000781c */ /* 0x000fe20003f0f008 */
[----:B------:R-:W-:Y:S01]  /*46a0*/  IMAD.WIDE.U32 R232, R232, -0x2daee0ad, RZ ;  /* 0xd2511f53e8e87825 */ /* 0x000fe200078e00ff */
[----:B------:R-:W-:Y:S01]  /*46b0*/  LOP3.LUT R234, R209, UR7, R234, 0x96, !PT ;  /* 0x00000007d1ea7c12 */ /* 0x000fe2000f8e96ea */
[----:B------:R-:W-:Y:S01]  /*46c0*/  UIADD3 UR7, UR13, -0x4ab325aa, URZ ;  /* 0xb54cda560d077890 */ /* 0x000fe2000fffe03f */
[----:B------:R-:W-:Y:S01]  /*46d0*/  @P4 FSEL R57, R57, -INF , !P5 ;  /* 0xff80000039394808 */ /* 0x000fe20006800000 */
[----:B------:R-:W-:Y:S01]  /*46e0*/  IMAD.WIDE.U32 R212, R212, -0x326172a9, RZ ;  /* 0xcd9e8d57d4d47825 */ /* 0x000fe200078e00ff */
[----:B------:R-:W-:Y:S02]  /*46f0*/  LOP3.LUT R209, R233, UR10, R218, 0x96, !PT ;  /* 0x0000000ae9d17c12 */ /* 0x000fe4000f8e96da */
[----:B------:R-:W-:Y:S01]  /*4700*/  PLOP3.LUT P4, PT, PT, PT, UP0, 0x80, 0x0 ;  /* 0x000000000000781c */ /* 0x000fe20003f8f008 */
[----:B------:R-:W-:Y:S01]  /*4710*/  IMAD.WIDE.U32 R218, R204, -0x326172a9, RZ ;  /* 0xcd9e8d57ccda7825 */ /* 0x000fe200078e00ff */
[----:B------:R-:W-:Y:S02]  /*4720*/  LOP3.LUT R206, R213, UR5, R206, 0x96, !PT ;  /* 0x00000005d5ce7c12 */ /* 0x000fe4000f8e96ce */
[----:B------:R-:W-:Y:S01]  /*4730*/  @P1 FSEL R53, R53, -INF , !P5 ;  /* 0xff80000035351808 */ /* 0x000fe20006800000 */
[----:B------:R-:W-:Y:S01]  /*4740*/  IMAD.WIDE.U32 R238, R238, -0x326172a9, RZ ;  /* 0xcd9e8d57eeee7825 */ /* 0x000fe200078e00ff */
[----:B------:R-:W-:Y:S02]  /*4750*/  LOP3.LUT R223, R218, 0xffff, RZ, 0xc0, !PT ;  /* 0x0000ffffdadf7812 */ /* 0x000fe400078ec0ff */
[----:B------:R-:W-:Y:S01]  /*4760*/  SHF.R.U32.HI R225, RZ, 0x10, R218 ;  /* 0x00000010ffe17819 */ /* 0x000fe200000116da */
[----:B------:R-:W-:Y:S01]  /*4770*/  IMAD.WIDE.U32 R226, R226, -0x326172a9, RZ ;  /* 0xcd9e8d57e2e27825 */ /* 0x000fe200078e00ff */
[----:B------:R-:W-:Y:S02]  /*4780*/  LOP3.LUT R230, R239, UR5, R230, 0x96, !PT ;  /* 0x00000005efe67c12 */ /* 0x000fe4000f8e96e6 */
[----:B------:R-:W-:Y:S01]  /*4790*/  PLOP3.LUT P1, PT, PT, PT, UP0, 0x80, 0x0 ;  /* 0x000000000000781c */ /* 0x000fe20003f2f008 */
[----:B------:R-:W-:Y:S01]  /*47a0*/  IMAD.WIDE.U32 R214, R214, -0x326172a9, RZ ;  /* 0xcd9e8d57d6d67825 */ /* 0x000fe200078e00ff */
[----:B------:R-:W-:Y:S02]  /*47b0*/  LOP3.LUT R231, R227, UR5, R208, 0x96, !PT ;  /* 0x00000005e3e77c12 */ /* 0x000fe4000f8e96d0 */
[----:B------:R-:W-:Y:S01]  /*47c0*/  @P2 FSEL R55, R55, -INF , !P5 ;  /* 0xff80000037372808 */ /* 0x000fe20006800000 */
[----:B------:R-:W-:Y:S01]  /*47d0*/  FFMA.FTZ R204, R15, UR8, -R5 ;  /* 0x000000080fcc7c23 */ /* 0x000fe20008010805 */
[----:B------:R-:W-:Y:S01]  /*47e0*/  LOP3.LUT R236, R215, UR5, R236, 0x96, !PT ;  /* 0x00000005d7ec7c12 */ /* 0x000fe2000f8e96ec */
[----:B------:R-:W-:Y:S01]  /*47f0*/  FFMA.FTZ R208, R17, UR8, -R249 ;  /* 0x0000000811d07c23 */ /* 0x000fe200080108f9 */
[----:B------:R-:W-:Y:S01]  /*4800*/  LOP3.LUT R217, R219, UR7, R214, 0x96, !PT ;  /* 0x00000007dbd97c12 */ /* 0x000fe2000f8e96d6 */
[--C-:B------:R-:W-:Y:S01]  /*4810*/  FFMA.FTZ R207, R18, UR8, -R117.reuse ;  /* 0x0000000812cf7c23 */ /* 0x100fe20008010875 */
[----:B------:R-:W-:Y:S01]  /*4820*/  LOP3.LUT R214, R218, 0xff, RZ, 0xc0, !PT ;  /* 0x000000ffdad67812 */ /* 0x000fe200078ec0ff */
[----:B------:R-:W-:Y:S01]  /*4830*/  FFMA.FTZ R213, R22, UR8, -R117 ;  /* 0x0000000816d57c23 */ /* 0x000fe20008010875 */
[----:B------:R-:W-:Y:S01]  /*4840*/  SHF.R.U32.HI R215, RZ, 0x18, R218 ;  /* 0x00000018ffd77819 */ /* 0x000fe200000116da */
[----:B------:R-:W-:Y:S01]  /*4850*/  IMAD.WIDE.U32 R210, R210, -0x2daee0ad, RZ ;  /* 0xd2511f53d2d27825 */ /* 0x000fe200078e00ff */
[----:B------:R-:W-:Y:S01]  /*4860*/  @P0 FSEL R59, R59, -INF , !P5 ;  /* 0xff8000003b3b0808 */ /* 0x000fe20006800000 */
[----:B------:R-:W-:Y:S01]  /*4870*/  UIADD3 UR5, UR12, 0x646e171e, URZ ;  /* 0x646e171e0c057890 */ /* 0x000fe2000fffe03f */
[----:B------:R-:W-:Y:S01]  /*4880*/  PLOP3.LUT P2, PT, PT, PT, UP0, 0x80, 0x0 ;  /* 0x000000000000781c */ /* 0x000fe20003f4f008 */
[----:B------:R-:W-:Y:S01]  /*4890*/  IMAD.WIDE.U32 R234, R234, -0x2daee0ad, RZ ;  /* 0xd2511f53eaea7825 */ /* 0x000fe200078e00ff */
[----:B------:R-:W-:Y:S01]  /*48a0*/  LOP3.LUT R211, R211, UR10, R216, 0x96, !PT ;  /* 0x0000000ad3d37c12 */ /* 0x000fe2000f8e96d8 */
[----:B------:R-:W-:Y:S01]  /*48b0*/  MUFU.EX2 R204, R204 ;  /* 0x000000cc00cc7308 */ /* 0x000fe20000000800 */
[----:B------:R-:W-:Y:S01]  /*48c0*/  PLOP3.LUT P0, PT, PT, PT, UP0, 0x80, 0x0 ;  /* 0x000000000000781c */ /* 0x000fe20003f0f008 */
[----:B------:R-:W-:Y:S01]  /*48d0*/  IMAD.WIDE.U32 R218, R206, -0x2daee0ad, RZ ;  /* 0xd2511f53ceda7825 */ /* 0x000fe200078e00ff */
[----:B------:R-:W-:Y:S02]  /*48e0*/  LOP3.LUT R224, R235, UR10, R224, 0x96, !PT ;  /* 0x0000000aebe07c12 */ /* 0x000fe4000f8e96e0 */
[----:B------:R-:W-:Y:S01]  /*48f0*/  ISETP.LE.U32.AND P5, PT, R214, UR9, PT ;  /* 0x00000009d6007c0c */ /* 0x000fe2000bfa3070 */
[--C-:B------:R-:W-:Y:S01]  /*4900*/  FFMA.FTZ R205, R16, UR8, -R249.reuse ;  /* 0x0000000810cd7c23 */ /* 0x100fe200080108f9 */
[----:B------:R-:W-:Y:S01]  /*4910*/  LOP3.LUT R233, R219, UR5, R210, 0x96, !PT ;  /* 0x00000005dbe97c12 */ /* 0x000fe2000f8e96d2 */
[----:B------:R-:W-:Y:S01]  /*4920*/  FFMA.FTZ R210, R21, UR8, -R249 ;  /* 0x0000000815d27c23 */ /* 0x000fe200080108f9 */
[----:B------:R-:W-:Y:S01]  /*4930*/  LOP3.LUT R216, R218, 0xff, RZ, 0xc0, !PT ;  /* 0x000000ffdad87812 */ /* 0x000fe200078ec0ff */
[----:B------:R-:W-:Y:S01]  /*4940*/  FFMA.FTZ R55, R55, UR8, -R117 ;  /* 0x0000000837377c23 */ /* 0x000fe20008010875 */
[--C-:B------:R-:W-:Y:S01]  /*4950*/  SHF.R.U32.HI R229, RZ, 0x18, R218.reuse ;  /* 0x00000018ffe57819 */ /* 0x100fe200000116da */
[--C-:B------:R-:W-:Y:S01]  /*4960*/  FFMA.FTZ R52, R52, UR8, -R249.reuse ;  /* 0x0000000834347c23 */ /* 0x100fe200080108f9 */
[----:B------:R-:W-:Y:S01]  /*4970*/  LOP3.LUT R239, R218, 0xffff, RZ, 0xc0, !PT ;  /* 0x0000ffffdaef7812 */ /* 0x000fe200078ec0ff */
[--C-:B------:R-:W-:Y:S01]  /*4980*/  FFMA.FTZ R53, R53, UR8, -R249.reuse ;  /* 0x0000000835357c23 */ /* 0x100fe200080108f9 */
[----:B------:R-:W-:Y:S01]  /*4990*/  SHF.R.U32.HI R235, RZ, 0x10, R218 ;  /* 0x00000010ffeb7819 */ /* 0x000fe200000116da */
[----:B------:R-:W-:Y:S01]  /*49a0*/  IMAD.WIDE.U32 R218, R209, -0x326172a9, RZ ;  /* 0xcd9e8d57d1da7825 */ /* 0x000fe200078e00ff */
[----:B------:R-:W-:Y:S01]  /*49b0*/  @P4 FSEL R64, R64, -INF , !P3 ;  /* 0xff80000040404808 */ /* 0x000fe20005800000 */
[----:B------:R1:W-:Y:S01]  /*49c0*/  MUFU.EX2 R206, R208 ;  /* 0x000000d000ce7308 */ /* 0x0003e20000000800 */
[----:B------:R-:W-:Y:S01]  /*49d0*/  ISETP.LE.U32.AND P4, PT, R215, UR9, PT ;  /* 0x00000009d7007c0c */ /* 0x000fe2000bf83070 */
[--C-:B------:R-:W-:Y:S01]  /*49e0*/  FFMA.FTZ R209, R20, UR8, -R249.reuse ;  /* 0x0000000814d17c23 */ /* 0x100fe200080108f9 */
[----:B------:R-:W-:Y:S01]  /*49f0*/  LOP3.LUT R244, R218, 0xff, RZ, 0xc0, !PT ;  /* 0x000000ffdaf47812 */ /* 0x000fe200078ec0ff */
[----:B------:R-:W-:Y:S01]  /*4a00*/  FFMA.FTZ R64, R64, UR8, -R249 ;  /* 0x0000000840407c23 */ /* 0x000fe200080108f9 */
[--C-:B------:R-:W-:Y:S01]  /*4a10*/  SHF.R.U32.HI R241, RZ, 0x18, R218.reuse ;  /* 0x00000018fff17819 */ /* 0x100fe200000116da */
[----:B------:R-:W-:Y:S01]  /*4a20*/  FFMA.FTZ R58, R58, UR8, -R5 ;  /* 0x000000083a3a7c23 */ /* 0x000fe20008010805 */
[----:B------:R-:W-:Y:S01]  /*4a30*/  SHF.R.U32.HI R242, RZ, 0x10, R218 ;  /* 0x00000010fff27819 */ /* 0x000fe200000116da */
[--C-:B------:R-:W-:Y:S01]  /*4a40*/  FFMA.FTZ R57, R57, UR8, -R252.reuse ;  /* 0x0000000839397c23 */ /* 0x100fe200080108fc */
[----:B------:R-:W-:Y:S01]  /*4a50*/  LOP3.LUT R243, R218, 0xffff, RZ, 0xc0, !PT ;  /* 0x0000ffffdaf37812 */ /* 0x000fe200078ec0ff */
[--C-:B------:R-:W-:Y:S01]  /*4a60*/  FFMA.FTZ R218, R25, UR8, -R252.reuse ;  /* 0x0000000819da7c23 */ /* 0x100fe200080108fc */
[----:B------:R-:W-:Y:S01]  /*4a70*/  @P1 FSEL R60, R60, -INF , !P3 ;  /* 0xff8000003c3c1808 */ /* 0x000fe20005800000 */
[----:B------:R4:W-:Y:S01]  /*4a80*/  MUFU.EX2 R215, R247 ;  /* 0x000000f700d77308 */ /* 0x0009e20000000800 */
[----:B------:R-:W-:Y:S01]  /*4a90*/  PLOP3.LUT P1, PT, PT, PT, UP0, 0x80, 0x0 ;  /* 0x000000000000781c */ /* 0x000fe20003f2f008 */
[--C-:B------:R-:W-:Y:S01]  /*4aa0*/  FFMA.FTZ R56, R56, UR8, -R252.reuse ;  /* 0x0000000838387c23 */ /* 0x100fe200080108fc */
[----:B------:R-:W-:Y:S01]  /*4ab0*/  @P2 FSEL R62, R62, -INF , !P3 ;  /* 0xff8000003e3e2808 */ /* 0x000fe20005800000 */
[----:B------:R-:W-:Y:S01]  /*4ac0*/  FFMA.FTZ R60, R60, UR8, -R252 ;  /* 0x000000083c3c7c23 */ /* 0x000fe200080108fc */
[----:B------:R-:W-:Y:S01]  /*4ad0*/  @P0 FSEL R66, R66, -INF , !P3 ;  /* 0xff80000042420808 */ /* 0x000fe20005800000 */
[--C-:B-1----:R-:W-:Y:S01]  /*4ae0*/  FFMA.FTZ R208, R19, UR8, -R117.reuse ;  /* 0x0000000813d07c23 */ /* 0x102fe20008010875 */
[----:B------:R-:W-:Y:S03]  /*4af0*/  PLOP3.LUT P2, PT, PT, PT, UP0, 0x80, 0x0 ;  /* 0x000000000000781c */ /* 0x000fe60003f4f008 */
[----:B------:R1:W-:Y:S01]  /*4b00*/  MUFU.EX2 R214, R218 ;  /* 0x000000da00d67308 */ /* 0x0003e20000000800 */
[----:B------:R-:W-:Y:S01]  /*4b10*/  PLOP3.LUT P0, PT, PT, PT, UP0, 0x80, 0x0 ;  /* 0x000000000000781c */ /* 0x000fe20003f0f008 */
[----:B------:R-:W-:Y:S01]  /*4b20*/  FFMA.FTZ R66, R66, UR8, -R117 ;  /* 0x0000000842427c23 */ /* 0x000fe20008010875 */
[----:B------:R-:W-:Y:S01]  /*4b30*/  LOP3.LUT R238, R219, UR7, R238, 0x96, !PT ;  /* 0x00000007dbee7c12 */ /* 0x000fe2000f8e96ee */
[----:B------:R-:W-:Y:S01]  /*4b40*/  FFMA.FTZ R62, R62, UR8, -R5 ;  /* 0x000000083e3e7c23 */ /* 0x000fe20008010805 */
[----:B------:R-:W-:Y:S01]  /*4b50*/  LOP3.LUT R219, R217, 0xffff, RZ, 0xc0, !PT ;  /* 0x0000ffffd9db7812 */ /* 0x000fe200078ec0ff */
[----:B------:R-:W-:Y:S01]  /*4b60*/  FFMA.FTZ R54, R54, UR8, -R117 ;  /* 0x0000000836367c23 */ /* 0x000fe20008010875 */
[----:B------:R-:W-:Y:S03]  /*4b70*/  @P1 FSEL R61, R61, -INF , !P6 ;  /* 0xff8000003d3d1808 */ /* 0x000fe60007000000 */
[----:B------:R-:W-:Y:S01]  /*4b80*/  MUFU.EX2 R130, R66 ;  /* 0x0000004200827308 */ /* 0x000fe20000000800 */
[----:B------:R-:W-:Y:S01]  /*4b90*/  SHF.R.U32.HI R219, RZ, 0x8, R219 ;  /* 0x00000008ffdb7819 */ /* 0x000fe200000116db */
[----:B----4-:R-:W-:Y:S01]  /*4ba0*/  FFMA.FTZ R247, R28, UR8, -R252 ;  /* 0x000000081cf77c23 */ /* 0x010fe200080108fc */
[----:B------:R-:W-:Y:S01]  /*4bb0*/  PLOP3.LUT P1, PT, PT, PT, UP0, 0x80, 0x0 ;  /* 0x000000000000781c */ /* 0x000fe20003f2f008 */
[----:B------:R-:W-:Y:S01]  /*4bc0*/  FFMA.FTZ R59, R59, UR8, -R5 ;  /* 0x000000083b3b7c23 */ /* 0x000fe20008010805 */
[----:B------:R-:W-:Y:S01]  /*4bd0*/  LOP3.LUT R219, R219, 0xffff, RZ, 0xc0, !PT ;  /* 0x0000ffffdbdb7812 */ /* 0x000fe200078ec0ff */
[----:B------:R-:W-:Y:S01]  /*4be0*/  IMAD.WIDE.U32 R250, R211, -0x326172a9, RZ ;  /* 0xcd9e8d57d3fa7825 */ /* 0x000fe200078e00ff */
[----:B------:R-:W-:Y:S03]  /*4bf0*/  @P2 FSEL R63, R63, -INF , !P6 ;  /* 0xff8000003f3f2808 */ /* 0x000fe60007000000 */
[----:B------:R-:W-:Y:S01]  /*4c00*/  MUFU.EX2 R129, R62 ;  /* 0x0000003e00817308 */ /* 0x000fe20000000800 */
[----:B-1----:R-:W-:Y:S01]  /*4c10*/  LOP3.LUT R218, R217, 0xff, RZ, 0xc0, !PT ;  /* 0x000000ffd9da7812 */ /* 0x002fe200078ec0ff */
[----:B------:R-:W-:Y:S01]  /*4c20*/  IMAD.WIDE.U32 R6, R231, -0x2daee0ad, RZ ;  /* 0xd2511f53e7067825 */ /* 0x000fe200078e00ff */
[----:B------:R-:W-:Y:S02]  /*4c30*/  @P0 FSEL R65, R65, -INF , !P6 ;  /* 0xff80000041410808 */ /* 0x000fe40007000000 */
[----:B------:R-:W-:Y:S01]  /*4c40*/  ISETP.LE.U32.AND P2, PT, R218, UR9, PT ;  /* 0x00000009da007c0c */ /* 0x000fe2000bf43070 */
[----:B------:R-:W-:Y:S01]  /*4c50*/  IMAD.WIDE.U32 R236, R236, -0x2daee0ad, RZ ;  /* 0xd2511f53ecec7825 */ /* 0x000fe200078e00ff */
[----:B------:R-:W-:Y:S03]  /*4c60*/  ISETP.LE.U32.AND P0, PT, R219, UR9, PT ;  /* 0x00000009db007c0c */ /* 0x000fe6000bf03070 */
[----:B------:R-:W-:Y:S01]  /*4c70*/  MUFU.EX2 R207, R207 ;  /* 0x000000cf00cf7308 */ /* 0x000fe20000000800 */
[--C-:B------:R-:W-:Y:S02]  /*4c80*/  SHF.R.U32.HI R218, RZ, 0x10, R217.reuse ;  /* 0x00000010ffda7819 */ /* 0x100fe400000116d9 */
[----:B------:R-:W-:Y:S02]  /*4c90*/  SHF.R.U32.HI R219, RZ, 0x18, R217 ;  /* 0x00000018ffdb7819 */ /* 0x000fe400000116d9 */
[----:B------:R-:W-:Y:S01]  /*4ca0*/  LOP3.LUT R220, R251, UR7, R212, 0x96, !PT ;  /* 0x00000007fbdc7c12 */ /* 0x000fe2000f8e96d4 */
[----:B------:R-:W-:Y:S01]  /*4cb0*/  FFMA.FTZ R212, R23, UR8, -R117 ;  /* 0x0000000817d47c23 */ /* 0x000fe20008010875 */
[----:B------:R-:W-:Y:S03]  /*4cc0*/  @P1 FSEL R67, R67, -INF , !P6 ;  /* 0xff80000043431808 */ /* 0x000fe60007000000 */
[----:B------:R1:W-:Y:S01]  /*4cd0*/  MUFU.EX2 R217, R247 ;  /* 0x000000f700d97308 */ /* 0x0003e20000000800 */
[----:B------:R-:W-:Y:S01]  /*4ce0*/  ISETP.LE.U32.AND P1, PT, R219, UR9, PT ;  /* 0x00000009db007c0c */ /* 0x000fe2000bf23070 */
[----:B------:R-:W-:Y:S01]  /*4cf0*/  @!P2 FADD.FTZ R193, -R193, -RZ ;  /* 0x800000ffc1c1a221 */ /* 0x000fe20000010100 */
[----:B------:R-:W-:Y:S01]  /*4d00*/  LOP3.LUT R219, R220, 0xffff, RZ, 0xc0, !PT ;  /* 0x0000ffffdcdb7812 */ /* 0x000fe200078ec0ff */
[----:B------:R-:W-:Y:S01]  /*4d10*/  @!P0 FADD.FTZ R196, -R196, -RZ ;  /* 0x800000ffc4c48221 */ /* 0x000fe20000010100 */
[----:B------:R-:W-:Y:S02]  /*4d20*/  LOP3.LUT R218, R218, 0xff, RZ, 0xc0, !PT ;  /* 0x000000ffdada7812 */ /* 0x000fe400078ec0ff */
[----:B------:R-:W-:Y:S03]  /*4d30*/  SHF.R.U32.HI R219, RZ, 0x8, R219 ;  /* 0x00000008ffdb7819 */ /* 0x000fe600000116db */
[----:B------:R4:W-:Y:S01]  /*4d40*/  MUFU.EX2 R211, R213 ;  /* 0x000000d500d37308 */ /* 0x0009e20000000800 */
[----:B------:R-:W-:Y:S02]  /*4d50*/  ISETP.LE.U32.AND P6, PT, R218, UR9, PT ;  /* 0x00000009da007c0c */ /* 0x000fe4000bfc3070 */
[----:B------:R-:W-:Y:S02]  /*4d60*/  LOP3.LUT R248, R220, 0xff, RZ, 0xc0, !PT ;  /* 0x000000ffdcf87812 */ /* 0x000fe400078ec0ff */
[----:B------:R-:W-:Y:S01]  /*4d70*/  LOP3.LUT R221, R250, 0xffff, RZ, 0xc0, !PT ;  /* 0x0000fffffadd7812 */ /* 0x000fe200078ec0ff */
[----:B------:R-:W-:Y:S01]  /*4d80*/  @!P1 FADD.FTZ R194, -R194, -RZ ;  /* 0x800000ffc2c29221 */ /* 0x000fe20000010100 */
[----:B------:R-:W-:Y:S01]  /*4d90*/  ISETP.LE.U32.AND P2, PT, R248, UR9, PT ;  /* 0x00000009f8007c0c */ /* 0x000fe2000bf43070 */
[----:B------:R-:W-:Y:S01]  /*4da0*/  FFMA.FTZ R251, R29, UR8, -R252 ;  /* 0x000000081dfb7c23 */ /* 0x000fe200080108fc */
[----:B-1----:R-:W-:Y:S01]  /*4db0*/  LOP3.LUT R247, R219, 0xffff, RZ, 0xc0, !PT ;  /* 0x0000ffffdbf77812 */ /* 0x002fe200078ec0ff */
[----:B------:R-:W1:Y:S01]  /*4dc0*/  MUFU.EX2 R205, R205 ;  /* 0x000000cd00cd7308 */ /* 0x000e620000000800 */
[--C-:B------:R-:W-:Y:S02]  /*4dd0*/  SHF.R.U32.HI R248, RZ, 0x10, R220.reuse ;  /* 0x00000010fff87819 */ /* 0x100fe400000116dc */
[----:B------:R-:W-:Y:S01]  /*4de0*/  ISETP.LE.U32.AND P0, PT, R247, UR9, PT ;  /* 0x00000009f7007c0c */ /* 0x000fe2000bf03070 */
[----:B------:R-:W-:Y:S01]  /*4df0*/  @!P6 FADD.FTZ R195, -R195, -RZ ;  /* 0x800000ffc3c3e221 */ /* 0x000fe20000010100 */
[----:B------:R-:W-:Y:S02]  /*4e00*/  SHF.R.U32.HI R247, RZ, 0x18, R220 ;  /* 0x00000018fff77819 */ /* 0x000fe400000116dc */
[----:B------:R-:W-:Y:S01]  /*4e10*/  LOP3.LUT R248, R248, 0xff, RZ, 0xc0, !PT ;  /* 0x000000fff8f87812 */ /* 0x000fe200078ec0ff */
[----:B----4-:R-:W-:Y:S01]  /*4e20*/  FFMA.FTZ R213, R24, UR8, -R252 ;  /* 0x0000000818d57c23 */ /* 0x010fe200080108fc */
[----:B------:R-:W-:Y:S01]  /*4e30*/  ISETP.LE.U32.AND P1, PT, R247, UR9, PT ;  /* 0x00000009f7007c0c */ /* 0x000fe2000bf23070 */
[----:B------:R-:W-:Y:S01]  /*4e40*/  @!P2 FADD.FTZ R197, -R197, -RZ ;  /* 0x800000ffc5c5a221 */ /* 0x000fe20000010100 */
[----:B------:R-:W-:Y:S01]  /*4e50*/  LOP3.LUT R246, R250, 0xff, RZ, 0xc0, !PT ;  /* 0x000000fffaf67812 */ /* 0x000fe200078ec0ff */
[--C-:B------:R-:W-:Y:S01]  /*4e60*/  FFMA.FTZ R247, R32, UR8, -R249.reuse ;  /* 0x0000000820f77c23 */ /* 0x100fe200080108f9 */
[----:B------:R-:W-:Y:S01]  /*4e70*/  ISETP.LE.U32.AND P6, PT, R248, UR9, PT ;  /* 0x00000009f8007c0c */ /* 0x000fe2000bfc3070 */
[----:B------:R-:W-:Y:S01]  /*4e80*/  FFMA.FTZ R248, R33, UR8, -R249 ;  /* 0x0000000821f87c23 */ /* 0x000fe200080108f9 */
[----:B------:R-:W-:Y:S01]  /*4e90*/  SHF.R.U32.HI R221, RZ, 0x8, R221 ;  /* 0x00000008ffdd7819 */ /* 0x000fe200000116dd */
[----:B------:R-:W-:Y:S01]  /*4ea0*/  @!P0 FADD.FTZ R198, -R198, -RZ ;  /* 0x800000ffc6c68221 */ /* 0x000fe20000010100 */
[----:B------:R-:W-:Y:S01]  /*4eb0*/  ISETP.LE.U32.AND P2, PT, R246, UR9, PT ;  /* 0x00000009f6007c0c */ /* 0x000fe2000bf43070 */
[----:B-1----:R-:W-:Y:S01]  /*4ec0*/  @!P5 FADD.FTZ R205, -R205, -RZ ;  /* 0x800000ffcdcdd221 */ /* 0x002fe20000010100 */
[--C-:B------:R-:W-:Y:S01]  /*4ed0*/  SHF.R.U32.HI R222, RZ, 0x18, R250.reuse ;  /* 0x00000018ffde7819 */ /* 0x100fe200000116fa */
[----:B------:R-:W-:Y:S01]  /*4ee0*/  MUFU.EX2 R210, R210 ;  /* 0x000000d200d27308 */ /* 0x000fe20000000800 */
[----:B------:R-:W-:Y:S01]  /*4ef0*/  LOP3.LUT R246, R221, 0xffff, RZ, 0xc0, !PT ;  /* 0x0000ffffddf67812 */ /* 0x000fe200078ec0ff */
[----:B------:R-:W-:Y:S01]  /*4f00*/  @!P1 FADD.FTZ R200, -R200, -RZ ;  /* 0x800000ffc8c89221 */ /* 0x000fe20000010100 */
[----:B------:R-:W-:Y:S01]  /*4f10*/  SHF.R.U32.HI R245, RZ, 0x10, R250 ;  /* 0x00000010fff57819 */ /* 0x000fe200000116fa */
[----:B------:R-:W-:Y:S01]  /*4f20*/  FFMA.FTZ R250, R30, UR8, -R5 ;  /* 0x000000081efa7c23 */ /* 0x000fe20008010805 */
[----:B------:R-:W-:Y:S01]  /*4f30*/  ISETP.LE.U32.AND P1, PT, R222, UR9, PT ;  /* 0x00000009de007c0c */ /* 0x000fe2000bf23070 */
[----:B------:R-:W-:Y:S01]  /*4f40*/  @!P6 FADD.FTZ R199, -R199, -RZ ;  /* 0x800000ffc7c7e221 */ /* 0x000fe20000010100 */
[----:B------:R-:W-:Y:S03]  /*4f50*/  LOP3.LUT R245, R245, 0xff, RZ, 0xc0, !PT ;  /* 0x000000fff5f57812 */ /* 0x000fe600078ec0ff */
[----:B------:R1:W4:Y:S01]  /*4f60*/  MUFU.EX2 R221, R247 ;  /* 0x000000f700dd7308 */ /* 0x0003220000000800 */
[----:B------:R-:W-:Y:S01]  /*4f70*/  ISETP.LE.U32.AND P0, PT, R246, UR9, PT ;  /* 0x00000009f6007c0c */ /* 0x000fe2000bf03070 */
[----:B------:R-:W-:Y:S01]  /*4f80*/  @!P2 FADD.FTZ R201, -R201, -RZ ;  /* 0x800000ffc9c9a221 */ /* 0x000fe20000010100 */
[----:B------:R-:W-:Y:S02]  /*4f90*/  ISETP.LE.U32.AND P6, PT, R245, UR9, PT ;  /* 0x00000009f5007c0c */ /* 0x000fe4000bfc3070 */
[----:B------:R-:W-:Y:S02]  /*4fa0*/  SHF.R.U32.HI R223, RZ, 0x8, R223 ;  /* 0x00000008ffdf7819 */ /* 0x000fe400000116df */
[----:B------:R-:W-:Y:S03]  /*4fb0*/  LOP3.LUT R225, R225, 0xff, RZ, 0xc0, !PT ;  /* 0x000000ffe1e17812 */ /* 0x000fe600078ec0ff */
[----:B------:R2:W-:Y:S01]  /*4fc0*/  MUFU.EX2 R222, R248 ;  /* 0x000000f800de7308 */ /* 0x0005e20000000800 */
[----:B------:R-:W-:Y:S01]  /*4fd0*/  LOP3.LUT R228, R237, UR5, R228, 0x96, !PT ;  /* 0x00000005ede47c12 */ /* 0x000fe2000f8e96e4 */
[----:B------:R-:W-:Y:S01]  /*4fe0*/  @!P1 FADD.FTZ R204, -R204, -RZ ;  /* 0x800000ffcccc9221 */ /* 0x000fe20000010100 */
[----:B------:R-:W-:Y:S02]  /*4ff0*/  LOP3.LUT R227, R236, 0xff, RZ, 0xc0, !PT ;  /* 0x000000ffece37812 */ /* 0x000fe400078ec0ff */
[----:B------:R-:W-:Y:S01]  /*5000*/  LOP3.LUT R245, R223, 0xffff, RZ, 0xc0, !PT ;  /* 0x0000ffffdff57812 */ /* 0x000fe200078ec0ff */
[----:B------:R-:W-:Y:S01]  /*5010*/  @!P0 FADD.FTZ R202, -R202, -RZ ;  /* 0x800000ffcaca8221 */ /* 0x000fe20000010100 */
[----:B------:R-:W-:Y:S01]  /*5020*/  ISETP.LE.U32.AND P0, PT, R225, UR9, PT ;  /* 0x00000009e1007c0c */ /* 0x000fe2000bf03070 */
[----:B------:R-:W-:Y:S01]  /*5030*/  @!P6 FADD.FTZ R203, -R203, -RZ ;  /* 0x800000ffcbcbe221 */ /* 0x000fe20000010100 */
[----:B------:R-:W-:Y:S01]  /*5040*/  LOP3.LUT R225, R228, 0xffff, RZ, 0xc0, !PT ;  /* 0x0000ffffe4e17812 */ /* 0x000fe200078ec0ff */
[----:B-1----:R-:W-:Y:S01]  /*5050*/  IMAD.WIDE.U32 R246, R224, -0x326172a9, RZ ;  /* 0xcd9e8d57e0f67825 */ /* 0x002fe200078e00ff */
[----:B------:R-:W-:Y:S01]  /*5060*/  ISETP.LE.U32.AND P1, PT, R227, UR9, PT ;  /* 0x00000009e3007c0c */ /* 0x000fe2000bf23070 */
[----:B------:R-:W1:Y:S01]  /*5070*/  MUFU.EX2 R208, R208 ;  /* 0x000000d000d07308 */ /* 0x000e620000000800 */
[----:B------:R-:W-:Y:S01]  /*5080*/  ISETP.LE.U32.AND P6, PT, R245, UR9, PT ;  /* 0x00000009f5007c0c */ /* 0x000fe2000bfc3070 */
[----:B------:R-:W-:Y:S01]  /*5090*/  FFMA.FTZ R227, R36, UR8, -R249 ;  /* 0x0000000824e37c23 */ /* 0x000fe200080108f9 */
[----:B------:R-:W-:Y:S02]  /*50a0*/  LOP3.LUT R245, R247, UR7, R226, 0x96, !PT ;  /* 0x00000007f7f57c12 */ /* 0x000fe4000f8e96e2 */
[----:B------:R-:W-:Y:S01]  /*50b0*/  SHF.R.U32.HI R226, RZ, 0x8, R225 ;  /* 0x00000008ffe27819 */ /* 0x000fe200000116e1 */
[--C-:B--2---:R-:W-:Y:S01]  /*50c0*/  FFMA.FTZ R248, R35, UR8, -R117.reuse ;  /* 0x0000000823f87c23 */ /* 0x104fe20008010875 */
[----:B------:R-:W-:Y:S01]  /*50d0*/  ISETP.LE.U32.AND P2, PT, R229, UR9, PT ;  /* 0x00000009e5007c0c */ /* 0x000fe2000bf43070 */
[----:B------:R-:W-:Y:S01]  /*50e0*/  FFMA.FTZ R229, R34, UR8, -R117 ;  /* 0x0000000822e57c23 */ /* 0x000fe20008010875 */
[----:B------:R-:W-:Y:S01]  /*50f0*/  LOP3.LUT R226, R226, 0xffff, RZ, 0xc0, !PT ;  /* 0x0000ffffe2e27812 */ /* 0x000fe200078ec0ff */
[----:B------:R2:W3:Y:S01]  /*5100*/  MUFU.EX2 R224, R248 ;  /* 0x000000f800e07308 */ /* 0x0004e20000000800 */
[----:B------:R-:W-:Y:S01]  /*5110*/  SHF.R.U32.HI R240, RZ, 0x18, R236 ;  /* 0x00000018fff07819 */ /* 0x000fe200000116ec */
[----:B------:R-:W-:Y:S01]  /*5120*/  @!P0 FADD.FTZ R207, -R207, -RZ ;  /* 0x800000ffcfcf8221 */ /* 0x000fe20000010100 */
[----:B------:R-:W-:Y:S01]  /*5130*/  ISETP.LE.U32.AND P0, PT, R226, UR9, PT ;  /* 0x00000009e2007c0c */ /* 0x000fe2000bf03070 */
[----:B------:R-:W-:Y:S01]  /*5140*/  @!P6 FADD.FTZ R206, -R206, -RZ ;  /* 0x800000ffcecee221 */ /* 0x000fe20000010100 */
[----:B------:R-:W-:Y:S01]  /*5150*/  LOP3.LUT R36, R228, 0xff, RZ, 0xc0, !PT ;  /* 0x000000ffe4247812 */ /* 0x000fe200078ec0ff */
[----:B----4-:R-:W-:Y:S01]  /*5160*/  @!P1 FADD.FTZ R221, -R221, -RZ ;  /* 0x800000ffdddd9221 */ /* 0x010fe20000010100 */
[----:B------:R-:W-:Y:S03]  /*5170*/  ISETP.LE.U32.AND P5, PT, R240, UR9, PT ;  /* 0x00000009f0007c0c */ /* 0x000fe6000bfa3070 */
[----:B------:R4:W-:Y:S01]  /*5180*/  MUFU.EX2 R225, R227 ;  /* 0x000000e300e17308 */ /* 0x0009e20000000800 */
[----:B------:R-:W-:Y:S01]  /*5190*/  ISETP.LE.U32.AND P6, PT, R36, UR9, PT ;  /* 0x0000000924007c0c */ /* 0x000fe2000bfc3070 */
[----:B-1----:R-:W-:Y:S01]  /*51a0*/  @!P4 FADD.FTZ R208, -R208, -RZ ;  /* 0x800000ffd0d0c221 */ /* 0x002fe20000010100 */
[----:B------:R-:W-:Y:S02]  /*51b0*/  LOP3.LUT R240, R246, 0xff, RZ, 0xc0, !PT ;  /* 0x000000fff6f07812 */ /* 0x000fe400078ec0ff */
[--C-:B------:R-:W-:Y:S02]  /*51c0*/  SHF.R.U32.HI R36, RZ, 0x18, R246.reuse ;  /* 0x00000018ff247819 */ /* 0x100fe400000116f6 */
[----:B------:R-:W-:Y:S03]  /*51d0*/  ISETP.LE.U32.AND P3, PT, R216, UR9, PT ;  /* 0x00000009d8007c0c */ /* 0x000fe6000bf63070 */
[----:B------:R1:W-:Y:S01]  /*51e0*/  MUFU.EX2 R223, R229 ;  /* 0x000000e500df7308 */ /* 0x0003e20000000800 */
[----:B------:R-:W-:Y:S01]  /*51f0*/  LOP3.LUT R235, R235, 0xff, RZ, 0xc0, !PT ;  /* 0x000000ffebeb7812 */ /* 0x000fe200078ec0ff */
[--C-:B--2---:R-:W-:Y:S01]  /*5200*/  FFMA.FTZ R248, R37, UR8, -R249.reuse ;  /* 0x0000000825f87c23 */ /* 0x104fe200080108f9 */
[----:B------:R-:W-:Y:S01]  /*5210*/  LOP3.LUT R37, R246, 0xffff, RZ, 0xc0, !PT ;  /* 0x0000fffff6257812 */ /* 0x000fe200078ec0ff */
[----:B------:R-:W-:Y:S01]  /*5220*/  FFMA.FTZ R249, R65, UR8, -R249 ;  /* 0x0000000841f97c23 */ /* 0x000fe200080108f9 */
[----:B------:R-:W-:Y:S01]  /*5230*/  SHF.R.U32.HI R239, RZ, 0x8, R239 ;  /* 0x00000008ffef7819 */ /* 0x000fe200000116ef */
[--C-:B------:R-:W-:Y:S01]  /*5240*/  FFMA.FTZ R247, R39, UR8, -R117.reuse ;  /* 0x0000000827f77c23 */ /* 0x100fe20008010875 */
[----:B------:R-:W-:Y:S03]  /*5250*/  LOP3.LUT R39, R233, 0xffff, RZ, 0xc0, !PT ;  /* 0x0000ffffe9277812 */ /* 0x000fe600078ec0ff */
[----:B------:R-:W2:Y:S01]  /*5260*/  MUFU.EX2 R213, R213 ;  /* 0x000000d500d57308 */ /* 0x000ea20000000800 */
[----:B------:R-:W-:Y:S01]  /*5270*/  LOP3.LUT R239, R239, 0xffff, RZ, 0xc0, !PT ;  /* 0x0000ffffefef7812 */ /* 0x000fe200078ec0ff */
[--C-:B----4-:R-:W-:Y:S01]  /*5280*/  FFMA.FTZ R227, R38, UR8, -R117.reuse ;  /* 0x0000000826e37c23 */ /* 0x110fe20008010875 */
[----:B------:R-:W-:Y:S01]  /*5290*/  SHF.R.U32.HI R38, RZ, 0x10, R246 ;  /* 0x00000010ff267819 */ /* 0x000fe200000116f6 */
[----:B------:R-:W-:Y:S01]  /*52a0*/  FFMA.FTZ R117, R67, UR8, -R117 ;  /* 0x0000000843757c23 */ /* 0x000fe20008010875 */
[----:B------:R-:W-:Y:S01]  /*52b0*/  LOP3.LUT R246, R233, 0xff, RZ, 0xc0, !PT ;  /* 0x000000ffe9f67812 */ /* 0x000fe200078ec0ff */
[----:B------:R-:W-:Y:S01]  /*52c0*/  @!P0 FADD.FTZ R210, -R210, -RZ ;  /* 0x800000ffd2d28221 */ /* 0x000fe20000010100 */
[----:B------:R-:W-:Y:S03]  /*52d0*/  SHF.R.U32.HI R39, RZ, 0x8, R39 ;  /* 0x00000008ff277819 */ /* 0x000fe60000011627 */
[----:B------:R-:W-:Y:S01]  /*52e0*/  MUFU.EX2 R131, R117 ;  /* 0x0000007500837308 */ /* 0x000fe20000000800 */
[----:B-1----:R-:W-:Y:S01]  /*52f0*/  SHF.R.U32.HI R229, RZ, 0x10, R228 ;  /* 0x00000010ffe57819 */ /* 0x002fe200000116e4 */
[----:B------:R-:W-:Y:S01]  /*5300*/  FFMA.FTZ R216, R27, UR8, -R5 ;  /* 0x000000081bd87c23 */ /* 0x000fe20008010805 */
[----:B------:R-:W-:Y:S01]  /*5310*/  ISETP.LE.U32.AND P0, PT, R246, UR9, PT ;  /* 0x00000009f6007c0c */ /* 0x000fe2000bf03070 */
[----:B------:R-:W-:Y:S01]  /*5320*/  @!P3 FADD.FTZ R217, -R217, -RZ ;  /* 0x800000ffd9d9b221 */ /* 0x000fe20000010100 */
[----:B------:R-:W-:Y:S01]  /*5330*/  LOP3.LUT R229, R229, 0xff, RZ, 0xc0, !PT ;  /* 0x000000ffe5e57812 */ /* 0x000fe200078ec0ff */
[----:B---3--:R-:W-:Y:S01]  /*5340*/  @!P5 FADD.FTZ R224, -R224, -RZ ;  /* 0x800000ffe0e0d221 */ /* 0x008fe20000010100 */
[----:B------:R-:W-:Y:S03]  /*5350*/  ISETP.LE.U32.AND P3, PT, R235, UR9, PT ;  /* 0x00000009eb007c0c */ /* 0x000fe6000bf63070 */
[----:B------:R-:W-:Y:S01]  /*5360*/  MUFU.EX2 R226, R248 ;  /* 0x000000f800e27308 */ /* 0x000fe20000000800 */
[----:B------:R-:W-:Y:S01]  /*5370*/  ISETP.LE.U32.AND P4, PT, R229, UR9, PT ;  /* 0x00000009e5007c0c */ /* 0x000fe2000bf83070 */
[--C-:B------:R-:W-:Y:S01]  /*5380*/  FFMA.FTZ R229, R40, UR8, -R252.reuse ;  /* 0x0000000828e57c23 */ /* 0x100fe200080108fc */
[----:B------:R-:W-:Y:S02]  /*5390*/  LOP3.LUT R40, R39, 0xffff, RZ, 0xc0, !PT ;  /* 0x0000ffff27287812 */ /* 0x000fe400078ec0ff */
[--C-:B------:R-:W-:Y:S02]  /*53a0*/  SHF.R.U32.HI R39, RZ, 0x10, R233.reuse ;  /* 0x00000010ff277819 */ /* 0x100fe400000116e9 */
[----:B------:R-:W-:Y:S03]  /*53b0*/  SHF.R.U32.HI R233, RZ, 0x18, R233 ;  /* 0x00000018ffe97819 */ /* 0x000fe600000116e9 */
[----:B------:R1:W-:Y:S01]  /*53c0*/  MUFU.EX2 R218, R251 ;  /* 0x000000fb00da7308 */ /* 0x0003e20000000800 */
[----:B------:R-:W-:Y:S01]  /*53d0*/  LOP3.LUT R237, R236, 0xffff, RZ, 0xc0, !PT ;  /* 0x0000ffffeced7812 */ /* 0x000fe200078ec0ff */
[----:B--2---:R-:W-:Y:S01]  /*53e0*/  @!P0 FADD.FTZ R213, -R213, -RZ ;  /* 0x800000ffd5d58221 */ /* 0x004fe20000010100 */
[----:B------:R-:W-:Y:S01]  /*53f0*/  ISETP.LE.U32.AND P0, PT, R233, UR9, PT ;  /* 0x00000009e9007c0c */ /* 0x000fe2000bf03070 */
[----:B------:R-:W-:Y:S01]  /*5400*/  FFMA.FTZ R233, R44, UR8, -R252 ;  /* 0x000000082ce97c23 */ /* 0x000fe200080108fc */
[----:B------:R-:W-:Y:S01]  /*5410*/  SHF.R.U32.HI R236, RZ, 0x10, R236 ;  /* 0x00000010ffec7819 */ /* 0x000fe200000116ec */
[----:B------:R-:W-:Y:S01]  /*5420*/  @!P4 FADD.FTZ R211, -R211, -RZ ;  /* 0x800000ffd3d3c221 */ /* 0x000fe20000010100 */
[----:B------:R-:W-:Y:S03]  /*5430*/  SHF.R.U32.HI R235, RZ, 0x8, R237 ;  /* 0x00000008ffeb7819 */ /* 0x000fe600000116ed */
[----:B------:R-:W2:Y:S01]  /*5440*/  MUFU.EX2 R216, R216 ;  /* 0x000000d800d87308 */ /* 0x000ea20000000800 */
[----:B------:R-:W-:Y:S02]  /*5450*/  LOP3.LUT R237, R236, 0xff, RZ, 0xc0, !PT ;  /* 0x000000ffeced7812 */ /* 0x000fe400078ec0ff */
[----:B------:R-:W-:Y:S02]  /*5460*/  LOP3.LUT R235, R235, 0xffff, RZ, 0xc0, !PT ;  /* 0x0000ffffebeb7812 */ /* 0x000fe400078ec0ff */
[----:B------:R-:W-:Y:S02]  /*5470*/  LOP3.LUT R236, R238, 0xff, RZ, 0xc0, !PT ;  /* 0x000000ffeeec7812 */ /* 0x000fe400078ec0ff */
[----:B------:R-:W-:Y:S03]  /*5480*/  SHF.R.U32.HI R228, RZ, 0x18, R228 ;  /* 0x00000018ffe47819 */ /* 0x000fe600000116e4 */
[----:B------:R-:W3:Y:S01]  /*5490*/  MUFU.EX2 R219, R250 ;  /* 0x000000fa00db7308 */ /* 0x000ee20000000800 */
[----:B------:R-:W-:Y:S01]  /*54a0*/  LOP3.LUT R39, R39, 0xff, RZ, 0xc0, !PT ;  /* 0x000000ff27277812 */ /* 0x000fe200078ec0ff */
[----:B-1----:R-:W-:Y:S01]  /*54b0*/  FFMA.FTZ R251, R31, UR8, -R5 ;  /* 0x000000081ffb7c23 */ /* 0x002fe20008010805 */
[----:B------:R-:W-:Y:S02]  /*54c0*/  ISETP.LE.U32.AND P4, PT, R40, UR9, PT ;  /* 0x0000000928007c0c */ /* 0x000fe4000bf83070 */
[----:B------:R-:W-:Y:S01]  /*54d0*/  LOP3.LUT R40, R7, UR5, R234, 0x96, !PT ;  /* 0x0000000507287c12 */ /* 0x000fe2000f8e96ea */
[--C-:B------:R-:W-:Y:S01]  /*54e0*/  FFMA.FTZ R234, R45, UR8, -R252.reuse ;  /* 0x000000082dea7c23 */ /* 0x100fe200080108fc */
[----:B------:R-:W-:Y:S03]  /*54f0*/  SHF.R.U32.HI R37, RZ, 0x8, R37 ;  /* 0x00000008ff257819 */ /* 0x000fe60000011625 */
[----:B------:R-:W1:Y:S01]  /*5500*/  MUFU.EX2 R220, R251 ;  /* 0x000000fb00dc7308 */ /* 0x000e620000000800 */
[----:B------:R-:W-:Y:S01]  /*5510*/  LOP3.LUT R38, R38, 0xff, RZ, 0xc0, !PT ;  /* 0x000000ff26267812 */ /* 0x000fe200078ec0ff */
[----:B--2---:R-:W-:Y:S01]  /*5520*/  @!P0 FADD.FTZ R216, -R216, -RZ ;  /* 0x800000ffd8d88221 */ /* 0x004fe20000010100 */
[----:B------:R-:W-:Y:S01]  /*5530*/  ISETP.LE.U32.AND P0, PT, R239, UR9, PT ;  /* 0x00000009ef007c0c */ /* 0x000fe2000bf03070 */
[----:B------:R-:W-:Y:S01]  /*5540*/  FFMA.FTZ R239, R47, UR8, -R5 ;  /* 0x000000082fef7c23 */ /* 0x000fe20008010805 */
[----:B------:R-:W-:Y:S01]  /*5550*/  LOP3.LUT R47, R238, 0xffff, RZ, 0xc0, !PT ;  /* 0x0000ffffee2f7812 */ /* 0x000fe200078ec0ff */
[----:B------:R-:W-:Y:S01]  /*5560*/  FFMA.FTZ R252, R61, UR8, -R252 ;  /* 0x000000083dfc7c23 */ /* 0x000fe200080108fc */
[----:B------:R-:W-:Y:S03]  /*5570*/  LOP3.LUT R37, R37, 0xffff, RZ, 0xc0, !PT ;  /* 0x0000ffff25257812 */ /* 0x000fe600078ec0ff */
[----:B------:R-:W2:Y:S01]  /*5580*/  MUFU.EX2 R209, R209 ;  /* 0x000000d100d17308 */ /* 0x000ea20000000800 */
[----:B------:R-:W-:Y:S01]  /*5590*/  SHF.R.U32.HI R47, RZ, 0x8, R47 ;  /* 0x00000008ff2f7819 */ /* 0x000fe2000001162f */
[----:B---3--:R-:W-:Y:S01]  /*55a0*/  @!P3 FADD.FTZ R219, -R219, -RZ ;  /* 0x800000ffdbdbb221 */ /* 0x008fe20000010100 */
[----:B------:R-:W-:Y:S01]  /*55b0*/  ISETP.LE.U32.AND P3, PT, R237, UR9, PT ;  /* 0x00000009ed007c0c */ /* 0x000fe2000bf63070 */
[----:B------:R-:W-:Y:S01]  /*55c0*/  FFMA.FTZ R5, R63, UR8, -R5 ;  /* 0x000000083f057c23 */ /* 0x000fe20008010805 */
[--C-:B------:R-:W-:Y:S01]  /*55d0*/  SHF.R.U32.HI R237, RZ, 0x18, R238.reuse ;  /* 0x00000018ffed7819 */ /* 0x100fe200000116ee */
[----:B------:R-:W-:Y:S01]  /*55e0*/  @!P4 FADD.FTZ R214, -R214, -RZ ;  /* 0x800000ffd6d6c221 */ /* 0x000fe20000010100 */
[----:B------:R-:W-:Y:S01]  /*55f0*/  LOP3.LUT R47, R47, 0xffff, RZ, 0xc0, !PT ;  /* 0x0000ffff2f2f7812 */ /* 0x000fe200078ec0ff */
[----:B------:R-:W-:Y:S01]  /*5600*/  @!P0 FADD.FTZ R218, -R218, -RZ ;  /* 0x800000ffdada8221 */ /* 0x000fe20000010100 */
[----:B------:R-:W-:Y:S01]  /*5610*/  ISETP.LE.U32.AND P0, PT, R235, UR9, PT ;  /* 0x00000009eb007c0c */ /* 0x000fe2000bf03070 */
[----:B-1----:R-:W-:Y:S01]  /*5620*/  @!P2 FADD.FTZ R220, -R220, -RZ ;  /* 0x800000ffdcdca221 */ /* 0x002fe20000010100 */
[----:B------:R-:W-:Y:S01]  /*5630*/  ISETP.LE.U32.AND P2, PT, R236, UR9, PT ;  /* 0x00000009ec007c0c */ /* 0x000fe2000bf43070 */
[----:B------:R1:W-:Y:S01]  /*5640*/  MUFU.EX2 R235, R46 ;  /* 0x0000002e00eb7308 */ /* 0x0003e20000000800 */
[----:B------:R-:W-:Y:S01]  /*5650*/  SHF.R.U32.HI R238, RZ, 0x10, R238 ;  /* 0x00000010ffee7819 */ /* 0x000fe200000116ee */
[----:B------:R-:W-:Y:S01]  /*5660*/  IMAD.WIDE.U32 R250, R230, -0x2daee0ad, RZ ;  /* 0xd2511f53e6fa7825 */ /* 0x000fe200078e00ff */
[----:B------:R-:W-:Y:S02]  /*5670*/  ISETP.LE.U32.AND P1, PT, R237, UR9, PT ;  /* 0x00000009ed007c0c */ /* 0x000fe4000bf23070 */
[----:B------:R-:W-:Y:S01]  /*5680*/  ISETP.LE.U32.AND P4, PT, R244, UR9, PT ;  /* 0x00000009f4007c0c */ /* 0x000fe2000bf83070 */
[----:B------:R-:W-:Y:S01]  /*5690*/  @!P3 FADD.FTZ R223, -R223, -RZ ;  /* 0x800000ffdfdfb221 */ /* 0x000fe20000010100 */
[----:B------:R-:W-:Y:S03]  /*56a0*/  ISETP.LE.U32.AND P3, PT, R47, UR9, PT ;  /* 0x000000092f007c0c */ /* 0x000fe6000bf63070 */
[----:B------:R-:W3:Y:S01]  /*56b0*/  MUFU.EX2 R212, R212 ;  /* 0x000000d400d47308 */ /* 0x000ee20000000800 */
[----:B------:R-:W-:Y:S01]  /*56c0*/  LOP3.LUT R47, R238, 0xff, RZ, 0xc0, !PT ;  /* 0x000000ffee2f7812 */ /* 0x000fe200078ec0ff */
[----:B--2---:R-:W-:Y:S01]  /*56d0*/  @!P6 FADD.FTZ R209, -R209, -RZ ;  /* 0x800000ffd1d1e221 */ /* 0x004fe20000010100 */
[----:B------:R-:W-:Y:S01]  /*56e0*/  ISETP.LE.U32.AND P6, PT, R228, UR9, PT ;  /* 0x00000009e4007c0c */ /* 0x000fe2000bfc3070 */
[----:B------:R-:W-:Y:S01]  /*56f0*/  @!P2 FADD.FTZ R225, -R225, -RZ ;  /* 0x800000ffe1e1a221 */ /* 0x000fe20000010100 */
[----:B------:R-:W-:Y:S01]  /*5700*/  ISETP.LE.U32.AND P5, PT, R47, UR9, PT ;  /* 0x000000092f007c0c */ /* 0x000fe2000bfa3070 */
[----:B------:R-:W-:Y:S01]  /*5710*/  @!P0 FADD.FTZ R222, -R222, -RZ ;  /* 0x800000ffdede8221 */ /* 0x000fe20000010100 */
[C---:B------:R-:W-:Y:S03]  /*5720*/  LOP3.LUT R47, R245.reuse, 0xff, RZ, 0xc0, !PT ;  /* 0x000000fff52f7812 */ /* 0x040fe600078ec0ff */
[----:B------:R-:W2:Y:S01]  /*5730*/  MUFU.EX2 R227, R227 ;  /* 0x000000e300e37308 */ /* 0x000ea20000000800 */
[----:B-1----:R-:W-:Y:S02]  /*5740*/  LOP3.LUT R46, R245, 0xffff, RZ, 0xc0, !PT ;  /* 0x0000fffff52e7812 */ /* 0x002fe400078ec0ff */
[----:B------:R-:W-:Y:S01]  /*5750*/  ISETP.LE.U32.AND P2, PT, R47, UR9, PT ;  /* 0x000000092f007c0c */ /* 0x000fe2000bf43070 */
[----:B------:R-:W-:Y:S01]  /*5760*/  @!P3 FADD.FTZ R226, -R226, -RZ ;  /* 0x800000ffe2e2b221 */ /* 0x000fe20000010100 */
[--C-:B------:R-:W-:Y:S02]  /*5770*/  SHF.R.U32.HI R47, RZ, 0x10, R245.reuse ;  /* 0x00000010ff2f7819 */ /* 0x100fe400000116f5 */
[----:B------:R-:W-:Y:S03]  /*5780*/  SHF.R.U32.HI R46, RZ, 0x8, R46 ;  /* 0x00000008ff2e7819 */ /* 0x000fe6000001162e */
[----:B------:R-:W1:Y:S01]  /*5790*/  MUFU.EX2 R228, R247 ;  /* 0x000000f700e47308 */ /* 0x000e620000000800 */
[----:B------:R-:W-:Y:S01]  /*57a0*/  LOP3.LUT R47, R47, 0xff, RZ, 0xc0, !PT ;  /* 0x000000ff2f2f7812 */ /* 0x000fe200078ec0ff */
[----:B---3--:R-:W-:Y:S01]  /*57b0*/  @!P6 FADD.FTZ R212, -R212, -RZ ;  /* 0x800000ffd4d4e221 */ /* 0x008fe20000010100 */
[----:B------:R-:W-:Y:S02]  /*57c0*/  ISETP.LE.U32.AND P6, PT, R39, UR9, PT ;  /* 0x0000000927007c0c */ /* 0x000fe4000bfc3070 */
[----:B------:R-:W-:Y:S02]  /*57d0*/  LOP3.LUT R39, R251, UR5, R232, 0x96, !PT ;  /* 0x00000005fb277c12 */ /* 0x000fe4000f8e96e8 */
[----:B------:R-:W-:Y:S03]  /*57e0*/  LOP3.LUT R46, R46, 0xffff, RZ, 0xc0, !PT ;  /* 0x0000ffff2e2e7812 */ /* 0x000fe600078ec0ff */
[----:B------:R-:W3:Y:S01]  /*57f0*/  MUFU.EX2 R229, R229 ;  /* 0x000000e500e57308 */ /* 0x000ee20000000800 */
[----:B------:R-:W-:Y:S01]  /*5800*/  SHF.R.U32.HI R245, RZ, 0x18, R245 ;  /* 0x00000018fff57819 */ /* 0x000fe200000116f5 */
[----:B--2---:R-:W-:Y:S01]  /*5810*/  @!P5 FADD.FTZ R227, -R227, -RZ ;  /* 0x800000ffe3e3d221 */ /* 0x004fe20000010100 */
[----:B------:R-:W-:Y:S02]  /*5820*/  ISETP.LE.U32.AND P5, PT, R47, UR9, PT ;  /* 0x000000092f007c0c */ /* 0x000fe4000bfa3070 */
[----:B------:R-:W-:Y:S02]  /*5830*/  ISETP.LE.U32.AND P3, PT, R46, UR9, PT ;  /* 0x000000092e007c0c */ /* 0x000fe4000bf63070 */
[----:B------:R-:W-:Y:S03]  /*5840*/  SHF.R.U32.HI R244, RZ, 0x18, R250 ;  /* 0x00000018fff47819 */ /* 0x000fe600000116fa */
[----:B------:R2:W4:Y:S01]  /*5850*/  MUFU.EX2 R231, R42 ;  /* 0x0000002a00e77308 */ /* 0x0005220000000800 */
[----:B------:R-:W-:Y:S01]  /*5860*/  ISETP.LE.U32.AND P0, PT, R240, UR9, PT ;  /* 0x00000009f0007c0c */ /* 0x000fe2000bf03070 */
[----:B-1----:R-:W-:Y:S01]  /*5870*/  @!P1 FADD.FTZ R228, -R228, -RZ ;  /* 0x800000ffe4e49221 */ /* 0x002fe20000010100 */
[----:B------:R-:W-:Y:S01]  /*5880*/  ISETP.LE.U32.AND P1, PT, R245, UR9, PT ;  /* 0x00000009f5007c0c */ /* 0x000fe2000bf23070 */
[----:B------:R-:W-:Y:S01]  /*5890*/  @!P6 FADD.FTZ R215, -R215, -RZ ;  /* 0x800000ffd7d7e221 */ /* 0x000fe20000010100 */
[----:B------:R-:W-:Y:S02]  /*58a0*/  ISETP.LE.U32.AND P6, PT, R241, UR9, PT ;  /* 0x00000009f1007c0c */ /* 0x000fe4000bfc3070 */
[--C-:B------:R-:W-:Y:S03]  /*58b0*/  SHF.R.U32.HI R45, RZ, 0x10, R6.reuse ;  /* 0x00000010ff2d7819 */ /* 0x100fe60000011606 */
[----:B------:R-:W1:Y:S01]  /*58c0*/  MUFU.EX2 R230, R41 ;  /* 0x0000002900e67308 */ /* 0x000e620000000800 */
[----:B------:R-:W-:Y:S01]  /*58d0*/  LOP3.LUT R246, R250, 0xff, RZ, 0xc0, !PT ;  /* 0x000000fffaf67812 */ /* 0x000fe200078ec0ff */
[----:B---3--:R-:W-:Y:S01]  /*58e0*/  @!P2 FADD.FTZ R229, -R229, -RZ ;  /* 0x800000ffe5e5a221 */ /* 0x008fe20000010100 */
[----:B------:R-:W-:Y:S02]  /*58f0*/  ISETP.LE.U32.AND P2, PT, R36, UR9, PT ;  /* 0x0000000924007c0c */ /* 0x000fe4000bf43070 */
[----:B------:R-:W-:Y:S02]  /*5900*/  LOP3.LUT R36, R242, 0xff, RZ, 0xc0, !PT ;  /* 0x000000fff2247812 */ /* 0x000fe400078ec0ff */
[----:B------:R-:W-:Y:S03]  /*5910*/  SHF.R.U32.HI R44, RZ, 0x18, R6 ;  /* 0x00000018ff2c7819 */ /* 0x000fe60000011606 */
[----:B------:R3:W3:Y:S01]  /*5920*/  MUFU.EX2 R232, R43 ;  /* 0x0000002b00e87308 */ /* 0x0006e20000000800 */
[----:B--2---:R-:W-:Y:S01]  /*5930*/  LOP3.LUT R42, R250, 0xffff, RZ, 0xc0, !PT ;  /* 0x0000fffffa2a7812 */ /* 0x004fe200078ec0ff */
[----:B----4-:R-:W-:Y:S01]  /*5940*/  @!P5 FADD.FTZ R231, -R231, -RZ ;  /* 0x800000ffe7e7d221 */ /* 0x010fe20000010100 */
[----:B------:R-:W-:Y:S02]  /*5950*/  ISETP.LE.U32.AND P5, PT, R38, UR9, PT ;  /* 0x0000000926007c0c */ /* 0x000fe4000bfa3070 */
[----:B------:R-:W-:Y:S02]  /*5960*/  SHF.R.U32.HI R42, RZ, 0x8, R42 ;  /* 0x00000008ff2a7819 */ /* 0x000fe4000001162a */
[----:B------:R-:W-:Y:S03]  /*5970*/  F2FP.RELU.BF16.F32.PACK_AB R38, R214, R213 ;  /* 0x000000d5d626723e */ /* 0x000fe600000018ff */
[----:B------:R-:W2:Y:S01]  /*5980*/  MUFU.EX2 R234, R234 ;  /* 0x000000ea00ea7308 */ /* 0x000ea20000000800 */
[----:B------:R-:W-:Y:S01]  /*5990*/  LOP3.LUT R42, R42, 0xffff, RZ, 0xc0, !PT ;  /* 0x0000ffff2a2a7812 */ /* 0x000fe200078ec0ff */
[----:B-1----:R-:W-:Y:S01]  /*59a0*/  @!P3 FADD.FTZ R230, -R230, -RZ ;  /* 0x800000ffe6e6b221 */ /* 0x002fe20000010100 */
[----:B------:R-:W-:Y:S02]  /*59b0*/  ISETP.LE.U32.AND P3, PT, R37, UR9, PT ;  /* 0x0000000925007c0c */ /* 0x000fe4000bf63070 */
[----:B------:R-:W-:Y:S02]  /*59c0*/  LOP3.LUT R37, R39, 0xff, RZ, 0xc0, !PT ;  /* 0x000000ff27257812 */ /* 0x000fe400078ec0ff */
[----:B------:R-:W-:Y:S03]  /*59d0*/  SHF.R.U32.HI R41, RZ, 0x10, R250 ;  /* 0x00000010ff297819 */ /* 0x000fe600000116fa */
[----:B------:R-:W1:Y:S01]  /*59e0*/  MUFU.EX2 R237, R48 ;  /* 0x0000003000ed7308 */ /* 0x000e620000000800 */
[----:B---3--:R-:W-:Y:S01]  /*59f0*/  LOP3.LUT R43, R6, 0xffff, RZ, 0xc0, !PT ;  /* 0x0000ffff062b7812 */ /* 0x008fe200078ec0ff */
[----:B------:R-:W-:Y:S01]  /*5a00*/  @!P1 FADD.FTZ R232, -R232, -RZ ;  /* 0x800000ffe8e89221 */ /* 0x000fe20000010100 */
[----:B------:R-:W-:Y:S01]  /*5a10*/  ISETP.LE.U32.AND P1, PT, R36, UR9, PT ;  /* 0x0000000924007c0c */ /* 0x000fe2000bf23070 */
[----:B------:R-:W-:Y:S01]  /*5a20*/  @!P5 FADD.FTZ R235, -R235, -RZ ;  /* 0x800000ffebebd221 */ /* 0x000fe20000010100 */
[----:B------:R-:W-:Y:S02]  /*5a30*/  SHF.R.U32.HI R36, RZ, 0x8, R243 ;  /* 0x00000008ff247819 */ /* 0x000fe400000116f3 */
[----:B------:R-:W-:Y:S03]  /*5a40*/  SHF.R.U32.HI R43, RZ, 0x8, R43 ;  /* 0x00000008ff2b7819 */ /* 0x000fe6000001162b */
[----:B------:R-:W3:Y:S01]  /*5a50*/  MUFU.EX2 R236, R239 ;  /* 0x000000ef00ec7308 */ /* 0x000ee20000000800 */
[----:B------:R-:W-:Y:S01]  /*5a60*/  LOP3.LUT R36, R36, 0xffff, RZ, 0xc0, !PT ;  /* 0x0000ffff24247812 */ /* 0x000fe200078ec0ff */
[----:B--2---:R-:W-:Y:S01]  /*5a70*/  @!P3 FADD.FTZ R234, -R234, -RZ ;  /* 0x800000ffeaeab221 */ /* 0x004fe20000010100 */
[----:B------:R-:W-:Y:S02]  /*5a80*/  ISETP.LE.U32.AND P3, PT, R244, UR9, PT ;  /* 0x00000009f4007c0c */ /* 0x000fe4000bf63070 */
[----:B------:R-:W-:Y:S02]  /*5a90*/  ISETP.LE.U32.AND P5, PT, R36, UR9, PT ;  /* 0x0000000924007c0c */ /* 0x000fe4000bfa3070 */
[--C-:B------:R-:W-:Y:S03]  /*5aa0*/  SHF.R.U32.HI R36, RZ, 0x18, R39.reuse ;  /* 0x00000018ff247819 */ /* 0x100fe60000011627 */
[----:B------:R-:W2:Y:S01]  /*5ab0*/  MUFU.EX2 R238, R49 ;  /* 0x0000003100ee7308 */ /* 0x000ea20000000800 */
[----:B-1----:R-:W-:Y:S01]  /*5ac0*/  @!P4 FADD.FTZ R237, -R237, -RZ ;  /* 0x800000ffededc221 */ /* 0x002fe20000010100 */
[----:B------:R-:W-:Y:S02]  /*5ad0*/  LOP3.LUT R43, R43, 0xffff, RZ, 0xc0, !PT ;  /* 0x0000ffff2b2b7812 */ /* 0x000fe400078ec0ff */
[----:B------:R-:W-:Y:S02]  /*5ae0*/  ISETP.LE.U32.AND P4, PT, R36, UR9, PT ;  /* 0x0000000924007c0c */ /* 0x000fe4000bf83070 */
[----:B------:R-:W-:Y:S04]  /*5af0*/  LOP3.LUT R36, R40, 0xff, RZ, 0xc0, !PT ;  /* 0x000000ff28247812 */ /* 0x000fe800078ec0ff */
[----:B------:R-:W1:Y:S01]  /*5b00*/  MUFU.EX2 R244, R55 ;  /* 0x0000003700f47308 */ /* 0x000e620000000800 */
[----:B---3--:R-:W-:Y:S01]  /*5b10*/  @!P2 FADD.FTZ R236, -R236, -RZ ;  /* 0x800000ffececa221 */ /* 0x008fe20000010100 */
[----:B------:R-:W-:Y:S01]  /*5b20*/  ISETP.LE.U32.AND P2, PT, R37, UR9, PT ;  /* 0x0000000925007c0c */ /* 0x000fe2000bf43070 */
[----:B------:R-:W-:Y:S01]  /*5b30*/  @!P3 FADD.FTZ R131, -R131, -RZ ;  /* 0x800000ff8383b221 */ /* 0x000fe20000010100 */
[----:B------:R-:W-:Y:S02]  /*5b40*/  LOP3.LUT R37, R39, 0xffff, RZ, 0xc0, !PT ;  /* 0x0000ffff27257812 */ /* 0x000fe400078ec0ff */
[----:B------:R-:W-:Y:S04]  /*5b50*/  SHF.R.U32.HI R39, RZ, 0x10, R39 ;  /* 0x00000010ff277819 */ /* 0x000fe80000011627 */
[----:B------:R-:W3:Y:S01]  /*5b60*/  MUFU.EX2 R239, R50 ;  /* 0x0000003200ef7308 */ /* 0x000ee20000000800 */
[----:B--2---:R-:W-:Y:S01]  /*5b70*/  @!P5 FADD.FTZ R238, -R238, -RZ ;  /* 0x800000ffeeeed221 */ /* 0x004fe20000010100 */
[----:B------:R-:W-:Y:S02]  /*5b80*/  ISETP.LE.U32.AND P5, PT, R36, UR9, PT ;  /* 0x0000000924007c0c */ /* 0x000fe4000bfa3070 */
[----:B------:R-:W-:Y:S02]  /*5b90*/  LOP3.LUT R36, R40, 0xffff, RZ, 0xc0, !PT ;  /* 0x0000ffff28247812 */ /* 0x000fe400078ec0ff */
[----:B------:R-:W-:Y:S04]  /*5ba0*/  SHF.R.U32.HI R37, RZ, 0x8, R37 ;  /* 0x00000008ff257819 */ /* 0x000fe80000011625 */
[----:B------:R-:W2:Y:S01]  /*5bb0*/  MUFU.EX2 R241, R52 ;  /* 0x0000003400f17308 */ /* 0x000ea20000000800 */
[----:B------:R-:W-:Y:S01]  /*5bc0*/  SHF.R.U32.HI R36, RZ, 0x8, R36 ;  /* 0x00000008ff247819 */ /* 0x000fe20000011624 */
[----:B-1----:R-:W-:Y:S01]  /*5bd0*/  @!P4 FADD.FTZ R244, -R244, -RZ ;  /* 0x800000fff4f4c221 */ /* 0x002fe20000010100 */
[----:B------:R-:W-:Y:S02]  /*5be0*/  LOP3.LUT R37, R37, 0xffff, RZ, 0xc0, !PT ;  /* 0x0000ffff25257812 */ /* 0x000fe400078ec0ff */
[----:B------:R-:W-:Y:S02]  /*5bf0*/  LOP3.LUT R36, R36, 0xffff, RZ, 0xc0, !PT ;  /* 0x0000ffff24247812 */ /* 0x000fe400078ec0ff */
[----:B------:R-:W-:Y:S03]  /*5c00*/  ISETP.LE.U32.AND P4, PT, R42, UR9, PT ;  /* 0x000000092a007c0c */ /* 0x000fe6000bf83070 */
[----:B------:R-:W1:Y:S01]  /*5c10*/  MUFU.EX2 R249, R249 ;  /* 0x000000f900f97308 */ /* 0x000e620000000800 */
[----:B---3--:R-:W-:Y:S01]  /*5c20*/  @!P1 FADD.FTZ R239, -R239, -RZ ;  /* 0x800000ffefef9221 */ /* 0x008fe20000010100 */
[----:B------:R-:W-:Y:S02]  /*5c30*/  ISETP.LE.U32.AND P1, PT, R37, UR9, PT ;  /* 0x0000000925007c0c */ /* 0x000fe4000bf23070 */
[--C-:B------:R-:W-:Y:S02]  /*5c40*/  SHF.R.U32.HI R37, RZ, 0x10, R40.reuse ;  /* 0x00000010ff257819 */ /* 0x100fe40000011628 */
[----:B------:R-:W-:Y:S04]  /*5c50*/  LOP3.LUT R39, R39, 0xff, RZ, 0xc0, !PT ;  /* 0x000000ff27277812 */ /* 0x000fe800078ec0ff */
[----:B------:R-:W3:Y:S01]  /*5c60*/  MUFU.EX2 R242, R53 ;  /* 0x0000003500f27308 */ /* 0x000ee20000000800 */
[----:B--2---:R-:W-:Y:S01]  /*5c70*/  @!P2 FADD.FTZ R241, -R241, -RZ ;  /* 0x800000fff1f1a221 */ /* 0x004fe20000010100 */
[----:B------:R-:W-:Y:S02]  /*5c80*/  ISETP.LE.U32.AND P2, PT, R36, UR9, PT ;  /* 0x0000000924007c0c */ /* 0x000fe4000bf43070 */
[----:B------:R-:W-:Y:S02]  /*5c90*/  LOP3.LUT R36, R45, 0xff, RZ, 0xc0, !PT ;  /* 0x000000ff2d247812 */ /* 0x000fe400078ec0ff */
[----:B------:R-:W-:Y:S04]  /*5ca0*/  F2FP.RELU.BF16.F32.PACK_AB R45, R196, R193 ;  /* 0x000000c1c42d723e */ /* 0x000fe800000018ff */
[----:B------:R-:W2:Y:S01]  /*5cb0*/  MUFU.EX2 R240, R51 ;  /* 0x0000003300f07308 */ /* 0x000ea20000000800 */
[----:B------:R-:W-:Y:S01]  /*5cc0*/  F2FP.RELU.BF16.F32.PACK_AB R49, R202, R201 ;  /* 0x000000c9ca31723e */ /* 0x000fe200000018ff */
[----:B-1----:R-:W-:Y:S01]  /*5cd0*/  @!P4 FADD.FTZ R249, -R249, -RZ ;  /* 0x800000fff9f9c221 */ /* 0x002fe20000010100 */
[----:B------:R1:W-:Y:S01]  /*5ce0*/  STS [R158+0x12000], R45 ;  /* 0x0120002d9e007388 */ /* 0x0003e20000000800 */
[----:B------:R-:W-:Y:S02]  /*5cf0*/  LOP3.LUT R37, R37, 0xff, RZ, 0xc0, !PT ;  /* 0x000000ff25257812 */ /* 0x000fe400078ec0ff */
[----:B------:R-:W-:Y:S04]  /*5d00*/  ISETP.LE.U32.AND P4, PT, R43, UR9, PT ;  /* 0x000000092b007c0c */ /* 0x000fe8000bf83070 */
[----:B------:R-:W4:Y:S01]  /*5d10*/  MUFU.EX2 R233, R233 ;  /* 0x000000e900e97308 */ /* 0x000f220000000800 */
[----:B------:R-:W-:Y:S01]  /*5d20*/  F2FP.RELU.BF16.F32.PACK_AB R43, R194, R195 ;  /* 0x000000c3c22b723e */ /* 0x000fe200000018ff */
[----:B---3--:R-:W-:Y:S01]  /*5d30*/  @!P1 FADD.FTZ R242, -R242, -RZ ;  /* 0x800000fff2f29221 */ /* 0x008fe20000010100 */
[----:B------:R-:W-:Y:S02]  /*5d40*/  ISETP.LE.U32.AND P1, PT, R37, UR9, PT ;  /* 0x0000000925007c0c */ /* 0x000fe4000bf23070 */
[----:B------:R-:W-:Y:S01]  /*5d50*/  F2FP.RELU.BF16.F32.PACK_AB R37, R208, R207 ;  /* 0x000000cfd025723e */ /* 0x000fe200000018ff */
[----:B------:R3:W-:Y:S01]  /*5d60*/  STS [R158+0x12400], R43 ;  /* 0x0124002b9e007388 */ /* 0x0007e20000000800 */
[----:B------:R-:W-:Y:S03]  /*5d70*/  F2FP.RELU.BF16.F32.PACK_AB R42, R216, R215 ;  /* 0x000000d7d82a723e */ /* 0x000fe600000018ff */
[----:B------:R-:W1:Y:S01]  /*5d80*/  MUFU.EX2 R247, R58 ;  /* 0x0000003a00f77308 */ /* 0x000e620000000800 */
[----:B--2---:R-:W-:Y:S01]  /*5d90*/  @!P6 FADD.FTZ R240, -R240, -RZ ;  /* 0x800000fff0f0e221 */ /* 0x004fe20000010100 */
[----:B------:R2:W-:Y:S01]  /*5da0*/  STS [R166+0x12400], R37 ;  /* 0x01240025a6007388 */ /* 0x0005e20000000800 */
[----:B------:R-:W-:Y:S02]  /*5db0*/  ISETP.LE.U32.AND P6, PT, R39, UR9, PT ;  /* 0x0000000927007c0c */ /* 0x000fe4000bfc3070 */
[----:B------:R-:W-:Y:S02]  /*5dc0*/  F2FP.RELU.BF16.F32.PACK_AB R39, R206, R205 ;  /* 0x000000cdce27723e */ /* 0x000fe400000018ff */
[----:B------:R-:W-:Y:S03]  /*5dd0*/  F2FP.RELU.BF16.F32.PACK_AB R47, R200, R199 ;  /* 0x000000c7c82f723e */ /* 0x000fe600000018ff */
[----:B------:R-:W2:Y:S01]  /*5de0*/  MUFU.EX2 R248, R64 ;  /* 0x0000004000f87308 */ /* 0x000ea20000000800 */
[----:B----4-:R-:W-:Y:S01]  /*5df0*/  @!P0 FADD.FTZ R233, -R233, -RZ ;  /* 0x800000ffe9e98221 */ /* 0x010fe20000010100 */
[----:B------:R4:W-:Y:S01]  /*5e00*/  STS [R166+0x12000], R39 ;  /* 0x01200027a6007388 */ /* 0x0009e20000000800 */
[----:B------:R-:W-:Y:S02]  /*5e10*/  ISETP.LE.U32.AND P0, PT, R246, UR9, PT ;  /* 0x00000009f6007c0c */ /* 0x000fe4000bf03070 */
[----:B------:R-:W-:Y:S01]  /*5e20*/  LOP3.LUT R41, R41, 0xff, RZ, 0xc0, !PT ;  /* 0x000000ff29297812 */ /* 0x000fe200078ec0ff */
[----:B------:R4:W-:Y:S01]  /*5e30*/  STS [R158+0x14400], R47 ;  /* 0x0144002f9e007388 */ /* 0x0009e20000000800 */
[----:B-1----:R-:W-:Y:S03]  /*5e40*/  F2FP.RELU.BF16.F32.PACK_AB R45, R204, R203 ;  /* 0x000000cbcc2d723e */ /* 0x002fe600000018ff */
[----:B------:R-:W1:Y:S01]  /*5e50*/  MUFU.EX2 R246, R57 ;  /* 0x0000003900f67308 */ /* 0x000e620000000800 */
[----:B------:R-:W-:Y:S01]  /*5e60*/  @!P1 FADD.FTZ R247, -R247, -RZ ;  /* 0x800000fff7f79221 */ /* 0x000fe20000010100 */
[----:B------:R-:W-:Y:S02]  /*5e70*/  ISETP.LE.U32.AND P1, PT, R41, UR9, PT ;  /* 0x0000000929007c0c */ /* 0x000fe4000bf23070 */
[----:B------:R-:W-:Y:S02]  /*5e80*/  F2FP.RELU.BF16.F32.PACK_AB R41, R198, R197 ;  /* 0x000000c5c629723e */ /* 0x000fe400000018ff */
[----:B------:R-:W-:Y:S02]  /*5e90*/  F2FP.RELU.BF16.F32.PACK_AB R46, R238, R237 ;  /* 0x000000edee2e723e */ /* 0x000fe400000018ff */
[----:B---3--:R-:W-:Y:S01]  /*5ea0*/  F2FP.RELU.BF16.F32.PACK_AB R43, R218, R217 ;  /* 0x000000d9da2b723e */ /* 0x008fe200000018ff */
[----:B------:R3:W-:Y:S01]  /*5eb0*/  STS [R158+0x14000], R41 ;  /* 0x014000299e007388 */ /* 0x0007e20000000800 */
[----:B------:R-:W-:Y:S01]  /*5ec0*/  MUFU.EX2 R251, R60 ;  /* 0x0000003c00fb7308 */ /* 0x000fe20000000800 */
[----:B--2---:R-:W-:Y:S01]  /*5ed0*/  F2FP.RELU.BF16.F32.PACK_AB R37, R224, R223 ;  /* 0x000000dfe025723e */ /* 0x004fe200000018ff */
[----:B------:R-:W-:Y:S01]  /*5ee0*/  @!P0 FADD.FTZ R248, -R248, -RZ ;  /* 0x800000fff8f88221 */ /* 0x000fe20000010100 */
[----:B------:R2:W-:Y:S01]  /*5ef0*/  STS [R166+0x14000], R49 ;  /* 0x01400031a6007388 */ /* 0x0005e20000000800 */
[----:B------:R-:W-:Y:S01]  /*5f00*/  SHF.R.U32.HI R40, RZ, 0x18, R40 ;  /* 0x00000018ff287819 */ /* 0x000fe20000011628 */
[----:B------:R-:W-:Y:S01]  /*5f10*/  @!P1 FADD.FTZ R130, -R130, -RZ ;  /* 0x800000ff82829221 */ /* 0x000fe20000010100 */
[----:B------:R-:W-:Y:S01]  /*5f20*/  ISETP.LE.U32.AND P0, PT, R36, UR9, PT ;  /* 0x0000000924007c0c */ /* 0x000fe2000bf03070 */
[----:B------:R2:W-:Y:S01]  /*5f30*/  STS [R166+0x14400], R45 ;  /* 0x0144002da6007388 */ /* 0x0005e20000000800 */
[----:B-1----:R-:W-:Y:S01]  /*5f40*/  @!P2 FADD.FTZ R246, -R246, -RZ ;  /* 0x800000fff6f6a221 */ /* 0x002fe20000010100 */
[----:B------:R-:W-:Y:S01]  /*5f50*/  ISETP.LE.U32.AND P2, PT, R40, UR9, PT ;  /* 0x0000000928007c0c */ /* 0x000fe2000bf43070 */
[----:B------:R-:W1:Y:S01]  /*5f60*/  MUFU.EX2 R245, R56 ;  /* 0x0000003800f57308 */ /* 0x000e620000000800 */
[----:B------:R-:W-:Y:S02]  /*5f70*/  F2FP.RELU.BF16.F32.PACK_AB R36, R210, R209 ;  /* 0x000000d1d224723e */ /* 0x000fe400000018ff */
[----:B------:R-:W-:Y:S02]  /*5f80*/  F2FP.RELU.BF16.F32.PACK_AB R40, R212, R211 ;  /* 0x000000d3d428723e */ /* 0x000fe400000018ff */
[----:B----4-:R-:W-:Y:S01]  /*5f90*/  F2FP.RELU.BF16.F32.PACK_AB R39, R222, R221 ;  /* 0x000000ddde27723e */ /* 0x010fe200000018ff */
[----:B------:R4:W-:Y:S01]  /*5fa0*/  STS [R165+0x12000], R36 ;  /* 0x01200024a5007388 */ /* 0x0009e20000000800 */
[----:B------:R-:W-:Y:S03]  /*5fb0*/  F2FP.RELU.BF16.F32.PACK_AB R47, R230, R229 ;  /* 0x000000e5e62f723e */ /* 0x000fe600000018ff */
[----:B------:R-:W4:Y:S01]  /*5fc0*/  MUFU.EX2 R243, R54 ;  /* 0x0000003600f37308 */ /* 0x000f220000000800 */
[----:B------:R-:W-:Y:S01]  /*5fd0*/  LOP3.LUT R250, R6, 0xff, RZ, 0xc0, !PT ;  /* 0x000000ff06fa7812 */ /* 0x000fe200078ec0ff */
[----:B------:R4:W-:Y:S01]  /*5fe0*/  STS [R165+0x12400], R40 ;  /* 0x01240028a5007388 */ /* 0x0009e20000000800 */
[----:B------:R-:W-:Y:S01]  /*5ff0*/  @!P0 FADD.FTZ R129, -R129, -RZ ;  /* 0x800000ff81818221 */ /* 0x000fe20000010100 */
[----:B------:R-:W-:Y:S02]  /*6000*/  FSETP.GE.FTZ.AND P0, PT, R193, RZ, PT ;  /* 0x000000ffc100720b */ /* 0x000fe40003f16000 */
[----:B------:R4:W-:Y:S01]  /*6010*/  STS [R172+0x12000], R39 ;  /* 0x01200027ac007388 */ /* 0x0009e20000000800 */
[----:B---3--:R-:W-:Y:S03]  /*6020*/  F2FP.RELU.BF16.F32.PACK_AB R41, R220, R219 ;  /* 0x000000dbdc29723e */ /* 0x008fe600000018ff */
[----:B------:R-:W3:Y:S01]  /*6030*/  MUFU.EX2 R252, R252 ;  /* 0x000000fc00fc7308 */ /* 0x000ee20000000800 */
[----:B-1----:R-:W-:Y:S01]  /*6040*/  @!P5 FADD.FTZ R245, -R245, -RZ ;  /* 0x800000fff5f5d221 */ /* 0x002fe20000010100 */
[----:B------:R1:W-:Y:S01]  /*6050*/  STS [R172+0x12400], R37 ;  /* 0x01240025ac007388 */ /* 0x0003e20000000800 */
[----:B--2---:R-:W-:Y:S02]  /*6060*/  F2FP.RELU.BF16.F32.PACK_AB R49, R228, R227 ;  /* 0x000000e3e431723e */ /* 0x004fe400000018ff */
[----:B------:R-:W-:Y:S01]  /*6070*/  ISETP.LE.U32.AND P5, PT, R44, UR9, PT ;  /* 0x000000092c007c0c */ /* 0x000fe2000bfa3070 */
[----:B------:R2:W-:Y:S01]  /*6080*/  STS [R165+0x14000], R38 ;  /* 0x01400026a5007388 */ /* 0x0005e20000000800 */
[----:B------:R-:W-:Y:S03]  /*6090*/  F2FP.RELU.BF16.F32.PACK_AB R45, R226, R225 ;  /* 0x000000e1e22d723e */ /* 0x000fe600000018ff */
[----:B------:R-:W1:Y:S01]  /*60a0*/  MUFU.EX2 R134, R5 ;  /* 0x0000000500867308 */ /* 0x000e620000000800 */
[----:B------:R-:W-:Y:S01]  /*60b0*/  F2FP.RELU.BF16.F32.PACK_AB R44, R240, R239 ;  /* 0x000000eff02c723e */ /* 0x000fe200000018ff */
[----:B------:R-:W-:Y:S01]  /*60c0*/  STS [R165+0x14400], R42 ;  /* 0x0144002aa5007388 */ /* 0x000fe20000000800 */
[----:B----4-:R-:W-:Y:S01]  /*60d0*/  @!P6 FADD.FTZ R243, -R243, -RZ ;  /* 0x800000fff3f3e221 */ /* 0x010fe20000010100 */
[----:B------:R-:W-:Y:S02]  /*60e0*/  ISETP.LE.U32.AND P6, PT, R250, UR9, PT ;  /* 0x00000009fa007c0c */ /* 0x000fe4000bfc3070 */
[----:B------:R4:W-:Y:S01]  /*60f0*/  STS [R172+0x14000], R43 ;  /* 0x0140002bac007388 */ /* 0x0009e20000000800 */
[----:B------:R-:W-:Y:S03]  /*6100*/  F2FP.RELU.BF16.F32.PACK_AB R36, R249, R248 ;  /* 0x000000f8f924723e */ /* 0x000fe600000018ff */
[----:B------:R-:W2:Y:S01]  /*6110*/  MUFU.EX2 R250, R59 ;  /* 0x0000003b00fa7308 */ /* 0x000ea20000000800 */
[----:B---3--:R-:W-:Y:S01]  /*6120*/  @!P4 FADD.FTZ R252, -R252, -RZ ;  /* 0x800000fffcfcc221 */ /* 0x008fe20000010100 */
[----:B------:R-:W-:Y:S01]  /*6130*/  STS [R172+0x14400], R41 ;  /* 0x01440029ac007388 */ /* 0x000fe20000000800 */
[----:B------:R-:W-:Y:S02]  /*6140*/  F2FP.RELU.BF16.F32.PACK_AB R40, R234, R233 ;  /* 0x000000e9ea28723e */ /* 0x000fe400000018ff */
[----:B------:R-:W-:Y:S01]  /*6150*/  F2FP.RELU.BF16.F32.PACK_AB R53, R246, R245 ;  /* 0x000000f5f635723e */ /* 0x000fe200000018ff */
[----:B------:R3:W-:Y:S01]  /*6160*/  STS [R164+0x12000], R45 ;  /* 0x0120002da4007388 */ /* 0x0007e20000000800 */
[----:B------:R-:W-:Y:S01]  /*6170*/  F2FP.RELU.BF16.F32.PACK_AB R39, R242, R241 ;  /* 0x000000f1f227723e */ /* 0x000fe200000018ff */
[----:B------:R-:W-:Y:S02]  /*6180*/  @!P6 FADD.FTZ R251, -R251, -RZ ;  /* 0x800000fffbfbe221 */ /* 0x000fe40000010100 */
[----:B------:R-:W-:Y:S01]  /*6190*/  STS [R164+0x12400], R49 ;  /* 0x01240031a4007388 */ /* 0x000fe20000000800 */
[----:B-1----:R-:W-:Y:S01]  /*61a0*/  F2FP.RELU.BF16.F32.PACK_AB R37, R244, R243 ;  /* 0x000000f3f425723e */ /* 0x002fe200000018ff */
[----:B------:R-:W-:Y:S01]  /*61b0*/  @!P5 FADD.FTZ R134, -R134, -RZ ;  /* 0x800000ff8686d221 */ /* 0x000fe20000010100 */
[----:B------:R-:W-:Y:S01]  /*61c0*/  FSETP.GE.FTZ.AND P4, PT, R196, RZ, PT ;  /* 0x000000ffc400720b */ /* 0x000fe20003f96000 */
[----:B------:R1:W-:Y:S01]  /*61d0*/  STS [R169+0x12000], R46 ;  /* 0x0120002ea9007388 */ /* 0x0003e20000000800 */
[----:B--2---:R-:W-:Y:S01]  /*61e0*/  F2FP.RELU.BF16.F32.PACK_AB R38, R236, R235 ;  /* 0x000000ebec26723e */ /* 0x004fe200000018ff */
[----:B------:R-:W-:Y:S02]  /*61f0*/  @!P2 FADD.FTZ R250, -R250, -RZ ;  /* 0x800000fffafaa221 */ /* 0x000fe40000010100 */
[----:B------:R2:W-:Y:S01]  /*6200*/  STS [R169+0x12400], R44 ;  /* 0x0124002ca9007388 */ /* 0x0005e20000000800 */
[----:B------:R-:W-:Y:S02]  /*6210*/  F2FP.RELU.BF16.F32.PACK_AB R52, R252, R251 ;  /* 0x000000fbfc34723e */ /* 0x000fe400000018ff */
[----:B------:R-:W-:Y:S01]  /*6220*/  FSETP.GE.FTZ.AND P3, PT, R205, RZ, PT ;  /* 0x000000ffcd00720b */ /* 0x000fe20003f76000 */
[----:B------:R2:W-:Y:S01]  /*6230*/  STS [R164+0x14000], R47 ;  /* 0x0140002fa4007388 */ /* 0x0005e20000000800 */
[----:B----4-:R-:W-:Y:S02]  /*6240*/  F2FP.RELU.BF16.F32.PACK_AB R43, R232, R231 ;  /* 0x000000e7e82b723e */ /* 0x010fe400000018ff */
[----:B------:R-:W-:Y:S02]  /*6250*/  FSETP.GE.FTZ.AND P2, PT, R206, RZ, PT ;  /* 0x000000ffce00720b */ /* 0x000fe40003f56000 */
[----:B------:R-:W-:Y:S01]  /*6260*/  FSETP.GE.FTZ.AND P1, PT, R209, RZ, PT ;  /* 0x000000ffd100720b */ /* 0x000fe20003f36000 */
[----:B------:R-:W-:Y:S01]  /*6270*/  STS [R164+0x14400], R43 ;  /* 0x0144002ba4007388 */ /* 0x000fe20000000800 */
[----:B---3--:R-:W-:Y:S03]  /*6280*/  IMAD.U32 R45, RZ, RZ, UR4 ;  /* 0x00000004ff2d7e24 */ /* 0x008fe6000f8e00ff */
[----:B------:R-:W-:Y:S04]  /*6290*/  STS [R169+0x14000], R40 ;  /* 0x01400028a9007388 */ /* 0x000fe80000000800 */
[----:B------:R-:W-:Y:S01]  /*62a0*/  STS [R169+0x14400], R38 ;  /* 0x01440026a9007388 */ /* 0x000fe20000000800 */
[----:B------:R-:W-:Y:S02]  /*62b0*/  IADD3 R45, R0, 0x4000, R45 ;  /* 0x00004000002d7810 */ /* 0x000fe40007ffe02d */
[----:B-1----:R-:W-:Y:S01]  /*62c0*/  F2FP.RELU.BF16.F32.PACK_AB R46, R134, R129 ;  /* 0x00000081862e723e */ /* 0x002fe200000018ff */
[----:B------:R-:W-:Y:S01]  /*62d0*/  STS [R168+0x12000], R39 ;  /* 0x01200027a8007388 */ /* 0x000fe20000000800 */
[----:B--2---:R-:W-:Y:S03]  /*62e0*/  F2FP.RELU.BF16.F32.PACK_AB R44, R131, R130 ;  /* 0x00000082832c723e */ /* 0x004fe600000018ff */
[----:B------:R-:W-:Y:S01]  /*62f0*/  STS [R168+0x12400], R37 ;  /* 0x01240025a8007388 */ /* 0x000fe20000000800 */
[----:B------:R-:W-:Y:S03]  /*6300*/  F2FP.RELU.BF16.F32.PACK_AB R47, R250, R247 ;  /* 0x000000f7fa2f723e */ /* 0x000fe600000018ff */
        /* <DEDUP_REMOVED lines=39> */
[-C--:B------:R-:W-:Y:S06]  /*6580*/  HMMA.16816.F32.BF16 R20, R104, R116.reuse, R20 ;  /* 0x000000746814723c */ /* 0x080fec0000041814 */
[C---:B------:R-:W-:Y:S06]  /*6590*/  HMMA.16816.F32.BF16 R24, R112.reuse, R116, R24 ;  /* 0x000000747018723c */ /* 0x040fec0000041818 */
[-C--:B------:R-:W-:Y:S05]  /*65a0*/  HMMA.16816.F32.BF16 R28, R112, R118.reuse, R28 ;  /* 0x00000076701c723c */ /* 0x080fea000004181c */
[C---:B------:R-:W-:Y:S01]  /*65b0*/  FADD.FTZ R117, -R192.reuse, R4 ;  /* 0x00000004c0757221 */ /* 0x040fe20000010100 */
[C---:B------:R-:W-:Y:S05]  /*65c0*/  HMMA.16816.F32.BF16 R32, R104.reuse, R118, R32 ;  /* 0x000000766820723c */ /* 0x040fea0000041820 */
[----:B------:R-:W-:Y:S01]  /*65d0*/  FADD.FTZ R17, -R192, R17 ;  /* 0x00000011c0117221 */ /* 0x000fe20000010100 */
[-C--:B---3--:R-:W-:Y:S05]  /*65e0*/  HMMA.16816.F32.BF16 R36, R104, R120.reuse, R36 ;  /* 0x000000786824723c */ /* 0x088fea0000041824 */
[-C--:B------:R-:W-:Y:S01]  /*65f0*/  FSEL R118, R117, R192.reuse, P0 ;  /* 0x000000c075767208 */ /* 0x080fe20000000000 */
[C---:B------:R-:W-:Y:S04]  /*6600*/  HMMA.16816.F32.BF16 R40, R112.reuse, R120, R40 ;  /* 0x000000787028723c */ /* 0x040fe80000041828 */
[----:B------:R-:W-:Y:S01]  /*6610*/  FSETP.GE.FTZ.AND P0, PT, R210, RZ, PT ;  /* 0x000000ffd200720b */ /* 0x000fe20003f16000 */
[----:B------:R-:W-:Y:S01]  /*6620*/  FADD.FTZ R119, -R192, R5 ;  /* 0x00000005c0777221 */ /* 0x000fe20000010100 */
[-C--:B------:R-:W-:Y:S01]  /*6630*/  FSEL R17, R17, R192.reuse, P2 ;  /* 0x000000c011117208 */ /* 0x080fe20001000000 */
[-C--:B------:R-:W-:Y:S03]  /*6640*/  HMMA.16816.F32.BF16 R44, R112, R122.reuse, R44 ;  /* 0x0000007a702c723c */ /* 0x080fe6000004182c */
[----:B------:R-:W-:Y:S01]  /*6650*/  FSETP.GE.FTZ.AND P2, PT, R222, RZ, PT ;  /* 0x000000ffde00720b */ /* 0x000fe20003f56000 */
[----:B------:R-:W-:Y:S01]  /*6660*/  FADD.FTZ R5, -R192, R16 ;  /* 0x00000010c0057221 */ /* 0x000fe20000010100 */
[----:B------:R-:W-:Y:S01]  /*6670*/  FSEL R119, R119, R192, P4 ;  /* 0x000000c077777208 */ /* 0x000fe20002000000 */
[C---:B------:R-:W-:Y:S04]  /*6680*/  HMMA.16816.F32.BF16 R48, R104.reuse, R122, R48 ;  /* 0x0000007a6830723c */ /* 0x040fe80000041830 */
[----:B------:R-:W-:Y:S01]  /*6690*/  FSETP.GE.FTZ.AND P4, PT, R237, RZ, PT ;  /* 0x000000ffed00720b */ /* 0x000fe20003f96000 */
[----:B------:R-:W-:Y:S01]  /*66a0*/  FMUL.FTZ R193, R193, R118 ;  /* 0x00000076c1c17220 */ /* 0x000fe20000410000 */
[-C--:B------:R-:W-:Y:S01]  /*66b0*/  FSEL R118, R5, R192.reuse, P3 ;  /* 0x000000c005767208 */ /* 0x080fe20001800000 */
[-C--:B------:R-:W-:Y:S03]  /*66c0*/  HMMA.16816.F32.BF16 R52, R104, R124.reuse, R52 ;  /* 0x0000007c6834723c */ /* 0x080fe60000041834 */
[----:B------:R-:W-:Y:S01]  /*66d0*/  FSETP.GE.FTZ.AND P3, PT, R221, RZ, PT ;  /* 0x000000ffdd00720b */ /* 0x000fe20003f76000 */
[----:B------:R-:W-:Y:S01]  /*66e0*/  FMUL.FTZ R196, R196, R119 ;  /* 0x00000077c4c47220 */ /* 0x000fe20000410000 */
[----:B------:R-:W-:Y:S01]  /*66f0*/  FADD.FTZ R5, -R192, R21 ;  /* 0x00000015c0057221 */ /* 0x000fe20000010100 */
[C---:B------:R-:W-:Y:S05]  /*6700*/  HMMA.16816.F32.BF16 R56, R112.reuse, R124, R56 ;  /* 0x0000007c7038723c */ /* 0x040fea0000041838 */
[----:B------:R-:W-:Y:S01]  /*6710*/  F2FP.BF16.F32.PACK_AB R193, R196, R193 ;  /* 0x000000c1c4c1723e */ /* 0x000fe200000010ff */
[-C--:B------:R-:W-:Y:S05]  /*6720*/  HMMA.16816.F32.BF16 R60, R112, R126.reuse, R60 ;  /* 0x0000007e703c723c */ /* 0x080fea000004183c */
[----:B------:R-:W-:Y:S01]  /*6730*/  FSEL R5, R5, R192, P0 ;  /* 0x000000c005057208 */ /* 0x000fe20000000000 */
[----:B------:R-:W-:Y:S04]  /*6740*/  HMMA.16816.F32.BF16 R64, R104, R126, R64 ;  /* 0x0000007e6840723c */ /* 0x000fe80000041840 */
[----:B------:R-:W-:Y:S01]  /*6750*/  FSETP.GE.FTZ.AND P0, PT, R226, RZ, PT ;  /* 0x000000ffe200720b */ /* 0x000fe20003f16000 */
[C---:B------:R-:W-:Y:S01]  /*6760*/  FADD.FTZ R196, -R192.reuse, R32 ;  /* 0x00000020c0c47221 */ /* 0x040fe20000010100 */
[C---:B------:R-:W-:Y:S01]  /*6770*/  FADD.FTZ R117, -R192.reuse, R20 ;  /* 0x00000014c0757221 */ /* 0x040fe20000010100 */
[----:B------:R-:W-:Y:S01]  /*6780*/  FADD.FTZ R37, -R192, R37 ;  /* 0x00000025c0257221 */ /* 0x000fe20000010100 */
[----:B------:R-:W-:Y:S03]  /*6790*/  FMUL.FTZ R205, R205, R118 ;  /* 0x00000076cdcd7220 */ /* 0x000fe60000410000 */
[-C--:B------:R-:W-:Y:S01]  /*67a0*/  FSEL R196, R196, R192.reuse, P3 ;  /* 0x000000c0c4c47208 */ /* 0x080fe20001800000 */
[----:B------:R-:W-:Y:S01]  /*67b0*/  FMUL.FTZ R206, R206, R17 ;  /* 0x00000011cece7220 */ /* 0x000fe20000410000 */
[----:B------:R-:W-:Y:S01]  /*67c0*/  FSEL R118, R117, R192, P1 ;  /* 0x000000c075767208 */ /* 0x000fe20000800000 */
[C---:B------:R-:W-:Y:S01]  /*67d0*/  FADD.FTZ R36, -R192.reuse, R36 ;  /* 0x00000024c0247221 */ /* 0x040fe20000010100 */
[----:B------:R-:W-:Y:S01]  /*67e0*/  FSETP.GE.FTZ.AND P1, PT, R225, RZ, PT ;  /* 0x000000ffe100720b */ /* 0x000fe20003f36000 */
[----:B------:R-:W-:Y:S01]  /*67f0*/  FMUL.FTZ R196, R221, R196 ;  /* 0x000000c4ddc47220 */ /* 0x000fe20000410000 */
[-C--:B------:R-:W-:Y:S01]  /*6800*/  FSEL R37, R37, R192.reuse, P0 ;  /* 0x000000c025257208 */ /* 0x080fe20000000000 */
[C---:B------:R-:W-:Y:S01]  /*6810*/  FADD.FTZ R221, -R192.reuse, R48 ;  /* 0x00000030c0dd7221 */ /* 0x040fe20000010100 */
[----:B------:R-:W-:Y:S01]  /*6820*/  FSETP.GE.FTZ.AND P0, PT, R249, RZ, PT ;  /* 0x000000fff900720b */ /* 0x000fe20003f16000 */
[----:B------:R-:W-:Y:S01]  /*6830*/  FADD.FTZ R53, -R192, R53 ;  /* 0x00000035c0357221 */ /* 0x000fe20000010100 */
[----:B------:R-:W-:Y:S01]  /*6840*/  F2FP.BF16.F32.PACK_AB R205, R206, R205 ;  /* 0x000000cdcecd723e */ /* 0x000fe200000010ff */
[----:B------:R-:W-:Y:S01]  /*6850*/  FADD.FTZ R206, -R192, R33 ;  /* 0x00000021c0ce7221 */ /* 0x000fe20000010100 */
[----:B------:R-:W-:Y:S01]  /*6860*/  FSEL R36, R36, R192, P1 ;  /* 0x000000c024247208 */ /* 0x000fe20000800000 */
[----:B------:R-:W-:Y:S01]  /*6870*/  FADD.FTZ R49, -R192, R49 ;  /* 0x00000031c0317221 */ /* 0x000fe20000010100 */
[----:B------:R-:W-:Y:S01]  /*6880*/  FSETP.GE.FTZ.AND P1, PT, R242, RZ, PT ;  /* 0x000000fff200720b */ /* 0x000fe20003f36000 */
[----:B------:R-:W-:Y:S01]  /*6890*/  FMUL.FTZ R209, R209, R118 ;  /* 0x00000076d1d17220 */ /* 0x000fe20000410000 */
[----:B------:R-:W-:Y:S01]  /*68a0*/  FSEL R48, R221, R192, P4 ;  /* 0x000000c0dd307208 */ /* 0x000fe20002000000 */
[----:B------:R-:W-:Y:S01]  /*68b0*/  FMUL.FTZ R36, R225, R36 ;  /* 0x00000024e1247220 */ /* 0x000fe20000410000 */
[-C--:B------:R-:W-:Y:S01]  /*68c0*/  FSEL R206, R206, R192.reuse, P2 ;  /* 0x000000c0cece7208 */ /* 0x080fe20001000000 */
[C---:B------:R-:W-:Y:S01]  /*68d0*/  FADD.FTZ R225, -R192.reuse, R52 ;  /* 0x00000034c0e17221 */ /* 0x040fe20000010100 */
[-C--:B------:R-:W-:Y:S01]  /*68e0*/  FSEL R53, R53, R192.reuse, P1 ;  /* 0x000000c035357208 */ /* 0x080fe20000800000 */
[----:B------:R-:W-:Y:S01]  /*68f0*/  FADD.FTZ R221, -R192, R64 ;  /* 0x00000040c0dd7221 */ /* 0x000fe20000010100 */
        /* <DEDUP_REMOVED lines=8> */
[-C--:B------:R-:W-:Y:S02]  /*6980*/  FSEL R52, R225, R192.reuse, P2 ;  /* 0x000000c0e1347208 */ /* 0x080fe40001000000 */
[----:B------:R-:W-:Y:S01]  /*6990*/  FSEL R221, R221, R192, P1 ;  /* 0x000000c0dddd7208 */ /* 0x000fe20000800000 */
[----:B------:R-:W-:Y:S01]  /*69a0*/  @P0 FADD.FTZ R192, -R192, R65 ;  /* 0x00000041c0c00221 */ /* 0x000fe20000010100 */
[----:B------:R-:W-:Y:S01]  /*69b0*/  PLOP3.LUT P0, PT, PT, PT, UP3, 0x80, 0x0 ;  /* 0x000000000000781c */ /* 0x000fe20003f0f038 */
[----:B------:R-:W-:Y:S01]  /*69c0*/  FMUL.FTZ R52, R241, R52 ;  /* 0x00000034f1347220 */ /* 0x000fe20000410000 */
[----:B------:R-:W-:Y:S01]  /*69d0*/  F2FP.BF16.F32.PACK_AB R210, R210, R209 ;  /* 0x000000d1d2d2723e */ /* 0x000fe200000010ff */
[----:B------:R-:W-:Y:S01]  /*69e0*/  FMUL.FTZ R49, R238, R49 ;  /* 0x00000031ee317220 */ /* 0x000fe20000410000 */
[----:B------:R-:W-:Y:S01]  /*69f0*/  F2FP.BF16.F32.PACK_AB R37, R37, R36 ;  /* 0x000000242525723e */ /* 0x000fe200000010ff */
[----:B------:R-:W-:Y:S01]  /*6a00*/  FMUL.FTZ R209, R222, R206 ;  /* 0x000000ceded17220 */ /* 0x000fe20000410000 */
[----:B------:R-:W-:Y:S01]  /*6a10*/  F2FP.BF16.F32.PACK_AB R53, R53, R52 ;  /* 0x000000343535723e */ /* 0x000fe200000010ff */
[----:B------:R-:W-:Y:S01]  /*6a20*/  FADD.FTZ R36, -R191, R6 ;  /* 0x00000006bf247221 */ /* 0x000fe20000010100 */
[----:B------:R-:W-:Y:S01]  /*6a30*/  FSETP.GE.FTZ.AND P2, PT, R195, RZ, PT ;  /* 0x000000ffc300720b */ /* 0x000fe20003f56000 */
[----:B------:R-:W-:Y:S01]  /*6a40*/  FADD.FTZ R52, -R191, R7 ;  /* 0x00000007bf347221 */ /* 0x000fe20000010100 */
[----:B------:R-:W-:Y:S01]  /*6a50*/  FSETP.GE.FTZ.AND P1, PT, R194, RZ, PT ;  /* 0x000000ffc200720b */ /* 0x000fe20003f36000 */
[----:B------:R-:W-:Y:S01]  /*6a60*/  FMUL.FTZ R221, R248, R221 ;  /* 0x000000ddf8dd7220 */ /* 0x000fe20000410000 */
[----:B------:R-:W-:Y:S01]  /*6a70*/  F2FP.BF16.F32.PACK_AB R48, R49, R48 ;  /* 0x000000303130723e */ /* 0x000fe200000010ff */
[----:B------:R-:W-:Y:S01]  /*6a80*/  FMUL.FTZ R192, R249, R192 ;  /* 0x000000c0f9c07220 */ /* 0x000fe20000410000 */
        /* <DEDUP_REMOVED lines=17> */
[----:B-1----:R-:W-:Y:S05]  /*6ba0*/  IMAD.U32 R17, R7, -0x80, RZ ;  /* 0xffffff8007117824 */ /* 0x002fea00078e00ff */
[C---:B------:R-:W-:Y:S04]  /*6bb0*/  LEA R186, P1, R17.reuse, R186, 0x1 ;  /* 0x000000ba11ba7211 */ /* 0x040fe800078208ff */
[----:B------:R-:W-:Y:S02]  /*6bc0*/  LEA.HI.X.SX32 R187, R17, R187, 0x1, P1 ;  /* 0x000000bb11bb7211 */ /* 0x000fe400008f0eff */
        /* <DEDUP_REMOVED lines=15> */
.L_x_884:
[----:B------:R-:W-:Y:S01]  /*6cc0*/  FSETP.GE.FTZ.AND P1, PT, R211, RZ, PT ;  /* 0x000000ffd300720b */ /* 0x000fe20003f36000 */
[C---:B------:R-:W-:Y:S01]  /*6cd0*/  FADD.FTZ R22, -R191.reuse, R22 ;  /* 0x00000016bf167221 */ /* 0x040fe20000010100 */
[----:B------:R-:W-:Y:S01]  /*6ce0*/  FSETP.GE.FTZ.AND P2, PT, R208, RZ, PT ;  /* 0x000000ffd000720b */ /* 0x000fe20003f56000 */
[----:B---3--:R-:W-:Y:S01]  /*6cf0*/  FADD.FTZ R4, -R191, R19 ;  /* 0x00000013bf047221 */ /* 0x008fe20000010100 */
[----:B------:R-:W-:Y:S01]  /*6d00*/  FSETP.GE.FTZ.AND P3, PT, R207, RZ, PT ;  /* 0x000000ffcf00720b */ /* 0x000fe20003f76000 */
[----:B------:R-:W-:Y:S01]  /*6d10*/  STS [R158+0xa000], R193 ;  /* 0x00a000c19e007388 */ /* 0x000fe20000000800 */
[-C--:B------:R-:W-:Y:S01]  /*6d20*/  FSEL R22, R22, R191.reuse, P1 ;  /* 0x000000bf16167208 */ /* 0x080fe20000800000 */
[C---:B------:R-:W-:Y:S01]  /*6d30*/  FADD.FTZ R34, -R191.reuse, R34 ;  /* 0x00000022bf227221 */ /* 0x040fe20000010100 */
[-C--:B------:R-:W-:Y:S01]  /*6d40*/  FSEL R5, R4, R191.reuse, P2 ;  /* 0x000000bf04057208 */ /* 0x080fe20001000000 */
[----:B------:R-:W-:Y:S01]  /*6d50*/  FADD.FTZ R6, -R191, R35 ;  /* 0x00000023bf067221 */ /* 0x000fe20000010100 */
[----:B------:R-:W-:Y:S01]  /*6d60*/  FSETP.GE.FTZ.AND P1, PT, R223, RZ, PT ;  /* 0x000000ffdf00720b */ /* 0x000fe20003f36000 */
[C---:B------:R-:W-:Y:S01]  /*6d70*/  FADD.FTZ R18, -R191.reuse, R18 ;  /* 0x00000012bf127221 */ /* 0x040fe20000010100 */
[C---:B------:R-:W-:Y:S01]  /*6d80*/  FADD.FTZ R4, -R191.reuse, R23 ;  /* 0x00000017bf047221 */ /* 0x040fe20000010100 */
[----:B------:R-:W-:Y:S01]  /*6d90*/  FSETP.GE.FTZ.AND P2, PT, R212, RZ, PT ;  /* 0x000000ffd400720b */ /* 0x000fe20003f56000 */
[----:B------:R-:W-:Y:S01]  /*6da0*/  FADD.FTZ R16, -R191, R39 ;  /* 0x00000027bf107221 */ /* 0x000fe20000010100 */
[----:B------:R-:W-:Y:S01]  /*6db0*/  FSEL R34, R34, R191, P1 ;  /* 0x000000bf22227208 */ /* 0x000fe20000800000 */
[----:B------:R-:W-:Y:S01]  /*6dc0*/  FMUL.FTZ R36, R195, R36 ;  /* 0x00000024c3247220 */ /* 0x000fe20000410000 */
[----:B------:R-:W-:Y:S01]  /*6dd0*/  FSETP.GE.FTZ.AND P1, PT, R228, RZ, PT ;  /* 0x000000ffe400720b */ /* 0x000fe20003f36000 */
        /* <DEDUP_REMOVED lines=9> */
[----:B------:R-:W-:Y:S01]  /*6e70*/  F2FP.BF16.F32.PACK_AB R49, R49, R36 ;  /* 0x000000243131723e */ /* 0x000fe200000010ff */
[C---:B------:R-:W-:Y:S01]  /*6e80*/  FADD.FTZ R4, -R191.reuse, R51 ;  /* 0x00000033bf047221 */ /* 0x040fe20000010100 */
[C---:B------:R-:W-:Y:S01]  /*6e90*/  FADD.FTZ R38, -R191.reuse, R38 ;  /* 0x00000026bf267221 */ /* 0x040fe20000010100 */
[----:B------:R-:W-:Y:S01]  /*6ea0*/  FSETP.GE.FTZ.AND P3, PT, R224, RZ, PT ;  /* 0x000000ffe000720b */ /* 0x000fe20003f76000 */
[----:B------:R-:W-:Y:S01]  /*6eb0*/  FADD.FTZ R50, -R191, R50 ;  /* 0x00000032bf327221 */ /* 0x000fe20000010100 */
[----:B------:R-:W-:Y:S01]  /*6ec0*/  STS [R158+0xa400], R49 ;  /* 0x00a400319e007388 */ /* 0x000fe20000000800 */
[----:B------:R-:W-:Y:S01]  /*6ed0*/  FSETP.GE.FTZ.AND P2, PT, R227, RZ, PT ;  /* 0x000000ffe300720b */ /* 0x000fe20003f56000 */
[----:B------:R-:W-:Y:S01]  /*6ee0*/  FADD.FTZ R54, -R191, R54 ;  /* 0x00000036bf367221 */ /* 0x000fe20000010100 */
[----:B------:R-:W-:Y:S01]  /*6ef0*/  FSETP.GE.FTZ.AND P6, PT, R239, RZ, PT ;  /* 0x000000ffef00720b */ /* 0x000fe20003fd6000 */
[----:B------:R-:W-:Y:S01]  /*6f00*/  STS [R166+0xa000], R205 ;  /* 0x00a000cda6007388 */ /* 0x000fe20000000800 */
[----:B------:R-:W-:Y:S01]  /*6f10*/  FSETP.GE.FTZ.AND P5, PT, R240, RZ, PT ;  /* 0x000000fff000720b */ /* 0x000fe20003fb6000 */
[----:B------:R-:W-:Y:S01]  /*6f20*/  FADD.FTZ R66, -R191, R66 ;  /* 0x00000042bf427221 */ /* 0x000fe20000010100 */
[----:B------:R-:W-:Y:S01]  /*6f30*/  F2FP.BF16.F32.PACK_AB R5, R5, R18 ;  /* 0x000000120505723e */ /* 0x000fe200000010ff */
[----:B------:R-:W-:Y:S01]  /*6f40*/  FMUL.FTZ R34, R223, R34 ;  /* 0x00000022df227220 */ /* 0x000fe20000410000 */
[----:B------:R-:W-:Y:S01]  /*6f50*/  F2FP.BF16.F32.PACK_AB R22, R7, R22 ;  /* 0x000000160716723e */ /* 0x000fe200000010ff */
[----:B------:R-:W-:Y:S01]  /*6f60*/  FMUL.FTZ R19, R228, R19 ;  /* 0x00000013e4137220 */ /* 0x000fe20000410000 */
[-C--:B------:R-:W-:Y:S01]  /*6f70*/  FSEL R17, R6, R191.reuse, P3 ;  /* 0x000000bf06117208 */ /* 0x080fe20001800000 */
[----:B------:R1:W-:Y:S01]  /*6f80*/  STS [R166+0xa400], R5 ;  /* 0x00a40005a6007388 */ /* 0x0003e20000000800 */
[-C--:B------:R-:W-:Y:S01]  /*6f90*/  FSEL R38, R38, R191.reuse, P2 ;  /* 0x000000bf26267208 */ /* 0x080fe20001000000 */
[----:B------:R-:W-:Y:S01]  /*6fa0*/  FADD.FTZ R6, -R191, R55 ;  /* 0x00000037bf067221 */ /* 0x000fe20000010100 */
[-C--:B------:R-:W-:Y:S01]  /*6fb0*/  FSEL R50, R50, R191.reuse, P6 ;  /* 0x000000bf32327208 */ /* 0x080fe20003000000 */
[----:B-----5:R-:W-:Y:S01]  /*6fc0*/  FADD.FTZ R13, -R190, R13 ;  /* 0x0000000dbe0d7221 */ /* 0x020fe20000010100 */
[----:B------:R-:W-:Y:S01]  /*6fd0*/  FSEL R7, R4, R191, P5 ;  /* 0x000000bf04077208 */ /* 0x000fe20002800000 */
        /* <DEDUP_REMOVED lines=8> */
[----:B------:R-:W-:Y:S01]  /*7060*/  FADD.FTZ R25, -R190, R25 ;  /* 0x00000019be197221 */ /* 0x000fe20000010100 */
[-C--:B------:R-:W-:Y:S01]  /*7070*/  FSEL R21, R6, R191.reuse, P3 ;  /* 0x000000bf06157208 */ /* 0x080fe20001800000 */
[----:B------:R-:W-:Y:S01]  /*7080*/  FADD.FTZ R29, -R190, R29 ;  /* 0x0000001dbe1d7221 */ /* 0x000fe20000010100 */
        /* <DEDUP_REMOVED lines=8> */
[----:B-1----:R-:W-:Y:S01]  /*7110*/  FADD.FTZ R5, -R190, R40 ;  /* 0x00000028be057221 */ /* 0x002fe20000010100 */
[----:B------:R-:W-:Y:S01]  /*7120*/  FSETP.GE.FTZ.AND P3, PT, R198, RZ, PT ;  /* 0x000000ffc600720b */ /* 0x000fe20003f76000 */
[----:B------:R-:W-:Y:S01]  /*7130*/  FADD.FTZ R45, -R190, R45 ;  /* 0x0000002dbe2d7221 */ /* 0x000fe20000010100 */
[----:B------:R-:W-:Y:S01]  /*7140*/  F2FP.BF16.F32.PACK_AB R20, R4, R23 ;  /* 0x000000170414723e */ /* 0x000fe200000010ff */
[C---:B------:R-:W-:Y:S01]  /*7150*/  FADD.FTZ R57, -R190.reuse, R57 ;  /* 0x00000039be397221 */ /* 0x040fe20000010100 */
        /* <DEDUP_REMOVED lines=33> */
[----:B------:R-:W-:Y:S01]  /*7370*/  FADD.FTZ R42, -R181, R42 ;  /* 0x0000002ab52a7221 */ /* 0x000fe20000010100 */
[----:B------:R-:W-:Y:S01]  /*7380*/  F2FP.BF16.F32.PACK_AB R9, R9, R4 ;  /* 0x000000040909723e */ /* 0x000fe200000010ff */
[----:B------:R-:W-:Y:S01]  /*7390*/  FMUL.FTZ R38, R227, R38 ;  /* 0x00000026e3267220 */ /* 0x000fe20000410000 */
[-C--:B------:R-:W-:Y:S01]  /*73a0*/  FSEL R4, R7, R190.reuse, P4 ;  /* 0x000000be07047208 */ /* 0x080fe20002000000 */
[C---:B------:R-:W-:Y:S01]  /*73b0*/  FADD.FTZ R7, -R190.reuse, R60 ;  /* 0x0000003cbe077221 */ /* 0x040fe20000010100 */
[-C--:B------:R-:W-:Y:S01]  /*73c0*/  FSEL R12, R5, R190.reuse, P6 ;  /* 0x000000be050c7208 */ /* 0x080fe20003000000 */
[----:B------:R1:W-:Y:S01]  /*73d0*/  STS [R158+0xc000], R9 ;  /* 0x00c000099e007388 */ /* 0x0003e20000000800 */
        /* <DEDUP_REMOVED lines=10> */
[----:B------:R-:W-:Y:S01]  /*7480*/  FSETP.GE.FTZ.AND P3, PT, R246, RZ, PT ;  /* 0x000000fff600720b */ /* 0x000fe20003f76000 */
[----:B------:R-:W-:Y:S01]  /*7490*/  FMUL.FTZ R12, R233, R12 ;  /* 0x0000000ce90c7220 */ /* 0x000fe20000410000 */
[-C--:B------:R-:W-:Y:S01]  /*74a0*/  FSEL R16, R5, R190.reuse, P4 ;  /* 0x000000be05107208 */ /* 0x080fe20002000000 */
[----:B------:R-:W-:Y:S01]  /*74b0*/  FADD.FTZ R58, -R181, R58 ;  /* 0x0000003ab53a7221 */ /* 0x000fe20000010100 */
[----:B------:R-:W-:Y:S01]  /*74c0*/  FSEL R18, R7, R190, P2 ;  /* 0x000000be07127208 */ /* 0x000fe20001000000 */
[----:B------:R-:W-:Y:S01]  /*74d0*/  FMUL.FTZ R54, R243, R54 ;  /* 0x00000036f3367220 */ /* 0x000fe20000410000 */
[-C--:B------:R-:W-:Y:S01]  /*74e0*/  FSEL R45, R45, R190.reuse, P5 ;  /* 0x000000be2d2d7208 */ /* 0x080fe20002800000 */
[----:B------:R-:W-:Y:S01]  /*74f0*/  FMUL.FTZ R21, R244, R21 ;  /* 0x00000015f4157220 */ /* 0x000fe20000410000 */
[----:B------:R-:W-:Y:S01]  /*7500*/  FSEL R57, R57, R190, P3 ;  /* 0x000000be39397208 */ /* 0x000fe20001800000 */
[----:B------:R-:W-:Y:S01]  /*7510*/  @P1 FADD.FTZ R190, -R190, R61 ;  /* 0x0000003dbebe1221 */ /* 0x000fe20000010100 */
[----:B------:R-:W-:Y:S01]  /*7520*/  FMUL.FTZ R18, R251, R18 ;  /* 0x00000012fb127220 */ /* 0x000fe20000410000 */
[----:B------:R-:W-:Y:S01]  /*7530*/  F2FP.BF16.F32.PACK_AB R29, R29, R4 ;  /* 0x000000041d1d723e */ /* 0x000fe200000010ff */
[----:B------:R-:W-:Y:S01]  /*7540*/  FADD.FTZ R4, -R181, R11 ;  /* 0x0000000bb5047221 */ /* 0x000fe20000010100 */
        /* <DEDUP_REMOVED lines=26> */
[-C--:B-1----:R-:W-:Y:S01]  /*76f0*/  FSEL R9, R4, R181.reuse, P1 ;  /* 0x000000b504097208 */ /* 0x082fe20000800000 */
        /* <DEDUP_REMOVED lines=35> */
[-C--:B------:R-:W-:Y:S01]  /*7930*/  FSEL R9, R4, R181.reuse, P5 ;  /* 0x000000b504097208 */ /* 0x080fe20002800000 */
[----:B------:R-:W-:Y:S01]  /*7940*/  STS [R172+0xc400], R11 ;  /* 0x00c4000bac007388 */ /* 0x000fe20000000800 */
[----:B------:R-:W-:Y:S02]  /*7950*/  FSEL R46, R46, R181, P2 ;  /* 0x000000b52e2e7208 */ /* 0x000fe40001000000 */
[----:B------:R-:W-:Y:S01]  /*7960*/  FSETP.GE.FTZ.AND P1, PT, R134, RZ, PT ;  /* 0x000000ff8600720b */ /* 0x000fe20003f36000 */
[----:B------:R-:W-:Y:S01]  /*7970*/  STS [R164+0xa000], R37 ;  /* 0x00a00025a4007388 */ /* 0x000fe20000000800 */
[----:B------:R-:W-:Y:S01]  /*7980*/  FMUL.FTZ R9, R236, R9 ;  /* 0x00000009ec097220 */ /* 0x000fe20000410000 */
[----:B------:R-:W-:Y:S01]  /*7990*/  FMUL.FTZ R46, R235, R46 ;  /* 0x0000002eeb2e7220 */ /* 0x000fe20000410000 */
[----:B------:R-:W-:Y:S01]  /*79a0*/  F2FP.BF16.F32.PACK_AB R15, R15, R42 ;  /* 0x0000002a0f0f723e */ /* 0x000fe200000010ff */
[----:B------:R-:W-:Y:S01]  /*79b0*/  STS [R164+0xa400], R19 ;  /* 0x00a40013a4007388 */ /* 0x000fe20000000800 */
[----:B------:R-:W-:Y:S02]  /*79c0*/  FSETP.GE.FTZ.AND P3, PT, R250, RZ, PT ;  /* 0x000000fffa00720b */ /* 0x000fe40003f76000 */
[----:B------:R-:W-:Y:S01]  /*79d0*/  FSETP.GE.FTZ.AND P4, PT, R247, RZ, PT ;  /* 0x000000fff700720b */ /* 0x000fe20003f96000 */
[----:B------:R-:W-:Y:S01]  /*79e0*/  STS [R169+0xa000], R48 ;  /* 0x00a00030a9007388 */ /* 0x000fe20000000800 */
[----:B------:R-:W-:Y:S02]  /*79f0*/  F2FP.BF16.F32.PACK_AB R12, R45, R12 ;  /* 0x0000000c2d0c723e */ /* 0x000fe400000010ff */
        /* <DEDUP_REMOVED lines=111> */
[----:B-1----:R-:W-:Y:S05]  /*80f0*/  IMAD.U32 R9, R7, -0x80, RZ ;  /* 0xffffff8007097824 */ /* 0x002fea00078e00ff */
[C---:B------:R-:W-:Y:S04]  /*8100*/  LEA R184, P1, R9.reuse, R184, 0x1 ;  /* 0x000000b809b87211 */ /* 0x040fe800078208ff */
[----:B------:R-:W-:Y:S02]  /*8110*/  LEA.HI.X.SX32 R185, R9, R185, 0x1, P1 ;  /* 0x000000b909b97211 */ /* 0x000fe400008f0eff */
[C---:B------:R-:W-:Y:S03]  /*8120*/  @!P2 LEA R4, P1, R7.reuse, R184, 0x7 ;  /* 0x000000b80704a211 */ /* 0x040fe600078238ff */
        /* <DEDUP_REMOVED lines=11> */
.L_x_885:
        /* <DEDUP_REMOVED lines=306> */
.L_x_887:
        /* <DEDUP_REMOVED lines=19> */
.L_x_888:
[----:B------:R-:W-:Y:S01]  /*9630*/  BAR.SYNC.DEFER_BLOCKING 0x0 ;  /* 0x0000000000007b1d */ /* 0x000fe20000010000 */
[----:B------:R-:W-:Y:S01]  /*9640*/  USHF.R.S32.HI UR7, URZ, 0x1f, UR5 ;  /* 0x0000001f3f077899 */ /* 0x000fe20008011405 */
[--C-:B------:R-:W-:Y:S01]  /*9650*/  SHF.R.S32.HI R21, RZ, 0x1f, R162.reuse ;  /* 0x0000001fff157819 */ /* 0x100fe200000114a2 */
        /* <DEDUP_REMOVED lines=10> */
[----:B------:R-:W-:Y:S01]  /*9700*/  IADD3 R6, P0, R6, UR19, RZ ;  /* 0x0000001306067c10 */ /* 0x000fe2000ff1e0ff */
[----:B------:R-:W-:-:S02]  /*9710*/  IMAD.U32 R22, RZ, RZ, UR16 ;  /* 0x00000010ff167e24 */ /* 0x000fc4000f8e00ff */
[----:B------:R-:W-:Y:S01]  /*9720*/  MOV R4, UR13 ;  /* 0x0000000d00047c02 */ /* 0x000fe20008000f00 */
[----:B------:R-:W-:Y:S02]  /*9730*/  ULDC UR13, c[0x0][0x2d0] ;  /* 0x0000b400000d7ab9 */ /* 0x000fe40000000800 */
[----:B------:R-:W-:Y:S01]  /*9740*/  ISETP.GE.AND P2, PT, R162, UR13, PT ;  /* 0x0000000da2007c0c */ /* 0x000fe2000bf46270 */
[----:B------:R-:W-:Y:S01]  /*9750*/  UIMAD UR13, UR21, UR16, URZ ;  /* 0x00000010150d72a4 */ /* 0x000fe2000f8e023f */
[----:B------:R-:W-:Y:S02]  /*9760*/  IADD3.X R7, R7, UR20, R4, P0, !PT ;  /* 0x0000001407077c10 */ /* 0x000fe400087fe404 */
[----:B------:R-:W-:Y:S01]  /*9770*/  ISETP.GE.OR P1, PT, R0, UR6, P2 ;  /* 0x0000000600007c0c */ /* 0x000fe20009726670 */
[----:B------:R2:W3:Y:S01]  /*9780*/  LDS.128 R12, [R53+0x7000] ;  /* 0x00700000350c7984 */ /* 0x0004e20000000c00 */
[----:B------:R-:W-:Y:S01]  /*9790*/  ISETP.GE.OR P2, PT, R154, UR6, P2 ;  /* 0x000000069a007c0c */ /* 0x000fe20009746670 */
[----:B------:R-:W-:Y:S01]  /*97a0*/  UIMAD UR17, UR57, UR17, UR13 ;  /* 0x00000011391172a4 */ /* 0x000fe2000f8e020d */
[----:B------:R-:W-:Y:S01]  /*97b0*/  IMAD.WIDE.U32 R22, R22, UR57, R6 ;  /* 0x0000003916167c25 */ /* 0x000fe2000f8e0006 */
[----:B------:R2:W4:Y:S01]  /*97c0*/  LDS.128 R8, [R53+0x9000] ;  /* 0x0090000035087984 */ /* 0x0005220000000c00 */
[----:B------:R-:W-:-:S03]  /*97d0*/  SHF.R.S32.HI R0, RZ, 0x1f, R154 ;  /* 0x0000001fff007819 */ /* 0x000fc6000001149a */
[----:B------:R-:W-:-:S06]  /*97e0*/  IADD3 R17, R23, UR17, RZ ;  /* 0x0000001117117c10 */ /* 0x000fcc000fffe0ff */
[----:B------:R-:W-:Y:S05]  /*97f0*/  @P2 BRA `(.L_x_890) ;  /* 0x0000000000282947 */ /* 0x000fea0003800000 */
[----:B------:R-:W1:Y:S01]  /*9800*/  LDS.128 R4, [R53+0x6000] ;  /* 0x0060000035047984 */ /* 0x000e620000000c00 */
        /* <DEDUP_REMOVED lines=9> */
.L_x_890:
[----:B------:R-:W-:Y:S05]  /*98a0*/  BSYNC B0 ;  /* 0x0000000000007941 */ /* 0x000fea0003800000 */
.L_x_889:
[----:B------:R-:W-:Y:S04]  /*98b0*/  BSSY B0, `(.L_x_891) ;  /* 0x000000d000007945 */ /* 0x000fe80003800000 */
[----:B------:R-:W-:Y:S05]  /*98c0*/  @P1 BRA `(.L_x_892) ;  /* 0x00000000002c1947 */ /* 0x000fea0003800000 */
[----:B-1----:R-:W-:Y:S01]  /*98d0*/  IADD3 R5, P0, R154, 0x40, RZ ;  /* 0x000000409a057810 */ /* 0x002fe20007f1e0ff */
[----:B------:R-:W-:Y:S01]  /*98e0*/  ULDC.64 UR16, c[0x0][0x3f0] ;  /* 0x0000fc0000107ab9 */ /* 0x000fe20000000a00 */
[----:B------:R-:W-:Y:S02]  /*98f0*/  MOV R16, R22 ;  /* 0x0000001600107202 */ /* 0x000fe40000000f00 */
[----:B------:R-:W-:-:S03]  /*9900*/  IADD3.X R4, RZ, R0, RZ, P0, !PT ;  /* 0x00000000ff047210 */ /* 0x000fc600007fe4ff */
[----:B------:R-:W-:-:S04]  /*9910*/  IMAD.WIDE.U32 R6, R5, UR8, R16 ;  /* 0x0000000805067c25 */ /* 0x000fc8000f8e0010 */
[----:B------:R-:W-:Y:S01]  /*9920*/  IMAD R4, R4, UR8, RZ ;  /* 0x0000000804047c24 */ /* 0x000fe2000f8e02ff */
[----:B------:R-:W-:-:S03]  /*9930*/  LEA R16, P0, R6, UR16, 0x1 ;  /* 0x0000001006107c11 */ /* 0x000fc6000f8008ff */
[----:B------:R-:W-:-:S05]  /*9940*/  IMAD R4, R5, UR9, R4 ;  /* 0x0000000905047c24 */ /* 0x000fca000f8e0204 */
[----:B------:R-:W-:-:S04]  /*9950*/  IADD3 R4, R7, R4, RZ ;  /* 0x0000000407047210 */ /* 0x000fc80007ffe0ff */
[----:B------:R-:W-:-:S05]  /*9960*/  LEA.HI.X R17, R6, UR17, R4, 0x1, P0 ;  /* 0x0000001106117c11 */ /* 0x000fca00080f0c04 */
[----:B---3--:R1:W-:Y:S02]  /*9970*/  STG.E.128 desc[UR14][R16.64], R12 ;  /* 0x0000000c10007986 */ /* 0x0083e4000c101d0e */
.L_x_892:
[----:B------:R-:W-:Y:S05]  /*9980*/  BSYNC B0 ;  /* 0x0000000000007941 */ /* 0x000fea0003800000 */
.L_x_891:
[----:B-1----:R1:W1:Y:S01]  /*9990*/  LDS.128 R4, [R53+0x8000] ;  /* 0x0080000035047984 */ /* 0x0022620000000c00 */
[----:B---3--:R-:W-:Y:S01]  /*99a0*/  IMAD.U32 R13, RZ, RZ, UR10 ;  /* 0x0000000aff0d7e24 */ /* 0x008fe2000f8e00ff */
        /* <DEDUP_REMOVED lines=24> */
.L_x_894:
[----:B------:R-:W-:Y:S05]  /*9b30*/  BSYNC B0 ;  /* 0x0000000000007941 */ /* 0x000fea0003800000 */
.L_x_893:
[----:B------:R-:W-:Y:S05]  /*9b40*/  @P1 BRA `(.L_x_895) ;  /* 0x0000000800341947 */ /* 0x000fea0003800000 */
[----:B-1-3--:R-:W-:Y:S01]  /*9b50*/  IADD3 R4, P0, R154, 0x40, RZ ;  /* 0x000000409a047810 */ /* 0x00afe20007f1e0ff */
        /* <DEDUP_REMOVED lines=9> */
[----:B----4-:R1:W-:Y:S01]  /*9bf0*/  STG.E.128 desc[UR14][R4.64], R8 ;  /* 0x0000000804007986 */ /* 0x0103e2000c101d0e */
[----:B------:R-:W-:Y:S05]  /*9c00*/  BRA `(.L_x_895) ;  /* 0x0000000800047947 */ /* 0x000fea0003800000 */
.L_x_867:
        /* <DEDUP_REMOVED lines=23> */
.L_x_896:
        /* <DEDUP_REMOVED lines=21> */
.L_x_897:
        /* <DEDUP_REMOVED lines=11> */
[----:B------:R-:W-:Y:S01]  /*9f80*/  IADD3 R6, P0, R6, UR20, RZ ;  /* 0x0000001406067c10 */ /* 0x000fe2000ff1e0ff */
[----:B------:R-:W-:Y:S01]  /*9f90*/  IMAD.U32 R8, RZ, RZ, UR12 ;  /* 0x0000000cff087e24 */ /* 0x000fe2000f8e00ff */
[----:B------:R-:W-:Y:S01]  /*9fa0*/  ISETP.GE.AND P2, PT, R162, UR7, PT ;  /* 0x00000007a2007c0c */ /* 0x000fe2000bf46270 */
[----:B------:R-:W-:Y:S01]  /*9fb0*/  UIMAD UR7, UR17, UR12, URZ ;  /* 0x0000000c110772a4 */ /* 0x000fe2000f8e023f */
[----:B------:R-:W-:-:S02]  /*9fc0*/  IADD3.X R7, R7, UR21, R4, P0, !PT ;  /* 0x0000001507077c10 */ /* 0x000fc400087fe404 */
[----:B------:R-:W-:Y:S01]  /*9fd0*/  ISETP.GE.OR P1, PT, R0, UR6, P2 ;  /* 0x0000000600007c0c */ /* 0x000fe20009726670 */
[----:B------:R-:W-:Y:S01]  /*9fe0*/  UIMAD UR13, UR57, UR13, UR7 ;  /* 0x0000000d390d72a4 */ /* 0x000fe2000f8e0207 */
[----:B------:R-:W-:Y:S01]  /*9ff0*/  ISETP.GE.OR P2, PT, R154, UR6, P2 ;  /* 0x000000069a007c0c */ /* 0x000fe20009746670 */
[----:B------:R-:W-:Y:S01]  /*a000*/  IMAD.WIDE.U32 R8, R8, UR57, R6 ;  /* 0x0000003908087c25 */ /* 0x000fe2000f8e0006 */
[----:B------:R-:W-:-:S04]  /*a010*/  SHF.R.S32.HI R0, RZ, 0x1f, R154 ;  /* 0x0000001fff007819 */ /* 0x000fc8000001149a */
[----:B------:R-:W-:-:S07]  /*a020*/  IADD3 R7, R9, UR13, RZ ;  /* 0x0000000d09077c10 */ /* 0x000fce000fffe0ff */
        /* <DEDUP_REMOVED lines=10> */
.L_x_899:
[----:B------:R-:W-:Y:S05]  /*a0d0*/  BSYNC B0 ;  /* 0x0000000000007941 */ /* 0x000fea0003800000 */
.L_x_898:
[----:B------:R-:W-:Y:S04]  /*a0e0*/  BSSY B0, `(.L_x_900) ;  /* 0x000000d000007945 */ /* 0x000fe80003800000 */
[----:B------:R-:W-:Y:S05]  /*a0f0*/  @P1 BRA `(.L_x_901) ;  /* 0x00000000002c1947 */ /* 0x000fea0003800000 */
[----:B------:R-:W-:Y:S01]  /*a100*/  IADD3 R5, P0, R154, 0x40, RZ ;  /* 0x000000409a057810 */ /* 0x000fe20007f1e0ff */
        /* <DEDUP_REMOVED lines=9> */
[----:B------:R2:W-:Y:S02]  /*a1a0*/  STG.E.128 desc[UR14][R8.64], RZ ;  /* 0x000000ff08007986 */ /* 0x0005e4000c101d0e */
.L_x_901:
[----:B------:R-:W-:Y:S05]  /*a1b0*/  BSYNC B0 ;  /* 0x0000000000007941 */ /* 0x000fea0003800000 */
.L_x_900:
[----:B------:R-:W-:Y:S01]  /*a1c0*/  IMAD.U32 R5, RZ, RZ, UR10 ;  /* 0x0000000aff057e24 */ /* 0x000fe2000f8e00ff */
        /* <DEDUP_REMOVED lines=9> */
[----:B--2---:R-:W-:Y:S02]  /*a260*/  MOV R8, UR6 ;  /* 0x0000000600087c02 */ /* 0x004fe40008000f00 */
[----:B------:R-:W-:Y:S01]  /*a270*/  IADD3.X R7, R5, UR16, R4, P0, !PT ;  /* 0x0000001005077c10 */ /* 0x000fe200087fe404 */
[----:B------:R-:W-:Y:S02]  /*a280*/  UIMAD UR7, UR57, UR7, UR5 ;  /* 0x00000007390772a4 */ /* 0x000fe4000f8e0205 */
        /* <DEDUP_REMOVED lines=12> */
.L_x_903:
[----:B------:R-:W-:Y:S05]  /*a350*/  BSYNC B0 ;  /* 0x0000000000007941 */ /* 0x000fea0003800000 */
.L_x_902:
[----:B------:R-:W-:Y:S05]  /*a360*/  @P1 BRA `(.L_x_895) ;  /* 0x00000000002c1947 */ /* 0x000fea0003800000 */
[----:B------:R-:W-:Y:S01]  /*a370*/  IADD3 R4, P0, R154, 0x40, RZ ;  /* 0x000000409a047810 */ /* 0x000fe20007f1e0ff */
[----:B------:R-:W-:Y:S01]  /*a380*/  ULDC.64 UR6, c[0x0][0x3f8] ;  /* 0x0000fe0000067ab9 */ /* 0x000fe20000000a00 */
[----:B------:R-:W-:Y:S02]  /*a390*/  MOV R9, R5 ;  /* 0x0000000500097202 */ /* 0x000fe40000000f00 */
[----:B--2---:R-:W-:Y:S01]  /*a3a0*/  IADD3.X R7, RZ, R0, RZ, P0, !PT ;  /* 0x00000000ff077210 */ /* 0x004fe200007fe4ff */
[----:B------:R-:W-:-:S04]  /*a3b0*/  IMAD.WIDE.U32 R8, R4, UR10, R8 ;  /* 0x0000000a04087c25 */ /* 0x000fc8000f8e0008 */
[----:B------:R-:W-:-:S04]  /*a3c0*/  IMAD R7, R7, UR10, RZ ;  /* 0x0000000a07077c24 */ /* 0x000fc8000f8e02ff */
[----:B------:R-:W-:Y:S01]  /*a3d0*/  IMAD R7, R4, UR11, R7 ;  /* 0x0000000b04077c24 */ /* 0x000fe2000f8e0207 */
[----:B------:R-:W-:-:S04]  /*a3e0*/  LEA R4, P0, R8, UR6, 0x1 ;  /* 0x0000000608047c11 */ /* 0x000fc8000f8008ff */
[----:B------:R-:W-:-:S04]  /*a3f0*/  IADD3 R7, R7, R9, RZ ;  /* 0x0000000907077210 */ /* 0x000fc80007ffe0ff */
[----:B------:R-:W-:-:S05]  /*a400*/  LEA.HI.X R5, R8, UR7, R7, 0x1, P0 ;  /* 0x0000000708057c11 */ /* 0x000fca00080f0c07 */
[----:B------:R3:W-:Y:S02]  /*a410*/  STG.E.128 desc[UR14][R4.64], RZ ;  /* 0x000000ff04007986 */ /* 0x0007e4000c101d0e */
.L_x_895:
[----:B------:R-:W-:Y:S05]  /*a420*/  BSYNC B1 ;  /* 0x0000000000017941 */ /* 0x000fea0003800000 */
.L_x_862:
        /* <DEDUP_REMOVED lines=11> */
.L_x_904:
[----:B------:R-:W-:Y:S05]  /*a4e0*/  EXIT ;  /* 0x000000000000794d */ /* 0x000fea0003800000 */
.L_x_906:
        /* <DEDUP_REMOVED lines=9> */
.L_x_1355:


//--------------------- .text._ZN5flash44flash_bwd_dq_dk_dv_loop_seqk_parallel_kernelI23Flash_bwd_kernel_traitsILi32ELi128ELi128ELi8ELi4ELi4ELi4ELb0ELb0EN7cutlass10bfloat16_tE19Flash_kernel_traitsILi32ELi128ELi128ELi8ES3_EELb0ELb0ELb0ELb0ELb0ELb0ELb1EEEvNS_16Flash_bwd_paramsE --------------------------
	.section	.text._ZN5flash44flash_bwd_dq_dk_dv_loop_seqk_parallel_kernelI23Flash_bwd_kernel_traitsILi32ELi128ELi128ELi8ELi4ELi4ELi4ELb0ELb0EN7cutlass10bfloat16_tE19Flash_kernel_traitsILi32ELi128ELi128ELi8ES3_EELb0ELb0ELb0ELb0ELb0ELb0ELb1EEEvNS_16Flash_bwd_paramsE,"ax",@progbits
	.align	128
        .global         _ZN5flash44flash_bwd_dq_dk_dv_loop_seqk_parallel_kernelI23Flash_bwd_kernel_traitsILi32ELi128ELi128ELi8ELi4ELi4ELi4ELb0ELb0EN7cutlass10bfloat16_tE19Flash_kernel_traitsILi32ELi128ELi128ELi8ES3_EELb0ELb0ELb0ELb0ELb0ELb0ELb1EEEvNS_16Flash_bwd_paramsE
        .type           _ZN5flash44flash_bwd_dq_dk_dv_loop_seqk_parallel_kernelI23Flash_bwd_kernel_traitsILi32ELi128ELi128ELi8ELi4ELi4ELi4ELb0ELb0EN7cutlass10bfloat16_tE19Flash_kernel_traitsILi32ELi128ELi128ELi8ES3_EELb0ELb0ELb0ELb0ELb0ELb0ELb1EEEvNS_16Flash_bwd_paramsE,@function
        .size           _ZN5flash44flash_bwd_dq_dk_dv_loop_seqk_parallel_kernelI23Flash_bwd_kernel_traitsILi32ELi128ELi128ELi8ELi4ELi4ELi4ELb0ELb0EN7cutlass10bfloat16_tE19Flash_kernel_traitsILi32ELi128ELi128ELi8ES3_EELb0ELb0ELb0ELb0ELb0ELb0ELb1EEEvNS_16Flash_bwd_paramsE,(.L_x_1356 - _ZN5flash44flash_bwd_dq_dk_dv_loop_seqk_parallel_kernelI23Flash_bwd_kernel_traitsILi32ELi128ELi128ELi8ELi4ELi4ELi4ELb0ELb0EN7cutlass10bfloat16_tE19Flash_kernel_traitsILi32ELi128ELi128ELi8ES3_EELb0ELb0ELb0ELb0ELb0ELb0ELb1EEEvNS_16Flash_bwd_paramsE)
        .other          _ZN5flash44flash_bwd_dq_dk_dv_loop_seqk_parallel_kernelI23Flash_bwd_kernel_traitsILi32ELi128ELi128ELi8ELi4ELi4ELi4ELb0ELb0EN7cutlass10bfloat16_tE19Flash_kernel_traitsILi32ELi128ELi128ELi8ES3_EELb0ELb0ELb0ELb0ELb0ELb0ELb1EEEvNS_16Flash_bwd_paramsE,@"STO_CUDA_ENTRY STV_DEFAULT"
_ZN5flash44flash_bwd_dq_dk_dv_loop_seqk_parallel_kernelI23Flash_bwd_kernel_traitsILi32ELi128ELi128ELi8ELi4ELi4ELi4ELb0ELb0EN7cutlass10bfloat16_tE19Flash_kernel_traitsILi32ELi128ELi128ELi8ES3_EELb0ELb0ELb0ELb0ELb0ELb0ELb1EEEvNS_16Flash_bwd_paramsE:
.text._ZN5flash44flash_bwd_dq_dk_dv_loop_seqk_parallel_kernelI23Flash_bwd_kernel_traitsILi32ELi128ELi128ELi8ELi4ELi4ELi4ELb0ELb0EN7cutlass10bfloat16_tE19Flash_kernel_traitsILi32ELi128ELi128ELi8ES3_EELb0ELb0ELb0ELb0ELb0ELb0ELb1EEEvNS_16Flash_bwd_paramsE:
        /* <DEDUP_REMOVED lines=12> */
[----:B------:R-:W2:Y:S01]  /*00c0*/  S2UR UR55, SR_CTAID.Z ;  /* 0x00000000003779c3 */ /* 0x000ea20000002700 */
[----:B------:R-:W-:Y:S01]  /*00d0*/  UMOV UR5, 0x400 ;  /* 0x0000040000057882 */ /* 0x000fe20000000000 */
[----:B------:R-:W-:Y:S01]  /*00e0*/  IMAD.MOV.U32 R213, RZ, RZ, -0x10 ;  /* 0xfffffff0ffd57424 */ /* 0x000fe200078e00ff */
[----:B------:R-:W-:Y:S01]  /*00f0*/  ULDC.64 UR10, c[0x0][0x208] ;  /* 0x00008200000a7ab9 */ /* 0x000fe20000000a00 */
[----:B------:R-:W-:Y:S01]  /*0100*/  IMAD.MOV.U32 R123, RZ, RZ, 0x20 ;  /* 0x00000020ff7b7424 */ /* 0x000fe200078e00ff */
[----:B------:R-:W-:Y:S01]  /*0110*/  UMOV UR59, 0xffffe000 ;  /* 0xffffe000003b7882 */ /* 0x000fe20000000000 */
[----:B------:R-:W-:Y:S02]  /*0120*/  IMAD.MOV.U32 R120, RZ, RZ, 0x40 ;  /* 0x00000040ff787424 */ /* 0x000fe400078e00ff */
[----:B------:R-:W3:Y:S08]  /*0130*/  S2UR UR4, SR_CgaCtaId ;  /* 0x00000000000479c3 */ /* 0x000ef00000008800 */
[----:B------:R-:W4:Y:S01]  /*0140*/  S2UR UR45, SR_CTAID.Y ;  /* 0x00000000002d79c3 */ /* 0x000f220000002600 */
[----:B--2---:R-:W-:Y:S01]  /*0150*/  USHF.R.S32.HI UR6, URZ, 0x1f, UR55 ;  /* 0x0000001f3f067899 */ /* 0x004fe20008011437 */
[----:B-1----:R-:W-:Y:S01]  /*0160*/  SHF.R.S32.HI R10, RZ, 0x1f, R20 ;  /* 0x0000001fff0a7819 */ /* 0x002fe20000011414 */
[----:B---3--:R-:W-:-:S03]  /*0170*/  ULEA UR4, UR4, UR5, 0x18 ;  /* 0x0000000504047291 */ /* 0x008fc6000f8ec03f */
        /* <DEDUP_REMOVED lines=115> */
[----:B------:R-:W-:Y:S01]  /*08b0*/  @P4 VIADD R212, R217, 0xffffffc0 ;  /* 0xffffffc0d9d44836 */ /* 0x000fe20000000000 */
        /* <DEDUP_REMOVED lines=18> */
[----:B------:R-:W-:Y:S01]  /*09e0*/  IMAD.IADD R8, R8, 0x1, R12 ;  /* 0x0000000108087824 */ /* 0x000fe200078e020c */
[----:B------:R-:W-:Y:S01]  /*09f0*/  SEL R120, R120, 0xffffffc0, !P2 ;  /* 0xffffffc078787807 */ /* 0x000fe20005000000 */
[----:B------:R-:W-:Y:S01]  /*0a00*/  IMAD R129, R129, 0x200, R0 ;  /* 0x0000020081817824 */ /* 0x000fe200078e0200 */
        /* <DEDUP_REMOVED lines=34> */
.L_x_951:
        /* <DEDUP_REMOVED lines=67> */
.L_x_907:
        /* <DEDUP_REMOVED lines=101> */
[----:B------:R-:W-:Y:S01]  /*16b0*/  UIMAD UR50, UR55, UR61, URZ ;  /* 0x0000003d373272a4 */ /* 0x000fe2000f8e023f */
[----:B------:R-:W-:Y:S01]  /*16c0*/  PLOP3.LUT P0, PT, PT, PT, UP3, 0x80, 0x0 ;  /* 0x000000000000781c */ /* 0x000fe20003f0f038 */
[----:B------:R-:W-:-:S02]  /*16d0*/  @UP0 UIMAD UR13, UR24, UR21, URZ ;  /* 0x00000015180d02a4 */ /* 0x000fc4000f8e023f */
[----:B------:R-:W-:Y:S01]  /*16e0*/  @UP0 UIMAD UR12, UR27, UR23, URZ ;  /* 0x000000171b0c02a4 */ /* 0x000fe2000f8e023f */
[----:B------:R-:W-:Y:S01]  /*16f0*/  IMAD.MOV.U32 R12, RZ, RZ, R0 ;  /* 0x000000ffff0c7224 */ /* 0x000fe200078e0000 */
[----:B------:R-:W-:Y:S02]  /*1700*/  USEL UR52, UR48, URZ, UP4 ;  /* 0x0000003f30347287 */ /* 0x000fe4000a000000 */
[----:B------:R-:W-:Y:S02]  /*1710*/  USHF.R.S32.HI UR44, URZ, 0x1f, UR25 ;  /* 0x0000001f3f2c7899 */ /* 0x000fe40008011419 */
[----:B------:R-:W-:Y:S01]  /*1720*/  @!UP1 UIADD3 UR46, UR37, UR31, URZ ;  /* 0x0000001f252e9290 */ /* 0x000fe2000fffe03f */
[----:B------:R-:W-:Y:S01]  /*1730*/  @!P2 IADD3 R12, -R12, RZ, RZ ;  /* 0x000000ff0c0ca210 */ /* 0x000fe20007ffe1ff */
[----:B------:R-:W-:Y:S01]  /*1740*/  USHF.R.S32.HI UR53, URZ, 0x1f, UR50 ;  /* 0x0000001f3f357899 */ /* 0x000fe20008011432 */
[----:B------:R-:W-:Y:S01]  /*1750*/  @!P3 LOP3.LUT R12, RZ, R7, RZ, 0x33, !PT ;  /* 0x00000007ff0cb212 */ /* 0x000fe200078e33ff */
        /* <DEDUP_REMOVED lines=19> */
.L_x_909:
        /* <DEDUP_REMOVED lines=13> */
.L_x_910:
        /* <DEDUP_REMOVED lines=11> */
.L_x_911:
[----:B------:R-:W-:-:S04]  /*1a10*/  UIMAD UR7, UR45, UR60, UR55 ;  /* 0x0000003c2d0772a4 */ /* 0x000fc8000f8e0237 */
[----:B------:R-:W-:-:S12]  /*1a20*/  UIMAD UR7, UR7, UR58, URZ ;  /* 0x0000003a070772a4 */ /* 0x000fd8000f8e023f */
.L_x_912:
[----:B------:R-:W2:Y:S01]  /*1a30*/  LDL.64 R4, [R1+0x10] ;  /* 0x0000100001047983 */ /* 0x000ea20000100a00 */
[----:B------:R-:W1:Y:S01]  /*1a40*/  LDC.64 R14, c[0x0][0x420] ;  /* 0x00010800ff0e7b82 */ /* 0x000e620000000a00 */
[----:B------:R-:W-:Y:S02]  /*1a50*/  ULDC.64 UR8, c[0x0][0x428] ;  /* 0x00010a0000087ab9 */ /* 0x000fe40000000a00 */
[----:B------:R3:W2:Y:S01]  /*1a60*/  LDL.64 R24, [R1+0x10] ;  /* 0x0000100001187983 */ /* 0x0006a20000100a00 */
[----:B------:R-:W-:Y:S01]  /*1a70*/  USHF.R.S32.HI UR15, URZ, 0x1f, UR55 ;  /* 0x0000001f3f0f7899 */ /* 0x000fe20008011437 */
[----:B------:R-:W-:Y:S01]  /*1a80*/  BSSY B1, `(.L_x_908) ;  /* 0x000088a000017945 */ /* 0x000fe20003800000 */
[----:B------:R-:W-:Y:S01]  /*1a90*/  UIADD3 UR14, UR16, UR17, URZ ;  /* 0x00000011100e7290 */ /* 0x000fe2000fffe03f */
[----:B------:R-:W4:Y:S01]  /*1aa0*/  S2R R7, SR_TID.X ;  /* 0x0000000000077919 */ /* 0x000f220000002100 */
[----:B------:R-:W-:Y:S02]  /*1ab0*/  UIMAD UR17, UR61, UR60, URZ ;  /* 0x0000003c3d1172a4 */ /* 0x000fe4000f8e023f */
[----:B------:R-:W-:-:S02]  /*1ac0*/  UIADD3 UR39, UR16, UR7, URZ ;  /* 0x0000000710277290 */ /* 0x000fc4000fffe03f */
[----:B------:R-:W-:Y:S02]  /*1ad0*/  ULEA.HI.SX32 UR13, UR19, 0xffffffff, 0x19 ;  /* 0xffffffff130d7891 */ /* 0x000fe4000f8fca3f */
[----:B------:R-:W-:Y:S01]  /*1ae0*/  UISETP.GE.AND UP2, UPT, UR38, 0x1, UPT ;  /* 0x000000012600788c */ /* 0x000fe2000bf46270 */
[----:B------:R-:W-:Y:S01]  /*1af0*/  ULDC.64 UR36, c[0x0][0x210] ;  /* 0x0000840000247ab9 */ /* 0x000fe20000000a00 */
[----:B------:R-:W-:Y:S01]  /*1b00*/  ULDC.64 UR30, c[0x0][0x400] ;  /* 0x00010000001e7ab9 */ /* 0x000fe20000000a00 */
[----:B------:R-:W-:Y:S01]  /*1b10*/  ULDC.64 UR42, c[0x0][0x2b0] ;  /* 0x0000ac00002a7ab9 */ /* 0x000fe20000000a00 */
[----:B------:R-:W-:Y:S01]  /*1b20*/  ULDC.64 UR60, c[0x0][0x478] ;  /* 0x00011e00003c7ab9 */ /* 0x000fe20000000a00 */
        /* <DEDUP_REMOVED lines=25> */
[----:B------:R-:W-:Y:S01]  /*1cc0*/  SHF.R.S32.HI R0, RZ, 0x5, R6 ;  /* 0x00000005ff007819 */ /* 0x000fe20000011406 */
[----:B------:R-:W-:Y:S01]  /*1cd0*/  UIADD3.X UR7, UR48, UR7, UR53, UP1, UP0 ;  /* 0x0000000730077290 */ /* 0x000fe20008fe0435 */
[----:B------:R-:W-:Y:S01]  /*1ce0*/  IADD3.X R6, R22, UR18, RZ, P0, !PT ;  /* 0x0000001216067c10 */ /* 0x000fe200087fe4ff */
[----:B------:R-:W-:Y:S01]  /*1cf0*/  VIADD R5, R5, UR5 ;  /* 0x0000000505057c36 */ /* 0x000fe20008000000 */
[----:B------:R-:W-:Y:S01]  /*1d00*/  ULDC.64 UR18, c[0x0][0x3e0] ;  /* 0x0000f80000127ab9 */ /* 0x000fe20000000a00 */
[----:B------:R-:W-:Y:S01]  /*1d10*/  IMAD R13, R0, UR17, R13 ;  /* 0x00000011000d7c24 */ /* 0x000fe2000f8e020d */
[----:B------:R-:W-:Y:S01]  /*1d20*/  UIMAD UR5, UR15, UR8, URZ ;  /* 0x000000080f0572a4 */ /* 0x000fe2000f8e023f */
[----:B------:R-:W-:Y:S01]  /*1d30*/  IMAD R6, R6, UR28, RZ ;  /* 0x0000001c06067c24 */ /* 0x000fe2000f8e02ff */
[----:B------:R-:W-:Y:S01]  /*1d40*/  UIMAD.WIDE UR14, UR14, 0x4, UR42 ;  /* 0x000000040e0e78a5 */ /* 0x000fe2000f8e022a */
[----:B------:R-:W-:Y:S01]  /*1d50*/  IMAD R0, R22, R14, RZ ;  /* 0x0000000e16007224 */ /* 0x000fe200078e02ff */
[----:B------:R-:W-:Y:S01]  /*1d60*/  UIMAD UR9, UR55, UR9, UR5 ;  /* 0x00000009370972a4 */ /* 0x000fe2000f8e0205 */
[C---:B------:R-:W-:Y:S01]  /*1d70*/  IMAD R10, R8.reuse, UR29, R6 ;  /* 0x0000001d080a7c24 */ /* 0x040fe2000f8e0206 */
[----:B------:R-:W-:Y:S01]  /*1d80*/  UIADD3 UR5, UP1, UP0, UR51, UR12, UR54 ;  /* 0x0000000c33057290 */ /* 0x000fe2000f83e036 */
[----:B------:R-:W-:-:S03]  /*1d90*/  IMAD.WIDE.U32 R8, R8, UR28, R24 ;  /* 0x0000001c08087c25 */ /* 0x000fc6000f8e0018 */
[----:B------:R-:W-:Y:S01]  /*1da0*/  UIADD3.X UR7, UR52, UR7, UR47, UP1, UP0 ;  /* 0x0000000734077290 */ /* 0x000fe20008fe042f */
[C---:B------:R-:W-:Y:S01]  /*1db0*/  IMAD R0, R3.reuse, R15, R0 ;  /* 0x0000000f03007224 */ /* 0x040fe200078e0200 */
[----:B------:R-:W-:Y:S01]  /*1dc0*/  IADD3 R8, P0, R8, UR57, RZ ;  /* 0x0000003908087c10 */ /* 0x000fe2000ff1e0ff */
[----:B------:R-:W-:-:S03]  /*1dd0*/  IMAD.WIDE.U32 R6, R3, R14, R4 ;  /* 0x0000000e03067225 */ /* 0x000fc600078e0004 */
[----:B------:R-:W-:Y:S01]  /*1de0*/  IADD3.X R9, R9, UR49, R10, P0, !PT ;  /* 0x0000003109097c10 */ /* 0x000fe200087fe40a */
[----:B------:R-:W-:Y:S01]  /*1df0*/  IMAD.IADD R0, R7, 0x1, R0 ;  /* 0x0000000107007824 */ /* 0x000fe200078e0200 */
[----:B------:R-:W-:Y:S01]  /*1e00*/  LEA R10, P0, R6, UR18, 0x1 ;  /* 0x00000012060a7c11 */ /* 0x000fe2000f8008ff */
[----:B------:R-:W-:-:S03]  /*1e10*/  IMAD.U32 R4, RZ, RZ, UR8 ;  /* 0x00000008ff047e24 */ /* 0x000fc6000f8e00ff */
        /* <DEDUP_REMOVED lines=13> */
[----:B------:R-:W-:Y:S01]  /*1ef0*/  PLOP3.LUT P1, PT, PT, PT, UP4, 0x80, 0x0 ;  /* 0x000000000000781c */ /* 0x000fe20003f2f048 */
[----:B------:R-:W-:Y:S01]  /*1f00*/  UMOV UR8, UR13 ;  /* 0x0000000d00087c82 */ /* 0x000fe20008000000 */
[C---:B------:R-:W-:Y:S01]  /*1f10*/  VIADD R21, R3.reuse, 0x40 ;  /* 0x0000004003157836 */ /* 0x040fe20000000000 */
[----:B------:R-:W-:Y:S01]  /*1f20*/  UIMAD UR5, UR8, -0x80, UR38 ;  /* 0xffffff80080578a4 */ /* 0x000fe2000f8e0226 */
[----:B------:R-:W-:Y:S01]  /*1f30*/  BSSY B0, `(.L_x_914) ;  /* 0x0000022000007945 */ /* 0x000fe20003800000 */
[----:B------:R-:W-:Y:S01]  /*1f40*/  ULEA.HI UR7, UR8, UR8, URZ, 0x1 ;  /* 0x0000000808077291 */ /* 0x000fe2000f8f083f */
[----:B------:R-:W-:Y:S01]  /*1f50*/  IMAD.MOV.U32 R234, RZ, RZ, R6 ;  /* 0x000000ffffea7224 */ /* 0x000fe200078e0006 */
[----:B------:R-:W-:Y:S01]  /*1f60*/  UMOV UR13, UR14 ;  /* 0x0000000e000d7c82 */ /* 0x000fe20008000000 */
[----:B------:R-:W-:Y:S01]  /*1f70*/  UMOV UR12, UR15 ;  /* 0x0000000f000c7c82 */ /* 0x000fe20008000000 */
[----:B------:R-:W-:Y:S01]  /*1f80*/  ISETP.GE.AND P3, PT, R3, UR5, PT ;  /* 0x0000000503007c0c */ /* 0x000fe2000bf66270 */
[----:B------:R-:W-:Y:S01]  /*1f90*/  ULOP3.LUT UR7, UR7, 0xfffffffe, URZ, 0xc0, !UPT ;  /* 0xfffffffe07077892 */ /* 0x000fe2000f8ec03f */
[----:B------:R-:W-:Y:S01]  /*1fa0*/  IMAD.MOV.U32 R235, RZ, RZ, R7 ;  /* 0x000000ffffeb7224 */ /* 0x000fe200078e0007 */
[----:B------:R-:W-:Y:S01]  /*1fb0*/  UMOV UR15, UR18 ;  /* 0x00000012000f7c82 */ /* 0x000fe20008000000 */
[----:B------:R-:W-:Y:S01]  /*1fc0*/  UMOV UR14, UR19 ;  /* 0x00000013000e7c82 */ /* 0x000fe20008000000 */
[----:B------:R-:W-:Y:S01]  /*1fd0*/  UIADD3 UR7, UR8, -UR7, URZ ;  /* 0x8000000708077290 */ /* 0x000fe2000fffe03f */
[----:B------:R-:W-:Y:S01]  /*1fe0*/  IMAD.MOV.U32 R232, RZ, RZ, R10 ;  /* 0x000000ffffe87224 */ /* 0x000fe200078e000a */
[----:B------:R-:W-:Y:S01]  /*1ff0*/  @P1 BAR.SYNC.DEFER_BLOCKING 0x0 ;  /* 0x0000000000001b1d */ /* 0x000fe20000010000 */
[----:B------:R-:W-:Y:S01]  /*2000*/  IMAD.MOV.U32 R233, RZ, RZ, R11 ;  /* 0x000000ffffe97224 */ /* 0x000fe200078e000b */
[----:B------:R-:W-:Y:S01]  /*2010*/  UISETP.NE.AND UP0, UPT, UR7, 0x1, UPT ;  /* 0x000000010700788c */ /* 0x000fe2000bf05270 */
[----:B------:R-:W-:-:S05]  /*2020*/  ISETP.GE.AND P2, PT, R21, UR5, PT ;  /* 0x0000000515007c0c */ /* 0x000fca000bf46270 */
        /* <DEDUP_REMOVED lines=18> */
.L_x_915:
[----:B------:R-:W-:Y:S05]  /*2150*/  BSYNC B0 ;  /* 0x0000000000007941 */ /* 0x000fea0003800000 */
.L_x_914:
[----:B------:R4:W-:Y:S01]  /*2160*/  @P2 STS.128 [R0+0x5000], RZ ;  /* 0x005000ff00002388 */ /* 0x0009e20000000c00 */
[----:B------:R-:W-:Y:S01]  /*2170*/  BSSY B0, `(.L_x_916) ;  /* 0x000000d000007945 */ /* 0x000fe20003800000 */
[----:B------:R-:W-:-:S03]  /*2180*/  LEA R147, R4, UR4, 0x1 ;  /* 0x0000000404937c11 */ /* 0x000fc6000f8e08ff */
        /* <DEDUP_REMOVED lines=11> */
.L_x_917:
[----:B------:R-:W-:Y:S05]  /*2240*/  BSYNC B0 ;  /* 0x0000000000007941 */ /* 0x000fea0003800000 */
.L_x_916:
        /* <DEDUP_REMOVED lines=18> */
.L_x_919:
[----:B------:R-:W-:Y:S05]  /*2370*/  BSYNC B0 ;  /* 0x0000000000007941 */ /* 0x000fea0003800000 */
.L_x_918:
        /* <DEDUP_REMOVED lines=21> */
.L_x_921:
[----:B------:R-:W-:Y:S05]  /*24d0*/  BSYNC B0 ;  /* 0x0000000000007941 */ /* 0x000fea0003800000 */
.L_x_920:
[----:B------:R-:W1:Y:S01]  /*24e0*/  LDL R23, [R1+0x40] ;  /* 0x0000400001177983 */ /* 0x000e620000100800 */
[----:B------:R-:W-:Y:S01]  /*24f0*/  UIMAD UR7, UR44, UR20, URZ ;  /* 0x000000142c0772a4 */ /* 0x000fe2000f8e023f */
[----:B------:R-:W-:Y:S01]  /*2500*/  IMAD.WIDE.U32 R6, R6, UR25, R24 ;  /* 0x0000001906067c25 */ /* 0x000fe2000f8e0018 */
[----:B------:R-:W-:Y:S01]  /*2510*/  ULDC.64 UR18, c[0x0][0x260] ;  /* 0x0000980000127ab9 */ /* 0x000fe20000000a00 */
[----:B------:R-:W-:Y:S01]  /*2520*/  BSSY B0, `(.L_x_922) ;  /* 0x0000032000007945 */ /* 0x000fe20003800000 */
[----:B------:R-:W-:Y:S01]  /*2530*/  UIMAD UR9, UR25, UR21, UR7 ;  /* 0x00000015190972a4 */ /* 0x000fe2000f8e0207 */
[----:B------:R-:W-:Y:S01]  /*2540*/  IMAD R13, R16, UR18, RZ ;  /* 0x00000012100d7c24 */ /* 0x000fe2000f8e02ff */
[----:B------:R-:W-:Y:S01]  /*2550*/  UIMAD UR7, UR34, -0x80, UR6 ;  /* 0xffffff80220778a4 */ /* 0x000fe2000f8e0206 */
[----:B------:R-:W-:Y:S02]  /*2560*/  IADD3 R6, P1, R6, UR24, RZ ;  /* 0x0000001806067c10 */ /* 0x000fe4000ff3e0ff */
[----:B------:R-:W-:-:S02]  /*2570*/  IMAD R13, R12, UR19, R13 ;  /* 0x000000130c0d7c24 */ /* 0x000fc4000f8e020d */
[----:B------:R-:W-:Y:S01]  /*2580*/  IMAD.U32 R9, RZ, RZ, UR9 ;  /* 0x00000009ff097e24 */ /* 0x000fe2000f8e00ff */
[----:B------:R-:W-:-:S04]  /*2590*/  ISETP.GE.AND P3, PT, R3, UR7, PT ;  /* 0x0000000703007c0c */ /* 0x000fc8000bf66270 */
[----:B------:R-:W-:-:S03]  /*25a0*/  IADD3.X R7, R7, UR26, R9, P1, !PT ;  /* 0x0000001a07077c10 */ /* 0x000fc60008ffe409 */
[----:B------:R-:W-:-:S06]  /*25b0*/  IMAD.WIDE.U32 R6, R12, UR18, R6 ;  /* 0x000000120c067c25 */ /* 0x000fcc000f8e0006 */
[----:B------:R1:W-:Y:S01]  /*25c0*/  @P3 STS [R0+0x6000], RZ ;  /* 0x006000ff00003388 */ /* 0x0003e20000000800 */
[----:B------:R-:W-:-:S03]  /*25d0*/  IMAD.IADD R13, R7, 0x1, R13 ;  /* 0x00000001070d7824 */ /* 0x000fc600078e020d */
[----:B------:R1:W-:Y:S04]  /*25e0*/  @P3 STS [R0+0x6004], RZ ;  /* 0x006004ff00003388 */ /* 0x0003e80000000800 */
[----:B------:R1:W-:Y:S02]  /*25f0*/  @P3 STS.64 [R0+0x6008], RZ ;  /* 0x006008ff00003388 */ /* 0x0003e40000000a00 */
[C---:B-1----:R-:W-:Y:S01]  /*2600*/  VIADD R4, R23.reuse, 0x48 ;  /* 0x0000004817047836 */ /* 0x042fe20000000000 */
[----:B------:R-:W-:Y:S01]  /*2610*/  SHF.R.S32.HI R18, RZ, 0x1f, R23 ;  /* 0x0000001fff127819 */ /* 0x000fe20000011417 */
[C---:B------:R-:W-:Y:S02]  /*2620*/  VIADD R8, R23.reuse, 0x8 ;  /* 0x0000000817087836 */ /* 0x040fe40000000000 */
[----:B------:R-:W-:Y:S01]  /*2630*/  VIADD R5, R23, 0x40 ;  /* 0x0000004017057836 */ /* 0x000fe20000000000 */
[----:B------:R-:W-:-:S02]  /*2640*/  ISETP.GE.AND P4, PT, R4, UR5, PT ;  /* 0x0000000504007c0c */ /* 0x000fc4000bf86270 */
[----:B------:R-:W-:Y:S01]  /*2650*/  ISETP.GE.AND P6, PT, R8, UR5, PT ;  /* 0x0000000508007c0c */ /* 0x000fe2000bfc6270 */
[----:B------:R-:W-:Y:S01]  /*2660*/  IMAD.SHL.U32 R8, R23, 0x4, RZ ;  /* 0x0000000417087824 */ /* 0x000fe200078e00ff */
[----:B------:R-:W-:Y:S02]  /*2670*/  ISETP.GE.AND P5, PT, R5, UR5, PT ;  /* 0x0000000505007c0c */ /* 0x000fe4000bfa6270 */
[----:B------:R-:W-:-:S07]  /*2680*/  SHF.R.S32.HI R5, RZ, 0x1f, R4 ;  /* 0x0000001fff057819 */ /* 0x000fce0000011404 */
[----:B------:R-:W-:-:S04]  /*2690*/  @!P4 LEA R14, P1, R4, UR13, 0x2 ;  /* 0x0000000d040ecc11 */ /* 0x000fc8000f8210ff */
[----:B------:R-:W-:Y:S02]  /*26a0*/  @!P4 LEA.HI.X R15, R4, UR12, R5, 0x2, P1 ;  /* 0x0000000c040fcc11 */ /* 0x000fe400088f1405 */
[----:B------:R-:W-:Y:S02]  /*26b0*/  IADD3 R4, P1, R8, UR13, RZ ;  /* 0x0000000d08047c10 */ /* 0x000fe4000ff3e0ff */
[----:B------:R-:W-:-:S04]  /*26c0*/  SHF.L.U64.HI R5, R23, 0x2, R18 ;  /* 0x0000000217057819 */ /* 0x000fc80000010212 */
[----:B------:R-:W-:Y:S02]  /*26d0*/  IADD3.X R5, R5, UR12, RZ, P1, !PT ;  /* 0x0000000c05057c10 */ /* 0x000fe40008ffe4ff */
[----:B------:R-:W-:-:S04]  /*26e0*/  ISETP.GE.AND P1, PT, R23, UR5, PT ;  /* 0x0000000517007c0c */ /* 0x000fc8000bf26270 */
[----:B------:R-:W-:Y:S01]  /*26f0*/  P2R R17, PR, RZ, 0x2 ;  /* 0x00000002ff117803 */ /* 0x000fe20000000000 */
[----:B------:R-:W-:Y:S08]  /*2700*/  @P3 BRA `(.L_x_923) ;  /* 0x00000000004c3947 */ /* 0x000ff00003800000 */
        /* <DEDUP_REMOVED lines=19> */
.L_x_923:
[----:B------:R-:W-:Y:S05]  /*2840*/  BSYNC B0 ;  /* 0x0000000000007941 */ /* 0x000fea0003800000 */
.L_x_922:
        /* <DEDUP_REMOVED lines=12> */
[----:B-1----:R-:W-:Y:S02]  /*2910*/  IMAD R10, R8, UR20, RZ ;  /* 0x00000014080a7c24 */ /* 0x002fe4000f8e02ff */
        /* <DEDUP_REMOVED lines=10> */
.L_x_925:
[----:B------:R-:W-:Y:S05]  /*29c0*/  BSYNC B0 ;  /* 0x0000000000007941 */ /* 0x000fea0003800000 */
.L_x_924:
[----:B------:R-:W-:Y:S01]  /*29d0*/  UIMAD UR5, UR44, UR22, URZ ;  /* 0x000000162c0572a4 */ /* 0x000fe2000f8e023f */
[----:B-1----:R-:W-:Y:S01]  /*29e0*/  MOV R6, UR22 ;  /* 0x0000001600067c02 */ /* 0x002fe20008000f00 */
[----:B------:R1:W-:Y:S01]  /*29f0*/  @P3 STS [R0+0x8000], RZ ;  /* 0x008000ff00003388 */ /* 0x0003e20000000800 */
[----:B------:R-:W-:Y:S01]  /*2a00*/  ULDC.64 UR18, c[0x0][0x268] ;  /* 0x00009a0000127ab9 */ /* 0x000fe20000000a00 */
[----:B------:R-:W-:Y:S01]  /*2a10*/  UIMAD UR5, UR25, UR23, UR5 ;  /* 0x00000017190572a4 */ /* 0x000fe2000f8e0205 */
[----:B------:R-:W-:Y:S01]  /*2a20*/  BSSY B0, `(.L_x_926) ;  /* 0x000001f000007945 */ /* 0x000fe20003800000 */
[----:B------:R1:W-:Y:S01]  /*2a30*/  @P3 STS [R0+0x8004], RZ ;  /* 0x008004ff00003388 */ /* 0x0003e20000000800 */
[----:B------:R-:W-:-:S03]  /*2a40*/  IMAD.WIDE.U32 R6, R6, UR25, R24 ;  /* 0x0000001906067c25 */ /* 0x000fc6000f8e0018 */
[----:B------:R1:W-:Y:S01]  /*2a50*/  @P3 STS.64 [R0+0x8008], RZ ;  /* 0x008008ff00003388 */ /* 0x0003e20000000a00 */
[----:B------:R-:W-:Y:S02]  /*2a60*/  MOV R8, UR5 ;  /* 0x0000000500087c02 */ /* 0x000fe40008000f00 */
[----:B------:R-:W-:-:S04]  /*2a70*/  IADD3 R6, P1, R6, UR27, RZ ;  /* 0x0000001b06067c10 */ /* 0x000fc8000ff3e0ff */
[----:B------:R-:W-:Y:S01]  /*2a80*/  IADD3.X R7, R7, UR33, R8, P1, !PT ;  /* 0x0000002107077c10 */ /* 0x000fe20008ffe408 */
[----:B------:R-:W-:-:S04]  /*2a90*/  IMAD R8, R16, UR18, RZ ;  /* 0x0000001210087c24 */ /* 0x000fc8000f8e02ff */
[C---:B------:R-:W-:Y:S02]  /*2aa0*/  IMAD R8, R12.reuse, UR19, R8 ;  /* 0x000000130c087c24 */ /* 0x040fe4000f8e0208 */
        /* <DEDUP_REMOVED lines=22> */
.L_x_927:
[----:B------:R-:W-:Y:S05]  /*2c10*/  BSYNC B0 ;  /* 0x0000000000007941 */ /* 0x000fea0003800000 */
.L_x_926:
        /* <DEDUP_REMOVED lines=22> */
.L_x_929:
[----:B------:R-:W-:Y:S05]  /*2d80*/  BSYNC B0 ;  /* 0x0000000000007941 */ /* 0x000fea0003800000 */
.L_x_928:
[----:B-1234-:R-:W-:Y:S01]  /*2d90*/  IMAD.MOV.U32 R0, RZ, RZ, 0x7f800000 ;  /* 0x7f800000ff007424 */ /* 0x01efe200078e00ff */
[----:B------:R-:W-:Y:S01]  /*2da0*/  ISETP.NE.AND P1, PT, R17, RZ, PT ;  /* 0x000000ff1100720c */ /* 0x000fe20003f25270 */
[----:B------:R-:W-:Y:S02]  /*2db0*/  IMAD.MOV.U32 R3, RZ, RZ, 0x7f800000 ;  /* 0x7f800000ff037424 */ /* 0x000fe400078e00ff */
[----:B------:R-:W-:Y:S02]  /*2dc0*/  IMAD.MOV.U32 R7, RZ, RZ, 0x7f800000 ;  /* 0x7f800000ff077424 */ /* 0x000fe400078e00ff */
[----:B------:R-:W-:Y:S01]  /*2dd0*/  IMAD.MOV.U32 R6, RZ, RZ, 0x7f800000 ;  /* 0x7f800000ff067424 */ /* 0x000fe200078e00ff */
[----:B------:R-:W2:Y:S04]  /*2de0*/  @!P4 LDG.E R0, desc[UR10][R14.64] ;  /* 0x0000000a0e00c981 */ /* 0x000ea8000c1e1900 */
[----:B------:R-:W-:Y:S04]  /*2df0*/  STL [R1+0x4], R20 ;  /* 0x0000041401007387 */ /* 0x000fe80000100800 */
[----:B------:R-:W0:Y:S01]  /*2e00*/  LDGDEPBAR ;  /* 0x00000000000079af */ /* 0x000e220000000000 */
[----:B------:R-:W-:Y:S01]  /*2e10*/  VIADD R118, R129, 0x1000 ;  /* 0x0000100081767836 */ /* 0x000fe20000000000 */
[----:B------:R-:W-:-:S02]  /*2e20*/  UIADD3 UR5, UR25, 0x80, URZ ;  /* 0x0000008019057890 */ /* 0x000fc4000fffe03f */
[----:B------:R-:W3:Y:S01]  /*2e30*/  @!P5 LDG.E R3, desc[UR10][R4.64+0x100] ;  /* 0x0001000a0403d981 */ /* 0x000ee2000c1e1900 */
[----:B------:R-:W-:Y:S01]  /*2e40*/  IMAD.SHL.U32 R122, R129, 0x2, RZ ;  /* 0x00000002817a7824 */ /* 0x000fe200078e00ff */
[----:B------:R-:W-:Y:S02]  /*2e50*/  CS2R R94, SRZ ;  /* 0x00000000005e7805 */ /* 0x000fe4000001ff00 */
[----:B------:R-:W-:Y:S01]  /*2e60*/  CS2R R92, SRZ ;  /* 0x00000000005c7805 */ /* 0x000fe2000001ff00 */
[----:B------:R-:W4:Y:S01]  /*2e70*/  @!P1 LDG.E R7, desc[UR10][R4.64] ;  /* 0x0000000a04079981 */ /* 0x000f22000c1e1900 */
[----:B------:R-:W-:Y:S02]  /*2e80*/  CS2R R98, SRZ ;  /* 0x0000000000627805 */ /* 0x000fe4000001ff00 */
[----:B------:R-:W-:Y:S02]  /*2e90*/  CS2R R96, SRZ ;  /* 0x0000000000607805 */ /* 0x000fe4000001ff00 */
[----:B------:R-:W-:Y:S01]  /*2ea0*/  CS2R R90, SRZ ;  /* 0x00000000005a7805 */ /* 0x000fe2000001ff00 */
[----:B------:R1:W5:Y:S01]  /*2eb0*/  @!P6 LDG.E R6, desc[UR10][R4.64+0x20] ;  /* 0x0000200a0406e981 */ /* 0x000362000c1e1900 */
[----:B------:R-:W-:-:S02]  /*2ec0*/  CS2R R88, SRZ ;  /* 0x0000000000587805 */ /* 0x000fc4000001ff00 */
[----:B------:R-:W-:Y:S02]  /*2ed0*/  CS2R R86, SRZ ;  /* 0x0000000000567805 */ /* 0x000fe4000001ff00 */
[----:B------:R-:W-:Y:S01]  /*2ee0*/  CS2R R84, SRZ ;  /* 0x0000000000547805 */ /* 0x000fe2000001ff00 */
[----:B------:R-:W-:Y:S01]  /*2ef0*/  STL [R1], R19 ;  /* 0x0000001301007387 */ /* 0x000fe20000100800 */
        /* <DEDUP_REMOVED lines=14> */
[----:B-1----:R-:W-:Y:S01]  /*2fe0*/  SHF.L.U64.HI R5, R23, 0x2, R18 ;  /* 0x0000000217057819 */ /* 0x002fe20000010212 */
[----:B------:R-:W-:Y:S01]  /*2ff0*/  VIADD R4, R124, 0x1000 ;  /* 0x000010007c047836 */ /* 0x000fe20000000000 */
[----:B------:R-:W-:Y:S01]  /*3000*/  SEL R118, R118, R129, !P0 ;  /* 0x0000008176767207 */ /* 0x000fe20004000000 */
[----:B------:R-:W-:Y:S02]  /*3010*/  UIMAD UR25, UR17, 0x38, URZ ;  /* 0x00000038111978a4 */ /* 0x000fe4000f8e023f */
[----:B------:R-:W-:Y:S01]  /*3020*/  USHF.L.U32 UR24, UR17, 0x6, URZ ;  /* 0x0000000611187899 */ /* 0x000fe2000800063f */
[----:B------:R-:W-:Y:S01]  /*3030*/  LEA R118, R118, UR4, 0x1 ;  /* 0x0000000476767c11 */ /* 0x000fe2000f8e08ff */
[----:B------:R-:W-:-:S02]  /*3040*/  UIMAD UR23, UR17, 0x48, URZ ;  /* 0x00000048111778a4 */ /* 0x000fc4000f8e023f */
[----:B------:R-:W-:Y:S02]  /*3050*/  UIMAD UR22, UR17, 0x50, URZ ;  /* 0x00000050111678a4 */ /* 0x000fe4000f8e023f */
[----:B------:R-:W-:Y:S02]  /*3060*/  UIMAD UR21, UR17, 0x58, URZ ;  /* 0x00000058111578a4 */ /* 0x000fe4000f8e023f */
[----:B------:R-:W-:Y:S02]  /*3070*/  UIMAD UR20, UR17, 0x60, URZ ;  /* 0x00000060111478a4 */ /* 0x000fe4000f8e023f */
[----:B------:R-:W-:Y:S02]  /*3080*/  UIMAD UR19, UR17, 0x68, URZ ;  /* 0x00000068111378a4 */ /* 0x000fe4000f8e023f */
[----:B------:R-:W-:Y:S02]  /*3090*/  UIMAD UR18, UR17, 0x70, URZ ;  /* 0x00000070111278a4 */ /* 0x000fe4000f8e023f */
[----:B------:R-:W-:Y:S01]  /*30a0*/  UISETP.GE.AND UP0, UPT, UR5, UR6, UPT ;  /* 0x000000060500728c */ /* 0x000fe2000bf06270 */
[----:B------:R-:W-:Y:S01]  /*30b0*/  ULDC UR33, c[0x0][0x2d0] ;  /* 0x0000b40000217ab9 */ /* 0x000fe20000000800 */
[----:B------:R-:W-:-:S02]  /*30c0*/  UIADD3 UR16, -UR16, URZ, URZ ;  /* 0x0000003f10107290 */ /* 0x000fc4000fffe13f */
[----:B------:R-:W-:Y:S01]  /*30d0*/  UIMAD UR17, UR17, 0x78, URZ ;  /* 0x00000078111178a4 */ /* 0x000fe2000f8e023f */
[----:B------:R-:W-:Y:S01]  /*30e0*/  ULDC UR5, c[0x0][0x39c] ;  /* 0x0000e70000057ab9 */ /* 0x000fe20000000800 */
[----:B------:R-:W-:Y:S01]  /*30f0*/  ULDC UR7, c[0x0][0x2ec] ;  /* 0x0000bb0000077ab9 */ /* 0x000fe20000000800 */
[----:B--2---:R1:W-:Y:S04]  /*3100*/  STL [R1+0x1c], R0 ;  /* 0x00001c0001007387 */ /* 0x0043e80000100800 */
[----:B---3--:R2:W-:Y:S01]  /*3110*/  STL [R1+0x18], R3 ;  /* 0x0000180301007387 */ /* 0x0085e20000100800 */
[C---:B-1----:R-:W-:Y:S02]  /*3120*/  VIADD R0, R23.reuse, 0xffffff80 ;  /* 0xffffff8017007836 */ /* 0x042fe40000000000 */
[----:B--2---:R-:W-:-:S05]  /*3130*/  IMAD.SHL.U32 R3, R23, 0x4, RZ ;  /* 0x0000000417037824 */ /* 0x004fca00078e00ff */
[----:B------:R1:W-:Y:S04]  /*3140*/  STL [R1+0x34], R3 ;  /* 0x0000340301007387 */ /* 0x0003e80000100800 */
[----:B----4-:R-:W-:Y:S04]  /*3150*/  STL [R1+0x20], R7 ;  /* 0x0000200701007387 */ /* 0x010fe80000100800 */
[----:B-----5:R-:W-:Y:S04]  /*3160*/  STL [R1+0x24], R6 ;  /* 0x0000240601007387 */ /* 0x020fe80000100800 */
        /* <DEDUP_REMOVED lines=9> */
.L_x_932:
        /* <DEDUP_REMOVED lines=79> */
[----:B------:R-:W-:Y:S01]  /*36f0*/  FMUL.FTZ R17, R17, UR5 ;  /* 0x0000000511117c20 */ /* 0x000fe20008410000 */
[----:B---3--:R-:W-:Y:S07]  /*3700*/  FSETP.NEU.FTZ.AND P3, PT, R131, -INF , PT ;  /* 0xff8000008300780b */ /* 0x008fee0003f7d000 */
[----:B------:R3:W-:Y:S01]  /*3710*/  MUFU.TANH R184, R13 ;  /* 0x0000000d00b87308 */ /* 0x0007e20000002400 */
[----:B-1----:R-:W-:Y:S09]  /*3720*/  IMAD.MOV.U32 R8, RZ, RZ, R82 ;  /* 0x000000ffff087224 */ /* 0x002ff200078e0052 */
[----:B------:R-:W1:Y:S01]  /*3730*/  MUFU.TANH R81, R5 ;  /* 0x0000000500517308 */ /* 0x000e620000002400 */
[----:B--2---:R-:W2:Y:S09]  /*3740*/  LDL R12, [R1+0x18] ;  /* 0x00001800010c7983 */ /* 0x004eb20000100800 */
[----:B------:R-:W-:Y:S01]  /*3750*/  MUFU.TANH R69, R6 ;  /* 0x0000000600457308 */ /* 0x000fe20000002400 */
[----:B---3--:R-:W3:Y:S09]  /*3760*/  LDL R13, [R1+0x1c] ;  /* 0x00001c00010d7983 */ /* 0x008ef20000100800 */
        /* <DEDUP_REMOVED lines=272> */
[----:B----4-:R-:W-:Y:S01]  /*4870*/  IMAD.MOV.U32 R12, RZ, RZ, R247 ;  /* 0x000000ffff0c7224 */ /* 0x010fe200078e00f7 */
[----:B------:R-:W-:Y:S02]  /*4880*/  @P1 FSEL R12, R247, -INF , !P3 ;  /* 0xff800000f70c1808 */ /* 0x000fe40005800000 */
[----:B------:R-:W-:Y:S03]  /*4890*/  PLOP3.LUT P1, PT, PT, PT, UP0, 0x80, 0x0 ;  /* 0x000000000000781c */ /* 0x000fe60003f2f008 */
[--C-:B------:R-:W-:Y:S01]  /*48a0*/  FFMA.FTZ R12, R12, UR7, -R10.reuse ;  /* 0x000000070c0c7c23 */ /* 0x100fe2000801080a */
        /* <DEDUP_REMOVED lines=63> */
[----:B------:R-:W-:Y:S03]  /*4ca0*/  FFMA.FTZ R4, R5, UR7, -R9 ;  /* 0x0000000705047c23 */ /* 0x000fe60008010809 */
[----:B------:R-:W-:Y:S01]  /*4cb0*/  MUFU.TANH R149, R57 ;  /* 0x0000003900957308 */ /* 0x000fe20000002400 */
        /* <DEDUP_REMOVED lines=8> */
[----:B-1----:R-:W-:Y:S01]  /*4d40*/  FFMA.FTZ R4, R12, UR7, -R9 ;  /* 0x000000070c047c23 */ /* 0x002fe20008010809 */
        /* <DEDUP_REMOVED lines=19> */
[--C-:B---3--:R-:W-:Y:S01]  /*4e80*/  FFMA.FTZ R4, R5, UR7, -R0.reuse ;  /* 0x0000000705047c23 */ /* 0x108fe20008010800 */
        /* <DEDUP_REMOVED lines=255> */
[----:B------:R-:W-:Y:S02]  /*5e80*/  FADD.FTZ R17, -R112, R17 ;  /* 0x0000001170117221 */ /* 0x000fe40000010100 */
        /* <DEDUP_REMOVED lines=24> */
[----:B------:R-:W-:Y:S01]  /*6010*/  FMUL.FTZ R102, R79, R17 ;  /* 0x000000114f667220 */ /* 0x000fe20000410000 */
[----:B------:R-:W-:Y:S01]  /*6020*/  FMUL.FTZ R104, R77, R21 ;  /* 0x000000154d687220 */ /* 0x000fe20000410000 */
[----:B------:R-:W-:Y:S01]  /*6030*/  FFMA.FTZ R100, -R76, R76, 1 ;  /* 0x3f8000004c647423 */ /* 0x000fe2000001014c */
[----:B------:R3:W5:Y:S02]  /*6040*/  LDL.LU R79, [R1+0x80] ;  /* 0x00008000014f7983 */ /* 0x0007640000300800 */
[----:B------:R-:W-:Y:S01]  /*6050*/  FFMA.FTZ R21, -R75, R75, 1 ;  /* 0x3f8000004b157423 */ /* 0x000fe2000001014b */
        /* <DEDUP_REMOVED lines=8> */
[----:B------:R-:W-:Y:S01]  /*60e0*/  FMUL.FTZ R100, R16, R100 ;  /* 0x0000006410647220 */ /* 0x000fe20000410000 */
[----:B------:R-:W-:Y:S01]  /*60f0*/  FMUL.FTZ R20, R103, R20 ;  /* 0x0000001467147220 */ /* 0x000fe20000410000 */
[----:B------:R3:W5:Y:S01]  /*6100*/  LDL.LU R76, [R1+0x74] ;  /* 0x00007400014c7983 */ /* 0x0007620000300800 */
[C---:B------:R-:W-:Y:S01]  /*6110*/  FADD.FTZ R52, -R112.reuse, R52 ;  /* 0x0000003470347221 */ /* 0x040fe20000010100 */
[----:B------:R-:W-:Y:S01]  /*6120*/  FADD.FTZ R103, -R112, R53 ;  /* 0x0000003570677221 */ /* 0x000fe20000010100 */
[----:B------:R-:W-:Y:S01]  /*6130*/  F2FP.BF16.F32.PACK_AB R102, R21, R100 ;  /* 0x000000641566723e */ /* 0x000fe200000010ff */
[----:B------:R3:W5:Y:S01]  /*6140*/  LDL.LU R75, [R1+0x70] ;  /* 0x00007000014b7983 */ /* 0x0007620000300800 */
[----:B------:R-:W-:Y:S01]  /*6150*/  FMUL.FTZ R21, R72, R33 ;  /* 0x0000002148157220 */ /* 0x000fe20000410000 */
[----:B------:R-:W-:Y:S01]  /*6160*/  FADD.FTZ R33, -R112, R37 ;  /* 0x0000002570217221 */ /* 0x000fe20000010100 */
[----:B------:R-:W-:Y:S01]  /*6170*/  FMUL.FTZ R53, R249, R52 ;  /* 0x00000034f9357220 */ /* 0x000fe20000410000 */
[----:B------:R3:W5:Y:S01]  /*6180*/  LDL.LU R74, [R1+0x6c] ;  /* 0x00006c00014a7983 */ /* 0x0007620000300800 */
[----:B------:R-:W-:Y:S01]  /*6190*/  FMUL.FTZ R103, R248, R103 ;  /* 0x00000067f8677220 */ /* 0x000fe20000410000 */
[----:B------:R-:W-:Y:S01]  /*61a0*/  FMUL.FTZ R33, R70, R33 ;  /* 0x0000002146217220 */ /* 0x000fe20000410000 */
[----:B------:R-:W-:Y:S01]  /*61b0*/  FADD.FTZ R52, -R112, R65 ;  /* 0x0000004170347221 */ /* 0x000fe20000010100 */
[----:B------:R-:W-:Y:S01]  /*61c0*/  FFMA.FTZ R17, -R252, R252, 1 ;  /* 0x3f800000fc117423 */ /* 0x000fe200000101fc */
[----:B------:R-:W-:Y:S01]  /*61d0*/  FFMA.FTZ R37, -R244, R244, 1 ;  /* 0x3f800000f4257423 */ /* 0x000fe200000101f4 */
[----:B------:R-:W-:Y:S01]  /*61e0*/  FFMA.FTZ R100, -R246, R246, 1 ;  /* 0x3f800000f6647423 */ /* 0x000fe200000101f6 */
[----:B------:R-:W-:Y:S01]  /*61f0*/  FMUL.FTZ R52, R242, R52 ;  /* 0x00000034f2347220 */ /* 0x000fe20000410000 */
[----:B------:R-:W-:Y:S01]  /*6200*/  FMUL.FTZ R17, R17, UR5 ;  /* 0x0000000511117c20 */ /* 0x000fe20008410000 */
[----:B------:R-:W-:Y:S01]  /*6210*/  FMUL.FTZ R37, R37, UR5 ;  /* 0x0000000525257c20 */ /* 0x000fe20008410000 */
[----:B------:R-:W-:Y:S01]  /*6220*/  FMUL.FTZ R100, R100, UR5 ;  /* 0x0000000564647c20 */ /* 0x000fe20008410000 */
[----:B------:R-:W-:Y:S01]  /*6230*/  FMUL.FTZ R101, R108, UR5 ;  /* 0x000000056c657c20 */ /* 0x000fe20008410000 */
[----:B------:R-:W-:Y:S01]  /*6240*/  FMUL.FTZ R17, R104, R17 ;  /* 0x0000001168117220 */ /* 0x000fe20000410000 */
[----:B------:R-:W-:Y:S01]  /*6250*/  FMUL.FTZ R37, R33, R37 ;  /* 0x0000002521257220 */ /* 0x000fe20000410000 */
[----:B------:R-:W-:Y:S01]  /*6260*/  FMUL.FTZ R100, R21, R100 ;  /* 0x0000006415647220 */ /* 0x000fe20000410000 */
[----:B------:R-:W-:Y:S01]  /*6270*/  FADD.FTZ R21, -R112, R48 ;  /* 0x0000003070157221 */ /* 0x000fe20000010100 */
[----:B------:R-:W-:Y:S01]  /*6280*/  FFMA.FTZ R33, -R240, R240, 1 ;  /* 0x3f800000f0217423 */ /* 0x000fe200000101f0 */
[----:B------:R-:W-:Y:S01]  /*6290*/  F2FP.BF16.F32.PACK_AB R104, R17, R20 ;  /* 0x000000141168723e */ /* 0x000fe200000010ff */
[----:B------:R-:W-:Y:S01]  /*62a0*/  FMUL.FTZ R20, R73, R32 ;  /* 0x0000002049147220 */ /* 0x000fe20000410000 */
[----:B------:R-:W-:Y:S01]  /*62b0*/  FADD.FTZ R32, -R112, R36 ;  /* 0x0000002470207221 */ /* 0x000fe20000010100 */
[----:B------:R3:W5:Y:S01]  /*62c0*/  LDL.LU R73, [R1+0x68] ;  /* 0x0000680001497983 */ /* 0x0007620000300800 */
[----:B------:R-:W-:Y:S01]  /*62d0*/  FFMA.FTZ R36, -R241, R241, 1 ;  /* 0x3f800000f1247423 */ /* 0x000fe200000101f1 */
[----:B------:R-:W-:Y:S01]  /*62e0*/  FMUL.FTZ R33, R33, UR5 ;  /* 0x0000000521217c20 */ /* 0x000fe20008410000 */
[----:B------:R-:W-:Y:S01]  /*62f0*/  FMUL.FTZ R32, R71, R32 ;  /* 0x0000002047207220 */ /* 0x000fe20000410000 */
[----:B------:R3:W5:Y:S01]  /*6300*/  LDL.LU R72, [R1+0x64] ;  /* 0x0000640001487983 */ /* 0x0007620000300800 */
[----:B------:R-:W-:Y:S01]  /*6310*/  FMUL.FTZ R36, R36, UR5 ;  /* 0x0000000524247c20 */ /* 0x000fe20008410000 */
[----:B------:R-:W-:Y:S01]  /*6320*/  FFMA.FTZ R17, -R245, R245, 1 ;  /* 0x3f800000f5117423 */ /* 0x000fe200000101f5 */
[----:B------:R-:W-:Y:S01]  /*6330*/  FMUL.FTZ R101, R132, R101 ;  /* 0x0000006584657220 */ /* 0x000fe20000410000 */
[----:B------:R3:W5:Y:S02]  /*6340*/  LDL.LU R71, [R1+0x60] ;  /* 0x0000600001477983 */ /* 0x0007640000300800 */
[----:B------:R-:W-:Y:S02]  /*6350*/  FMUL.FTZ R17, R17, UR5 ;  /* 0x0000000511117c20 */ /* 0x000fe40008410000 */
[----:B------:R-:W-:Y:S01]  /*6360*/  F2FP.BF16.F32.PACK_AB R16, R101, R113 ;  /* 0x000000716510723e */ /* 0x000fe200000010ff */
[----:B------:R3:W5:Y:S01]  /*6370*/  LDL.LU R70, [R1+0x5c] ;  /* 0x00005c0001467983 */ /* 0x0007620000300800 */
[----:B------:R-:W-:Y:S01]  /*6380*/  FMUL.FTZ R48, R32, R17 ;  /* 0x0000001120307220 */ /* 0x000fe20000410000 */
[----:B------:R-:W-:Y:S01]  /*6390*/  FMUL.FTZ R17, R251, R21 ;  /* 0x00000015fb117220 */ /* 0x000fe20000410000 */
[----:B------:R-:W-:Y:S01]  /*63a0*/  FFMA.FTZ R32, -R239, R239, 1 ;  /* 0x3f800000ef207423 */ /* 0x000fe200000101ef */
[----:B------:R3:W5:Y:S01]  /*63b0*/  LDL.64 R106, [R1+0x10] ;  /* 0x00001000016a7983 */ /* 0x0007620000100a00 */
        /* <DEDUP_REMOVED lines=8> */
[----:B------:R-:W-:Y:S01]  /*6440*/  FMUL.FTZ R21, R103, R21 ;  /* 0x0000001567157220 */ /* 0x000fe20000410000 */
[----:B------:R-:W-:Y:S02]  /*6450*/  FMUL.FTZ R101, R101, UR5 ;  /* 0x0000000565657c20 */ /* 0x000fe40008410000 */
[----:B------:R-:W-:Y:S02]  /*6460*/  FMUL.FTZ R17, R52, R17 ;  /* 0x0000001134117220 */ /* 0x000fe40000410000 */
        /* <DEDUP_REMOVED lines=8> */
[----:B------:R-:W-:Y:S04]  /*64f0*/  FMUL.FTZ R20, R20, UR5 ;  /* 0x0000000514147c20 */ /* 0x000fe80008410000 */
[----:B------:R-:W-:Y:S01]  /*6500*/  FMUL.FTZ R20, R49, R20 ;  /* 0x0000001431147220 */ /* 0x000fe20000410000 */
[----:B------:R-:W-:Y:S02]  /*6510*/  F2FP.BF16.F32.PACK_AB R49, R37, R48 ;  /* 0x000000302531723e */ /* 0x000fe400000010ff */
[----:B------:R-:W-:Y:S01]  /*6520*/  F2FP.BF16.F32.PACK_AB R37, R21, R32 ;  /* 0x000000201525723e */ /* 0x000fe200000010ff */
[----:B------:R-:W-:Y:S01]  /*6530*/  FFMA.FTZ R21, -R69, R69, 1 ;  /* 0x3f80000045157423 */ /* 0x000fe20000010145 */
[----:B------:R-:W-:Y:S01]  /*6540*/  F2FP.BF16.F32.PACK_AB R48, R33, R36 ;  /* 0x000000242130723e */ /* 0x000fe200000010ff */
[----:B------:R3:W5:Y:S01]  /*6550*/  LDL.LU R69, [R1+0x58] ;  /* 0x0000580001457983 */ /* 0x0007620000300800 */
        /* <DEDUP_REMOVED lines=47> */
.L_x_930:
        /* <DEDUP_REMOVED lines=101> */
[C---:B------:R-:W-:Y:S01]  /*6ea0*/  FADD.FTZ R12, -R4.reuse, R12 ;  /* 0x0000000c040c7221 */ /* 0x040fe20000010100 */
        /* <DEDUP_REMOVED lines=200> */
[----:B---3--:R-:W-:Y:S01]  /*7b30*/  MOV R54, R33 ;  /* 0x0000002100367202 */ /* 0x008fe20000000f00 */
[-C--:B------:R-:W-:Y:S01]  /*7b40*/  HMMA.16816.F32.BF16 R76, R12, R10.reuse, R76 ;  /* 0x0000000a0c4c723c */ /* 0x080fe2000004184c */
[----:B------:R-:W-:Y:S04]  /*7b50*/  LDSM.16.MT88.4 R12, [R2+0x17000] ;  /* 0x01700000020c783b */ /* 0x000fe80000004200 */
[----:B------:R-:W-:Y:S01]  /*7b60*/  MOV R55, R53 ;  /* 0x0000003500377202 */ /* 0x000fe20000000f00 */
        /* <DEDUP_REMOVED lines=74> */
.L_x_931:
        /* <DEDUP_REMOVED lines=157> */
[-C--:B------:R-:W-:Y:S01]  /*89e0*/  LEA.HI.X.SX32 R29, R56, R21.reuse, 0x2, P3 ;  /* 0x00000015381d7211 */ /* 0x080fe200018f16ff */
[----:B--2---:R-:W-:Y:S02]  /*89f0*/  IMAD.U32 R53, RZ, RZ, UR17 ;  /* 0x00000011ff357e24 */ /* 0x004fe4000f8e00ff */
        /* <DEDUP_REMOVED lines=145> */
.L_x_933:
        /* <DEDUP_REMOVED lines=19> */
.L_x_934:
        /* <DEDUP_REMOVED lines=43> */
.L_x_936:
[----:B------:R-:W-:Y:S05]  /*96f0*/  BSYNC B0 ;  /* 0x0000000000007941 */ /* 0x000fea0003800000 */
.L_x_935:
        /* <DEDUP_REMOVED lines=13> */
.L_x_938:
[----:B------:R-:W-:Y:S05]  /*97d0*/  BSYNC B0 ;  /* 0x0000000000007941 */ /* 0x000fea0003800000 */
.L_x_937:
        /* <DEDUP_REMOVED lines=27> */
.L_x_940:
[----:B------:R-:W-:Y:S05]  /*9990*/  BSYNC B0 ;  /* 0x0000000000007941 */ /* 0x000fea0003800000 */
.L_x_939:
        /* <DEDUP_REMOVED lines=14> */
.L_x_913:
        /* <DEDUP_REMOVED lines=24> */
.L_x_942:
        /* <DEDUP_REMOVED lines=23> */
.L_x_943:
        /* <DEDUP_REMOVED lines=35> */
.L_x_945:
[----:B------:R-:W-:Y:S05]  /*9fa0*/  BSYNC B0 ;  /* 0x0000000000007941 */ /* 0x000fea0003800000 */
.L_x_944:
        /* <DEDUP_REMOVED lines=14> */
.L_x_947:
[----:B------:R-:W-:Y:S05]  /*a090*/  BSYNC B0 ;  /* 0x0000000000007941 */ /* 0x000fea0003800000 */
.L_x_946:
        /* <DEDUP_REMOVED lines=26> */
.L_x_949:
[----:B------:R-:W-:Y:S05]  /*a240*/  BSYNC B0 ;  /* 0x0000000000007941 */ /* 0x000fea0003800000 */
.L_x_948:
        /* <DEDUP_REMOVED lines=13> */
.L_x_941:
[----:B------:R-:W-:Y:S05]  /*a320*/  BSYNC B1 ;  /* 0x0000000000017941 */ /* 0x000fea0003800000 */
.L_x_908:
        /* <DEDUP_REMOVED lines=11> */
.L_x_950:
[----:B------:R-:W-:Y:S05]  /*a3e0*/  EXIT ;  /* 0x000000000000794d */ /* 0x000fea0003800000 */
.L_x_952:
        /* <DEDUP_REMOVED lines=9> */
.L_x_1356:


//--------------------- .text._ZN5flash44flash_bwd_dq_dk_dv_loop_seqk_parallel_kernelI23Flash_bwd_kernel_traitsILi32ELi128ELi128ELi8ELi4ELi4ELi4ELb0ELb0EN7cutlass10bfloat16_tE19Flash_kernel_traitsILi32ELi128ELi128ELi8ES3_EELb1ELb0ELb1ELb0ELb0ELb0ELb0EEEvNS_16Flash_bwd_paramsE --------------------------
	.section	.text._ZN5flash44flash_bwd_dq_dk_dv_loop_seqk_parallel_kernelI23Flash_bwd_kernel_traitsILi32ELi128ELi128ELi8ELi4ELi4ELi4ELb0ELb0EN7cutlass10bfloat16_tE19Flash_kernel_traitsILi32ELi128ELi128ELi8ES3_EELb1ELb0ELb1ELb0ELb0ELb0ELb0EEEvNS_16Flash_bwd_paramsE,"ax",@progbits
	.align	128
        .global         _ZN5flash44flash_bwd_dq_dk_dv_loop_seqk_parallel_kernelI23Flash_bwd_kernel_traitsILi32ELi128ELi128ELi8ELi4ELi4ELi4ELb0ELb0EN7cutlass10bfloat16_tE19Flash_kernel_traitsILi32ELi128ELi128ELi8ES3_EELb1ELb0ELb1ELb0ELb0ELb0ELb0EEEvNS_16Flash_bwd_paramsE
        .type           _ZN5flash44flash_bwd_dq_dk_dv_loop_seqk_parallel_kernelI23Flash_bwd_kernel_traitsILi32ELi128ELi128ELi8ELi4ELi4ELi4ELb0ELb0EN7cutlass10bfloat16_tE19Flash_kernel_traitsILi32ELi128ELi128ELi8ES3_EELb1ELb0ELb1ELb0ELb0ELb0ELb0EEEvNS_16Flash_bwd_paramsE,@function
        .size           _ZN5flash44flash_bwd_dq_dk_dv_loop_seqk_parallel_kernelI23Flash_bwd_kernel_traitsILi32ELi128ELi128ELi8ELi4ELi4ELi4ELb0ELb0EN7cutlass10bfloat16_tE19Flash_kernel_traitsILi32ELi128ELi128ELi8ES3_EELb1ELb0ELb1ELb0ELb0ELb0ELb0EEEvNS_16Flash_bwd_paramsE,(.L_x_1357 - _ZN5flash44flash_bwd_dq_dk_dv_loop_seqk_parallel_kernelI23Flash_bwd_kernel_traitsILi32ELi128ELi128ELi8ELi4ELi4ELi4ELb0ELb0EN7cutlass10bfloat16_tE19Flash_kernel_traitsILi32ELi128ELi128ELi8ES3_EELb1ELb0ELb1ELb0ELb0ELb0ELb0EEEvNS_16Flash_bwd_paramsE)
        .other          _ZN5flash44flash_bwd_dq_dk_dv_loop_seqk_parallel_kernelI23Flash_bwd_kernel_traitsILi32ELi128ELi128ELi8ELi4ELi4ELi4ELb0ELb0EN7cutlass10bfloat16_tE19Flash_kernel_traitsILi32ELi128ELi128ELi8ES3_EELb1ELb0ELb1ELb0ELb0ELb0ELb0EEEvNS_16Flash_bwd_paramsE,@"STO_CUDA_ENTRY STV_DEFAULT"
_ZN5flash44flash_bwd_dq_dk_dv_loop_seqk_parallel_kernelI23Flash_bwd_kernel_traitsILi32ELi128ELi128ELi8ELi4ELi4ELi4ELb0ELb0EN7cutlass10bfloat16_tE19Flash_kernel_traitsILi32ELi128ELi128ELi8ES3_EELb1ELb0ELb1ELb0ELb0ELb0ELb0EEEvNS_16Flash_bwd_paramsE:
.text._ZN5flash44flash_bwd_dq_dk_dv_loop_seqk_parallel_kernelI23Flash_bwd_kernel_traitsILi32ELi128ELi128ELi8ELi4ELi4ELi4ELb0ELb0EN7cutlass10bfloat16_tE19Flash_kernel_traitsILi32ELi128ELi128ELi8ES3_EELb1ELb0ELb1ELb0ELb0ELb0ELb0EEEvNS_16Flash_bwd_paramsE:
        /* <DEDUP_REMOVED lines=12> */
[----:B------:R-:W-:Y:S01]  /*00c0*/  IMAD.MOV.U32 R187, RZ, RZ, 0x20 ;  /* 0x00000020ffbb7424 */ /* 0x000fe200078e00ff */
[----:B------:R-:W-:Y:S01]  /*00d0*/  UMOV UR5, 0x400 ;  /* 0x0000040000057882 */ /* 0x000fe20000000000 */
[----:B------:R-:W-:Y:S01]  /*00e0*/  IMAD.MOV.U32 R209, RZ, RZ, -0x10 ;  /* 0xfffffff0ffd17424 */ /* 0x000fe200078e00ff */
[----:B------:R-:W-:Y:S01]  /*00f0*/  ULDC.64 UR14, c[0x0][0x208] ;  /* 0x00008200000e7ab9 */ /* 0x000fe20000000a00 */
[----:B------:R-:W-:Y:S01]  /*0100*/  ULDC UR59, c[0x0][0x394] ;  /* 0x0000e500003b7ab9 */ /* 0x000fe20000000800 */
[----:B------:R-:W-:Y:S02]  /*0110*/  UMOV UR60, 0xffffe000 ;  /* 0xffffe000003c7882 */ /* 0x000fe40000000000 */
        /* <DEDUP_REMOVED lines=13> */
[----:B------:R-:W-:Y:S01]  /*01f0*/  SHF.R.S32.HI R3, RZ, 0x4, R0 ;  /* 0x00000004ff037819 */ /* 0x000fe20000011400 */
[----:B------:R-:W-:Y:S01]  /*0200*/  IMAD.U32 R197, RZ, RZ, UR5 ;  /* 0x00000005ffc57e24 */ /* 0x000fe2000f8e00ff */
[----:B------:R-:W-:Y:S01]  /*0210*/  LOP3.LUT R5, R9, 0xfffffff8, RZ, 0xc0, !PT ;  /* 0xfffffff809057812 */ /* 0x000fe200078ec0ff */
[----:B------:R-:W-:Y:S01]  /*0220*/  USHF.R.S32.HI UR5, URZ, 0x1f, UR57 ;  /* 0x0000001f3f057899 */ /* 0x000fe20008011439 */
[C---:B------:R-:W-:Y:S01]  /*0230*/  LOP3.LUT R15, R0.reuse, 0xfffffff0, RZ, 0xc0, !PT ;  /* 0xfffffff0000f7812 */ /* 0x040fe200078ec0ff */
[----:B------:R-:W-:Y:S01]  /*0240*/  IMAD.U32 R199, RZ, RZ, UR6 ;  /* 0x00000006ffc77e24 */ /* 0x000fe2000f8e00ff */
[----:B------:R-:W-:Y:S01]  /*0250*/  LEA.HI R0, R0, R3, RZ, 0x1 ;  /* 0x0000000300007211 */ /* 0x000fe200078f08ff */
[C---:B------:R-:W-:Y:S01]  /*0260*/  IMAD.IADD R5, R202.reuse, 0x1, -R5 ;  /* 0x00000001ca057824 */ /* 0x040fe200078e0a05 */
[----:B------:R-:W-:Y:S01]  /*0270*/  LOP3.LUT R7, R11, 0xfffffffc, RZ, 0xc0, !PT ;  /* 0xfffffffc0b077812 */ /* 0x000fe200078ec0ff */
[----:B------:R-:W-:Y:S01]  /*0280*/  IMAD.IADD R10, R202, 0x1, -R15 ;  /* 0x00000001ca0a7824 */ /* 0x000fe200078e0a0f */
[----:B------:R-:W-:Y:S01]  /*0290*/  LOP3.LUT R13, R194, 0xffffffe0, RZ, 0xc0, !PT ;  /* 0xffffffe0c20d7812 */ /* 0x000fe200078ec0ff */
[----:B------:R-:W-:Y:S01]  /*02a0*/  UIADD3 UR6, UR4, 0xa000, URZ ;  /* 0x0000a00004067890 */ /* 0x000fe2000fffe03f */
[----:B------:R-:W-:Y:S01]  /*02b0*/  SHF.R.S32.HI R196, RZ, 0x2, R11 ;  /* 0x00000002ffc47819 */ /* 0x000fe2000001140b */
[----:B------:R-:W-:Y:S01]  /*02c0*/  IMAD.U32 R200, RZ, RZ, UR5 ;  /* 0x00000005ffc87e24 */ /* 0x000fe2000f8e00ff */
[--C-:B------:R-:W-:Y:S01]  /*02d0*/  SHF.R.S32.HI R195, RZ, 0x5, R194.reuse ;  /* 0x00000005ffc37819 */ /* 0x100fe200000114c2 */
[----:B------:R-:W-:Y:S01]  /*02e0*/  IMAD.IADD R4, R202, 0x1, -R13 ;  /* 0x00000001ca047824 */ /* 0x000fe200078e0a0d */
[----:B------:R-:W-:Y:S01]  /*02f0*/  LOP3.LUT R0, R0, 0xfffffffe, RZ, 0xc0, !PT ;  /* 0xfffffffe00007812 */ /* 0x000fe200078ec0ff */
[----:B------:R-:W-:Y:S01]  /*0300*/  IMAD.IADD R202, R202, 0x1, -R7 ;  /* 0x00000001caca7824 */ /* 0x000fe200078e0a07 */
[----:B------:R-:W-:Y:S01]  /*0310*/  SHF.R.S32.HI R11, RZ, 0x1f, R11 ;  /* 0x0000001fff0b7819 */ /* 0x000fe2000001140b */
[----:B------:R-:W-:Y:S01]  /*0320*/  UIADD3 UR5, UR4, 0x6000, URZ ;  /* 0x0000600004057890 */ /* 0x000fe2000fffe03f */
[----:B------:R-:W-:Y:S01]  /*0330*/  SHF.R.S32.HI R194, RZ, 0x1f, R194 ;  /* 0x0000001fffc27819 */ /* 0x000fe200000114c2 */
[----:B------:R-:W-:Y:S01]  /*0340*/  IMAD.IADD R0, R3, 0x1, -R0 ;  /* 0x0000000103007824 */ /* 0x000fe200078e0a00 */
[----:B------:R-:W-:Y:S01]  /*0350*/  LEA.HI R8, R5, R5, RZ, 0x1 ;  /* 0x0000000505087211 */ /* 0x000fe200078f08ff */
[----:B------:R-:W-:Y:S01]  /*0360*/  IMAD.SHL.U32 R211, R202, 0x2, RZ ;  /* 0x00000002cad37824 */ /* 0x000fe200078e00ff */
[----:B------:R-:W-:Y:S01]  /*0370*/  LEA.HI R11, R11, R196, RZ, 0x3 ;  /* 0x000000c40b0b7211 */ /* 0x000fe200078f18ff */
[----:B------:R-:W-:Y:S01]  /*0380*/  IMAD.SHL.U32 R191, R0, 0x8, RZ ;  /* 0x0000000800bf7824 */ /* 0x000fe200078e00ff */
[----:B------:R-:W-:Y:S01]  /*0390*/  LEA.HI R194, R194, R195, RZ, 0x2 ;  /* 0x000000c3c2c27211 */ /* 0x000fe200078f10ff */
[----:B------:R-:W-:Y:S01]  /*03a0*/  IMAD.SHL.U32 R202, R202, 0x8, RZ ;  /* 0x00000008caca7824 */ /* 0x000fe200078e00ff */
[----:B------:R-:W-:-:S02]  /*03b0*/  LEA.HI R3, R10, R10, RZ, 0x1 ;  /* 0x0000000a0a037211 */ /* 0x000fc400078f08ff */
[----:B------:R-:W-:Y:S02]  /*03c0*/  LOP3.LUT R2, R8, 0x7fffffe, RZ, 0xc0, !PT ;  /* 0x07fffffe08027812 */ /* 0x000fe400078ec0ff */
[----:B------:R-:W-:Y:S02]  /*03d0*/  SHF.R.S32.HI R193, RZ, 0x7, R193 ;  /* 0x00000007ffc17819 */ /* 0x000fe400000114c1 */
[----:B------:R-:W-:Y:S01]  /*03e0*/  LOP3.LUT R11, R11, 0xfffffff8, RZ, 0xc0, !PT ;  /* 0xfffffff80b0b7812 */ /* 0x000fe200078ec0ff */
[----:B------:R-:W-:Y:S01]  /*03f0*/  IMAD.IADD R2, R5, 0x1, -R2 ;  /* 0x0000000105027824 */ /* 0x000fe200078e0a02 */
[----:B------:R-:W-:Y:S01]  /*0400*/  LOP3.LUT R194, R194, 0xfffffffc, RZ, 0xc0, !PT ;  /* 0xfffffffcc2c27812 */ /* 0x000fe200078ec0ff */
[----:B------:R-:W-:Y:S01]  /*0410*/  IMAD R189, R193, 0x8, R0 ;  /* 0x00000008c1bd7824 */ /* 0x000fe200078e0200 */
[----:B------:R-:W-:Y:S01]  /*0420*/  SHF.R.S32.HI R13, RZ, 0x1, R3 ;  /* 0x00000001ff0d7819 */ /* 0x000fe20000011403 */
[----:B------:R-:W-:Y:S01]  /*0430*/  IMAD.IADD R11, R196, 0x1, -R11 ;  /* 0x00000001c40b7824 */ /* 0x000fe200078e0a0b */
[----:B------:R-:W-:Y:S01]  /*0440*/  SHF.R.S32.HI R6, RZ, 0x1f, R3 ;  /* 0x0000001fff067819 */ /* 0x000fe20000011403 */
[----:B------:R-:W-:Y:S01]  /*0450*/  IMAD.IADD R194, R195, 0x1, -R194 ;  /* 0x00000001c3c27824 */ /* 0x000fe200078e0ac2 */
[----:B------:R-:W-:Y:S01]  /*0460*/  SHF.R.S32.HI R7, RZ, 0x1f, R4 ;  /* 0x0000001fff077819 */ /* 0x000fe20000011404 */
[----:B------:R-:W-:Y:S01]  /*0470*/  IMAD.SHL.U32 R5, R5, 0x40, RZ ;  /* 0x0000004005057824 */ /* 0x000fe200078e00ff */
[----:B------:R-:W-:Y:S01]  /*0480*/  SHF.R.S32.HI R15, RZ, 0x1f, R10 ;  /* 0x0000001fff0f7819 */ /* 0x000fe2000001140a */
[----:B------:R-:W-:Y:S01]  /*0490*/  IMAD R189, R189, 0x8, R2 ;  /* 0x00000008bdbd7824 */ /* 0x000fe200078e0202 */
[----:B------:R-:W-:Y:S01]  /*04a0*/  LEA.HI R6, R6, R13, RZ, 0x2 ;  /* 0x0000000d06067211 */ /* 0x000fe200078f10ff */
[C---:B------:R-:W-:Y:S01]  /*04b0*/  IMAD.SHL.U32 R12, R194.reuse, 0x10, RZ ;  /* 0x00000010c20c7824 */ /* 0x040fe200078e00ff */
[----:B------:R-:W-:Y:S01]  /*04c0*/  SHF.R.S32.HI R8, RZ, 0x1, R8 ;  /* 0x00000001ff087819 */ /* 0x000fe20000011408 */
[--C-:B------:R-:W-:Y:S01]  /*04d0*/  IMAD R198, R193, 0x2000, R211.reuse ;  /* 0x00002000c1c67824 */ /* 0x100fe200078e02d3 */
[----:B------:R-:W-:Y:S01]  /*04e0*/  LEA.HI R7, R7, R4, RZ, 0x2 ;  /* 0x0000000407077211 */ /* 0x000fe200078f10ff */
[----:B------:R-:W-:Y:S01]  /*04f0*/  IMAD R211, R194, 0x200, R211 ;  /* 0x00000200c2d37824 */ /* 0x000fe200078e02d3 */
[----:B------:R-:W-:-:S02]  /*0500*/  LEA.HI R2, R15, R10, RZ, 0x3 ;  /* 0x0000000a0f027211 */ /* 0x000fc400078f18ff */
[----:B------:R-:W-:Y:S02]  /*0510*/  LOP3.LUT R4, R11, 0x1, RZ, 0xc0, !PT ;  /* 0x000000010b047812 */ /* 0x000fe400078ec0ff */
[----:B------:R-:W-:Y:S02]  /*0520*/  LOP3.LUT R6, R6, 0xfffffffc, RZ, 0xc0, !PT ;  /* 0xfffffffc06067812 */ /* 0x000fe400078ec0ff */
[C---:B------:R-:W-:Y:S01]  /*0530*/  LOP3.LUT P0, RZ, R8.reuse, 0x2, RZ, 0xc0, !PT ;  /* 0x0000000208ff7812 */ /* 0x040fe2000780c0ff */
[----:B------:R-:W-:Y:S01]  /*0540*/  IMAD.SHL.U32 R8, R8, 0x40, RZ ;  /* 0x0000004008087824 */ /* 0x000fe200078e00ff */
[----:B------:R-:W-:Y:S02]  /*0550*/  LOP3.LUT R5, R5, 0x1c0, RZ, 0xc0, !PT ;  /* 0x000001c005057812 */ /* 0x000fe400078ec0ff */
[----:B------:R-:W-:Y:S02]  /*0560*/  LOP3.LUT R3, R3, 0x7fffffe, RZ, 0xc0, !PT ;  /* 0x07fffffe03037812 */ /* 0x000fe400078ec0ff */
[----:B------:R-:W-:-:S02]  /*0570*/  LOP3.LUT R185, R2, 0xfffffff8, RZ, 0xc0, !PT ;  /* 0xfffffff802b97812 */ /* 0x000fc400078ec0ff */
[----:B------:R-:W-:Y:S01]  /*0580*/  ISETP.NE.U32.AND P6, PT, R4, 0x1, PT ;  /* 0x000000010400780c */ /* 0x000fe20003fc5070 */
[----:B------:R-:W-:Y:S01]  /*0590*/  IMAD.IADD R4, R13, 0x1, -R6 ;  /* 0x000000010d047824 */ /* 0x000fe200078e0a06 */
[----:B------:R-:W-:Y:S01]  /*05a0*/  LEA.HI.SX32 R192, R7, R12, 0x1e ;  /* 0x0000000c07c07211 */ /* 0x000fe200078ff2ff */
[----:B------:R-:W-:Y:S01]  /*05b0*/  IMAD.SHL.U32 R7, R11, 0x40, RZ ;  /* 0x000000400b077824 */ /* 0x000fe200078e00ff */
[----:B------:R-:W-:Y:S01]  /*05c0*/  LOP3.LUT R12, R5, 0x30, R12, 0xf8, !PT ;  /* 0x00000030050c7812 */ /* 0x000fe200078ef80c */
[C---:B------:R-:W-:Y:S01]  /*05d0*/  IMAD.IADD R3, R10.reuse, 0x1, -R3 ;  /* 0x000000010a037824 */ /* 0x040fe200078e0a03 */
[----:B------:R-:W-:Y:S01]  /*05e0*/  LEA.HI R6, R11, R11, RZ, 0x1 ;  /* 0x0000000b0b067211 */ /* 0x000fe200078f08ff */
[----:B------:R-:W-:Y:S01]  /*05f0*/  IMAD.IADD R185, R10, 0x1, -R185 ;  /* 0x000000010ab97824 */ /* 0x000fe200078e0ab9 */
[----:B------:R-:W-:Y:S02]  /*0600*/  LOP3.LUT R8, R8, 0xc0, RZ, 0xc0, !PT ;  /* 0x000000c008087812 */ /* 0x000fe400078ec0ff */
[----:B------:R-:W-:-:S02]  /*0610*/  LOP3.LUT R12, R12, 0x8, R9, 0xf8, !PT ;  /* 0x000000080c0c7812 */ /* 0x000fc400078ef809 */
[----:B------:R-:W-:Y:S02]  /*0620*/  LOP3.LUT R10, R6, 0x3fffffe, RZ, 0xc0, !PT ;  /* 0x03fffffe060a7812 */ /* 0x000fe400078ec0ff */
[----:B------:R-:W-:Y:S02]  /*0630*/  LOP3.LUT R9, R8, 0x8, R9, 0xf8, !PT ;  /* 0x0000000808097812 */ /* 0x000fe400078ef809 */
[----:B------:R-:W-:Y:S01]  /*0640*/  SHF.R.U32.HI R8, RZ, 0x3, R8 ;  /* 0x00000003ff087819 */ /* 0x000fe20000011608 */
[----:B------:R-:W-:Y:S01]  /*0650*/  IMAD.IADD R10, R11, 0x1, -R10 ;  /* 0x000000010b0a7824 */ /* 0x000fe200078e0a0a */
[----:B------:R-:W-:Y:S02]  /*0660*/  SHF.R.S32.HI R6, RZ, 0x1, R6 ;  /* 0x00000001ff067819 */ /* 0x000fe40000011406 */
[----:B------:R-:W-:Y:S01]  /*0670*/  LOP3.LUT R7, R7, 0x1c0, RZ, 0xc0, !PT ;  /* 0x000001c007077812 */ /* 0x000fe200078ec0ff */
[----:B------:R-:W-:Y:S01]  /*0680*/  IMAD R211, R10, 0x20, R211 ;  /* 0x000000200ad37824 */ /* 0x000fe200078e02d3 */
[----:B------:R-:W-:-:S02]  /*0690*/  LOP3.LUT P5, RZ, R11, 0x2, RZ, 0xc0, !PT ;  /* 0x000000020bff7812 */ /* 0x000fc400078ac0ff */
[----:B------:R-:W-:Y:S02]  /*06a0*/  LOP3.LUT P4, RZ, R11, 0x4, RZ, 0xc0, !PT ;  /* 0x000000040bff7812 */ /* 0x000fe4000788c0ff */
[----:B------:R-:W-:Y:S01]  /*06b0*/  LOP3.LUT R8, R9, R8, RZ, 0x3c, !PT ;  /* 0x0000000809087212 */ /* 0x000fe200078e3cff */
[----:B------:R-:W-:Y:S01]  /*06c0*/  IMAD.SHL.U32 R9, R194, 0x400, RZ ;  /* 0x00000400c2097824 */ /* 0x000fe200078e00ff */
[C---:B------:R-:W-:Y:S02]  /*06d0*/  LOP3.LUT P3, RZ, R6.reuse, 0x2, RZ, 0xc0, !PT ;  /* 0x0000000206ff7812 */ /* 0x040fe4000786c0ff */
[----:B------:R-:W-:Y:S01]  /*06e0*/  LEA.HI R7, R7, R7, RZ, 0x1d ;  /* 0x0000000707077211 */ /* 0x000fe200078fe8ff */
[----:B------:R-:W-:Y:S01]  /*06f0*/  IMAD.U32 R189, R189, 0x20, R8 ;  /* 0x00000020bdbd7824 */ /* 0x000fe200078e0008 */
[C---:B------:R-:W-:Y:S01]  /*0700*/  R2P PR, R185.reuse, 0x6 ;  /* 0x00000006b9007804 */ /* 0x040fe20000000000 */
[----:B------:R-:W-:Y:S01]  /*0710*/  IMAD.SHL.U32 R185, R185, 0x40, RZ ;  /* 0x00000040b9b97824 */ /* 0x000fe200078e00ff */
[----:B------:R-:W-:Y:S01]  /*0720*/  SHF.R.S32.HI R2, RZ, 0x3, R2 ;  /* 0x00000003ff027819 */ /* 0x000fe20000011402 */
[----:B------:R-:W-:Y:S01]  /*0730*/  IMAD.SHL.U32 R8, R193, 0x8, RZ ;  /* 0x00000008c1087824 */ /* 0x000fe200078e00ff */
[----:B------:R-:W-:Y:S01]  /*0740*/  SHF.R.U32.HI R5, RZ, 0x3, R5 ;  /* 0x00000003ff057819 */ /* 0x000fe20000011605 */
[----:B------:R-:W-:Y:S01]  /*0750*/  IMAD.SHL.U32 R189, R189, 0x2, RZ ;  /* 0x00000002bdbd7824 */ /* 0x000fe200078e00ff */
[----:B------:R-:W-:Y:S01]  /*0760*/  IADD3 R198, R7, R198, R9 ;  /* 0x000000c607c67210 */ /* 0x000fe20007ffe009 */
[----:B------:R-:W-:Y:S01]  /*0770*/  IMAD.SHL.U32 R7, R6, 0x40, RZ ;  /* 0x0000004006077824 */ /* 0x000fe200078e00ff */
[----:B------:R-:W-:Y:S01]  /*0780*/  SEL R188, R187, 0xffffffe0, !P0 ;  /* 0xffffffe0bbbc7807 */ /* 0x000fe20004000000 */
[----:B------:R-:W-:Y:S01]  /*0790*/  IMAD R3, R2, 0x8, R3 ;  /* 0x0000000802037824 */ /* 0x000fe200078e0203 */
[C---:B------:R-:W-:Y:S01]  /*07a0*/  LOP3.LUT P0, RZ, R4.reuse, 0x2, RZ, 0xc0, !PT ;  /* 0x0000000204ff7812 */ /* 0x040fe2000780c0ff */
[----:B------:R-:W-:Y:S01]  /*07b0*/  IMAD.SHL.U32 R4, R4, 0x40, RZ ;  /* 0x0000004004047824 */ /* 0x000fe200078e00ff */
[----:B------:R-:W-:Y:S01]  /*07c0*/  LOP3.LUT R5, R12, R5, RZ, 0x3c, !PT ;  /* 0x000000050c057212 */ /* 0x000fe200078e3cff */
[----:B------:R-:W-:Y:S01]  /*07d0*/  IMAD R2, R2, 0x200, R9 ;  /* 0x0000020002027824 */ /* 0x000fe200078e0209 */
[----:B------:R-:W-:Y:S01]  /*07e0*/  LOP3.LUT R185, R185, 0x1c0, RZ, 0xc0, !PT ;  /* 0x000001c0b9b97812 */ /* 0x000fe200078ec0ff */
[C---:B------:R-:W-:Y:S01]  /*07f0*/  IMAD.SHL.U32 R9, R0.reuse, 0x10, RZ ;  /* 0x0000001000097824 */ /* 0x040fe200078e00ff */
[----:B------:R-:W-:Y:S01]  /*0800*/  LOP3.LUT R7, R7, 0xc0, RZ, 0xc0, !PT ;  /* 0x000000c007077812 */ /* 0x000fe200078ec0ff */
[----:B------:R-:W-:Y:S01]  /*0810*/  IMAD R186, R0, 0x200, R5 ;  /* 0x0000020000ba7824 */ /* 0x000fe200078e0205 */
[----:B------:R-:W-:Y:S01]  /*0820*/  LOP3.LUT R8, R8, 0x8, RZ, 0xc0, !PT ;  /* 0x0000000808087812 */ /* 0x000fe200078ec0ff */
[----:B------:R-:W-:Y:S01]  /*0830*/  IMAD.SHL.U32 R3, R3, 0x20, RZ ;  /* 0x0000002003037824 */ /* 0x000fe200078e00ff */
[----:B------:R-:W-:-:S02]  /*0840*/  LOP3.LUT R4, R4, 0xc0, RZ, 0xc0, !PT ;  /* 0x000000c004047812 */ /* 0x000fc400078ec0ff */
[----:B------:R-:W-:Y:S02]  /*0850*/  LOP3.LUT R191, R191, 0x8, RZ, 0xc0, !PT ;  /* 0x00000008bfbf7812 */ /* 0x000fe400078ec0ff */
[----:B------:R-:W-:Y:S02]  /*0860*/  SHF.R.U32.HI R6, RZ, 0x3, R185 ;  /* 0x00000003ff067819 */ /* 0x000fe400000116b9 */
[----:B------:R-:W-:Y:S02]  /*0870*/  SHF.R.U32.HI R0, RZ, 0x3, R7 ;  /* 0x00000003ff007819 */ /* 0x000fe40000011607 */
[----:B------:R-:W-:Y:S02]  /*0880*/  SHF.R.U32.HI R5, RZ, 0x3, R4 ;  /* 0x00000003ff057819 */ /* 0x000fe40000011604 */
[----:B------:R-:W-:Y:S02]  /*0890*/  LOP3.LUT R190, R8, 0x10, R9, 0xf8, !PT ;  /* 0x0000001008be7812 */ /* 0x000fe400078ef809 */
[----:B------:R-:W-:-:S02]  /*08a0*/  LOP3.LUT R185, R6, R185, R191, 0x1e, !PT ;  /* 0x000000b906b97212 */ /* 0x000fc400078e1ebf */
[----:B------:R-:W-:Y:S02]  /*08b0*/  LOP3.LUT R0, R0, R7, R8, 0x1e, !PT ;  /* 0x0000000700007212 */ /* 0x000fe400078e1e08 */
[----:B------:R-:W-:Y:S01]  /*08c0*/  LOP3.LUT R190, R5, R190, R4, 0x1e, !PT ;  /* 0x000000be05be7212 */ /* 0x000fe200078e1e04 */
[----:B------:R-:W-:Y:S01]  /*08d0*/  IMAD.IADD R185, R2, 0x1, R185 ;  /* 0x0000000102b97824 */ /* 0x000fe200078e02b9 */
[----:B------:R-:W-:Y:S01]  /*08e0*/  LEA R198, R198, UR4, 0x1 ;  /* 0x00000004c6c67c11 */ /* 0x000fe2000f8e08ff */
[----:B------:R-:W-:Y:S01]  /*08f0*/  IMAD.IADD R211, R0, 0x1, R211 ;  /* 0x0000000100d37824 */ /* 0x000fe200078e02d3 */
[----:B------:R-:W-:Y:S01]  /*0900*/  SEL R209, R209, 0x10, !P6 ;  /* 0x00000010d1d17807 */ /* 0x000fe20007000000 */
[----:B------:R-:W-:Y:S01]  /*0910*/  IMAD R0, R194, 0x200, R3 ;  /* 0x00000200c2007824 */ /* 0x000fe200078e0203 */
[----:B------:R-:W-:Y:S01]  /*0920*/  LEA R185, R185, UR6, 0x1 ;  /* 0x00000006b9b97c11 */ /* 0x000fe2000f8e08ff */
[----:B------:R-:W-:Y:S01]  /*0930*/  IMAD.IADD R190, R3, 0x1, R190 ;  /* 0x0000000103be7824 */ /* 0x000fe200078e02be */
[----:B------:R-:W-:Y:S01]  /*0940*/  LOP3.LUT R191, R5, R4, R191, 0x1e, !PT ;  /* 0x0000000405bf7212 */ /* 0x000fe200078e1ebf */
[----:B------:R-:W-:Y:S01]  /*0950*/  IMAD.MOV.U32 R3, RZ, RZ, 0x40 ;  /* 0x00000040ff037424 */ /* 0x000fe200078e00ff */
[----:B------:R-:W-:Y:S01]  /*0960*/  SEL R207, R187, 0xffffffe0, !P5 ;  /* 0xffffffe0bbcf7807 */ /* 0x000fe20006800000 */
[C---:B------:R-:W-:Y:S01]  /*0970*/  VIADD R204, R198.reuse, 0x40 ;  /* 0x00000040c6cc7836 */ /* 0x040fe20000000000 */
[----:B------:R-:W-:Y:S01]  /*0980*/  LEA R211, R211, UR5, 0x1 ;  /* 0x00000005d3d37c11 */ /* 0x000fe2000f8e08ff */
[C---:B------:R-:W-:Y:S01]  /*0990*/  @P4 VIADD R204, R198.reuse, 0xffffffc0 ;  /* 0xffffffc0c6cc4836 */ /* 0x040fe20000000000 */
[----:B------:R-:W-:Y:S01]  /*09a0*/  SEL R3, R3, 0xffffffc0, !P2 ;  /* 0xffffffc003037807 */ /* 0x000fe20005000000 */
[----:B------:R-:W-:Y:S01]  /*09b0*/  IMAD.IADD R206, R198, 0x1, R209 ;  /* 0x00000001c6ce7824 */ /* 0x000fe200078e02d1 */
[----:B------:R-:W-:Y:S01]  /*09c0*/  SEL R187, R187, 0xffffffe0, !P0 ;  /* 0xffffffe0bbbb7807 */ /* 0x000fe20004000000 */
[----:B------:R-:W-:Y:S01]  /*09d0*/  VIADD R184, R185, 0x20 ;  /* 0x00000020b9b87836 */ /* 0x000fe20000000000 */
[----:B------:R-:W-:Y:S01]  /*09e0*/  LEA R186, R186, UR4, 0x1 ;  /* 0x00000004baba7c11 */ /* 0x000fe2000f8e08ff */
[----:B------:R-:W-:Y:S01]  /*09f0*/  IMAD.IADD R209, R209, 0x1, R204 ;  /* 0x00000001d1d17824 */ /* 0x000fe200078e02cc */
[----:B------:R-:W-:Y:S01]  /*0a00*/  IADD3 R188, R188, UR5, R189 ;  /* 0x00000005bcbc7c10 */ /* 0x000fe2000fffe0bd */
[----:B------:R-:W-:-:S02]  /*0a10*/  @P1 VIADD R184, R185, 0xffffffe0 ;  /* 0xffffffe0b9b81836 */ /* 0x000fc40000000000 */
[----:B------:R-:W-:Y:S02]  /*0a20*/  IMAD.IADD R191, R0, 0x1, R191 ;  /* 0x0000000100bf7824 */ /* 0x000fe400078e02bf */
[--C-:B------:R-:W-:Y:S02]  /*0a30*/  IMAD.IADD R205, R198, 0x1, R207.reuse ;  /* 0x00000001c6cd7824 */ /* 0x100fe400078e02cf */
[----:B------:R-:W-:Y:S02]  /*0a40*/  IMAD.IADD R212, R206, 0x1, R207 ;  /* 0x00000001ced47824 */ /* 0x000fe400078e02cf */
[----:B------:R-:W-:Y:S02]  /*0a50*/  IMAD.IADD R208, R207, 0x1, R204 ;  /* 0x00000001cfd07824 */ /* 0x000fe400078e02cc */
[----:B------:R-:W-:Y:S02]  /*0a60*/  VIADD R210, R211, 0x20 ;  /* 0x00000020d3d27836 */ /* 0x000fe40000000000 */
[----:B------:R-:W-:-:S02]  /*0a70*/  IMAD.IADD R183, R185, 0x1, R3 ;  /* 0x00000001b9b77824 */ /* 0x000fc400078e0203 */
[----:B------:R-:W-:Y:S02]  /*0a80*/  IMAD.IADD R207, R207, 0x1, R209 ;  /* 0x00000001cfcf7824 */ /* 0x000fe400078e02d1 */
[----:B------:R-:W-:Y:S02]  /*0a90*/  @P3 VIADD R210, R211, 0xffffffe0 ;  /* 0xffffffe0d3d23836 */ /* 0x000fe40000000000 */
[----:B------:R-:W-:Y:S02]  /*0aa0*/  IMAD.IADD R3, R3, 0x1, R184 ;  /* 0x0000000103037824 */ /* 0x000fe400078e02b8 */
[C---:B------:R-:W-:Y:S02]  /*0ab0*/  VIADD R180, R184.reuse, 0x2000 ;  /* 0x00002000b8b47836 */ /* 0x040fe40000000000 */
[C---:B------:R-:W-:Y:S02]  /*0ac0*/  VIADD R2, R184.reuse, 0x4000 ;  /* 0x00004000b8027836 */ /* 0x040fe40000000000 */
[----:B------:R-:W-:-:S07]  /*0ad0*/  VIADD R0, R184, 0x6000 ;  /* 0x00006000b8007836 */ /* 0x000fce0000000000 */
.L_x_999:
        /* <DEDUP_REMOVED lines=16> */
[----:B---3--:R-:W-:Y:S01]  /*0be0*/  IMAD.U32 R14, RZ, RZ, UR8 ;  /* 0x00000008ff0e7e24 */ /* 0x008fe2000f8e00ff */
        /* <DEDUP_REMOVED lines=11> */
[----:B--2---:R-:W2:Y:S01]  /*0ca0*/  @P0 LDG.E R4, desc[UR14][R14.64] ;  /* 0x0000000e0e040981 */ /* 0x004ea2000c1e1900 */
[----:B------:R-:W-:Y:S02]  /*0cb0*/  PLOP3.LUT P3, PT, PT, PT, UP0, 0x80, 0x0 ;  /* 0x000000000000781c */ /* 0x000fe40003f6f008 */
[----:B------:R-:W-:Y:S01]  /*0cc0*/  UISETP.EQ.OR.EX UP4, UPT, UR7, URZ, !UP2, UP4 ;  /* 0x0000003f0700728c */ /* 0x000fe2000d782740 */
[----:B------:R-:W3:Y:S01]  /*0cd0*/  @P1 LDG.E R6, desc[UR14][R6.64] ;  /* 0x0000000e06061981 */ /* 0x000ee2000c1e1900 */
[----:B------:R-:W-:-:S04]  /*0ce0*/  UIADD3 UR8, UP1, UR17, UR6, URZ ;  /* 0x0000000611087290 */ /* 0x000fc8000ff3e03f */
[----:B------:R-:W-:Y:S01]  /*0cf0*/  PLOP3.LUT P2, PT, PT, PT, UP4, 0x80, 0x0 ;  /* 0x000000000000781c */ /* 0x000fe20003f4f048 */
[----:B------:R-:W-:Y:S01]  /*0d00*/  UIADD3.X UR5, UR5, UR7, URZ, UP1, !UPT ;  /* 0x0000000705057290 */ /* 0x000fe20008ffe43f */
[----:B------:R-:W-:Y:S02]  /*0d10*/  IMAD.U32 R12, RZ, RZ, UR16 ;  /* 0x00000010ff0c7e24 */ /* 0x000fe4000f8e00ff */
[----:B------:R-:W-:Y:S02]  /*0d20*/  IMAD.U32 R13, RZ, RZ, UR12 ;  /* 0x0000000cff0d7e24 */ /* 0x000fe4000f8e00ff */
[----:B----4-:R-:W-:Y:S01]  /*0d30*/  IMAD.U32 R10, RZ, RZ, UR8 ;  /* 0x00000008ff0a7e24 */ /* 0x010fe2000f8e00ff */
[----:B------:R-:W-:Y:S01]  /*0d40*/  UMOV UR53, URZ ;  /* 0x0000003f00357c82 */ /* 0x000fe20008000000 */
[----:B------:R-:W-:Y:S01]  /*0d50*/  IMAD.U32 R11, RZ, RZ, UR5 ;  /* 0x00000005ff0b7e24 */ /* 0x000fe2000f8e00ff */
[----:B------:R-:W4:Y:S01]  /*0d60*/  @P3 LDG.E R8, desc[UR14][R12.64] ;  /* 0x0000000e0c083981 */ /* 0x000f22000c1e1900 */
[----:B------:R-:W-:-:S03]  /*0d70*/  @!UP3 ULDC.64 UR8, c[0x0][0x318] ;  /* 0x0000c6000008bab9 */ /* 0x000fc60000000a00 */
[----:B-----5:R-:W5:Y:S04]  /*0d80*/  @P3 LDG.E R5, desc[UR14][R12.64+0x4] ;  /* 0x0000040e0c053981 */ /* 0x020f68000c1e1900 */
        /* <DEDUP_REMOVED lines=12> */
[----:B------:R-:W-:-:S07]  /*0e50*/  ULDC UR6, c[0x0][0x2c8] ;  /* 0x0000b20000067ab9 */ /* 0x000fce0000000800 */
        /* <DEDUP_REMOVED lines=11> */
.L_x_953:
        /* <DEDUP_REMOVED lines=31> */
[----:B--2---:R-:W-:Y:S01]  /*1100*/  UIMAD.WIDE.U32 UR28, UR10, UR12, URZ ;  /* 0x0000000c0a1c72a5 */ /* 0x004fe2000f8e003f */
[----:B------:R-:W-:Y:S01]  /*1110*/  ULDC.U8 UR36, c[0x0][0x480] ;  /* 0x0001200000247ab9 */ /* 0x000fe20000000000 */
[----:B------:R-:W-:-:S02]  /*1120*/  UIMAD.WIDE.U32 UR16, UR5, UR32, URZ ;  /* 0x00000020051072a5 */ /* 0x000fc4000f8e003f */
[----:B------:R-:W-:Y:S02]  /*1130*/  UIMAD UR41, UR10, UR13, UR29 ;  /* 0x0000000d0a2972a4 */ /* 0x000fe4000f8e021d */
[----:B------:R-:W-:Y:S01]  /*1140*/  UIADD3 UR10, UR11, 0x7f, URZ ;  /* 0x0000007f0b0a7890 */ /* 0x000fe2000fffe03f */
[----:B------:R-:W-:Y:S01]  /*1150*/  ULDC.U8 UR29, c[0x0][0x3d8] ;  /* 0x0000f600001d7ab9 */ /* 0x000fe20000000000 */
[----:B-1----:R-:W1:Y:S02]  /*1160*/  MUFU.RCP R8, R8 ;  /* 0x0000000800087308 */ /* 0x002e640000001000 */
[----:B------:R-:W-:Y:S01]  /*1170*/  USHF.R.S32.HI UR19, URZ, 0x1f, UR10 ;  /* 0x0000001f3f137899 */ /* 0x000fe2000801140a */
[----:B------:R-:W-:Y:S01]  /*1180*/  @UP2 ULDC.64 UR12, c[0x0][0x420] ;  /* 0x00010800000c2ab9 */ /* 0x000fe20000000a00 */
[----:B------:R-:W-:Y:S02]  /*1190*/  UISETP.NE.AND UP3, UPT, UR29, URZ, UPT ;  /* 0x0000003f1d00728c */ /* 0x000fe4000bf65270 */
[----:B------:R-:W-:-:S02]  /*11a0*/  @UP2 UIMAD.WIDE.U32 UR42, UR5, UR12, URZ ;  /* 0x0000000c052a22a5 */ /* 0x000fc4000f8e003f */
[----:B------:R-:W-:Y:S02]  /*11b0*/  ULEA.HI UR29, UR19, UR10, URZ, 0x7 ;  /* 0x0000000a131d7291 */ /* 0x000fe4000f8f383f */
[----:B------:R-:W-:Y:S02]  /*11c0*/  UIMAD UR10, UR35, UR57, URZ ;  /* 0x00000039230a72a4 */ /* 0x000fe4000f8e023f */
[----:B------:R-:W-:Y:S02]  /*11d0*/  @UP2 UIMAD UR45, UR5, UR13, UR43 ;  /* 0x0000000d052d22a4 */ /* 0x000fe4000f8e022b */
[----:B------:R-:W-:Y:S02]  /*11e0*/  UIMAD UR23, UR5, UR33, URZ ;  /* 0x00000021051772a4 */ /* 0x000fe4000f8e023f */
[----:B------:R-:W-:Y:S01]  /*11f0*/  UIMAD.WIDE UR8, UR61, UR56, URZ ;  /* 0x000000383d0872a5 */ /* 0x000fe2000f8e023f */
[----:B-1----:R-:W-:Y:S01]  /*1200*/  VIADD R8, R8, 0xffffffe ;  /* 0x0ffffffe08087836 */ /* 0x002fe20000000000 */
[----:B------:R-:W-:-:S02]  /*1210*/  UIMAD.WIDE.U32 UR12, UR57, UR54, URZ ;  /* 0x00000036390c72a5 */ /* 0x000fc4000f8e003f */
[----:B------:R-:W-:Y:S01]  /*1220*/  UIMAD UR10, UR52, UR54, UR10 ;  /* 0x00000036340a72a4 */ /* 0x000fe2000f8e020a */
[----:B------:R-:W1:Y:S01]  /*1230*/  F2I.FTZ.U32.TRUNC.NTZ R9, R8 ;  /* 0x0000000800097305 */ /* 0x000e62000021f000 */
[----:B------:R-:W-:Y:S02]  /*1240*/  UISETP.NE.AND UP4, UPT, UR36, URZ, UPT ;  /* 0x0000003f2400728c */ /* 0x000fe4000bf85270 */
[----:B------:R-:W-:Y:S02]  /*1250*/  UIADD3 UR6, UR6, 0x7f, URZ ;  /* 0x0000007f06067890 */ /* 0x000fe4000fffe03f */
[----:B------:R-:W-:Y:S02]  /*1260*/  UIADD3 UR36, UR21, UR25, URZ ;  /* 0x0000001915247290 */ /* 0x000fe4000fffe03f */
[----:B------:R-:W-:Y:S02]  /*1270*/  @UP2 UIADD3 UR36, UR17, UR23, URZ ;  /* 0x0000001711242290 */ /* 0x000fe4000fffe03f */
[----:B------:R-:W-:-:S02]  /*1280*/  USEL UR50, UR20, UR16, !UP2 ;  /* 0x0000001014327287 */ /* 0x000fc4000d000000 */
[----:B------:R-:W-:Y:S02]  /*1290*/  UIMAD UR17, UR9, UR12, URZ ;  /* 0x0000000c091172a4 */ /* 0x000fe4000f8e023f */
[----:B------:R-:W-:Y:S01]  /*12a0*/  UIADD3 UR10, UR13, UR10, URZ ;  /* 0x0000000a0d0a7290 */ /* 0x000fe2000fffe03f */
[--C-:B-1----:R-:W-:Y:S01]  /*12b0*/  IMAD.MOV R5, RZ, RZ, -R9.reuse ;  /* 0x000000ffff057224 */ /* 0x102fe200078e0a09 */
[----:B------:R-:W-:Y:S01]  /*12c0*/  USHF.R.S32.HI UR16, URZ, 0x1f, UR6 ;  /* 0x0000001f3f107899 */ /* 0x000fe20008011406 */
[----:B------:R-:W-:Y:S01]  /*12d0*/  IMAD.MOV.U32 R8, RZ, RZ, RZ ;  /* 0x000000ffff087224 */ /* 0x000fe200078e00ff */
[----:B------:R-:W-:Y:S01]  /*12e0*/  UIMAD.WIDE.U32 UR20, UR8, UR12, URZ ;  /* 0x0000000c081472a5 */ /* 0x000fe2000f8e003f */
[----:B------:R-:W-:Y:S01]  /*12f0*/  IMAD R6, R5, R7, RZ ;  /* 0x0000000705067224 */ /* 0x000fe200078e02ff */
[----:B------:R-:W-:Y:S01]  /*1300*/  IABS R5, UR58 ;  /* 0x0000003a00057c13 */ /* 0x000fe20008000000 */
[----:B------:R-:W-:Y:S02]  /*1310*/  UIMAD UR10, UR8, UR10, UR17 ;  /* 0x0000000a080a72a4 */ /* 0x000fe4000f8e0211 */
[----:B------:R-:W-:Y:S01]  /*1320*/  IMAD.HI.U32 R6, R9, R6, R8 ;  /* 0x0000000609067227 */ /* 0x000fe200078e0008 */
[----:B------:R-:W-:-:S02]  /*1330*/  ULEA.HI UR6, UR16, UR6, URZ, 0x7 ;  /* 0x0000000610067291 */ /* 0x000fc4000f8f383f */
[----:B------:R-:W-:Y:S02]  /*1340*/  USHF.L.U64.HI UR18, UR57, 0x7, UR52 ;  /* 0x0000000739127899 */ /* 0x000fe40008010234 */
[----:B------:R-:W-:Y:S01]  /*1350*/  UIADD3 UR44, UR21, UR10, URZ ;  /* 0x0000000a152c7290 */ /* 0x000fe2000fffe03f */
[----:B------:R-:W-:Y:S01]  /*1360*/  IMAD.HI.U32 R11, R6, R5, RZ ;  /* 0x00000005060b7227 */ /* 0x000fe200078e00ff */
[----:B------:R-:W-:Y:S02]  /*1370*/  USHF.R.S32.HI UR10, URZ, 0x7, UR29 ;  /* 0x000000073f0a7899 */ /* 0x000fe4000801141d */
[----:B------:R-:W-:Y:S01]  /*1380*/  USHF.R.S32.HI UR6, URZ, 0x7, UR6 ;  /* 0x000000073f067899 */ /* 0x000fe20008011406 */
[----:B------:R-:W-:Y:S01]  /*1390*/  IMAD.MOV R6, RZ, RZ, -R11 ;  /* 0x000000ffff067224 */ /* 0x000fe200078e0a0b */
[----:B------:R-:W-:Y:S02]  /*13a0*/  UIMAD.WIDE.U32 UR12, UR8, UR5, URZ ;  /* 0x00000005080c72a5 */ /* 0x000fe4000f8e003f */
[----:B------:R-:W-:Y:S01]  /*13b0*/  USEL UR31, UR18, URZ, UP0 ;  /* 0x0000003f121f7287 */ /* 0x000fe20008000000 */
[C---:B------:R-:W-:Y:S01]  /*13c0*/  IMAD R6, R7.reuse, R6, R5 ;  /* 0x0000000607067224 */ /* 0x040fe200078e0205 */
[----:B------:R-:W-:Y:S01]  /*13d0*/  UISETP.LT.AND UP0, UPT, UR10, UR6, UPT ;  /* 0x000000060a00728c */ /* 0x000fe2000bf01270 */
[----:B------:R-:W-:Y:S01]  /*13e0*/  LOP3.LUT R5, R4, UR58, RZ, 0x3c, !PT ;  /* 0x0000003a04057c12 */ /* 0x000fe2000f8e3cff */
[----:B------:R-:W-:Y:S01]  /*13f0*/  ULDC UR47, c[0x0][0x2c4] ;  /* 0x0000b100002f7ab9 */ /* 0x000fe20000000800 */
[----:B------:R-:W-:Y:S01]  /*1400*/  USEL UR51, UR20, UR12, !UP2 ;  /* 0x0000000c14337287 */ /* 0x000fe2000d000000 */
[----:B------:R-:W-:Y:S01]  /*1410*/  ISETP.GT.U32.AND P1, PT, R7, R6, PT ;  /* 0x000000060700720c */ /* 0x000fe20003f24070 */
[----:B------:R-:W-:Y:S01]  /*1420*/  @UP3 UIMAD UR20, UR57, UR47, URZ ;  /* 0x0000002f391432a4 */ /* 0x000fe2000f8e023f */
[----:B------:R-:W-:Y:S01]  /*1430*/  ISETP.GE.AND P2, PT, R5, RZ, PT ;  /* 0x000000ff0500720c */ /* 0x000fe20003f46270 */
[----:B------:R-:W-:-:S02]  /*1440*/  USEL UR40, UR10, UR6, UP0 ;  /* 0x000000060a287287 */ /* 0x000fc40008000000 */
[----:B------:R-:W-:Y:S02]  /*1450*/  UISETP.NE.AND UP1, UPT, UR55, -0x1, UPT ;  /* 0xffffffff3700788c */ /* 0x000fe4000bf25270 */
[----:B------:R-:W-:Y:S02]  /*1460*/  @UP3 USEL UR20, UR20, UR5, !UP2 ;  /* 0x0000000514143287 */ /* 0x000fe4000d000000 */
[----:B------:R-:W-:Y:S01]  /*1470*/  ULEA UR6, UR40, 0xffffff80, 0x7 ;  /* 0xffffff8028067891 */ /* 0x000fe2000f8e383f */
[----:B------:R-:W-:Y:S01]  /*1480*/  @UP3 ULDC UR10, c[0x0][0x2e4] ;  /* 0x0000b900000a3ab9 */ /* 0x000fe20000000800 */
[----:B------:R-:W-:Y:S02]  /*1490*/  UIMAD UR12, UR9, UR5, URZ ;  /* 0x00000005090c72a4 */ /* 0x000fe4000f8e023f */
[-C--:B------:R-:W-:Y:S01]  /*14a0*/  @!P1 IADD3 R6, R6, -R7.reuse, RZ ;  /* 0x8000000706069210 */ /* 0x080fe20007ffe0ff */
[----:B------:R-:W-:Y:S01]  /*14b0*/  @UP3 UIMAD UR29, UR58, UR10, UR20 ;  /* 0x0000000a3a1d32a4 */ /* 0x000fe2000f8e0214 */
[----:B------:R-:W-:Y:S01]  /*14c0*/  @!P1 VIADD R11, R11, 0x1 ;  /* 0x000000010b0b9836 */ /* 0x000fe20000000000 */
[----:B------:R-:W-:Y:S01]  /*14d0*/  USHF.R.S32.HI UR25, URZ, 0x1f, UR6 ;  /* 0x0000001f3f197899 */ /* 0x000fe20008011406 */
[----:B------:R-:W-:Y:S01]  /*14e0*/  ISETP.GE.U32.AND P0, PT, R6, R7, PT ;  /* 0x000000070600720c */ /* 0x000fe20003f06070 */
[----:B------:R-:W-:Y:S01]  /*14f0*/  UIADD3 UR10, UP0, UR6, UR34, URZ ;  /* 0x00000022060a7290 */ /* 0x000fe2000ff1e03f */
[----:B------:R-:W-:Y:S01]  /*1500*/  PLOP3.LUT P1, PT, PT, PT, UP1, 0x80, 0x0 ;  /* 0x000000000000781c */ /* 0x000fe20003f2f018 */
[----:B------:R-:W-:-:S02]  /*1510*/  @UP1 UIADD3 UR24, UR53, UR55, URZ ;  /* 0x0000003735181290 */ /* 0x000fc4000fffe03f */
[----:B------:R-:W-:Y:S02]  /*1520*/  UIADD3.X UR20, UR25, UR31, URZ, UP0, !UPT ;  /* 0x0000001f19147290 */ /* 0x000fe400087fe43f */
[----:B------:R-:W-:Y:S02]  /*1530*/  UIMAD UR9, UR9, UR10, URZ ;  /* 0x0000000a090972a4 */ /* 0x000fe4000f8e023f */
[----:B------:R-:W-:Y:S02]  /*1540*/  @UP1 UIADD3 UR26, UR53, UR55, URZ ;  /* 0x00000037351a1290 */ /* 0x000fe4000fffe03f */
[----:B------:R-:W-:Y:S01]  /*1550*/  @!UP2 UIADD3 UR45, UR39, UR30, URZ ;  /* 0x0000001e272da290 */ /* 0x000fe2000fffe03f */
[----:B------:R-:W-:Y:S01]  /*1560*/  @UP1 ULDC.64 UR18, c[0x0][0x248] ;  /* 0x0000920000121ab9 */ /* 0x000fe20000000a00 */
[----:B------:R-:W-:Y:S01]  /*1570*/  @UP1 ULDC.64 UR16, c[0x0][0x250] ;  /* 0x0000940000101ab9 */ /* 0x000fe20000000a00 */
[----:B------:R-:W-:Y:S01]  /*1580*/  UIMAD.WIDE.U32 UR30, UR8, UR10, URZ ;  /* 0x0000000a081e72a5 */ /* 0x000fe2000f8e003f */
[----:B------:R-:W-:Y:S01]  /*1590*/  @P0 VIADD R11, R11, 0x1 ;  /* 0x000000010b0b0836 */ /* 0x000fe20000000000 */
[----:B------:R-:W-:Y:S01]  /*15a0*/  @UP2 UIADD3 UR44, UR13, UR12, URZ ;  /* 0x0000000c0d2c2290 */ /* 0x000fe2000fffe03f */
[----:B------:R-:W-:Y:S01]  /*15b0*/  PLOP3.LUT P0, PT, PT, PT, UP3, 0x80, 0x0 ;  /* 0x000000000000781c */ /* 0x000fe20003f0f038 */
[----:B------:R-:W-:-:S02]  /*15c0*/  UIMAD UR10, UR8, UR20, UR9 ;  /* 0x00000014080a72a4 */ /* 0x000fc4000f8e0209 */
[----:B------:R-:W-:Y:S01]  /*15d0*/  @UP1 UIMAD.WIDE.U32 UR12, UR24, UR18, URZ ;  /* 0x00000012180c12a5 */ /* 0x000fe2000f8e003f */
[----:B------:R-:W-:Y:S01]  /*15e0*/  @!P2 IADD3 R11, -R11, RZ, RZ ;  /* 0x000000ff0b0ba210 */ /* 0x000fe20007ffe1ff */
[----:B------:R-:W-:Y:S01]  /*15f0*/  @UP1 UIMAD UR23, UR24, UR19, URZ ;  /* 0x00000013181712a4 */ /* 0x000fe2000f8e023f */
[----:B------:R-:W-:Y:S01]  /*1600*/  @!P3 LOP3.LUT R11, RZ, R4, RZ, 0x33, !PT ;  /* 0x00000004ff0bb212 */ /* 0x000fe200078e33ff */
[----:B------:R-:W-:Y:S02]  /*1610*/  @UP1 UIMAD.WIDE.U32 UR8, UR26, UR16, URZ ;  /* 0x000000101a0812a5 */ /* 0x000fe4000f8e003f */
[----:B------:R-:W-:Y:S02]  /*1620*/  @!UP3 UIMAD UR21, UR57, UR56, UR58 ;  /* 0x000000383915b2a4 */ /* 0x000fe4000f8e023a */
[----:B------:R-:W-:Y:S02]  /*1630*/  UIMAD UR46, UR58, UR61, URZ ;  /* 0x0000003d3a2e72a4 */ /* 0x000fe4000f8e023f */
[----:B------:R-:W-:-:S02]  /*1640*/  @UP1 UIMAD UR20, UR26, UR17, URZ ;  /* 0x000000111a1412a4 */ /* 0x000fc4000f8e023f */
[----:B------:R-:W-:Y:S02]  /*1650*/  @!UP3 UIMAD UR29, UR21, UR47, URZ ;  /* 0x0000002f151db2a4 */ /* 0x000fe4000f8e023f */
[----:B------:R-:W-:Y:S02]  /*1660*/  USEL UR49, UR28, URZ, UP4 ;  /* 0x0000003f1c317287 */ /* 0x000fe4000a000000 */
[----:B------:R-:W-:Y:S02]  /*1670*/  @UP1 UIADD3 UR26, UR13, UR23, URZ ;  /* 0x000000170d1a1290 */ /* 0x000fe4000fffe03f */
[----:B------:R-:W-:Y:S02]  /*1680*/  USHF.R.S32.HI UR37, URZ, 0x1f, UR22 ;  /* 0x0000001f3f257899 */ /* 0x000fe40008011416 */
[----:B------:R-:W-:Y:S02]  /*1690*/  USHF.R.S32.HI UR47, URZ, 0x1f, UR46 ;  /* 0x0000001f3f2f7899 */ /* 0x000fe4000801142e */
[----:B------:R-:W-:-:S02]  /*16a0*/  @UP1 UIADD3 UR35, UR9, UR20, URZ ;  /* 0x0000001409231290 */ /* 0x000fc4000fffe03f */
[----:B------:R-:W-:Y:S02]  /*16b0*/  USEL UR48, UR41, URZ, UP4 ;  /* 0x0000003f29307287 */ /* 0x000fe4000a000000 */
[----:B------:R-:W-:Y:S01]  /*16c0*/  UIADD3 UR24, UR31, UR10, URZ ;  /* 0x0000000a1f187290 */ /* 0x000fe2000fffe03f */
        /* <DEDUP_REMOVED lines=15> */
.L_x_955:
        /* <DEDUP_REMOVED lines=13> */
.L_x_956:
        /* <DEDUP_REMOVED lines=11> */
.L_x_957:
[----:B------:R-:W-:-:S04]  /*1940*/  UIMAD UR5, UR57, UR56, UR58 ;  /* 0x00000038390572a4 */ /* 0x000fc8000f8e023a */
[----:B------:R-:W-:-:S12]  /*1950*/  UIMAD UR5, UR5, UR54, URZ ;  /* 0x00000036050572a4 */ /* 0x000fd8000f8e023f */
.L_x_958:
[----:B------:R-:W-:Y:S01]  /*1960*/  SHF.R.S32.HI R9, RZ, 0x1f, R196 ;  /* 0x0000001fff097819 */ /* 0x000fe200000114c4 */
[----:B------:R-:W1:Y:S01]  /*1970*/  LDC.64 R4, c[0x0][0x420] ;  /* 0x00010800ff047b82 */ /* 0x000e620000000a00 */
[----:B------:R-:W-:Y:S01]  /*1980*/  IADD3 R13, P0, R196, UR6, RZ ;  /* 0x00000006c40d7c10 */ /* 0x000fe2000ff1e0ff */
[----:B------:R-:W2:Y:S01]  /*1990*/  S2R R7, SR_TID.X ;  /* 0x0000000000077919 */ /* 0x000ea20000002100 */
[--C-:B------:R-:W-:Y:S01]  /*19a0*/  SHF.R.S32.HI R203, RZ, 0x1f, R202.reuse ;  /* 0x0000001fffcb7819 */ /* 0x100fe200000114ca */
[----:B------:R-:W-:Y:S01]  /*19b0*/  USHF.R.S32.HI UR34, URZ, 0x1f, UR58 ;  /* 0x0000001f3f227899 */ /* 0x000fe2000801143a */
[----:B------:R-:W-:Y:S01]  /*19c0*/  IADD3.X R6, R9, UR25, RZ, P0, !PT ;  /* 0x0000001909067c10 */ /* 0x000fe200087fe4ff */
[----:B------:R-:W-:Y:S01]  /*19d0*/  ULDC.64 UR20, c[0x0][0x428] ;  /* 0x00010a0000147ab9 */ /* 0x000fe20000000a00 */
[----:B------:R-:W-:Y:S01]  /*19e0*/  UIADD3 UR41, UR6, UR5, URZ ;  /* 0x0000000506297290 */ /* 0x000fe2000fffe03f */
[C---:B------:R-:W-:Y:S01]  /*19f0*/  IMAD.WIDE.U32 R14, R13.reuse, UR32, R202 ;  /* 0x000000200d0e7c25 */ /* 0x040fe2000f8e00ca */
[----:B------:R-:W-:Y:S01]  /*1a00*/  UIMAD UR10, UR34, UR20, URZ ;  /* 0x00000014220a72a4 */ /* 0x000fe2000f8e023f */
[----:B------:R-:W-:Y:S01]  /*1a10*/  BSSY B1, `(.L_x_954) ;  /* 0x00008e5000017945 */ /* 0x000fe20003800000 */
[----:B------:R-:W-:Y:S01]  /*1a20*/  UIMAD UR5, UR61, UR56, URZ ;  /* 0x000000383d0572a4 */ /* 0x000fe2000f8e023f */
[----:B------:R-:W-:Y:S01]  /*1a30*/  IMAD R6, R6, UR32, RZ ;  /* 0x0000002006067c24 */ /* 0x000fe2000f8e02ff */
[----:B------:R-:W-:Y:S01]  /*1a40*/  IADD3 R12, P0, R14, UR50, RZ ;  /* 0x000000320e0c7c10 */ /* 0x000fe2000ff1e0ff */
[----:B------:R-:W-:Y:S01]  /*1a50*/  UIMAD UR21, UR58, UR21, UR10 ;  /* 0x000000153a1572a4 */ /* 0x000fe2000f8e020a */
[----:B------:R-:W-:Y:S01]  /*1a60*/  IMAD.U32 R16, RZ, RZ, UR20 ;  /* 0x00000014ff107e24 */ /* 0x000fe2000f8e00ff */
[----:B------:R-:W-:Y:S01]  /*1a70*/  UIADD3 UR10, -UR7, UR11, UR22 ;  /* 0x0000000b070a7290 */ /* 0x000fe2000fffe116 */
[----:B------:R-:W-:Y:S01]  /*1a80*/  IMAD R6, R13, UR33, R6 ;  /* 0x000000210d067c24 */ /* 0x000fe2000f8e0206 */
[----:B------:R-:W-:Y:S01]  /*1a90*/  ULDC UR61, c[0x0][0x398] ;  /* 0x0000e600003d7ab9 */ /* 0x000fe20000000800 */
[----:B------:R-:W-:Y:S01]  /*1aa0*/  UIADD3 UR29, UR6, UR29, URZ ;  /* 0x0000001d061d7290 */ /* 0x000fe2000fffe03f */
[----:B------:R-:W-:-:S02]  /*1ab0*/  ULDC.64 UR12, c[0x0][0x258] ;  /* 0x00009600000c7ab9 */ /* 0x000fc40000000a00 */
[----:B------:R-:W-:Y:S01]  /*1ac0*/  IADD3.X R13, R15, UR36, R6, P0, !PT ;  /* 0x000000240f0d7c10 */ /* 0x000fe200087fe406 */
[----:B------:R-:W-:Y:S01]  /*1ad0*/  USHF.L.U32 UR36, UR5, 0x7, URZ ;  /* 0x0000000705247899 */ /* 0x000fe2000800063f */
[----:B------:R-:W-:Y:S01]  /*1ae0*/  IADD3 R20, P0, R202, UR9, RZ ;  /* 0x00000009ca147c10 */ /* 0x000fe2000ff1e0ff */
[----:B-1----:R-:W-:Y:S01]  /*1af0*/  IMAD R14, R4, UR25, RZ ;  /* 0x00000019040e7c24 */ /* 0x002fe2000f8e02ff */
[----:B------:R-:W-:Y:S01]  /*1b00*/  UIMAD UR9, UR34, UR12, URZ ;  /* 0x0000000c220972a4 */ /* 0x000fe2000f8e023f */
[----:B------:R-:W-:Y:S01]  /*1b10*/  IMAD.U32 R18, RZ, RZ, UR12 ;  /* 0x0000000cff127e24 */ /* 0x000fe2000f8e00ff */
[----:B------:R-:W-:Y:S01]  /*1b20*/  IADD3.X R21, R203, UR45, RZ, P0, !PT ;  /* 0x0000002dcb157c10 */ /* 0x000fe200087fe4ff */
[----:B------:R-:W-:Y:S01]  /*1b30*/  IMAD R14, R5, UR6, R14 ;  /* 0x00000006050e7c24 */ /* 0x000fe2000f8e020e */
[----:B------:R-:W-:Y:S01]  /*1b40*/  UIMAD UR13, UR58, UR13, UR9 ;  /* 0x0000000d3a0d72a4 */ /* 0x000fe2000f8e0209 */
[----:B------:R-:W-:Y:S01]  /*1b50*/  IMAD.WIDE.U32 R18, R18, UR58, R12 ;  /* 0x0000003a12127c25 */ /* 0x000fe2000f8e000c */
[----:B------:R-:W-:Y:S01]  /*1b60*/  USHF.R.S32.HI UR9, URZ, 0x1f, UR36 ;  /* 0x0000001f3f097899 */ /* 0x000fe20008011424 */
[----:B--2---:R-:W-:-:S02]  /*1b70*/  SHF.R.S32.HI R6, RZ, 0x1f, R7 ;  /* 0x0000001fff067819 */ /* 0x004fc40000011407 */
[----:B------:R-:W-:Y:S01]  /*1b80*/  IMAD.WIDE.U32 R20, R4, UR6, R20 ;  /* 0x0000000604147c25 */ /* 0x000fe2000f8e0014 */
[----:B------:R-:W-:Y:S01]  /*1b90*/  UIADD3 UR6, UR10, -UR61, URZ ;  /* 0x8000003d0a067290 */ /* 0x000fe2000fffe03f */
[----:B------:R-:W-:Y:S01]  /*1ba0*/  LEA.HI R214, R6, R7, RZ, 0x5 ;  /* 0x0000000706d67211 */ /* 0x000fe200078f28ff */
[----:B------:R-:W-:Y:S01]  /*1bb0*/  UIADD3 UR10, UP2, UP0, UR30, UR36, UR46 ;  /* 0x000000241e0a7290 */ /* 0x000fe2000f85e02e */
[----:B------:R-:W-:Y:S01]  /*1bc0*/  IMAD.IADD R15, R21, 0x1, R14 ;  /* 0x00000001150f7824 */ /* 0x000fe200078e020e */
[----:B------:R-:W-:Y:S01]  /*1bd0*/  USHF.R.S32.HI UR34, URZ, 0x1f, UR6 ;  /* 0x0000001f3f227899 */ /* 0x000fe20008011406 */
[----:B------:R-:W-:Y:S01]  /*1be0*/  LOP3.LUT R214, R214, 0xffffffe0, RZ, 0xc0, !PT ;  /* 0xffffffe0d6d67812 */ /* 0x000fe200078ec0ff */
[----:B------:R-:W-:Y:S01]  /*1bf0*/  UIADD3.X UR9, UR24, UR9, UR47, UP2, UP0 ;  /* 0x0000000918097290 */ /* 0x000fe200097e042f */
[----:B------:R-:W-:Y:S01]  /*1c00*/  IMAD.MOV.U32 R14, RZ, RZ, R20 ;  /* 0x000000ffff0e7224 */ /* 0x000fe200078e0014 */
[----:B------:R-:W-:Y:S01]  /*1c10*/  ULEA.HI UR34, UR34, UR6, URZ, 0x7 ;  /* 0x0000000622227291 */ /* 0x000fe2000f8f383f */
[----:B------:R-:W-:Y:S01]  /*1c20*/  IMAD R12, R9, R4, RZ ;  /* 0x00000004090c7224 */ /* 0x000fe200078e02ff */
[----:B------:R-:W-:Y:S01]  /*1c30*/  UIADD3 UR10, UP3, UP2, UR49, UR10, UR51 ;  /* 0x0000000a310a7290 */ /* 0x000fe2000fa7e033 */
[----:B------:R-:W-:Y:S01]  /*1c40*/  IMAD.IADD R214, R7, 0x1, -R214 ;  /* 0x0000000107d67824 */ /* 0x000fe200078e0ad6 */
[----:B------:R-:W-:Y:S01]  /*1c50*/  USHF.R.S32.HI UR34, URZ, 0x7, UR34 ;  /* 0x000000073f227899 */ /* 0x000fe20008011422 */
[----:B------:R-:W-:Y:S01]  /*1c60*/  IMAD.WIDE.U32 R16, R16, UR58, R14 ;  /* 0x0000003a10107c25 */ /* 0x000fe2000f8e000e */
[----:B------:R-:W-:-:S02]  /*1c70*/  UIADD3.X UR9, UR48, UR9, UR44, UP3, UP2 ;  /* 0x0000000930097290 */ /* 0x000fc40009fe442c */
[----:B------:R-:W-:Y:S01]  /*1c80*/  UISETP.LT.AND UP0, UPT, URZ, UR34, UPT ;  /* 0x000000223f00728c */ /* 0x000fe2000bf01270 */
[----:B------:R-:W-:Y:S01]  /*1c90*/  IMAD R227, R195, UR5, R214 ;  /* 0x00000005c3e37c24 */ /* 0x000fe2000f8e02d6 */
[----:B------:R-:W-:Y:S01]  /*1ca0*/  ULDC.64 UR42, c[0x0][0x478] ;  /* 0x00011e00002a7ab9 */ /* 0x000fe20000000a00 */
[----:B------:R-:W-:Y:S01]  /*1cb0*/  VIADD R17, R17, UR21 ;  /* 0x0000001511117c36 */ /* 0x000fe20008000000 */
[----:B------:R-:W-:Y:S01]  /*1cc0*/  USEL UR34, URZ, UR34, !UP0 ;  /* 0x000000223f227287 */ /* 0x000fe2000c000000 */
[C---:B------:R-:W-:Y:S01]  /*1cd0*/  IMAD R12, R196.reuse, R5, R12 ;  /* 0x00000005c40c7224 */ /* 0x040fe200078e020c */
[C---:B------:R-:W-:Y:S01]  /*1ce0*/  IADD3 R14, P0, R227.reuse, UR10, RZ ;  /* 0x0000000ae30e7c10 */ /* 0x040fe2000ff1e0ff */
[----:B------:R-:W-:Y:S01]  /*1cf0*/  IMAD.WIDE.U32 R16, R196, R4, R16 ;  /* 0x00000004c4107225 */ /* 0x000fe200078e0010 */
[----:B------:R-:W-:Y:S02]  /*1d00*/  UISETP.GT.AND UP0, UPT, UR40, UR34, UPT ;  /* 0x000000222800728c */ /* 0x000fe4000bf04270 */
[----:B------:R-:W-:Y:S01]  /*1d10*/  LEA.HI.X.SX32 R227, R227, UR9, 0x1, P0 ;  /* 0x00000009e3e37c11 */ /* 0x000fe200080f0eff */
[----:B------:R-:W-:Y:S01]  /*1d20*/  UIMAD.WIDE UR20, UR41, 0x4, UR42 ;  /* 0x00000004291478a5 */ /* 0x000fe2000f8e022a */
[----:B------:R-:W-:Y:S01]  /*1d30*/  VIADD R8, R19, UR13 ;  /* 0x0000000d13087c36 */ /* 0x000fe20008000000 */
[----:B------:R-:W-:Y:S01]  /*1d40*/  ULDC.64 UR38, c[0x0][0x210] ;  /* 0x0000840000267ab9 */ /* 0x000fe20000000a00 */
[----:B------:R-:W-:Y:S01]  /*1d50*/  PLOP3.LUT P0, PT, PT, PT, UP0, 0x80, 0x0 ;  /* 0x000000000000781c */ /* 0x000fe20003f0f008 */
[----:B------:R-:W-:Y:S01]  /*1d60*/  ULDC.64 UR30, c[0x0][0x3e0] ;  /* 0x0000f800001e7ab9 */ /* 0x000fe20000000a00 */
[----:B------:R-:W-:Y:S01]  /*1d70*/  ULDC.64 UR24, c[0x0][0x400] ;  /* 0x0001000000187ab9 */ /* 0x000fe20000000a00 */
[----:B------:R-:W-:Y:S01]  /*1d80*/  IMAD.IADD R12, R17, 0x1, R12 ;  /* 0x00000001110c7824 */ /* 0x000fe200078e020c */
[----:B------:R-:W-:Y:S01]  /*1d90*/  LEA R224, P4, R18, UR38, 0x1 ;  /* 0x0000002612e07c11 */ /* 0x000fe2000f8808ff */
[----:B------:R-:W-:Y:S01]  /*1da0*/  ULDC.64 UR46, c[0x0][0x2b0] ;  /* 0x0000ac00002e7ab9 */ /* 0x000fe20000000a00 */
[----:B------:R-:W-:Y:S01]  /*1db0*/  LEA R226, P2, R14, UR24, 0x2 ;  /* 0x000000180ee27c11 */ /* 0x000fe2000f8410ff */
[----:B------:R-:W-:Y:S01]  /*1dc0*/  UIMAD.WIDE UR12, UR29, 0x4, UR46 ;  /* 0x000000041d0c78a5 */ /* 0x000fe2000f8e022e */
[----:B------:R-:W-:Y:S01]  /*1dd0*/  LEA R222, P3, R16, UR30, 0x1 ;  /* 0x0000001e10de7c11 */ /* 0x000fe2000f8608ff */
[----:B------:R-:W-:Y:S01]  /*1de0*/  UIADD3 UR8, UR40, -0x1, URZ ;  /* 0xffffffff28087890 */ /* 0x000fe2000fffe03f */
[----:B------:R-:W-:Y:S01]  /*1df0*/  LEA.HI.X R225, R18, UR39, R8, 0x1, P4 ;  /* 0x0000002712e17c11 */ /* 0x000fe2000a0f0c08 */
[----:B------:R-:W-:Y:S01]  /*1e00*/  UMOV UR30, UR20 ;  /* 0x00000014001e7c82 */ /* 0x000fe20008000000 */
[----:B------:R-:W-:Y:S01]  /*1e10*/  LEA.HI.X R223, R16, UR31, R12, 0x1, P3 ;  /* 0x0000001f10df7c11 */ /* 0x000fe200098f0c0c */
[----:B------:R-:W-:Y:S01]  /*1e20*/  UMOV UR29, UR21 ;  /* 0x00000015001d7c82 */ /* 0x000fe20008000000 */
        /* <DEDUP_REMOVED lines=21> */
.L_x_960:
        /* <DEDUP_REMOVED lines=19> */
.L_x_961:
        /* <DEDUP_REMOVED lines=31> */
.L_x_963:
[----:B------:R-:W-:Y:S05]  /*22a0*/  BSYNC B0 ;  /* 0x0000000000007941 */ /* 0x000fea0003800000 */
.L_x_962:
[----:B------:R-:W-:Y:S04]  /*22b0*/  BSSY B0, `(.L_x_964) ;  /* 0x000000d000007945 */ /* 0x000fe80003800000 */
[----:B------:R-:W-:Y:S05]  /*22c0*/  @P0 BRA `(.L_x_965) ;  /* 0x00000000002c0947 */ /* 0x000fea0003800000 */
[----:B-1----:R-:W-:Y:S01]  /*22d0*/  IADD3 R7, P2, R196, 0x40, RZ ;  /* 0x00000040c4077810 */ /* 0x002fe20007f5e0ff */
        /* <DEDUP_REMOVED lines=9> */
[----:B------:R2:W-:Y:S02]  /*2370*/  STG.E.128 desc[UR14][R6.64], RZ ;  /* 0x000000ff06007986 */ /* 0x0005e4000c101d0e */
.L_x_965:
[----:B------:R-:W-:Y:S05]  /*2380*/  BSYNC B0 ;  /* 0x0000000000007941 */ /* 0x000fea0003800000 */
.L_x_964:
[----:B------:R-:W-:Y:S01]  /*2390*/  IMAD.U32 R5, RZ, RZ, UR10 ;  /* 0x0000000aff057e24 */ /* 0x000fe2000f8e00ff */
[----:B------:R-:W-:Y:S01]  /*23a0*/  UIMAD UR5, UR37, UR10, URZ ;  /* 0x0000000a250572a4 */ /* 0x000fe2000f8e023f */
[----:B------:R-:W-:Y:S01]  /*23b0*/  BSSY B0, `(.L_x_966) ;  /* 0x0000017000007945 */ /* 0x000fe20003800000 */
[----:B------:R-:W-:Y:S01]  /*23c0*/  USHF.R.S32.HI UR8, URZ, 0x1f, UR58 ;  /* 0x0000001f3f087899 */ /* 0x000fe2000801143a */
[----:B------:R-:W-:Y:S01]  /*23d0*/  IMAD.WIDE.U32 R4, R5, UR22, R202 ;  /* 0x0000001605047c25 */ /* 0x000fe2000f8e00ca */
[----:B------:R-:W-:Y:S01]  /*23e0*/  UIMAD UR5, UR22, UR11, UR5 ;  /* 0x0000000b160572a4 */ /* 0x000fe2000f8e0205 */
[----:B------:R-:W-:Y:S01]  /*23f0*/  ULDC.64 UR6, c[0x0][0x470] ;  /* 0x00011c0000067ab9 */ /* 0x000fe20000000a00 */
[----:B-12---:R-:W-:-:S04]  /*2400*/  IADD3 R6, P2, R4, UR16, RZ ;  /* 0x0000001004067c10 */ /* 0x006fc8000ff5e0ff */
[----:B------:R-:W-:Y:S01]  /*2410*/  IMAD.U32 R4, RZ, RZ, UR5 ;  /* 0x00000005ff047e24 */ /* 0x000fe2000f8e00ff */
[----:B------:R-:W-:Y:S01]  /*2420*/  UIMAD UR5, UR8, UR6, URZ ;  /* 0x00000006080572a4 */ /* 0x000fe2000f8e023f */
[----:B------:R-:W-:-:S03]  /*2430*/  MOV R10, UR6 ;  /* 0x00000006000a7c02 */ /* 0x000fc60008000f00 */
        /* <DEDUP_REMOVED lines=14> */
.L_x_967:
[----:B------:R-:W-:Y:S05]  /*2520*/  BSYNC B0 ;  /* 0x0000000000007941 */ /* 0x000fea0003800000 */
.L_x_966:
[----:B------:R-:W-:Y:S05]  /*2530*/  @P0 BRA `(.L_x_968) ;  /* 0x0000008000c80947 */ /* 0x000fea0003800000 */
[----:B------:R-:W-:Y:S01]  /*2540*/  IADD3 R4, P0, R196, 0x40, RZ ;  /* 0x00000040c4047810 */ /* 0x000fe20007f1e0ff */
[----:B-1----:R-:W-:Y:S01]  /*2550*/  IMAD.MOV.U32 R6, RZ, RZ, R10 ;  /* 0x000000ffff067224 */ /* 0x002fe200078e000a */
[----:B------:R-:W-:Y:S01]  /*2560*/  MOV R7, R5 ;  /* 0x0000000500077202 */ /* 0x000fe20000000f00 */
[----:B------:R-:W-:Y:S02]  /*2570*/  ULDC.64 UR6, c[0x0][0x3f8] ;  /* 0x0000fe0000067ab9 */ /* 0x000fe40000000a00 */
[----:B------:R-:W-:Y:S02]  /*2580*/  IMAD.X R9, RZ, RZ, R9, P0 ;  /* 0x000000ffff097224 */ /* 0x000fe400000e0609 */
[----:B------:R-:W-:-:S04]  /*2590*/  IMAD.WIDE.U32 R6, R4, UR10, R6 ;  /* 0x0000000a04067c25 */ /* 0x000fc8000f8e0006 */
[----:B------:R-:W-:-:S04]  /*25a0*/  IMAD R9, R9, UR10, RZ ;  /* 0x0000000a09097c24 */ /* 0x000fc8000f8e02ff */
[----:B------:R-:W-:Y:S01]  /*25b0*/  IMAD R9, R4, UR11, R9 ;  /* 0x0000000b04097c24 */ /* 0x000fe2000f8e0209 */
[----:B------:R-:W-:-:S04]  /*25c0*/  LEA R4, P0, R6, UR6, 0x1 ;  /* 0x0000000606047c11 */ /* 0x000fc8000f8008ff */
[----:B------:R-:W-:-:S04]  /*25d0*/  IADD3 R9, R7, R9, RZ ;  /* 0x0000000907097210 */ /* 0x000fc80007ffe0ff */
[----:B------:R-:W-:-:S05]  /*25e0*/  LEA.HI.X R5, R6, UR7, R9, 0x1, P0 ;  /* 0x0000000706057c11 */ /* 0x000fca00080f0c09 */
[----:B------:R1:W-:Y:S01]  /*25f0*/  STG.E.128 desc[UR14][R4.64], RZ ;  /* 0x000000ff04007986 */ /* 0x0003e2000c101d0e */
[----:B------:R-:W-:Y:S05]  /*2600*/  BRA `(.L_x_968) ;  /* 0x0000008000947947 */ /* 0x000fea0003800000 */
.L_x_959:
[CC--:B------:R-:W-:Y:S01]  /*2610*/  LEA.HI R8, R6.reuse, R7.reuse, RZ, 0x3 ;  /* 0x0000000706087211 */ /* 0x0c0fe200078f18ff */
[----:B------:R-:W-:Y:S01]  /*2620*/  ULEA.HI UR6, UR8, UR8, URZ, 0x1 ;  /* 0x0000000808067291 */ /* 0x000fe2000f8f083f */
[----:B------:R-:W-:Y:S01]  /*2630*/  PLOP3.LUT P1, PT, PT, PT, UP4, 0x80, 0x0 ;  /* 0x000000000000781c */ /* 0x000fe20003f2f048 */
[----:B------:R-:W-:Y:S01]  /*2640*/  BSSY B0, `(.L_x_969) ;  /* 0x0000029000007945 */ /* 0x000fe20003800000 */
[----:B------:R-:W-:Y:S01]  /*2650*/  SHF.R.S32.HI R8, RZ, 0x3, R8 ;  /* 0x00000003ff087819 */ /* 0x000fe20000011408 */
[----:B------:R-:W-:Y:S01]  /*2660*/  ULOP3.LUT UR9, UR6, 0xfffffffe, URZ, 0xc0, !UPT ;  /* 0xfffffffe06097892 */ /* 0x000fe2000f8ec03f */
[----:B------:R-:W-:Y:S01]  /*2670*/  LEA.HI R13, R6, R7, RZ, 0x2 ;  /* 0x00000007060d7211 */ /* 0x000fe200078f10ff */
[----:B------:R-:W-:Y:S02]  /*2680*/  UIMAD UR6, UR8, -0x80, UR11 ;  /* 0xffffff80080678a4 */ /* 0x000fe4000f8e020b */
[----:B------:R-:W-:Y:S01]  /*2690*/  IMAD.SHL.U32 R8, R8, 0x40, RZ ;  /* 0x0000004008087824 */ /* 0x000fe200078e00ff */
[----:B------:R-:W-:Y:S01]  /*26a0*/  LEA.HI R13, R13, R196, RZ, 0x1 ;  /* 0x000000c40d0d7211 */ /* 0x000fe200078f08ff */
[----:B------:R-:W-:-:S04]  /*26b0*/  UIADD3 UR9, UR8, -UR9, URZ ;  /* 0x8000000908097290 */ /* 0x000fc8000fffe03f */
[----:B------:R-:W-:Y:S01]  /*26c0*/  @P1 BAR.SYNC.DEFER_BLOCKING 0x0 ;  /* 0x0000000000001b1d */ /* 0x000fe20000010000 */
[----:B------:R-:W-:Y:S01]  /*26d0*/  LOP3.LUT R15, R8, 0xc0, RZ, 0xc0, !PT ;  /* 0x000000c0080f7812 */ /* 0x000fe200078ec0ff */
[----:B------:R-:W-:Y:S01]  /*26e0*/  UISETP.NE.AND UP0, UPT, UR9, 0x1, UPT ;  /* 0x000000010900788c */ /* 0x000fe2000bf05270 */
[----:B------:R-:W-:Y:S02]  /*26f0*/  LOP3.LUT R13, R13, 0x7fffffe, RZ, 0xc0, !PT ;  /* 0x07fffffe0d0d7812 */ /* 0x000fe400078ec0ff */
[----:B------:R-:W-:Y:S02]  /*2700*/  LOP3.LUT R7, R15, 0x18, R202, 0xf8, !PT ;  /* 0x000000180f077812 */ /* 0x000fe400078ef8ca */
[----:B------:R-:W-:Y:S01]  /*2710*/  SHF.R.U32.HI R6, RZ, 0x3, R15 ;  /* 0x00000003ff067819 */ /* 0x000fe2000001160f */
[C---:B------:R-:W-:Y:S01]  /*2720*/  IMAD.IADD R8, R196.reuse, 0x1, -R13 ;  /* 0x00000001c4087824 */ /* 0x040fe200078e0a0d */
[C---:B------:R-:W-:Y:S02]  /*2730*/  ISETP.GE.AND P3, PT, R196.reuse, UR6, PT ;  /* 0x00000006c4007c0c */ /* 0x040fe4000bf66270 */
[----:B------:R-:W-:Y:S01]  /*2740*/  LOP3.LUT R6, R7, R6, RZ, 0x3c, !PT ;  /* 0x0000000607067212 */ /* 0x000fe200078e3cff */
[----:B------:R-:W-:Y:S01]  /*2750*/  IMAD R13, R195, 0x8, R8 ;  /* 0x00000008c30d7824 */ /* 0x000fe200078e0208 */
[----:B------:R-:W-:Y:S01]  /*2760*/  PLOP3.LUT P0, PT, PT, PT, UP0, 0x80, 0x0 ;  /* 0x000000000000781c */ /* 0x000fe20003f0f008 */
[----:B------:R-:W-:-:S02]  /*2770*/  VIADD R8, R196, 0x40 ;  /* 0x00000040c4087836 */ /* 0x000fc40000000000 */
[----:B------:R-:W-:-:S03]  /*2780*/  IMAD.U32 R13, R13, 0x20, R6 ;  /* 0x000000200d0d7824 */ /* 0x000fc600078e0006 */
[----:B------:R-:W-:Y:S01]  /*2790*/  ISETP.GE.AND P2, PT, R8, UR6, PT ;  /* 0x0000000608007c0c */ /* 0x000fe2000bf46270 */
[C---:B------:R-:W-:Y:S01]  /*27a0*/  VIADD R6, R13.reuse, 0x1000 ;  /* 0x000010000d067836 */ /* 0x040fe20000000000 */
[----:B------:R-:W-:-:S04]  /*27b0*/  LEA R7, R13, UR4, 0x1 ;  /* 0x000000040d077c11 */ /* 0x000fc8000f8e08ff */
[----:B------:R-:W-:Y:S01]  /*27c0*/  SEL R6, R6, R13, !P0 ;  /* 0x0000000d06067207 */ /* 0x000fe20004000000 */
[----:B------:R1:W-:Y:S01]  /*27d0*/  @P3 STS [R7+0x4000], RZ ;  /* 0x004000ff07003388 */ /* 0x0003e20000000800 */
[----:B------:R-:W-:Y:S02]  /*27e0*/  IMAD.U32 R13, RZ, RZ, UR18 ;  /* 0x00000012ff0d7e24 */ /* 0x000fe4000f8e00ff */
[----:B------:R-:W-:Y:S01]  /*27f0*/  LEA R221, R6, UR4, 0x1 ;  /* 0x0000000406dd7c11 */ /* 0x000fe2000f8e08ff */
        /* <DEDUP_REMOVED lines=13> */
.L_x_970:
[----:B------:R-:W-:Y:S05]  /*28d0*/  BSYNC B0 ;  /* 0x0000000000007941 */ /* 0x000fea0003800000 */
.L_x_969:
        /* <DEDUP_REMOVED lines=13> */
.L_x_972:
[----:B------:R-:W-:Y:S05]  /*29b0*/  BSYNC B0 ;  /* 0x0000000000007941 */ /* 0x000fea0003800000 */
.L_x_971:
        /* <DEDUP_REMOVED lines=17> */
.L_x_974:
[----:B------:R-:W-:Y:S05]  /*2ad0*/  BSYNC B0 ;  /* 0x0000000000007941 */ /* 0x000fea0003800000 */
.L_x_973:
        /* <DEDUP_REMOVED lines=21> */
.L_x_976:
[----:B------:R-:W-:Y:S05]  /*2c30*/  BSYNC B0 ;  /* 0x0000000000007941 */ /* 0x000fea0003800000 */
.L_x_975:
[----:B------:R-:W-:Y:S01]  /*2c40*/  UIMAD UR9, UR37, UR18, URZ ;  /* 0x00000012250972a4 */ /* 0x000fe2000f8e023f */
[----:B------:R-:W-:Y:S01]  /*2c50*/  IMAD.WIDE.U32 R12, R13, UR22, R202 ;  /* 0x000000160d0c7c25 */ /* 0x000fe2000f8e00ca */
[----:B------:R-:W-:Y:S01]  /*2c60*/  ULDC.64 UR20, c[0x0][0x260] ;  /* 0x0000980000147ab9 */ /* 0x000fe20000000a00 */
[C---:B-1----:R-:W-:Y:S01]  /*2c70*/  IADD3 R5, R192.reuse, 0x40, RZ ;  /* 0x00000040c0057810 */ /* 0x042fe20007ffe0ff */
        /* <DEDUP_REMOVED lines=41> */
.L_x_978:
[----:B------:R-:W-:Y:S05]  /*2f10*/  BSYNC B0 ;  /* 0x0000000000007941 */ /* 0x000fea0003800000 */
.L_x_977:
        /* <DEDUP_REMOVED lines=22> */
.L_x_980:
[----:B------:R-:W-:Y:S05]  /*3080*/  BSYNC B0 ;  /* 0x0000000000007941 */ /* 0x000fea0003800000 */
.L_x_979:
[----:B------:R-:W-:Y:S01]  /*3090*/  UIMAD UR6, UR37, UR16, URZ ;  /* 0x00000010250672a4 */ /* 0x000fe2000f8e023f */
[----:B------:R-:W-:Y:S01]  /*30a0*/  MOV R5, UR16 ;  /* 0x0000001000057c02 */ /* 0x000fe20008000f00 */
[----:B------:R2:W-:Y:S01]  /*30b0*/  @P3 STS [R7+0x8000], RZ ;  /* 0x008000ff07003388 */ /* 0x0005e20000000800 */
[----:B------:R-:W-:Y:S01]  /*30c0*/  ULDC.64 UR18, c[0x0][0x268] ;  /* 0x00009a0000127ab9 */ /* 0x000fe20000000a00 */
[----:B------:R-:W-:Y:S01]  /*30d0*/  UIMAD UR6, UR22, UR17, UR6 ;  /* 0x00000011160672a4 */ /* 0x000fe2000f8e0206 */
[----:B------:R-:W-:Y:S01]  /*30e0*/  IMAD R10, R10, UR18, RZ ;  /* 0x000000120a0a7c24 */ /* 0x000fe2000f8e02ff */
[----:B------:R2:W-:Y:S01]  /*30f0*/  @P3 STS [R7+0x8004], RZ ;  /* 0x008004ff07003388 */ /* 0x0005e20000000800 */
[----:B-1----:R-:W-:Y:S01]  /*3100*/  IMAD.WIDE.U32 R12, R5, UR22, R202 ;  /* 0x00000016050c7c25 */ /* 0x002fe2000f8e00ca */
[----:B------:R-:W-:Y:S02]  /*3110*/  BSSY B0, `(.L_x_981) ;  /* 0x000001c000007945 */ /* 0x000fe40003800000 */
[----:B------:R-:W-:Y:S01]  /*3120*/  MOV R5, UR6 ;  /* 0x0000000600057c02 */ /* 0x000fe20008000f00 */
[----:B------:R2:W-:Y:S01]  /*3130*/  @P3 STS.64 [R7+0x8008], RZ ;  /* 0x008008ff07003388 */ /* 0x0005e20000000a00 */
[----:B------:R-:W-:-:S04]  /*3140*/  IADD3 R14, P1, R12, UR28, RZ ;  /* 0x0000001c0c0e7c10 */ /* 0x000fc8000ff3e0ff */
        /* <DEDUP_REMOVED lines=24> */
.L_x_982:
[----:B------:R-:W-:Y:S05]  /*32d0*/  BSYNC B0 ;  /* 0x0000000000007941 */ /* 0x000fea0003800000 */
.L_x_981:
        /* <DEDUP_REMOVED lines=21> */
.L_x_984:
[----:B------:R-:W-:Y:S05]  /*3430*/  BSYNC B0 ;  /* 0x0000000000007941 */ /* 0x000fea0003800000 */
.L_x_983:
[----:B------:R-:W-:Y:S01]  /*3440*/  IMAD.MOV.U32 R11, RZ, RZ, 0x4 ;  /* 0x00000004ff0b7424 */ /* 0x000fe200078e00ff */
[----:B------:R-:W-:Y:S01]  /*3450*/  ISETP.NE.AND P1, PT, R4, RZ, PT ;  /* 0x000000ff0400720c */ /* 0x000fe20003f25270 */
[----:B-1----:R-:W2:Y:S02]  /*3460*/  LDG.E.64 R8, desc[UR14][R12.64+0x8] ;  /* 0x0000080e0c087981 */ /* 0x002ea4000c1e1b00 */
[----:B--234-:R-:W-:Y:S02]  /*3470*/  IMAD.MOV.U32 R7, RZ, RZ, 0x4 ;  /* 0x00000004ff077424 */ /* 0x01cfe400078e00ff */
[----:B------:R-:W-:Y:S01]  /*3480*/  IMAD.MOV.U32 R218, RZ, RZ, 0x7f800000 ;  /* 0x7f800000ffda7424 */ /* 0x000fe200078e00ff */
[----:B------:R-:W2:Y:S01]  /*3490*/  LDG.E.64 R4, desc[UR14][R12.64] ;  /* 0x0000000e0c047981 */ /* 0x000ea2000c1e1b00 */
[----:B------:R-:W-:Y:S02]  /*34a0*/  IMAD.MOV.U32 R220, RZ, RZ, 0x7f800000 ;  /* 0x7f800000ffdc7424 */ /* 0x000fe400078e00ff */
[----:B------:R-:W-:Y:S01]  /*34b0*/  IMAD.MOV.U32 R217, RZ, RZ, 0x7f800000 ;  /* 0x7f800000ffd97424 */ /* 0x000fe200078e00ff */
[----:B------:R-:W-:Y:S01]  /*34c0*/  UIMAD UR6, UR57, UR56, UR58 ;  /* 0x00000038390672a4 */ /* 0x000fe2000f8e023a */
[----:B------:R-:W-:Y:S01]  /*34d0*/  IMAD.WIDE R10, R192, R11, UR12 ;  /* 0x0000000cc00a7e25 */ /* 0x000fe2000f8e020b */
[----:B------:R-:W0:Y:S03]  /*34e0*/  LDGDEPBAR ;  /* 0x00000000000079af */ /* 0x000e260000000000 */
[----:B------:R-:W-:Y:S01]  /*34f0*/  IMAD.MOV.U32 R219, RZ, RZ, 0x7f800000 ;  /* 0x7f800000ffdb7424 */ /* 0x000fe200078e00ff */
[----:B------:R1:W5:Y:S01]  /*3500*/  @!P6 LDG.E R220, desc[UR14][R10.64+0x20] ;  /* 0x0000200e0adce981 */ /* 0x000362000c1e1900 */
[----:B------:R-:W-:Y:S01]  /*3510*/  @!P4 IMAD.WIDE R6, R6, R7, UR12 ;  /* 0x0000000c0606ce25 */ /* 0x000fe2000f8e0207 */
[----:B------:R-:W-:Y:S01]  /*3520*/  SHF.R.S32.HI R215, RZ, 0x1f, R214 ;  /* 0x0000001fffd77819 */ /* 0x000fe200000114d6 */
[----:B------:R-:W-:Y:S01]  /*3530*/  ULDC UR54, c[0x0][0x2d0] ;  /* 0x0000b40000367ab9 */ /* 0x000fe20000000800 */
[----:B------:R1:W5:Y:S01]  /*3540*/  @!P5 LDG.E R217, desc[UR14][R10.64+0x100] ;  /* 0x0001000e0ad9d981 */ /* 0x000362000c1e1900 */
[----:B------:R-:W-:-:S02]  /*3550*/  VIADD R182, R191, 0x1000 ;  /* 0x00001000bfb67836 */ /* 0x000fc40000000000 */
[----:B------:R-:W-:Y:S01]  /*3560*/  VIADD R181, R190, 0x1000 ;  /* 0x00001000beb57836 */ /* 0x000fe20000000000 */
[----:B------:R1:W5:Y:S01]  /*3570*/  @!P4 LDG.E R218, desc[UR14][R6.64] ;  /* 0x0000000e06dac981 */ /* 0x000362000c1e1900 */
[----:B------:R-:W-:Y:S02]  /*3580*/  USHF.L.U32 UR6, UR6, 0x5, URZ ;  /* 0x0000000506067899 */ /* 0x000fe4000800063f */
[----:B------:R-:W-:Y:S01]  /*3590*/  UIADD3 UR22, UR22, UR11, URZ ;  /* 0x0000000b16167290 */ /* 0x000fe2000fffe03f */
[----:B------:R1:W5:Y:S01]  /*35a0*/  @!P1 LDG.E R219, desc[UR14][R10.64] ;  /* 0x0000000e0adb9981 */ /* 0x000362000c1e1900 */
[----:B------:R-:W-:Y:S01]  /*35b0*/  USHF.R.S32.HI UR9, URZ, 0x1f, UR6 ;  /* 0x0000001f3f097899 */ /* 0x000fe20008011406 */
[----:B------:R-:W-:Y:S01]  /*35c0*/  SEL R182, R182, R191, !P0 ;  /* 0x000000bfb6b67207 */ /* 0x000fe20004000000 */
[----:B------:R-:W-:Y:S01]  /*35d0*/  IMAD.MOV.U32 R213, RZ, RZ, 0x4 ;  /* 0x00000004ffd57424 */ /* 0x000fe200078e00ff */
[----:B------:R-:W-:Y:S01]  /*35e0*/  SEL R181, R181, R190, !P0 ;  /* 0x000000beb5b57207 */ /* 0x000fe20004000000 */
[----:B------:R-:W-:Y:S01]  /*35f0*/  UIADD3 UR51, -UR7, 0x80, UR22 ;  /* 0x0000008007337890 */ /* 0x000fe2000fffe116 */
        /* <DEDUP_REMOVED lines=34> */
[----:B------:R-:W-:Y:S01]  /*3820*/  UIMAD UR35, UR5, 0x78, URZ ;  /* 0x00000078052378a4 */ /* 0x000fe2000f8e023f */
[----:B------:R-:W-:Y:S01]  /*3830*/  ULDC UR56, c[0x0][0x398] ;  /* 0x0000e60000387ab9 */ /* 0x000fe20000000800 */
[----:B------:R-:W-:Y:S02]  /*3840*/  UIADD3 UR36, -UR36, URZ, URZ ;  /* 0x0000003f24247290 */ /* 0x000fe4000fffe13f */
[----:B------:R-:W-:Y:S01]  /*3850*/  UIADD3 UR51, UR51, -UR61, URZ ;  /* 0x8000003d33337290 */ /* 0x000fe2000fffe03f */
[----:B------:R-:W-:Y:S01]  /*3860*/  UMOV UR28, UR10 ;  /* 0x0000000a001c7c82 */ /* 0x000fe20008000000 */
[----:B------:R-:W-:Y:S01]  /*3870*/  ULDC UR5, c[0x0][0x2ec] ;  /* 0x0000bb0000057ab9 */ /* 0x000fe20000000800 */
[----:B------:R-:W-:Y:S02]  /*3880*/  IADD3 R214, P2, P1, R8, UR6, R214 ;  /* 0x0000000608d67c10 */ /* 0x000fe4000f95e0d6 */
[----:B--2---:R-:W-:-:S02]  /*3890*/  R2UR UR6, R4 ;  /* 0x00000000040672ca */ /* 0x004fc400000e0000 */
        /* <DEDUP_REMOVED lines=16> */
.L_x_989:
[----:B------:R-:W0:Y:S01]  /*39a0*/  LDGDEPBAR ;  /* 0x00000000000079af */ /* 0x000e220000000000 */
[----:B------:R-:W-:Y:S01]  /*39b0*/  IMAD.U32 R120, RZ, RZ, UR30 ;  /* 0x0000001eff787e24 */ /* 0x000fe2000f8e00ff */
[----:B------:R-:W-:Y:S01]  /*39c0*/  USHF.L.U32 UR9, UR8, 0x7, URZ ;  /* 0x0000000708097899 */ /* 0x000fe2000800063f */
[----:B------:R-:W-:Y:S01]  /*39d0*/  IMAD.U32 R121, RZ, RZ, UR29 ;  /* 0x0000001dff797e24 */ /* 0x000fe2000f8e00ff */
[----:B------:R-:W-:Y:S01]  /*39e0*/  UMOV UR10, UR59 ;  /* 0x0000003b000a7c82 */ /* 0x000fe20008000000 */
[----:B------:R-:W-:Y:S01]  /*39f0*/  IMAD.IADD R116, R187, 0x1, R182 ;  /* 0x00000001bb747824 */ /* 0x000fe200078e02b6 */
[C---:B------:R-:W-:Y:S01]  /*3a00*/  LEA R118, P0, R192.reuse, R120, 0x2 ;  /* 0x00000078c0767211 */ /* 0x040fe200078010ff */
[----:B------:R-:W-:Y:S03]  /*3a10*/  UISETP.GE.AND UP0, UPT, UR9, UR51, UPT ;  /* 0x000000330900728c */ /* 0x000fe6000bf06270 */
[----:B------:R-:W-:Y:S03]  /*3a20*/  LEA.HI.X.SX32 R119, R192, R121, 0x2, P0 ;  /* 0x00000079c0777211 */ /* 0x000fe600000f16ff */
[----:B------:R-:W-:Y:S01]  /*3a30*/  PLOP3.LUT P0, PT, PT, PT, UP0, 0x80, 0x0 ;  /* 0x000000000000781c */ /* 0x000fe20003f0f008 */
[----:B------:R-:W-:Y:S04]  /*3a40*/  DEPBAR.LE SB0, 0x0 ;  /* 0x000080000000791a */ /* 0x000fe80000000000 */
[----:B------:R-:W-:Y:S06]  /*3a50*/  BAR.SYNC.DEFER_BLOCKING 0x0 ;  /* 0x0000000000007b1d */ /* 0x000fec0000010000 */
[----:B-----5:R1:W5:Y:S04]  /*3a60*/  LDG.E R231, desc[UR14][R118.64] ;  /* 0x0000000e76e77981 */ /* 0x020368000c1e1900 */
[----:B------:R1:W5:Y:S04]  /*3a70*/  LDG.E R230, desc[UR14][R118.64+0x20] ;  /* 0x0000200e76e67981 */ /* 0x000368000c1e1900 */
[----:B------:R1:W5:Y:S04]  /*3a80*/  LDG.E R229, desc[UR14][R118.64+0x100] ;  /* 0x0001000e76e57981 */ /* 0x000368000c1e1900 */
[----:B------:R1:W5:Y:S04]  /*3a90*/  LDG.E R228, desc[UR14][R118.64+0x120] ;  /* 0x0001200e76e47981 */ /* 0x000368000c1e1900 */
[----:B------:R-:W-:Y:S04]  /*3aa0*/  LDSM.16.M88.4 R68, [R182] ;  /* 0x00000000b644783b */ /* 0x000fe80000000200 */
[----:B------:R-:W2:Y:S04]  /*3ab0*/  LDSM.16.M88.4 R72, [R189+UR4+0x6000] ;  /* 0x00600004bd48783b */ /* 0x000ea80008000200 */
[----:B------:R-:W3:Y:S04]  /*3ac0*/  LDSM.16.M88.4 R76, [R182+0x1000] ;  /* 0x00100000b64c783b */ /* 0x000ee80000000200 */
[----:B------:R-:W4:Y:S04]  /*3ad0*/  LDSM.16.M88.4 R80, [R189+UR4+0x6400] ;  /* 0x00640004bd50783b */ /* 0x000f280008000200 */
[----:B------:R-:W1:Y:S04]  /*3ae0*/  LDSM.16.M88.4 R84, [R189+UR4+0x6800] ;  /* 0x00680004bd54783b */ /* 0x000e680008000200 */
[----:B------:R-:W1:Y:S04]  /*3af0*/  LDSM.16.M88.4 R88, [R189+UR4+0x6c00] ;  /* 0x006c0004bd58783b */ /* 0x000e680008000200 */
[----:B------:R-:W-:Y:S04]  /*3b00*/  LDSM.16.M88.4 R92, [R116] ;  /* 0x00000000745c783b */ /* 0x000fe80000000200 */
[----:B------:R-:W1:Y:S04]  /*3b10*/  LDSM.16.M88.4 R96, [R188] ;  /* 0x00000000bc60783b */ /* 0x000e680000000200 */
        /* <DEDUP_REMOVED lines=51> */
.L_x_985:
        /* <DEDUP_REMOVED lines=21> */
[----:B------:R-:W-:Y:S02]  /*3fa0*/  IADD3 R70, R79, 0x40, R76 ;  /* 0x000000404f467810 */ /* 0x000fe40007ffe04c */
[----:B------:R-:W-:Y:S02]  /*3fb0*/  VIMNMX R72, R72, UR7, PT ;  /* 0x0000000748487c48 */ /* 0x000fe4000bfe0100 */
[----:B------:R-:W-:Y:S02]  /*3fc0*/  LOP3.LUT R68, R68, 0x6, RZ, 0xc0, !PT ;  /* 0x0000000644447812 */ /* 0x000fe400078ec0ff */
[----:B------:R-:W-:Y:S03]  /*3fd0*/  VIMNMX R70, R70, UR7, PT ;  /* 0x0000000746467c48 */ /* 0x000fe6000bfe0100 */
[----:B------:R-:W-:Y:S01]  /*3fe0*/  IMAD R75, R193, 0x40, R68 ;  /* 0x00000040c14b7824 */ /* 0x000fe200078e0244 */
[----:B------:R-:W-:Y:S03]  /*3ff0*/  IADD3 R68, R77, 0x48, R76 ;  /* 0x000000484d447810 */ /* 0x000fe60007ffe04c */
[----:B------:R-:W-:Y:S01]  /*4000*/  IMAD R74, R74, 0x80, R75 ;  /* 0x000000804a4a7824 */ /* 0x000fe200078e024b */
[----:B------:R-:W-:Y:S03]  /*4010*/  VIMNMX R68, R68, UR7, PT ;  /* 0x0000000744447c48 */ /* 0x000fe6000bfe0100 */
        /* <DEDUP_REMOVED lines=207> */
.L_x_986:
[----:B------:R-:W-:Y:S01]  /*4d10*/  FSETP.NEU.FTZ.AND P1, PT, R219, -INF , PT ;  /* 0xff800000db00780b */ /* 0x000fe20003f3d000 */
[----:B------:R-:W-:Y:S01]  /*4d20*/  FMUL.FTZ R75, R217, 1.4426950216293334961 ;  /* 0x3fb8aa3bd94b7820 */ /* 0x000fe20000410000 */
[C---:B------:R-:W-:Y:S01]  /*4d30*/  FSETP.NEU.FTZ.AND P0, PT, R220.reuse, -INF , PT ;  /* 0xff800000dc00780b */ /* 0x040fe20003f1d000 */
[----:B------:R-:W-:Y:S01]  /*4d40*/  FMUL.FTZ R248, R219, 1.4426950216293334961 ;  /* 0x3fb8aa3bdbf87820 */ /* 0x000fe20000410000 */
[----:B------:R-:W-:Y:S01]  /*4d50*/  FMUL.FTZ R245, R220, 1.4426950216293334961 ;  /* 0x3fb8aa3bdcf57820 */ /* 0x000fe20000410000 */
[----:B------:R-:W-:Y:S01]  /*4d60*/  FMUL.FTZ R70, R218, 1.4426950216293334961 ;  /* 0x3fb8aa3bda467820 */ /* 0x000fe20000410000 */
[----:B------:R-:W-:Y:S01]  /*4d70*/  IMAD.WIDE.U32 R106, R214, -0x2daee0ad, RZ ;  /* 0xd2511f53d66a7825 */ /* 0x000fe200078e00ff */
[----:B------:R-:W-:Y:S02]  /*4d80*/  UISETP.GT.AND UP2, UPT, UR8, UR34, UPT ;  /* 0x000000220800728c */ /* 0x000fe4000bf44270 */
[----:B------:R-:W-:Y:S01]  /*4d90*/  FSEL R248, R248, RZ, P1 ;  /* 0x000000fff8f87208 */ /* 0x000fe20000800000 */
[----:B------:R-:W-:Y:S01]  /*4da0*/  IMAD.U32 R110, RZ, RZ, UR27 ;  /* 0x0000001bff6e7e24 */ /* 0x000fe2000f8e00ff */
[----:B------:R-:W-:Y:S02]  /*4db0*/  FSETP.NEU.FTZ.AND P1, PT, R217, -INF , PT ;  /* 0xff800000d900780b */ /* 0x000fe40003f3d000 */
[----:B------:R-:W-:Y:S01]  /*4dc0*/  FSEL R245, R245, RZ, P0 ;  /* 0x000000fff5f57208 */ /* 0x000fe20000000000 */
[--C-:B------:R-:W-:Y:S01]  /*4dd0*/  FFMA.FTZ R79, R49, UR5, -R248.reuse ;  /* 0x00000005314f7c23 */ /* 0x100fe200080108f8 */
[----:B------:R-:W-:Y:S01]  /*4de0*/  FSETP.NEU.FTZ.AND P0, PT, R218, -INF , PT ;  /* 0xff800000da00780b */ /* 0x000fe20003f1d000 */
[--C-:B------:R-:W-:Y:S01]  /*4df0*/  FFMA.FTZ R73, R5, UR5, -R248.reuse ;  /* 0x0000000505497c23 */ /* 0x100fe200080108f8 */
[----:B------:R-:W-:Y:S01]  /*4e00*/  FSEL R75, R75, RZ, P1 ;  /* 0x000000ff4b4b7208 */ /* 0x000fe20000800000 */
[----:B------:R-:W-:Y:S01]  /*4e10*/  FFMA.FTZ R83, R67, UR5, -R245 ;  /* 0x0000000543537c23 */ /* 0x000fe200080108f5 */
[----:B------:R-:W-:Y:S01]  /*4e20*/  FSEL R70, R70, RZ, P0 ;  /* 0x000000ff46467208 */ /* 0x000fe20000000000 */
[--C-:B------:R-:W-:Y:S01]  /*4e30*/  FFMA.FTZ R72, R21, UR5, -R248.reuse ;  /* 0x0000000515487c23 */ /* 0x100fe200080108f8 */
[----:B------:R-:W-:Y:S01]  /*4e40*/  FFMA.FTZ R71, R37, UR5, -R248 ;  /* 0x0000000525477c23 */ /* 0x000fe200080108f8 */
[--C-:B------:R-:W-:Y:S01]  /*4e50*/  FFMA.FTZ R80, R41, UR5, -R75.reuse ;  /* 0x0000000529507c23 */ /* 0x100fe2000801084b */
[--C-:B------:R-:W-:Y:S01]  /*4e60*/  FFMA.FTZ R96, R60, UR5, -R75.reuse ;  /* 0x000000053c607c23 */ /* 0x100fe2000801084b */
[--C-:B------:R-:W-:Y:S01]  /*4e70*/  FFMA.FTZ R85, R45, UR5, -R75.reuse ;  /* 0x000000052d557c23 */ /* 0x100fe2000801084b */
[--C-:B------:R-:W-:Y:S01]  /*4e80*/  FFMA.FTZ R81, R9, UR5, -R75.reuse ;  /* 0x0000000509517c23 */ /* 0x100fe2000801084b */
[----:B------:R-:W-:Y:S01]  /*4e90*/  FFMA.FTZ R77, R57, UR5, -R75 ;  /* 0x00000005394d7c23 */ /* 0x000fe2000801084b */
[--C-:B------:R-:W-:Y:S01]  /*4ea0*/  FFMA.FTZ R26, R26, UR5, -R70.reuse ;  /* 0x000000051a1a7c23 */ /* 0x100fe20008010846 */
[--C-:B------:R-:W-:Y:S01]  /*4eb0*/  FFMA.FTZ R239, R19, UR5, -R245.reuse ;  /* 0x0000000513ef7c23 */ /* 0x100fe200080108f5 */
[----:B------:R-:W-:Y:S01]  /*4ec0*/  MUFU.EX2 R5, R79 ;  /* 0x0000004f00057308 */ /* 0x000fe20000000800 */
[--C-:B------:R-:W-:Y:S01]  /*4ed0*/  FFMA.FTZ R99, R30, UR5, -R70.reuse ;  /* 0x000000051e637c23 */ /* 0x100fe20008010846 */
[--C-:B------:R-:W-:Y:S01]  /*4ee0*/  FFMA.FTZ R30, R59, UR5, -R70.reuse ;  /* 0x000000053b1e7c23 */ /* 0x100fe20008010846 */
[----:B------:R-:W-:Y:S01]  /*4ef0*/  LOP3.LUT R59, R106, UR52, RZ, 0x3c, !PT ;  /* 0x000000346a3b7c12 */ /* 0x000fe2000f8e3cff */
[--C-:B------:R-:W-:Y:S01]  /*4f00*/  FFMA.FTZ R76, R22, UR5, -R245.reuse ;  /* 0x00000005164c7c23 */ /* 0x100fe200080108f5 */
[--C-:B------:R-:W-:Y:S01]  /*4f10*/  FFMA.FTZ R94, R27, UR5, -R70.reuse ;  /* 0x000000051b5e7c23 */ /* 0x100fe20008010846 */
[--C-:B------:R-:W-:Y:S01]  /*4f20*/  FFMA.FTZ R11, R11, UR5, -R70.reuse ;  /* 0x000000050b0b7c23 */ /* 0x100fe20008010846 */
[----:B------:R-:W-:Y:S03]  /*4f30*/  FFMA.FTZ R244, R15, UR5, -R70 ;  /* 0x000000050ff47c23 */ /* 0x000fe60008010846 */
[----:B------:R-:W-:Y:S01]  /*4f40*/  MUFU.EX2 R19, R80 ;  /* 0x0000005000137308 */ /* 0x000fe20000000800 */
[--C-:B------:R-:W-:Y:S01]  /*4f50*/  FFMA.FTZ R82, R6, UR5, -R245.reuse ;  /* 0x0000000506527c23 */ /* 0x100fe200080108f5 */
[--C-:B------:R-:W-:Y:S01]  /*4f60*/  FFMA.FTZ R90, R17, UR5, -R248.reuse ;  /* 0x00000005115a7c23 */ /* 0x100fe200080108f8 */
[----:B------:R-:W-:Y:S01]  /*4f70*/  FFMA.FTZ R84, R33, UR5, -R248 ;  /* 0x0000000521547c23 */ /* 0x000fe200080108f8 */
        /* <DEDUP_REMOVED lines=18> */
[----:B------:R-:W-:Y:S01]  /*50a0*/  FFMA.FTZ R75, R61, UR5, -R75 ;  /* 0x000000053d4b7c23 */ /* 0x000fe2000801084b */
[----:B------:R-:W-:Y:S03]  /*50b0*/  FFMA.FTZ R61, R47, UR5, -R70 ;  /* 0x000000052f3d7c23 */ /* 0x000fe60008010846 */
[----:B------:R-:W-:Y:S01]  /*50c0*/  MUFU.EX2 R33, R72 ;  /* 0x0000004800217308 */ /* 0x000fe20000000800 */
[----:B------:R-:W-:Y:S02]  /*50d0*/  IMAD.U32 R47, RZ, RZ, UR8 ;  /* 0x00000008ff2f7e24 */ /* 0x000fe4000f8e00ff */
[--C-:B------:R-:W-:Y:S01]  /*50e0*/  FFMA.FTZ R251, R23, UR5, -R245.reuse ;  /* 0x0000000517fb7c23 */ /* 0x100fe200080108f5 */
[----:B------:R-:W-:Y:S01]  /*50f0*/  FFMA.FTZ R97, R36, UR5, -R248 ;  /* 0x0000000524617c23 */ /* 0x000fe200080108f8 */
[--C-:B------:R-:W-:Y:S01]  /*5100*/  FFMA.FTZ R88, R39, UR5, -R245.reuse ;  /* 0x0000000527587c23 */ /* 0x100fe200080108f5 */
[----:B------:R-:W-:Y:S02]  /*5110*/  IMAD R102, R47, 0x8, R194 ;  /* 0x000000082f667824 */ /* 0x000fe400078e02c2 */
[----:B------:R-:W-:Y:S01]  /*5120*/  FFMA.FTZ R47, R58, UR5, -R70 ;  /* 0x000000053a2f7c23 */ /* 0x000fe20008010846 */
        /* <DEDUP_REMOVED lines=10> */
[----:B------:R-:W-:Y:S01]  /*51d0*/  FFMA.FTZ R248, R53, UR5, -R248 ;  /* 0x0000000535f87c23 */ /* 0x000fe200080108f8 */
        /* <DEDUP_REMOVED lines=9> */
[C---:B------:R-:W-:Y:S02]  /*5270*/  VIADD R112, R102.reuse, 0x4 ;  /* 0x0000000466707836 */ /* 0x040fe40000000000 */
[----:B------:R-:W-:Y:S05]  /*5280*/  IMAD.WIDE.U32 R102, R102, -0x326172a9, RZ ;  /* 0xcd9e8d5766667825 */ /* 0x000fea00078e00ff */
[----:B------:R-:W-:Y:S01]  /*5290*/  MUFU.EX2 R54, R71 ;  /* 0x0000004700367308 */ /* 0x000fe20000000800 */
[----:B------:R-:W-:Y:S01]  /*52a0*/  IMAD.WIDE.U32 R112, R112, -0x326172a9, RZ ;  /* 0xcd9e8d5770707825 */ /* 0x000fe200078e00ff */
[-C--:B------:R-:W-:Y:S03]  /*52b0*/  LOP3.LUT R104, R103, R215.reuse, RZ, 0x3c, !PT ;  /* 0x000000d767687212 */ /* 0x080fe600078e3cff */
[----:B------:R-:W-:Y:S01]  /*52c0*/  IMAD R110, R110, 0x2, R193 ;  /* 0x000000026e6e7824 */ /* 0x000fe200078e02c1 */
[----:B------:R-:W-:Y:S01]  /*52d0*/  LOP3.LUT R100, R113, R215, RZ, 0x3c, !PT ;  /* 0x000000d771647212 */ /* 0x000fe200078e3cff */
[----:B------:R-:W-:Y:S03]  /*52e0*/  IMAD.WIDE.U32 R104, R104, -0x2daee0ad, RZ ;  /* 0xd2511f5368687825 */ /* 0x000fe600078e00ff */
[----:B------:R-:W-:Y:S01]  /*52f0*/  MUFU.EX2 R22, R98 ;  /* 0x0000006200167308 */ /* 0x000fe20000000800 */
[----:B------:R-:W-:Y:S01]  /*5300*/  IMAD.WIDE.U32 R100, R100, -0x2daee0ad, RZ ;  /* 0xd2511f5364647825 */ /* 0x000fe200078e00ff */
[C---:B------:R-:W-:Y:S03]  /*5310*/  LOP3.LUT R114, R59.reuse, R105, RZ, 0x3c, !PT ;  /* 0x000000693b727212 */ /* 0x040fe600078e3cff */
[----:B------:R-:W-:Y:S01]  /*5320*/  IMAD.SHL.U32 R110, R110, 0x2, RZ ;  /* 0x000000026e6e7824 */ /* 0x000fe200078e00ff */
[----:B------:R-:W-:Y:S04]  /*5330*/  LOP3.LUT R122, R59, R101, RZ, 0x3c, !PT ;  /* 0x000000653b7a7212 */ /* 0x000fe800078e3cff */
[----:B------:R1:W-:Y:S01]  /*5340*/  MUFU.EX2 R23, R94 ;  /* 0x0000005e00177308 */ /* 0x0003e20000000800 */
[----:B------:R-:W-:Y:S04]  /*5350*/  IMAD.WIDE.U32 R114, R114, -0x326172a9, RZ ;  /* 0xcd9e8d5772727825 */ /* 0x000fe800078e00ff */
[----:B------:R-:W-:Y:S05]  /*5360*/  IMAD.WIDE.U32 R122, R122, -0x326172a9, RZ ;  /* 0xcd9e8d577a7a7825 */ /* 0x000fea00078e00ff */
[----:B------:R-:W-:Y:S01]  /*5370*/  MUFU.EX2 R60, R99 ;  /* 0x00000063003c7308 */ /* 0x000fe20000000800 */
[----:B------:R-:W-:Y:S01]  /*5380*/  VIADD R106, R110, 0x1 ;  /* 0x000000016e6a7836 */ /* 0x000fe20000000000 */
[C---:B------:R-:W-:Y:S04]  /*5390*/  LOP3.LUT R110, R107.reuse, UR33, R110, 0x96, !PT ;  /* 0x000000216b6e7c12 */ /* 0x040fe8000f8e966e */
[----:B------:R-:W-:Y:S01]  /*53a0*/  LOP3.LUT R106, R107, UR33, R106, 0x96, !PT ;  /* 0x000000216b6a7c12 */ /* 0x000fe2000f8e966a */
[----:B------:R-:W-:Y:S03]  /*53b0*/  IMAD.WIDE.U32 R110, R110, -0x326172a9, RZ ;  /* 0xcd9e8d576e6e7825 */ /* 0x000fe600078e00ff */
[----:B------:R-:W-:Y:S01]  /*53c0*/  MUFU.EX2 R41, R11 ;  /* 0x0000000b00297308 */ /* 0x000fe20000000800 */
[--C-:B-1----:R-:W-:Y:S01]  /*53d0*/  FFMA.FTZ R94, R43, UR5, -R70.reuse ;  /* 0x000000052b5e7c23 */ /* 0x102fe20008010846 */
[----:B------:R-:W-:Y:S01]  /*53e0*/  FFMA.FTZ R43, R63, UR5, -R70 ;  /* 0x000000053f2b7c23 */ /* 0x000fe20008010846 */
[C---:B------:R-:W-:Y:S01]  /*53f0*/  LOP3.LUT R116, R111.reuse, UR26, R102, 0x96, !PT ;  /* 0x0000001a6f747c12 */ /* 0x040fe2000f8e9666 */
[----:B------:R-:W-:Y:S01]  /*5400*/  IMAD.WIDE.U32 R106, R106, -0x326172a9, RZ ;  /* 0xcd9e8d576a6a7825 */ /* 0x000fe200078e00ff */
[----:B------:R-:W-:Y:S02]  /*5410*/  LOP3.LUT R126, R111, UR26, R112, 0x96, !PT ;  /* 0x0000001a6f7e7c12 */ /* 0x000fe4000f8e9670 */
[----:B------:R-:W-:Y:S03]  /*5420*/  LOP3.LUT R120, R115, UR25, R110, 0x96, !PT ;  /* 0x0000001973787c12 */ /* 0x000fe6000f8e966e */
[----:B------:R1:W-:Y:S01]  /*5430*/  MUFU.EX2 R63, R83 ;  /* 0x00000053003f7308 */ /* 0x0003e20000000800 */
[C---:B------:R-:W-:Y:S01]  /*5440*/  LOP3.LUT R112, R107.reuse, UR26, R112, 0x96, !PT ;  /* 0x0000001a6b707c12 */ /* 0x040fe2000f8e9670 */
[----:B------:R-:W-:Y:S01]  /*5450*/  IMAD.WIDE.U32 R126, R126, -0x2daee0ad, RZ ;  /* 0xd2511f537e7e7825 */ /* 0x000fe200078e00ff */
[----:B------:R-:W-:Y:S02]  /*5460*/  LOP3.LUT R102, R107, UR26, R102, 0x96, !PT ;  /* 0x0000001a6b667c12 */ /* 0x000fe4000f8e9666 */
[----:B------:R-:W-:Y:S01]  /*5470*/  LOP3.LUT R108, R115, UR25, R106, 0x96, !PT ;  /* 0x00000019736c7c12 */ /* 0x000fe2000f8e966a */
[----:B------:R-:W-:Y:S01]  /*5480*/  IMAD.WIDE.U32 R112, R112, -0x2daee0ad, RZ ;  /* 0xd2511f5370707825 */ /* 0x000fe200078e00ff */
[----:B------:R-:W-:Y:S03]  /*5490*/  LOP3.LUT R58, R127, UR24, R100, 0x96, !PT ;  /* 0x000000187f3a7c12 */ /* 0x000fe6000f8e9664 */
[----:B------:R-:W-:Y:S01]  /*54a0*/  MUFU.EX2 R15, R97 ;  /* 0x00000061000f7308 */ /* 0x000fe20000000800 */
[----:B------:R-:W-:Y:S01]  /*54b0*/  LOP3.LUT R110, R123, UR25, R110, 0x96, !PT ;  /* 0x000000197b6e7c12 */ /* 0x000fe2000f8e966e */
[----:B------:R-:W-:Y:S01]  /*54c0*/  IMAD.WIDE.U32 R120, R120, -0x2daee0ad, RZ ;  /* 0xd2511f5378787825 */ /* 0x000fe200078e00ff */
[----:B------:R-:W-:Y:S02]  /*54d0*/  LOP3.LUT R98, R113, UR24, R100, 0x96, !PT ;  /* 0x0000001871627c12 */ /* 0x000fe4000f8e9664 */
[----:B------:R-:W-:Y:S01]  /*54e0*/  LOP3.LUT R106, R123, UR25, R106, 0x96, !PT ;  /* 0x000000197b6a7c12 */ /* 0x000fe2000f8e966a */
[----:B------:R-:W-:Y:S04]  /*54f0*/  IMAD.WIDE.U32 R58, R58, -0x326172a9, RZ ;  /* 0xcd9e8d573a3a7825 */ /* 0x000fe800078e00ff */
        /* <DEDUP_REMOVED lines=10> */
[----:B------:R3:W-:Y:S01]  /*55a0*/  MUFU.EX2 R53, R82 ;  /* 0x0000005200357308 */ /* 0x0007e20000000800 */
[----:B------:R-:W-:Y:S01]  /*55b0*/  IMAD.WIDE.U32 R112, R112, -0x326172a9, RZ ;  /* 0xcd9e8d5770707825 */ /* 0x000fe200078e00ff */
[----:B-1----:R-:W-:Y:S03]  /*55c0*/  LOP3.LUT R83, R127, UR21, R58, 0x96, !PT ;  /* 0x000000157f537c12 */ /* 0x002fe6000f8e963a */
[----:B------:R-:W-:Y:S05]  /*55d0*/  IMAD.WIDE.U32 R110, R110, -0x326172a9, RZ ;  /* 0xcd9e8d576e6e7825 */ /* 0x000fea00078e00ff */
[----:B------:R1:W-:Y:S01]  /*55e0*/  MUFU.EX2 R21, R93 ;  /* 0x0000005d00157308 */ /* 0x0003e20000000800 */
[----:B------:R-:W-:Y:S01]  /*55f0*/  IMAD.WIDE.U32 R98, R98, -0x326172a9, RZ ;  /* 0xcd9e8d5762627825 */ /* 0x000fe200078e00ff */
[----:B--2---:R-:W-:Y:S03]  /*5600*/  LOP3.LUT R96, R111, UR19, R126, 0x96, !PT ;  /* 0x000000136f607c12 */ /* 0x004fe6000f8e967e */
[----:B------:R-:W-:Y:S01]  /*5610*/  IMAD.WIDE.U32 R108, R108, -0x2daee0ad, RZ ;  /* 0xd2511f536c6c7825 */ /* 0x000fe200078e00ff */
[----:B------:R-:W-:Y:S04]  /*5620*/  LOP3.LUT R122, R99, UR23, R122, 0x96, !PT ;  /* 0x00000017637a7c12 */ /* 0x000fe8000f8e967a */
[----:B------:R-:W-:Y:S01]  /*5630*/  MUFU.EX2 R39, R90 ;  /* 0x0000005a00277308 */ /* 0x000fe20000000800 */
[----:B------:R-:W-:Y:S01]  /*5640*/  LOP3.LUT R98, R113, UR21, R98, 0x96, !PT ;  /* 0x0000001571627c12 */ /* 0x000fe2000f8e9662 */
[----:B---3--:R-:W-:Y:S04]  /*5650*/  IMAD.WIDE.U32 R82, R83, -0x2daee0ad, RZ ;  /* 0xd2511f5353527825 */ /* 0x008fe800078e00ff */
[----:B------:R-:W-:Y:S01]  /*5660*/  IMAD.WIDE.U32 R98, R98, -0x2daee0ad, RZ ;  /* 0xd2511f5362627825 */ /* 0x000fe200078e00ff */
[----:B------:R-:W-:Y:S03]  /*5670*/  LOP3.LUT R61, R83, UR18, R124, 0x96, !PT ;  /* 0x00000012533d7c12 */ /* 0x000fe6000f8e967c */
[----:B------:R-:W-:Y:S01]  /*5680*/  MUFU.EX2 R31, R76 ;  /* 0x0000004c001f7308 */ /* 0x000fe20000000800 */
[--C-:B-1----:R-:W-:Y:S01]  /*5690*/  FFMA.FTZ R93, R46, UR5, -R70.reuse ;  /* 0x000000052e5d7c23 */ /* 0x102fe20008010846 */
[----:B------:R-:W-:Y:S01]  /*56a0*/  FFMA.FTZ R70, R62, UR5, -R70 ;  /* 0x000000053e467c23 */ /* 0x000fe20008010846 */
[----:B------:R-:W-:Y:S04]  /*56b0*/  IMAD.WIDE.U32 R122, R122, -0x2daee0ad, RZ ;  /* 0xd2511f537a7a7825 */ /* 0x000fe800078e00ff */
[----:B------:R-:W-:Y:S01]  /*56c0*/  IMAD.WIDE.U32 R96, R96, -0x2daee0ad, RZ ;  /* 0xd2511f5360607825 */ /* 0x000fe200078e00ff */
[----:B------:R-:W-:Y:S02]  /*56d0*/  LOP3.LUT R106, R123, UR20, R106, 0x96, !PT ;  /* 0x000000147b6a7c12 */ /* 0x000fe4000f8e966a */
[----:B------:R1:W-:Y:S01]  /*56e0*/  MUFU.EX2 R51, R95 ;  /* 0x0000005f00337308 */ /* 0x0003e20000000800 */
[----:B------:R-:W-:Y:S01]  /*56f0*/  LOP3.LUT R46, R99, UR18, R122, 0x96, !PT ;  /* 0x00000012632e7c12 */ /* 0x000fe2000f8e967a */
[----:B------:R-:W-:Y:S01]  /*5700*/  IMAD.WIDE.U32 R116, R116, -0x2daee0ad, RZ ;  /* 0xd2511f5374747825 */ /* 0x000fe200078e00ff */
[----:B------:R-:W-:Y:S02]  /*5710*/  SHF.R.U32.HI R58, RZ, 0x10, R96 ;  /* 0x00000010ff3a7819 */ /* 0x000fe40000011660 */
[----:B------:R-:W-:Y:S01]  /*5720*/  LOP3.LUT R82, R97, UR16, R82, 0x96, !PT ;  /* 0x0000001061527c12 */ /* 0x000fe2000f8e9652 */
[----:B------:R-:W-:Y:S01]  /*5730*/  IMAD.WIDE.U32 R106, R106, -0x326172a9, RZ ;  /* 0xcd9e8d576a6a7825 */ /* 0x000fe200078e00ff */
[----:B------:R-:W-:Y:S03]  /*5740*/  LOP3.LUT R118, R117, UR24, R104, 0x96, !PT ;  /* 0x0000001875767c12 */ /* 0x000fe6000f8e9668 */
[----:B------:R2:W-:Y:S01]  /*5750*/  MUFU.EX2 R35, R14 ;  /* 0x0000000e00237308 */ /* 0x0005e20000000800 */
[----:B------:R-:W-:Y:S01]  /*5760*/  LOP3.LUT R116, R121, UR22, R116, 0x96, !PT ;  /* 0x0000001679747c12 */ /* 0x000fe2000f8e9674 */
[----:B------:R-:W-:Y:S01]  /*5770*/  IMAD.WIDE.U32 R102, R102, -0x2daee0ad, RZ ;  /* 0xd2511f5366667825 */ /* 0x000fe200078e00ff */
[----:B------:R-:W-:Y:S02]  /*5780*/  LOP3.LUT R112, R107, UR19, R112, 0x96, !PT ;  /* 0x000000136b707c12 */ /* 0x000fe4000f8e9670 */
[----:B------:R-:W-:Y:S01]  /*5790*/  LOP3.LUT R58, R58, 0xff, RZ, 0xc0, !PT ;  /* 0x000000ff3a3a7812 */ /* 0x000fe200078ec0ff */
[----:B------:R-:W-:Y:S01]  /*57a0*/  IMAD.WIDE.U32 R118, R118, -0x326172a9, RZ ;  /* 0xcd9e8d5776767825 */ /* 0x000fe200078e00ff */
[----:B------:R-:W-:Y:S03]  /*57b0*/  LOP3.LUT R104, R103, UR24, R104, 0x96, !PT ;  /* 0x0000001867687c12 */ /* 0x000fe6000f8e9668 */
[----:B------:R-:W3:Y:S01]  /*57c0*/  MUFU.EX2 R238, R238 ;  /* 0x000000ee00ee7308 */ /* 0x000ee20000000800 */
[----:B------:R-:W-:Y:S01]  /*57d0*/  LOP3.LUT R102, R109, UR22, R102, 0x96, !PT ;  /* 0x000000166d667c12 */ /* 0x000fe2000f8e9666 */
[----:B------:R-:W-:Y:S01]  /*57e0*/  IMAD.WIDE.U32 R112, R112, -0x2daee0ad, RZ ;  /* 0xd2511f5370707825 */ /* 0x000fe200078e00ff */
[----:B------:R-:W-:Y:S02]  /*57f0*/  LOP3.LUT R100, R119, UR23, R114, 0x96, !PT ;  /* 0x0000001777647c12 */ /* 0x000fe4000f8e9672 */
[----:B-1----:R-:W-:Y:S01]  /*5800*/  LOP3.LUT R95, R96, 0xff, RZ, 0xc0, !PT ;  /* 0x000000ff605f7812 */ /* 0x002fe200078ec0ff */
[----:B------:R-:W-:Y:S01]  /*5810*/  IMAD.WIDE.U32 R104, R104, -0x326172a9, RZ ;  /* 0xcd9e8d5768687825 */ /* 0x000fe200078e00ff */
[----:B------:R-:W-:Y:S03]  /*5820*/  LOP3.LUT R26, R112, 0xffff, RZ, 0xc0, !PT ;  /* 0x0000ffff701a7812 */ /* 0x000fe600078ec0ff */
[----:B------:R1:W-:Y:S01]  /*5830*/  MUFU.EX2 R6, R87 ;  /* 0x0000005700067308 */ /* 0x0003e20000000800 */
[----:B--2---:R-:W-:Y:S01]  /*5840*/  SHF.R.U32.HI R14, RZ, 0x18, R96 ;  /* 0x00000018ff0e7819 */ /* 0x004fe20000011660 */
[----:B------:R-:W-:Y:S01]  /*5850*/  IMAD.WIDE.U32 R116, R116, -0x326172a9, RZ ;  /* 0xcd9e8d5774747825 */ /* 0x000fe200078e00ff */
[----:B------:R-:W-:Y:S02]  /*5860*/  LOP3.LUT R114, R105, UR23, R114, 0x96, !PT ;  /* 0x0000001769727c12 */ /* 0x000fe4000f8e9672 */
[----:B------:R-:W-:Y:S01]  /*5870*/  LOP3.LUT R96, R96, 0xffff, RZ, 0xc0, !PT ;  /* 0x0000ffff60607812 */ /* 0x000fe200078ec0ff */
[----:B------:R-:W-:Y:S01]  /*5880*/  IMAD.WIDE.U32 R100, R100, -0x2daee0ad, RZ ;  /* 0xd2511f5364647825 */ /* 0x000fe200078e00ff */
[----:B------:R-:W-:Y:S03]  /*5890*/  LOP3.LUT R118, R117, UR21, R118, 0x96, !PT ;  /* 0x0000001575767c12 */ /* 0x000fe6000f8e9676 */
[----:B------:R2:W-:Y:S01]  /*58a0*/  MUFU.EX2 R50, R74 ;  /* 0x0000004a00327308 */ /* 0x0005e20000000800 */
[----:B------:R-:W-:Y:S01]  /*58b0*/  ISETP.LE.U32.AND P6, PT, R95, UR6, PT ;  /* 0x000000065f007c0c */ /* 0x000fe2000bfc3070 */
[----:B------:R-:W-:Y:S01]  /*58c0*/  IMAD.WIDE.U32 R114, R114, -0x2daee0ad, RZ ;  /* 0xd2511f5372727825 */ /* 0x000fe200078e00ff */
[----:B------:R-:W-:Y:S02]  /*58d0*/  LOP3.LUT R120, R101, UR20, R120, 0x96, !PT ;  /* 0x0000001465787c12 */ /* 0x000fe4000f8e9678 */
[----:B------:R-:W-:Y:S01]  /*58e0*/  ISETP.LE.U32.AND P5, PT, R14, UR6, PT ;  /* 0x000000060e007c0c */ /* 0x000fe2000bfa3070 */
[----:B------:R-:W-:Y:S01]  /*58f0*/  IMAD.WIDE.U32 R118, R118, -0x2daee0ad, RZ ;  /* 0xd2511f5376767825 */ /* 0x000fe200078e00ff */
[----:B------:R-:W-:Y:S03]  /*5900*/  LOP3.LUT R108, R115, UR20, R108, 0x96, !PT ;  /* 0x00000014736c7c12 */ /* 0x000fe6000f8e966c */
[----:B------:R-:W4:Y:S01]  /*5910*/  MUFU.EX2 R235, R235 ;  /* 0x000000eb00eb7308 */ /* 0x000f220000000800 */
[----:B------:R-:W-:Y:S01]  /*5920*/  SHF.R.U32.HI R96, RZ, 0x8, R96 ;  /* 0x00000008ff607819 */ /* 0x000fe20000011660 */
[----:B------:R-:W-:Y:S01]  /*5930*/  IMAD.WIDE.U32 R120, R120, -0x326172a9, RZ ;  /* 0xcd9e8d5778787825 */ /* 0x000fe200078e00ff */
[----:B------:R-:W-:Y:S02]  /*5940*/  LOP3.LUT R100, R119, UR18, R100, 0x96, !PT ;  /* 0x0000001277647c12 */ /* 0x000fe4000f8e9664 */
[----:B------:R-:W-:Y:S01]  /*5950*/  LOP3.LUT R96, R96, 0xffff, RZ, 0xc0, !PT ;  /* 0x0000ffff60607812 */ /* 0x000fe200078ec0ff */
[----:B------:R-:W-:Y:S01]  /*5960*/  IMAD.WIDE.U32 R108, R108, -0x326172a9, RZ ;  /* 0xcd9e8d576c6c7825 */ /* 0x000fe200078e00ff */
[----:B------:R-:W-:Y:S03]  /*5970*/  LOP3.LUT R116, R121, UR19, R116, 0x96, !PT ;  /* 0x0000001379747c12 */ /* 0x000fe6000f8e9674 */
[----:B------:R-:W-:Y:S01]  /*5980*/  MUFU.EX2 R66, R84 ;  /* 0x0000005400427308 */ /* 0x000fe20000000800 */
[----:B------:R-:W-:Y:S01]  /*5990*/  SHF.R.U32.HI R26, RZ, 0x8, R26 ;  /* 0x00000008ff1a7819 */ /* 0x000fe2000001161a */
[----:B------:R-:W-:Y:S03]  /*59a0*/  IMAD.WIDE.U32 R100, R100, -0x326172a9, RZ ;  /* 0xcd9e8d5764647825 */ /* 0x000fe600078e00ff */
[----:B------:R-:W-:Y:S01]  /*59b0*/  LOP3.LUT R26, R26, 0xffff, RZ, 0xc0, !PT ;  /* 0x0000ffff1a1a7812 */ /* 0x000fe200078ec0ff */
[----:B------:R-:W-:Y:S01]  /*59c0*/  IMAD.WIDE.U32 R116, R116, -0x2daee0ad, RZ ;  /* 0xd2511f5374747825 */ /* 0x000fe200078e00ff */
[----:B------:R-:W-:Y:S03]  /*59d0*/  LOP3.LUT R11, R100, 0xff, RZ, 0xc0, !PT ;  /* 0x000000ff640b7812 */ /* 0x000fe600078ec0ff */
[----:B------:R3:W-:Y:S01]  /*59e0*/  MUFU.EX2 R25, R92 ;  /* 0x0000005c00197308 */ /* 0x0007e20000000800 */
[----:B------:R-:W-:Y:S01]  /*59f0*/  SHF.R.U32.HI R88, RZ, 0x18, R100 ;  /* 0x00000018ff587819 */ /* 0x000fe20000011664 */
[----:B------:R-:W-:Y:S01]  /*5a00*/  IMAD.WIDE.U32 R102, R102, -0x326172a9, RZ ;  /* 0xcd9e8d5766667825 */ /* 0x000fe200078e00ff */
[----:B------:R-:W-:Y:S02]  /*5a10*/  ISETP.LE.U32.AND P3, PT, R11, UR6, PT ;  /* 0x000000060b007c0c */ /* 0x000fe4000bf63070 */
[----:B------:R-:W-:Y:S02]  /*5a20*/  LOP3.LUT R90, R101, UR17, R120, 0x96, !PT ;  /* 0x00000011655a7c12 */ /* 0x000fe4000f8e9678 */
[----:B------:R-:W-:Y:S03]  /*5a30*/  LOP3.LUT R104, R103, UR21, R104, 0x96, !PT ;  /* 0x0000001567687c12 */ /* 0x000fe6000f8e9668 */
[----:B------:R-:W4:Y:S01]  /*5a40*/  MUFU.EX2 R239, R239 ;  /* 0x000000ef00ef7308 */ /* 0x000f220000000800 */
[----:B------:R-:W-:Y:S02]  /*5a50*/  LOP3.LUT R103, R116, 0xff, RZ, 0xc0, !PT ;  /* 0x000000ff74677812 */ /* 0x000fe400078ec0ff */
[----:B------:R-:W-:Y:S01]  /*5a60*/  LOP3.LUT R102, R109, UR19, R102, 0x96, !PT ;  /* 0x000000136d667c12 */ /* 0x000fe2000f8e9666 */
[----:B------:R-:W-:Y:S01]  /*5a70*/  IMAD.WIDE.U32 R104, R104, -0x2daee0ad, RZ ;  /* 0xd2511f5368687825 */ /* 0x000fe200078e00ff */
[----:B------:R-:W-:Y:S02]  /*5a80*/  SHF.R.U32.HI R109, RZ, 0x10, R100 ;  /* 0x00000010ff6d7819 */ /* 0x000fe40000011664 */
[----:B------:R-:W-:Y:S03]  /*5a90*/  ISETP.LE.U32.AND P2, PT, R103, UR6, PT ;  /* 0x0000000667007c0c */ /* 0x000fe6000bf43070 */
[----:B------:R-:W4:Y:S01]  /*5aa0*/  MUFU.EX2 R232, R232 ;  /* 0x000000e800e87308 */ /* 0x000f220000000800 */
[----:B------:R-:W-:Y:S01]  /*5ab0*/  LOP3.LUT R114, R105, UR18, R114, 0x96, !PT ;  /* 0x0000001269727c12 */ /* 0x000fe2000f8e9672 */
[----:B------:R-:W-:Y:S01]  /*5ac0*/  IMAD.WIDE.U32 R102, R102, -0x2daee0ad, RZ ;  /* 0xd2511f5366667825 */ /* 0x000fe200078e00ff */
[----:B------:R-:W-:Y:S02]  /*5ad0*/  LOP3.LUT R100, R100, 0xffff, RZ, 0xc0, !PT ;  /* 0x0000ffff64647812 */ /* 0x000fe400078ec0ff */
[----:B------:R-:W-:Y:S01]  /*5ae0*/  SHF.R.U32.HI R101, RZ, 0x18, R116 ;  /* 0x00000018ff657819 */ /* 0x000fe20000011674 */
[----:B------:R-:W-:Y:S01]  /*5af0*/  IMAD.WIDE.U32 R114, R114, -0x326172a9, RZ ;  /* 0xcd9e8d5772727825 */ /* 0x000fe200078e00ff */
[----:B------:R-:W-:Y:S03]  /*5b00*/  ISETP.LE.U32.AND P4, PT, R88, UR6, PT ;  /* 0x0000000658007c0c */ /* 0x000fe6000bf83070 */
[----:B------:R-:W4:Y:S01]  /*5b10*/  MUFU.EX2 R234, R234 ;  /* 0x000000ea00ea7308 */ /* 0x000f220000000800 */
[----:B------:R-:W-:Y:S02]  /*5b20*/  ISETP.LE.U32.AND P1, PT, R101, UR6, PT ;  /* 0x0000000665007c0c */ /* 0x000fe4000bf23070 */
[----:B------:R-:W-:Y:S02]  /*5b30*/  LOP3.LUT R76, R114, 0xff, RZ, 0xc0, !PT ;  /* 0x000000ff724c7812 */ /* 0x000fe400078ec0ff */
[----:B------:R-:W-:Y:S02]  /*5b40*/  LOP3.LUT R83, R115, UR17, R108, 0x96, !PT ;  /* 0x0000001173537c12 */ /* 0x000fe4000f8e966c */
[----:B------:R-:W-:Y:S03]  /*5b50*/  ISETP.LE.U32.AND P0, PT, R76, UR6, PT ;  /* 0x000000064c007c0c */ /* 0x000fe6000bf03070 */
[----:B------:R-:W4:Y:S01]  /*5b60*/  MUFU.EX2 R236, R236 ;  /* 0x000000ec00ec7308 */ /* 0x000f220000000800 */
[--C-:B------:R-:W-:Y:S02]  /*5b70*/  SHF.R.U32.HI R11, RZ, 0x18, R114.reuse ;  /* 0x00000018ff0b7819 */ /* 0x100fe40000011672 */
[----:B------:R-:W-:Y:S02]  /*5b80*/  SHF.R.U32.HI R62, RZ, 0x10, R114 ;  /* 0x00000010ff3e7819 */ /* 0x000fe40000011672 */
[----:B------:R-:W-:Y:S01]  /*5b90*/  LOP3.LUT R97, R114, 0xffff, RZ, 0xc0, !PT ;  /* 0x0000ffff72617812 */ /* 0x000fe200078ec0ff */
[----:B------:R-:W-:Y:S01]  /*5ba0*/  IMAD.WIDE.U32 R114, R46, -0x326172a9, RZ ;  /* 0xcd9e8d572e727825 */ /* 0x000fe200078e00ff */
[----:B-1----:R-:W-:Y:S03]  /*5bb0*/  LOP3.LUT R87, R117, UR16, R118, 0x96, !PT ;  /* 0x0000001075577c12 */ /* 0x002fe6000f8e9676 */
[----:B------:R-:W-:Y:S01]  /*5bc0*/  MUFU.EX2 R233, R233 ;  /* 0x000000e900e97308 */ /* 0x000fe20000000800 */
[----:B------:R-:W-:Y:S02]  /*5bd0*/  SHF.R.U32.HI R108, RZ, 0x10, R116 ;  /* 0x00000010ff6c7819 */ /* 0x000fe40000011674 */
[----:B------:R-:W-:Y:S01]  /*5be0*/  LOP3.LUT R99, R116, 0xffff, RZ, 0xc0, !PT ;  /* 0x0000ffff74637812 */ /* 0x000fe200078ec0ff */
[----:B------:R-:W-:Y:S01]  /*5bf0*/  IMAD.WIDE.U32 R116, R61, -0x326172a9, RZ ;  /* 0xcd9e8d573d747825 */ /* 0x000fe200078e00ff */
[----:B--2---:R-:W-:Y:S02]  /*5c00*/  LOP3.LUT R74, R90, 0xff, RZ, 0xc0, !PT ;  /* 0x000000ff5a4a7812 */ /* 0x004fe400078ec0ff */
[----:B------:R-:W-:Y:S03]  /*5c10*/  LOP3.LUT R46, R115, UR17, R106, 0x96, !PT ;  /* 0x00000011732e7c12 */ /* 0x000fe6000f8e966a */
[----:B------:R-:W1:Y:S01]  /*5c20*/  MUFU.EX2 R237, R237 ;  /* 0x000000ed00ed7308 */ /* 0x000e620000000800 */
[----:B------:R-:W-:Y:S02]  /*5c30*/  LOP3.LUT R14, R103, UR16, R104, 0x96, !PT ;  /* 0x00000010670e7c12 */ /* 0x000fe4000f8e9668 */
[C---:B------:R-:W-:Y:S02]  /*5c40*/  LOP3.LUT R107, R102.reuse, 0xff, RZ, 0xc0, !PT ;  /* 0x000000ff666b7812 */ /* 0x040fe400078ec0ff */
[--C-:B------:R-:W-:Y:S02]  /*5c50*/  SHF.R.U32.HI R106, RZ, 0x18, R102.reuse ;  /* 0x00000018ff6a7819 */ /* 0x100fe40000011666 */
[----:B---3--:R-:W-:Y:S03]  /*5c60*/  SHF.R.U32.HI R92, RZ, 0x10, R102 ;  /* 0x00000010ff5c7819 */ /* 0x008fe60000011666 */
[----:B------:R-:W2:Y:S01]  /*5c70*/  MUFU.EX2 R252, R252 ;  /* 0x000000fc00fc7308 */ /* 0x000ea20000000800 */
[----:B------:R-:W-:Y:S02]  /*5c80*/  LOP3.LUT R84, R102, 0xffff, RZ, 0xc0, !PT ;  /* 0x0000ffff66547812 */ /* 0x000fe400078ec0ff */
[----:B------:R-:W-:Y:S02]  /*5c90*/  LOP3.LUT R103, R112, 0xff, RZ, 0xc0, !PT ;  /* 0x000000ff70677812 */ /* 0x000fe400078ec0ff */
[--C-:B------:R-:W-:Y:S02]  /*5ca0*/  SHF.R.U32.HI R102, RZ, 0x18, R112.reuse ;  /* 0x00000018ff667819 */ /* 0x100fe40000011670 */
[----:B------:R-:W-:Y:S03]  /*5cb0*/  SHF.R.U32.HI R88, RZ, 0x10, R112 ;  /* 0x00000010ff587819 */ /* 0x000fe60000011670 */
[----:B------:R-:W3:Y:S01]  /*5cc0*/  MUFU.EX2 R250, R250 ;  /* 0x000000fa00fa7308 */ /* 0x000ee20000000800 */
[----:B------:R-:W-:Y:S02]  /*5cd0*/  SHF.R.U32.HI R112, RZ, 0x18, R90 ;  /* 0x00000018ff707819 */ /* 0x000fe4000001165a */
[----:B------:R-:W-:Y:S02]  /*5ce0*/  LOP3.LUT R111, R116, 0xff, RZ, 0xc0, !PT ;  /* 0x000000ff746f7812 */ /* 0x000fe400078ec0ff */
[----:B------:R-:W-:Y:S02]  /*5cf0*/  LOP3.LUT R109, R109, 0xff, RZ, 0xc0, !PT ;  /* 0x000000ff6d6d7812 */ /* 0x000fe400078ec0ff */
[----:B------:R-:W-:Y:S03]  /*5d00*/  LOP3.LUT R61, R117, UR17, R110, 0x96, !PT ;  /* 0x00000011753d7c12 */ /* 0x000fe6000f8e966e */
[----:B------:R-:W-:Y:S01]  /*5d10*/  MUFU.EX2 R240, R240 ;  /* 0x000000f000f07308 */ /* 0x000fe20000000800 */
[----:B------:R-:W-:Y:S02]  /*5d20*/  SHF.R.U32.HI R110, RZ, 0x18, R116 ;  /* 0x00000018ff6e7819 */ /* 0x000fe40000011674 */
[----:B------:R-:W-:Y:S02]  /*5d30*/  LOP3.LUT R108, R108, 0xff, RZ, 0xc0, !PT ;  /* 0x000000ff6c6c7812 */ /* 0x000fe400078ec0ff */
[----:B------:R-:W-:Y:S02]  /*5d40*/  LOP3.LUT R62, R62, 0xff, RZ, 0xc0, !PT ;  /* 0x000000ff3e3e7812 */ /* 0x000fe400078ec0ff */
[----:B------:R-:W-:Y:S03]  /*5d50*/  LOP3.LUT R105, R114, 0xff, RZ, 0xc0, !PT ;  /* 0x000000ff72697812 */ /* 0x000fe600078ec0ff */
[----:B------:R-:W-:Y:S01]  /*5d60*/  MUFU.EX2 R242, R242 ;  /* 0x000000f200f27308 */ /* 0x000fe20000000800 */
[----:B------:R-:W-:Y:S02]  /*5d70*/  SHF.R.U32.HI R104, RZ, 0x18, R114 ;  /* 0x00000018ff687819 */ /* 0x000fe40000011672 */
[----:B------:R-:W-:Y:S02]  /*5d80*/  SHF.R.U32.HI R100, RZ, 0x8, R100 ;  /* 0x00000008ff647819 */ /* 0x000fe40000011664 */
[----:B------:R-:W-:Y:S02]  /*5d90*/  SHF.R.U32.HI R101, RZ, 0x10, R116 ;  /* 0x00000010ff657819 */ /* 0x000fe40000011674 */
[----:B------:R-:W-:Y:S03]  /*5da0*/  LOP3.LUT R100, R100, 0xffff, RZ, 0xc0, !PT ;  /* 0x0000ffff64647812 */ /* 0x000fe600078ec0ff */
[----:B------:R-:W3:Y:S01]  /*5db0*/  MUFU.EX2 R241, R241 ;  /* 0x000000f100f17308 */ /* 0x000ee20000000800 */
[----:B------:R-:W-:Y:S02]  /*5dc0*/  LOP3.LUT R101, R101, 0xff, RZ, 0xc0, !PT ;  /* 0x000000ff65657812 */ /* 0x000fe400078ec0ff */
[----:B------:R-:W-:Y:S02]  /*5dd0*/  SHF.R.U32.HI R97, RZ, 0x8, R97 ;  /* 0x00000008ff617819 */ /* 0x000fe40000011661 */
[----:B------:R-:W-:Y:S02]  /*5de0*/  LOP3.LUT R92, R92, 0xff, RZ, 0xc0, !PT ;  /* 0x000000ff5c5c7812 */ /* 0x000fe400078ec0ff */
[----:B------:R-:W-:Y:S03]  /*5df0*/  LOP3.LUT R97, R97, 0xffff, RZ, 0xc0, !PT ;  /* 0x0000ffff61617812 */ /* 0x000fe600078ec0ff */
[----:B------:R-:W-:Y:S01]  /*5e00*/  MUFU.EX2 R251, R251 ;  /* 0x000000fb00fb7308 */ /* 0x000fe20000000800 */
[----:B------:R-:W-:Y:S02]  /*5e10*/  SHF.R.U32.HI R99, RZ, 0x8, R99 ;  /* 0x00000008ff637819 */ /* 0x000fe40000011663 */
[----:B------:R-:W-:Y:S02]  /*5e20*/  LOP3.LUT R76, R114, 0xffff, RZ, 0xc0, !PT ;  /* 0x0000ffff724c7812 */ /* 0x000fe400078ec0ff */
[----:B------:R-:W-:Y:S02]  /*5e30*/  SHF.R.U32.HI R84, RZ, 0x8, R84 ;  /* 0x00000008ff547819 */ /* 0x000fe40000011654 */
[----:B------:R-:W-:Y:S03]  /*5e40*/  SHF.R.U32.HI R76, RZ, 0x8, R76 ;  /* 0x00000008ff4c7819 */ /* 0x000fe6000001164c */
[----:B------:R-:W3:Y:S01]  /*5e50*/  MUFU.EX2 R244, R244 ;  /* 0x000000f400f47308 */ /* 0x000ee20000000800 */
[----:B------:R-:W-:Y:S02]  /*5e60*/  LOP3.LUT R84, R84, 0xffff, RZ, 0xc0, !PT ;  /* 0x0000ffff54547812 */ /* 0x000fe400078ec0ff */
[----:B------:R-:W-:Y:S02]  /*5e70*/  LOP3.LUT R76, R76, 0xffff, RZ, 0xc0, !PT ;  /* 0x0000ffff4c4c7812 */ /* 0x000fe400078ec0ff */
[----:B------:R-:W-:Y:S02]  /*5e80*/  LOP3.LUT R95, R116, 0xffff, RZ, 0xc0, !PT ;  /* 0x0000ffff745f7812 */ /* 0x000fe400078ec0ff */
[----:B------:R-:W-:Y:S03]  /*5e90*/  LOP3.LUT R88, R88, 0xff, RZ, 0xc0, !PT ;  /* 0x000000ff58587812 */ /* 0x000fe600078ec0ff */
[----:B------:R-:W3:Y:S01]  /*5ea0*/  MUFU.EX2 R243, R243 ;  /* 0x000000f300f37308 */ /* 0x000ee20000000800 */
[----:B------:R-:W-:Y:S04]  /*5eb0*/  SHF.R.U32.HI R95, RZ, 0x8, R95 ;  /* 0x00000008ff5f7819 */ /* 0x000fe8000001165f */
[----:B------:R-:W-:Y:S05]  /*5ec0*/  LOP3.LUT R95, R95, 0xffff, RZ, 0xc0, !PT ;  /* 0x0000ffff5f5f7812 */ /* 0x000fea00078ec0ff */
[----:B------:R-:W3:Y:S10]  /*5ed0*/  MUFU.EX2 R247, R247 ;  /* 0x000000f700f77308 */ /* 0x000ef40000000800 */
[----:B------:R4:W-:Y:S10]  /*5ee0*/  MUFU.EX2 R45, R10 ;  /* 0x0000000a002d7308 */ /* 0x0009f40000000800 */
[----:B------:R-:W-:Y:S10]  /*5ef0*/  MUFU.EX2 R18, R93 ;  /* 0x0000005d00127308 */ /* 0x000ff40000000800 */
[----:B------:R1:W-:Y:S01]  /*5f00*/  MUFU.EX2 R34, R42 ;  /* 0x0000002a00227308 */ /* 0x0003e20000000800 */
[----:B----4-:R-:W-:Y:S04]  /*5f10*/  SHF.R.U32.HI R10, RZ, 0x10, R83 ;  /* 0x00000010ff0a7819 */ /* 0x010fe80000011653 */
[----:B------:R-:W-:Y:S05]  /*5f20*/  LOP3.LUT R10, R10, 0xff, RZ, 0xc0, !PT ;  /* 0x000000ff0a0a7812 */ /* 0x000fea00078ec0ff */
[----:B------:R-:W-:Y:S10]  /*5f30*/  MUFU.EX2 R249, R249 ;  /* 0x000000f900f97308 */ /* 0x000ff40000000800 */
[----:B------:R-:W-:Y:S01]  /*5f40*/  MUFU.EX2 R29, R86 ;  /* 0x00000056001d7308 */ /* 0x000fe20000000800 */
[----:B-1----:R-:W-:Y:S04]  /*5f50*/  SHF.R.U32.HI R42, RZ, 0x10, R61 ;  /* 0x00000010ff2a7819 */ /* 0x002fe8000001163d */
[----:B------:R-:W-:Y:S05]  /*5f60*/  LOP3.LUT R42, R42, 0xff, RZ, 0xc0, !PT ;  /* 0x000000ff2a2a7812 */ /* 0x000fea00078ec0ff */
[----:B------:R-:W1:Y:S10]  /*5f70*/  MUFU.EX2 R38, R91 ;  /* 0x0000005b00267308 */ /* 0x000e740000000800 */
[----:B------:R-:W-:Y:S10]  /*5f80*/  MUFU.EX2 R246, R246 ;  /* 0x000000f600f67308 */ /* 0x000ff40000000800 */
[----:B------:R-:W-:Y:S10]  /*5f90*/  MUFU.EX2 R245, R245 ;  /* 0x000000f500f57308 */ /* 0x000ff40000000800 */
[----:B------:R-:W-:Y:S10]  /*5fa0*/  MUFU.EX2 R37, R89 ;  /* 0x0000005900257308 */ /* 0x000ff40000000800 */
[----:B------:R-:W-:Y:S10]  /*5fb0*/  MUFU.EX2 R248, R248 ;  /* 0x000000f800f87308 */ /* 0x000ff40000000800 */
[----:B------:R-:W-:Y:S10]  /*5fc0*/  MUFU.EX2 R13, R94 ;  /* 0x0000005e000d7308 */ /* 0x000ff40000000800 */
[----:B------:R-:W-:Y:S10]  /*5fd0*/  MUFU.EX2 R30, R30 ;  /* 0x0000001e001e7308 */ /* 0x000ff40000000800 */
[----:B------:R-:W-:Y:S10]  /*5fe0*/  MUFU.EX2 R47, R47 ;  /* 0x0000002f002f7308 */ /* 0x000ff40000000800 */
[----:B------:R-:W-:Y:S01]  /*5ff0*/  MUFU.EX2 R43, R43 ;  /* 0x0000002b002b7308 */ /* 0x000fe20000000800 */
        /* <DEDUP_REMOVED lines=16> */
[----:B--2---:R-:W-:Y:S01]  /*6100*/  @!P2 FADD.FTZ R252, -R252, -RZ ;  /* 0x800000fffcfca221 */ /* 0x004fe20000010100 */
[----:B------:R-:W-:Y:S02]  /*6110*/  ISETP.LE.U32.AND P5, PT, R110, UR6, PT ;  /* 0x000000066e007c0c */ /* 0x000fe4000bfa3070 */
        /* <DEDUP_REMOVED lines=8> */
[----:B------:R-:W-:Y:S02]  /*61a0*/  SHF.R.U32.HI R74, RZ, 0x18, R82 ;  /* 0x00000018ff4a7819 */ /* 0x000fe40000011652 */
[----:B------:R-:W-:Y:S01]  /*61b0*/  ISETP.LE.U32.AND P6, PT, R58, UR6, PT ;  /* 0x000000063a007c0c */ /* 0x000fe2000bfc3070 */
[----:B------:R-:W-:Y:S01]  /*61c0*/  @!P5 FADD.FTZ R244, -R244, -RZ ;  /* 0x800000fff4f4d221 */ /* 0x000fe20000010100 */
[----:B------:R-:W-:Y:S01]  /*61d0*/  ISETP.LE.U32.AND P1, PT, R74, UR6, PT ;  /* 0x000000064a007c0c */ /* 0x000fe2000bf23070 */
[----:B------:R-:W-:Y:S01]  /*61e0*/  @!P3 FADD.FTZ R251, -R251, -RZ ;  /* 0x800000fffbfbb221 */ /* 0x000fe20000010100 */
[----:B------:R-:W-:Y:S02]  /*61f0*/  SHF.R.U32.HI R58, RZ, 0x18, R83 ;  /* 0x00000018ff3a7819 */ /* 0x000fe40000011653 */
[----:B------:R-:W-:Y:S01]  /*6200*/  LOP3.LUT R74, R83, 0xff, RZ, 0xc0, !PT ;  /* 0x000000ff534a7812 */ /* 0x000fe200078ec0ff */
[----:B------:R-:W-:Y:S01]  /*6210*/  @!P4 FADD.FTZ R243, -R243, -RZ ;  /* 0x800000fff3f3c221 */ /* 0x000fe20000010100 */
[----:B------:R-:W-:Y:S01]  /*6220*/  ISETP.LE.U32.AND P0, PT, R58, UR6, PT ;  /* 0x000000063a007c0c */ /* 0x000fe2000bf03070 */
[----:B------:R-:W-:Y:S01]  /*6230*/  @!P2 FADD.FTZ R21, -R21, -RZ ;  /* 0x800000ff1515a221 */ /* 0x000fe20000010100 */
[----:B------:R-:W-:Y:S01]  /*6240*/  ISETP.LE.U32.AND P3, PT, R62, UR6, PT ;  /* 0x000000063e007c0c */ /* 0x000fe2000bf63070 */
[----:B------:R2:W3:Y:S01]  /*6250*/  MUFU.EX2 R58, R68 ;  /* 0x00000044003a7308 */ /* 0x0004e20000000800 */
[----:B------:R-:W-:Y:S01]  /*6260*/  ISETP.LE.U32.AND P5, PT, R74, UR6, PT ;  /* 0x000000064a007c0c */ /* 0x000fe2000bfa3070 */
[----:B------:R-:W-:Y:S01]  /*6270*/  @!P6 FADD.FTZ R60, -R60, -RZ ;  /* 0x800000ff3c3ce221 */ /* 0x000fe20000010100 */
[----:B------:R-:W-:Y:S01]  /*6280*/  ISETP.LE.U32.AND P4, PT, R105, UR6, PT ;  /* 0x0000000669007c0c */ /* 0x000fe2000bf83070 */
[----:B------:R-:W-:Y:S01]  /*6290*/  @!P1 FADD.FTZ R23, -R23, -RZ ;  /* 0x800000ff17179221 */ /* 0x000fe20000010100 */
[----:B------:R-:W-:Y:S02]  /*62a0*/  ISETP.LE.U32.AND P2, PT, R104, UR6, PT ;  /* 0x0000000668007c0c */ /* 0x000fe4000bf43070 */
[----:B------:R-:W-:Y:S03]  /*62b0*/  ISETP.LE.U32.AND P1, PT, R107, UR6, PT ;  /* 0x000000066b007c0c */ /* 0x000fe6000bf23070 */
[----:B------:R4:W3:Y:S01]  /*62c0*/  MUFU.EX2 R62, R69 ;  /* 0x00000045003e7308 */ /* 0x0008e20000000800 */
[----:B------:R-:W-:Y:S01]  /*62d0*/  ISETP.LE.U32.AND P6, PT, R106, UR6, PT ;  /* 0x000000066a007c0c */ /* 0x000fe2000bfc3070 */
[----:B------:R-:W-:Y:S01]  /*62e0*/  @!P0 FADD.FTZ R17, -R17, -RZ ;  /* 0x800000ff11118221 */ /* 0x000fe20000010100 */
[----:B------:R-:W-:Y:S01]  /*62f0*/  LOP3.LUT R11, R113, UR16, R98, 0x96, !PT ;  /* 0x00000010710b7c12 */ /* 0x000fe2000f8e9662 */
[----:B------:R-:W-:Y:S01]  /*6300*/  @!P3 FADD.FTZ R6, -R6, -RZ ;  /* 0x800000ff0606b221 */ /* 0x000fe20000010100 */
[----:B------:R-:W-:Y:S01]  /*6310*/  SHF.R.U32.HI R98, RZ, 0x10, R114 ;  /* 0x00000010ff627819 */ /* 0x000fe20000011672 */
[----:B------:R-:W-:Y:S01]  /*6320*/  @!P5 FADD.FTZ R15, -R15, -RZ ;  /* 0x800000ff0f0fd221 */ /* 0x000fe20000010100 */
[----:B------:R-:W-:Y:S01]  /*6330*/  ISETP.LE.U32.AND P5, PT, R103, UR6, PT ;  /* 0x0000000667007c0c */ /* 0x000fe2000bfa3070 */
[----:B------:R-:W-:Y:S01]  /*6340*/  @!P4 FADD.FTZ R22, -R22, -RZ ;  /* 0x800000ff1616c221 */ /* 0x000fe20000010100 */
[----:B--2---:R-:W-:Y:S01]  /*6350*/  SHF.R.U32.HI R68, RZ, 0x18, R61 ;  /* 0x00000018ff447819 */ /* 0x004fe2000001163d */
[----:B------:R-:W-:Y:S01]  /*6360*/  @!P2 FADD.FTZ R7, -R7, -RZ ;  /* 0x800000ff0707a221 */ /* 0x000fe20000010100 */
[----:B------:R-:W-:Y:S01]  /*6370*/  ISETP.LE.U32.AND P4, PT, R100, UR6, PT ;  /* 0x0000000664007c0c */ /* 0x000fe2000bf83070 */
[----:B------:R-:W-:Y:S01]  /*6380*/  @!P1 FADD.FTZ R247, -R247, -RZ ;  /* 0x800000fff7f79221 */ /* 0x000fe20000010100 */
[----:B------:R-:W-:Y:S01]  /*6390*/  ISETP.LE.U32.AND P1, PT, R68, UR6, PT ;  /* 0x0000000644007c0c */ /* 0x000fe2000bf23070 */
[----:B------:R-:W-:Y:S01]  /*63a0*/  @!P6 FADD.FTZ R63, -R63, -RZ ;  /* 0x800000ff3f3fe221 */ /* 0x000fe20000010100 */
[----:B------:R-:W-:Y:S02]  /*63b0*/  SHF.R.U32.HI R68, RZ, 0x10, R87 ;  /* 0x00000010ff447819 */ /* 0x000fe40000011657 */
[----:B----4-:R-:W-:Y:S02]  /*63c0*/  LOP3.LUT R69, R61, 0xff, RZ, 0xc0, !PT ;  /* 0x000000ff3d457812 */ /* 0x010fe400078ec0ff */
[----:B------:R-:W-:Y:S01]  /*63d0*/  LOP3.LUT R68, R68, 0xff, RZ, 0xc0, !PT ;  /* 0x000000ff44447812 */ /* 0x000fe200078ec0ff */
[----:B------:R-:W-:Y:S01]  /*63e0*/  @!P5 FADD.FTZ R59, -R59, -RZ ;  /* 0x800000ff3b3bd221 */ /* 0x000fe20000010100 */
[----:B------:R-:W-:Y:S02]  /*63f0*/  ISETP.LE.U32.AND P2, PT, R69, UR6, PT ;  /* 0x0000000645007c0c */ /* 0x000fe4000bf43070 */
[----:B------:R-:W-:Y:S01]  /*6400*/  SHF.R.U32.HI R69, RZ, 0x10, R82 ;  /* 0x00000010ff457819 */ /* 0x000fe20000011652 */
[----:B------:R-:W-:Y:S01]  /*6410*/  @!P4 FADD.FTZ R39, -R39, -RZ ;  /* 0x800000ff2727c221 */ /* 0x000fe20000010100 */
[----:B------:R-:W-:Y:S01]  /*6420*/  ISETP.LE.U32.AND P6, PT, R101, UR6, PT ;  /* 0x0000000665007c0c */ /* 0x000fe2000bfc3070 */
[----:B------:R-:W-:Y:S01]  /*6430*/  @!P1 FADD.FTZ R41, -R41, -RZ ;  /* 0x800000ff29299221 */ /* 0x000fe20000010100 */
[----:B------:R-:W-:Y:S02]  /*6440*/  ISETP.LE.U32.AND P5, PT, R68, UR6, PT ;  /* 0x0000000644007c0c */ /* 0x000fe4000bfa3070 */
[----:B------:R-:W-:Y:S02]  /*6450*/  LOP3.LUT R69, R69, 0xff, RZ, 0xc0, !PT ;  /* 0x000000ff45457812 */ /* 0x000fe400078ec0ff */
[----:B------:R-:W-:Y:S02]  /*6460*/  ISETP.LE.U32.AND P1, PT, R10, UR6, PT ;  /* 0x000000060a007c0c */ /* 0x000fe4000bf23070 */
[----:B------:R-:W-:Y:S01]  /*6470*/  ISETP.LE.U32.AND P4, PT, R69, UR6, PT ;  /* 0x0000000645007c0c */ /* 0x000fe2000bf83070 */
[----:B------:R-:W-:Y:S01]  /*6480*/  @!P2 FADD.FTZ R51, -R51, -RZ ;  /* 0x800000ff3333a221 */ /* 0x000fe20000010100 */
[----:B------:R-:W-:Y:S02]  /*6490*/  ISETP.LE.U32.AND P2, PT, R96, UR6, PT ;  /* 0x0000000660007c0c */ /* 0x000fe4000bf43070 */
[----:B------:R-:W-:Y:S01]  /*64a0*/  LOP3.LUT R10, R46, 0xff, RZ, 0xc0, !PT ;  /* 0x000000ff2e0a7812 */ /* 0x000fe200078ec0ff */
[----:B------:R-:W-:Y:S01]  /*64b0*/  @!P6 FADD.FTZ R35, -R35, -RZ ;  /* 0x800000ff2323e221 */ /* 0x000fe20000010100 */
[----:B------:R-:W-:Y:S01]  /*64c0*/  ISETP.LE.U32.AND P6, PT, R97, UR6, PT ;  /* 0x0000000661007c0c */ /* 0x000fe2000bfc3070 */
[----:B------:R-:W-:Y:S01]  /*64d0*/  @!P5 FADD.FTZ R31, -R31, -RZ ;  /* 0x800000ff1f1fd221 */ /* 0x000fe20000010100 */
[----:B------:R-:W-:Y:S02]  /*64e0*/  ISETP.LE.U32.AND P5, PT, R10, UR6, PT ;  /* 0x000000060a007c0c */ /* 0x000fe4000bfa3070 */
[----:B------:R-:W-:Y:S01]  /*64f0*/  LOP3.LUT R98, R98, 0xff, RZ, 0xc0, !PT ;  /* 0x000000ff62627812 */ /* 0x000fe200078ec0ff */
[----:B------:R-:W-:Y:S01]  /*6500*/  @!P1 FADD.FTZ R50, -R50, -RZ ;  /* 0x800000ff32329221 */ /* 0x000fe20000010100 */
[----:B------:R-:W-:Y:S01]  /*6510*/  LOP3.LUT R10, R14, 0xff, RZ, 0xc0, !PT ;  /* 0x000000ff0e0a7812 */ /* 0x000fe200078ec0ff */
[----:B------:R-:W-:Y:S01]  /*6520*/  @!P4 FADD.FTZ R27, -R27, -RZ ;  /* 0x800000ff1b1bc221 */ /* 0x000fe20000010100 */
[----:B------:R-:W-:Y:S01]  /*6530*/  ISETP.LE.U32.AND P4, PT, R98, UR6, PT ;  /* 0x0000000662007c0c */ /* 0x000fe2000bf83070 */
[----:B------:R-:W-:Y:S01]  /*6540*/  @!P2 FADD.FTZ R25, -R25, -RZ ;  /* 0x800000ff1919a221 */ /* 0x000fe20000010100 */
[----:B------:R-:W-:Y:S02]  /*6550*/  ISETP.LE.U32.AND P2, PT, R10, UR6, PT ;  /* 0x000000060a007c0c */ /* 0x000fe4000bf43070 */
[----:B------:R-:W-:Y:S01]  /*6560*/  LOP3.LUT R10, R90, 0xffff, RZ, 0xc0, !PT ;  /* 0x0000ffff5a0a7812 */ /* 0x000fe200078ec0ff */
[----:B------:R-:W-:Y:S01]  /*6570*/  @!P6 FADD.FTZ R5, -R5, -RZ ;  /* 0x800000ff0505e221 */ /* 0x000fe20000010100 */
[----:B------:R-:W-:Y:S01]  /*6580*/  SHF.R.U32.HI R74, RZ, 0x10, R90 ;  /* 0x00000010ff4a7819 */ /* 0x000fe2000001165a */
[----:B-1----:R-:W-:Y:S01]  /*6590*/  @!P5 FADD.FTZ R38, -R38, -RZ ;  /* 0x800000ff2626d221 */ /* 0x002fe20000010100 */
[----:B------:R-:W-:Y:S02]  /*65a0*/  SHF.R.U32.HI R10, RZ, 0x8, R10 ;  /* 0x00000008ff0a7819 */ /* 0x000fe4000001160a */
[----:B------:R-:W-:Y:S02]  /*65b0*/  ISETP.LE.U32.AND P6, PT, R92, UR6, PT ;  /* 0x000000065c007c0c */ /* 0x000fe4000bfc3070 */
[----:B------:R-:W-:Y:S01]  /*65c0*/  LOP3.LUT R74, R74, 0xff, RZ, 0xc0, !PT ;  /* 0x000000ff4a4a7812 */ /* 0x000fe200078ec0ff */
[----:B------:R-:W-:Y:S01]  /*65d0*/  @!P4 FADD.FTZ R18, -R18, -RZ ;  /* 0x800000ff1212c221 */ /* 0x000fe20000010100 */
[----:B------:R-:W-:Y:S01]  /*65e0*/  LOP3.LUT R87, R87, 0xffff, RZ, 0xc0, !PT ;  /* 0x0000ffff57577812 */ /* 0x000fe200078ec0ff */
[----:B------:R-:W-:Y:S01]  /*65f0*/  @!P2 FADD.FTZ R249, -R249, -RZ ;  /* 0x800000fff9f9a221 */ /* 0x000fe20000010100 */
[----:B------:R-:W-:Y:S02]  /*6600*/  LOP3.LUT R10, R10, 0xffff, RZ, 0xc0, !PT ;  /* 0x0000ffff0a0a7812 */ /* 0x000fe400078ec0ff */
[----:B------:R-:W-:Y:S02]  /*6610*/  ISETP.LE.U32.AND P3, PT, R74, UR6, PT ;  /* 0x000000064a007c0c */ /* 0x000fe4000bf63070 */
[----:B------:R-:W-:Y:S02]  /*6620*/  SHF.R.U32.HI R87, RZ, 0x8, R87 ;  /* 0x00000008ff577819 */ /* 0x000fe40000011657 */
[----:B------:R-:W-:Y:S01]  /*6630*/  ISETP.LE.U32.AND P4, PT, R10, UR6, PT ;  /* 0x000000060a007c0c */ /* 0x000fe2000bf83070 */
[----:B---3--:R-:W-:Y:S01]  /*6640*/  @!P6 FADD.FTZ R58, -R58, -RZ ;  /* 0x800000ff3a3ae221 */ /* 0x008fe20000010100 */
[----:B------:R-:W-:Y:S02]  /*6650*/  LOP3.LUT R82, R82, 0xffff, RZ, 0xc0, !PT ;  /* 0x0000ffff52527812 */ /* 0x000fe400078ec0ff */
[----:B------:R-:W-:Y:S02]  /*6660*/  LOP3.LUT R87, R87, 0xffff, RZ, 0xc0, !PT ;  /* 0x0000ffff57577812 */ /* 0x000fe400078ec0ff */
[----:B------:R-:W-:Y:S02]  /*6670*/  SHF.R.U32.HI R82, RZ, 0x8, R82 ;  /* 0x00000008ff527819 */ /* 0x000fe40000011652 */
[----:B------:R-:W-:Y:S01]  /*6680*/  ISETP.LE.U32.AND P6, PT, R87, UR6, PT ;  /* 0x0000000657007c0c */ /* 0x000fe2000bfc3070 */
[----:B------:R-:W-:Y:S01]  /*6690*/  @!P3 FADD.FTZ R53, -R53, -RZ ;  /* 0x800000ff3535b221 */ /* 0x000fe20000010100 */
[----:B------:R-:W-:Y:S02]  /*66a0*/  LOP3.LUT R68, R99, 0xffff, RZ, 0xc0, !PT ;  /* 0x0000ffff63447812 */ /* 0x000fe400078ec0ff */
[----:B------:R-:W-:Y:S01]  /*66b0*/  LOP3.LUT R82, R82, 0xffff, RZ, 0xc0, !PT ;  /* 0x0000ffff52527812 */ /* 0x000fe200078ec0ff */
[----:B------:R-:W-:Y:S01]  /*66c0*/  @!P4 FADD.FTZ R55, -R55, -RZ ;  /* 0x800000ff3737c221 */ /* 0x000fe20000010100 */
[----:B------:R-:W-:Y:S02]  /*66d0*/  ISETP.LE.U32.AND P3, PT, R68, UR6, PT ;  /* 0x0000000644007c0c */ /* 0x000fe4000bf63070 */
[--C-:B------:R-:W-:Y:S02]  /*66e0*/  SHF.R.U32.HI R10, RZ, 0x10, R46.reuse ;  /* 0x00000010ff0a7819 */ /* 0x100fe4000001162e */
[----:B------:R-:W-:Y:S02]  /*66f0*/  ISETP.LE.U32.AND P4, PT, R82, UR6, PT ;  /* 0x0000000652007c0c */ /* 0x000fe4000bf83070 */
[----:B------:R-:W-:Y:S01]  /*6700*/  ISETP.LE.U32.AND P2, PT, R42, UR6, PT ;  /* 0x000000062a007c0c */ /* 0x000fe2000bf43070 */
[----:B------:R-:W-:Y:S01]  /*6710*/  @!P6 FADD.FTZ R33, -R33, -RZ ;  /* 0x800000ff2121e221 */ /* 0x000fe20000010100 */
[----:B------:R-:W-:Y:S02]  /*6720*/  LOP3.LUT R10, R10, 0xff, RZ, 0xc0, !PT ;  /* 0x000000ff0a0a7812 */ /* 0x000fe400078ec0ff */
[----:B------:R-:W-:Y:S02]  /*6730*/  LOP3.LUT R83, R83, 0xffff, RZ, 0xc0, !PT ;  /* 0x0000ffff53537812 */ /* 0x000fe400078ec0ff */
[----:B------:R-:W-:Y:S01]  /*6740*/  ISETP.LE.U32.AND P6, PT, R10, UR6, PT ;  /* 0x000000060a007c0c */ /* 0x000fe2000bfc3070 */
[----:B------:R-:W-:Y:S01]  /*6750*/  @!P3 FADD.FTZ R66, -R66, -RZ ;  /* 0x800000ff4242b221 */ /* 0x000fe20000010100 */
[----:B------:R-:W-:Y:S02]  /*6760*/  SHF.R.U32.HI R68, RZ, 0x18, R46 ;  /* 0x00000018ff447819 */ /* 0x000fe4000001162e */
[----:B------:R-:W-:Y:S01]  /*6770*/  SHF.R.U32.HI R83, RZ, 0x8, R83 ;  /* 0x00000008ff537819 */ /* 0x000fe20000011653 */
[----:B------:R-:W-:Y:S01]  /*6780*/  @!P4 FADD.FTZ R29, -R29, -RZ ;  /* 0x800000ff1d1dc221 */ /* 0x000fe20000010100 */
[----:B------:R-:W-:Y:S01]  /*6790*/  ISETP.LE.U32.AND P3, PT, R68, UR6, PT ;  /* 0x0000000644007c0c */ /* 0x000fe2000bf63070 */
[----:B------:R-:W-:Y:S01]  /*67a0*/  @!P2 FADD.FTZ R45, -R45, -RZ ;  /* 0x800000ff2d2da221 */ /* 0x000fe20000010100 */
[----:B------:R-:W-:Y:S02]  /*67b0*/  LOP3.LUT R83, R83, 0xffff, RZ, 0xc0, !PT ;  /* 0x0000ffff53537812 */ /* 0x000fe400078ec0ff */
[--C-:B------:R-:W-:Y:S02]  /*67c0*/  SHF.R.U32.HI R68, RZ, 0x18, R14.reuse ;  /* 0x00000018ff447819 */ /* 0x100fe4000001160e */
[----:B------:R-:W-:Y:S01]  /*67d0*/  ISETP.LE.U32.AND P4, PT, R76, UR6, PT ;  /* 0x000000064c007c0c */ /* 0x000fe2000bf83070 */
[----:B------:R-:W-:Y:S01]  /*67e0*/  @!P6 FADD.FTZ R34, -R34, -RZ ;  /* 0x800000ff2222e221 */ /* 0x000fe20000010100 */
[----:B------:R-:W-:Y:S02]  /*67f0*/  LOP3.LUT R61, R61, 0xffff, RZ, 0xc0, !PT ;  /* 0x0000ffff3d3d7812 */ /* 0x000fe400078ec0ff */
[----:B------:R-:W-:Y:S02]  /*6800*/  ISETP.LE.U32.AND P2, PT, R83, UR6, PT ;  /* 0x0000000653007c0c */ /* 0x000fe4000bf43070 */
[----:B------:R-:W-:Y:S01]  /*6810*/  ISETP.LE.U32.AND P1, PT, R68, UR6, PT ;  /* 0x0000000644007c0c */ /* 0x000fe2000bf23070 */
[----:B------:R-:W-:Y:S01]  /*6820*/  @!P3 FADD.FTZ R13, -R13, -RZ ;  /* 0x800000ff0d0db221 */ /* 0x000fe20000010100 */
[----:B------:R-:W-:Y:S02]  /*6830*/  SHF.R.U32.HI R61, RZ, 0x8, R61 ;  /* 0x00000008ff3d7819 */ /* 0x000fe4000001163d */
[----:B------:R-:W-:Y:S02]  /*6840*/  ISETP.LE.U32.AND P6, PT, R84, UR6, PT ;  /* 0x0000000654007c0c */ /* 0x000fe4000bfc3070 */
[----:B------:R-:W-:Y:S01]  /*6850*/  SHF.R.U32.HI R10, RZ, 0x10, R14 ;  /* 0x00000010ff0a7819 */ /* 0x000fe2000001160e */
[----:B------:R-:W-:Y:S01]  /*6860*/  @!P4 FADD.FTZ R9, -R9, -RZ ;  /* 0x800000ff0909c221 */ /* 0x000fe20000010100 */
[----:B------:R-:W-:Y:S02]  /*6870*/  LOP3.LUT R14, R14, 0xffff, RZ, 0xc0, !PT ;  /* 0x0000ffff0e0e7812 */ /* 0x000fe400078ec0ff */
[----:B------:R-:W-:Y:S01]  /*6880*/  LOP3.LUT R61, R61, 0xffff, RZ, 0xc0, !PT ;  /* 0x0000ffff3d3d7812 */ /* 0x000fe200078ec0ff */
[----:B------:R-:W-:Y:S01]  /*6890*/  @!P2 FADD.FTZ R54, -R54, -RZ ;  /* 0x800000ff3636a221 */ /* 0x000fe20000010100 */
[----:B------:R-:W-:Y:S01]  /*68a0*/  LOP3.LUT R10, R10, 0xff, RZ, 0xc0, !PT ;  /* 0x000000ff0a0a7812 */ /* 0x000fe200078ec0ff */
[----:B------:R-:W-:Y:S01]  /*68b0*/  @!P1 FADD.FTZ R62, -R62, -RZ ;  /* 0x800000ff3e3e9221 */ /* 0x000fe20000010100 */
[----:B------:R-:W-:Y:S02]  /*68c0*/  SHF.R.U32.HI R14, RZ, 0x8, R14 ;  /* 0x00000008ff0e7819 */ /* 0x000fe4000001160e */
[----:B------:R-:W-:Y:S01]  /*68d0*/  ISETP.LE.U32.AND P4, PT, R61, UR6, PT ;  /* 0x000000063d007c0c */ /* 0x000fe2000bf83070 */
[----:B------:R-:W-:Y:S01]  /*68e0*/  @!P6 FADD.FTZ R246, -R246, -RZ ;  /* 0x800000fff6f6e221 */ /* 0x000fe20000010100 */
[----:B------:R-:W-:Y:S01]  /*68f0*/  LOP3.LUT R68, R11, 0xff, RZ, 0xc0, !PT ;  /* 0x000000ff0b447812 */ /* 0x000fe200078ec0ff */
[----:B------:R-:W1:Y:S01]  /*6900*/  MUFU.EX2 R61, R78 ;  /* 0x0000004e003d7308 */ /* 0x000e620000000800 */
[----:B------:R-:W-:Y:S02]  /*6910*/  ISETP.LE.U32.AND P2, PT, R10, UR6, PT ;  /* 0x000000060a007c0c */ /* 0x000fe4000bf43070 */
[----:B------:R-:W-:Y:S02]  /*6920*/  LOP3.LUT R14, R14, 0xffff, RZ, 0xc0, !PT ;  /* 0x0000ffff0e0e7812 */ /* 0x000fe400078ec0ff */
[----:B------:R-:W-:Y:S02]  /*6930*/  ISETP.LE.U32.AND P1, PT, R95, UR6, PT ;  /* 0x000000065f007c0c */ /* 0x000fe4000bf23070 */
[----:B------:R-:W-:Y:S02]  /*6940*/  LOP3.LUT R46, R46, 0xffff, RZ, 0xc0, !PT ;  /* 0x0000ffff2e2e7812 */ /* 0x000fe400078ec0ff */
[----:B------:R-:W-:Y:S01]  /*6950*/  F2FP.RELU.BF16.F32.PACK_AB R71, R250, R53 ;  /* 0x00000035fa47723e */ /* 0x000fe200000018ff */
[----:B------:R-:W-:Y:S01]  /*6960*/  @!P4 FADD.FTZ R49, -R49, -RZ ;  /* 0x800000ff3131c221 */ /* 0x000fe20000010100 */
[----:B------:R-:W-:Y:S02]  /*6970*/  F2FP.RELU.BF16.F32.PACK_AB R73, R55, R252 ;  /* 0x000000fc3749723e */ /* 0x000fe400000018ff */
[----:B------:R-:W-:Y:S01]  /*6980*/  ISETP.LE.U32.AND P5, PT, R68, UR6, PT ;  /* 0x0000000644007c0c */ /* 0x000fe2000bfa3070 */
[----:B------:R-:W-:Y:S01]  /*6990*/  STS [R198+0x12400], R71 ;  /* 0x01240047c6007388 */ /* 0x000fe20000000800 */
[----:B------:R-:W-:Y:S01]  /*69a0*/  ISETP.LE.U32.AND P6, PT, R14, UR6, PT ;  /* 0x000000060e007c0c */ /* 0x000fe2000bfc3070 */
[----:B------:R-:W-:Y:S01]  /*69b0*/  @!P2 FADD.FTZ R245, -R245, -RZ ;  /* 0x800000fff5f5a221 */ /* 0x000fe20000010100 */
[--C-:B------:R-:W-:Y:S01]  /*69c0*/  SHF.R.U32.HI R68, RZ, 0x18, R11.reuse ;  /* 0x00000018ff447819 */ /* 0x100fe2000001160b */
[----:B------:R2:W-:Y:S01]  /*69d0*/  STS [R198+0x12000], R73 ;  /* 0x01200049c6007388 */ /* 0x0005e20000000800 */
[----:B------:R-:W-:Y:S01]  /*69e0*/  SHF.R.U32.HI R10, RZ, 0x10, R11 ;  /* 0x00000010ff0a7819 */ /* 0x000fe2000001160b */
[----:B------:R-:W-:Y:S01]  /*69f0*/  @!P1 FADD.FTZ R37, -R37, -RZ ;  /* 0x800000ff25259221 */ /* 0x000fe20000010100 */
[----:B------:R-:W-:Y:S02]  /*6a00*/  SHF.R.U32.HI R46, RZ, 0x8, R46 ;  /* 0x00000008ff2e7819 */ /* 0x000fe4000001162e */
[----:B------:R-:W-:Y:S02]  /*6a10*/  LOP3.LUT R11, R11, 0xffff, RZ, 0xc0, !PT ;  /* 0x0000ffff0b0b7812 */ /* 0x000fe400078ec0ff */
[----:B------:R-:W-:Y:S01]  /*6a20*/  LOP3.LUT R46, R46, 0xffff, RZ, 0xc0, !PT ;  /* 0x0000ffff2e2e7812 */ /* 0x000fe200078ec0ff */
[----:B-1----:R-:W-:Y:S01]  /*6a30*/  @!P5 FADD.FTZ R61, -R61, -RZ ;  /* 0x800000ff3d3dd221 */ /* 0x002fe20000010100 */
[----:B------:R-:W-:Y:S01]  /*6a40*/  SHF.R.U32.HI R11, RZ, 0x8, R11 ;  /* 0x00000008ff0b7819 */ /* 0x000fe2000001160b */
[----:B------:R-:W-:Y:S01]  /*6a50*/  @!P6 FADD.FTZ R248, -R248, -RZ ;  /* 0x800000fff8f8e221 */ /* 0x000fe20000010100 */
[----:B------:R-:W-:Y:S02]  /*6a60*/  F2FP.RELU.BF16.F32.PACK_AB R79, R39, R238 ;  /* 0x000000ee274f723e */ /* 0x000fe400000018ff */
[----:B------:R-:W-:Y:S02]  /*6a70*/  F2FP.RELU.BF16.F32.PACK_AB R69, R239, R240 ;  /* 0x000000f0ef45723e */ /* 0x000fe400000018ff */
[----:B------:R-:W-:Y:S01]  /*6a80*/  ISETP.LE.U32.AND P2, PT, R46, UR6, PT ;  /* 0x000000062e007c0c */ /* 0x000fe2000bf43070 */
[----:B------:R-:W-:Y:S01]  /*6a90*/  STS [R206+0x12000], R79 ;  /* 0x0120004fce007388 */ /* 0x000fe20000000800 */
[----:B------:R-:W-:Y:S01]  /*6aa0*/  LOP3.LUT R11, R11, 0xffff, RZ, 0xc0, !PT ;  /* 0x0000ffff0b0b7812 */ /* 0x000fe200078ec0ff */
[----:B------:R-:W1:Y:S01]  /*6ab0*/  MUFU.EX2 R46, R77 ;  /* 0x0000004d002e7308 */ /* 0x000e620000000800 */
[----:B------:R-:W-:Y:S01]  /*6ac0*/  F2FP.RELU.BF16.F32.PACK_AB R85, R49, R51 ;  /* 0x000000333155723e */ /* 0x000fe200000018ff */
[----:B------:R3:W-:Y:S01]  /*6ad0*/  STS [R206+0x12400], R69 ;  /* 0x01240045ce007388 */ /* 0x0007e20000000800 */
[----:B------:R-:W-:Y:S02]  /*6ae0*/  F2FP.RELU.BF16.F32.PACK_AB R83, R41, R45 ;  /* 0x0000002d2953723e */ /* 0x000fe400000018ff */
[----:B------:R-:W-:Y:S01]  /*6af0*/  ISETP.LE.U32.AND P6, PT, R11, UR6, PT ;  /* 0x000000060b007c0c */ /* 0x000fe2000bfc3070 */
[----:B------:R-:W-:Y:S01]  /*6b00*/  STS [R198+0x14000], R85 ;  /* 0x01400055c6007388 */ /* 0x000fe20000000800 */
[----:B------:R-:W-:Y:S02]  /*6b10*/  F2FP.RELU.BF16.F32.PACK_AB R11, R37, R242 ;  /* 0x000000f2250b723e */ /* 0x000fe400000018ff */
[----:B------:R-:W-:Y:S01]  /*6b20*/  F2FP.RELU.BF16.F32.PACK_AB R81, R244, R35 ;  /* 0x00000023f451723e */ /* 0x000fe200000018ff */
[----:B------:R-:W-:Y:S01]  /*6b30*/  STS [R198+0x14400], R83 ;  /* 0x01440053c6007388 */ /* 0x000fe20000000800 */
[----:B------:R-:W-:Y:S01]  /*6b40*/  F2FP.RELU.BF16.F32.PACK_AB R42, R33, R241 ;  /* 0x000000f1212a723e */ /* 0x000fe200000018ff */
[----:B------:R-:W-:Y:S01]  /*6b50*/  @!P2 FADD.FTZ R19, -R19, -RZ ;  /* 0x800000ff1313a221 */ /* 0x000fe20000010100 */
[----:B------:R-:W-:Y:S01]  /*6b60*/  ISETP.LE.U32.AND P2, PT, R26, UR6, PT ;  /* 0x000000061a007c0c */ /* 0x000fe2000bf43070 */
[----:B------:R4:W-:Y:S01]  /*6b70*/  STS [R206+0x14000], R11 ;  /* 0x0140000bce007388 */ /* 0x0009e20000000800 */
[----:B------:R-:W-:Y:S02]  /*6b80*/  F2FP.RELU.BF16.F32.PACK_AB R26, R251, R31 ;  /* 0x0000001ffb1a723e */ /* 0x000fe400000018ff */
[----:B------:R-:W-:Y:S01]  /*6b90*/  LOP3.LUT R10, R10, 0xff, RZ, 0xc0, !PT ;  /* 0x000000ff0a0a7812 */ /* 0x000fe200078ec0ff */
[----:B------:R-:W-:Y:S01]  /*6ba0*/  STS [R206+0x14400], R81 ;  /* 0x01440051ce007388 */ /* 0x000fe20000000800 */
[----:B--2---:R-:W-:Y:S01]  /*6bb0*/  F2FP.RELU.BF16.F32.PACK_AB R73, R66, R235 ;  /* 0x000000eb4249723e */ /* 0x004fe200000018ff */
[----:B-1----:R-:W-:Y:S01]  /*6bc0*/  @!P6 FADD.FTZ R46, -R46, -RZ ;  /* 0x800000ff2e2ee221 */ /* 0x002fe20000010100 */
[----:B------:R-:W-:Y:S01]  /*6bd0*/  F2FP.RELU.BF16.F32.PACK_AB R71, R234, R243 ;  /* 0x000000f3ea47723e */ /* 0x000fe200000018ff */
[----:B------:R1:W-:Y:S01]  /*6be0*/  STS [R205+0x12000], R42 ;  /* 0x0120002acd007388 */ /* 0x0003e20000000800 */
[----:B------:R-:W-:Y:S02]  /*6bf0*/  ISETP.LE.U32.AND P4, PT, R10, UR6, PT ;  /* 0x000000060a007c0c */ /* 0x000fe4000bf83070 */
[----:B------:R-:W-:Y:S01]  /*6c00*/  F2FP.RELU.BF16.F32.PACK_AB R14, R29, R21 ;  /* 0x000000151d0e723e */ /* 0x000fe200000018ff */
[----:B------:R-:W-:Y:S01]  /*6c10*/  STS [R205+0x12400], R26 ;  /* 0x0124001acd007388 */ /* 0x000fe20000000800 */
[----:B------:R-:W-:Y:S02]  /*6c20*/  F2FP.RELU.BF16.F32.PACK_AB R10, R23, R27 ;  /* 0x0000001b170a723e */ /* 0x000fe400000018ff */
[----:B---3--:R-:W-:Y:S01]  /*6c30*/  F2FP.RELU.BF16.F32.PACK_AB R69, R237, R60 ;  /* 0x0000003ced45723e */ /* 0x008fe200000018ff */
[----:B------:R2:W-:Y:S01]  /*6c40*/  STS [R212+0x12000], R73 ;  /* 0x01200049d4007388 */ /* 0x0005e20000000800 */
[----:B------:R-:W-:Y:S02]  /*6c50*/  F2FP.RELU.BF16.F32.PACK_AB R79, R25, R236 ;  /* 0x000000ec194f723e */ /* 0x000fe400000018ff */
[----:B------:R-:W-:Y:S01]  /*6c60*/  F2FP.RELU.BF16.F32.PACK_AB R77, R17, R50 ;  /* 0x00000032114d723e */ /* 0x000fe200000018ff */
[----:B------:R3:W-:Y:S01]  /*6c70*/  STS [R212+0x12400], R71 ;  /* 0x01240047d4007388 */ /* 0x0007e20000000800 */
[----:B------:R-:W-:Y:S01]  /*6c80*/  F2FP.RELU.BF16.F32.PACK_AB R74, R5, R232 ;  /* 0x000000e8054a723e */ /* 0x000fe200000018ff */
[----:B------:R-:W-:Y:S01]  /*6c90*/  @!P4 FADD.FTZ R47, -R47, -RZ ;  /* 0x800000ff2f2fc221 */ /* 0x000fe20000010100 */
[----:B------:R-:W-:Y:S01]  /*6ca0*/  F2FP.RELU.BF16.F32.PACK_AB R72, R233, R6 ;  /* 0x00000006e948723e */ /* 0x000fe200000018ff */
[----:B------:R3:W-:Y:S01]  /*6cb0*/  STS [R205+0x14000], R14 ;  /* 0x0140000ecd007388 */ /* 0x0007e20000000800 */
[----:B----4-:R-:W-:Y:S02]  /*6cc0*/  F2FP.RELU.BF16.F32.PACK_AB R11, R54, R15 ;  /* 0x0000000f360b723e */ /* 0x010fe400000018ff */
[----:B------:R-:W-:Y:S01]  /*6cd0*/  ISETP.LE.U32.AND P3, PT, R68, UR6, PT ;  /* 0x0000000644007c0c */ /* 0x000fe2000bf63070 */
[----:B------:R4:W-:Y:S01]  /*6ce0*/  STS [R205+0x14400], R10 ;  /* 0x0144000acd007388 */ /* 0x0009e20000000800 */
[----:B------:R-:W-:Y:S02]  /*6cf0*/  F2FP.RELU.BF16.F32.PACK_AB R68, R9, R22 ;  /* 0x000000160944723e */ /* 0x000fe400000018ff */
[----:B------:R-:W-:Y:S01]  /*6d00*/  ISETP.LE.U32.AND P0, PT, R102, UR6, PT ;  /* 0x0000000666007c0c */ /* 0x000fe2000bf03070 */
[----:B------:R4:W-:Y:S01]  /*6d10*/  STS [R212+0x14400], R69 ;  /* 0x01440045d4007388 */ /* 0x0009e20000000800 */
[----:B------:R-:W-:Y:S01]  /*6d20*/  ISETP.LE.U32.AND P1, PT, R88, UR6, PT ;  /* 0x0000000658007c0c */ /* 0x000fe2000bf23070 */
[----:B-1----:R-:W1:Y:S02]  /*6d30*/  MUFU.EX2 R42, R75 ;  /* 0x0000004b002a7308 */ /* 0x002e640000000800 */
[----:B------:R-:W-:Y:S04]  /*6d40*/  STS [R212+0x14000], R79 ;  /* 0x0140004fd4007388 */ /* 0x000fe80000000800 */
[----:B------:R4:W-:Y:S01]  /*6d50*/  STS [R204+0x12000], R11 ;  /* 0x0120000bcc007388 */ /* 0x0009e20000000800 */
[----:B--2---:R-:W-:Y:S03]  /*6d60*/  F2FP.RELU.BF16.F32.PACK_AB R73, R19, R38 ;  /* 0x000000261349723e */ /* 0x004fe600000018ff */
[----:B------:R2:W2:Y:S01]  /*6d70*/  MUFU.EX2 R26, R70 ;  /* 0x00000046001a7308 */ /* 0x0004a20000000800 */
[----:B------:R-:W-:Y:S01]  /*6d80*/  @!P3 FADD.FTZ R30, -R30, -RZ ;  /* 0x800000ff1e1eb221 */ /* 0x000fe20000010100 */
[----:B------:R-:W-:Y:S01]  /*6d90*/  FSETP.GE.FTZ.AND P3, PT, R252, RZ, PT ;  /* 0x000000fffc00720b */ /* 0x000fe20003f76000 */
[----:B------:R-:W-:Y:S01]  /*6da0*/  STS [R204+0x12400], R77 ;  /* 0x0124004dcc007388 */ /* 0x000fe20000000800 */
[----:B---3--:R-:W-:Y:S01]  /*6db0*/  F2FP.RELU.BF16.F32.PACK_AB R71, R13, R34 ;  /* 0x000000220d47723e */ /* 0x008fe200000018ff */
[----:B------:R-:W-:Y:S01]  /*6dc0*/  @!P0 FADD.FTZ R43, -R43, -RZ ;  /* 0x800000ff2b2b8221 */ /* 0x000fe20000010100 */
[----:B------:R-:W-:Y:S01]  /*6dd0*/  FSETP.GE.FTZ.AND P0, PT, R250, RZ, PT ;  /* 0x000000fffa00720b */ /* 0x000fe20003f16000 */
[----:B------:R-:W-:Y:S01]  /*6de0*/  STS [R209+0x12000], R74 ;  /* 0x0120004ad1007388 */ /* 0x000fe20000000800 */
[----:B------:R-:W-:Y:S01]  /*6df0*/  F2FP.RELU.BF16.F32.PACK_AB R14, R7, R18 ;  /* 0x00000012070e723e */ /* 0x000fe200000018ff */
[----:B-1----:R-:W-:Y:S01]  /*6e00*/  @!P2 FADD.FTZ R42, -R42, -RZ ;  /* 0x800000ff2a2aa221 */ /* 0x002fe20000010100 */
[----:B------:R-:W-:Y:S01]  /*6e10*/  FSETP.GE.FTZ.AND P2, PT, R55, RZ, PT ;  /* 0x000000ff3700720b */ /* 0x000fe20003f56000 */
[----:B------:R1:W-:Y:S01]  /*6e20*/  STS [R209+0x12400], R72 ;  /* 0x01240048d1007388 */ /* 0x0003e20000000800 */
[----:B----4-:R-:W-:Y:S02]  /*6e30*/  F2FP.RELU.BF16.F32.PACK_AB R10, R246, R247 ;  /* 0x000000f7f60a723e */ /* 0x010fe400000018ff */
[----:B------:R-:W-:Y:S01]  /*6e40*/  F2FP.RELU.BF16.F32.PACK_AB R69, R248, R249 ;  /* 0x000000f9f845723e */ /* 0x000fe200000018ff */
[----:B------:R-:W-:Y:S01]  /*6e50*/  STS [R204+0x14000], R73 ;  /* 0x01400049cc007388 */ /* 0x000fe20000000800 */
[----:B--2---:R-:W-:Y:S01]  /*6e60*/  F2FP.RELU.BF16.F32.PACK_AB R70, R42, R59 ;  /* 0x0000003b2a46723e */ /* 0x004fe200000018ff */
[----:B------:R-:W-:Y:S01]  /*6e70*/  @!P1 FADD.FTZ R26, -R26, -RZ ;  /* 0x800000ff1a1a9221 */ /* 0x000fe20000010100 */
[----:B------:R-:W-:Y:S01]  /*6e80*/  FSETP.GE.FTZ.AND P1, PT, R53, RZ, PT ;  /* 0x000000ff3500720b */ /* 0x000fe20003f36000 */
[----:B------:R2:W-:Y:S01]  /*6e90*/  STS [R204+0x14400], R71 ;  /* 0x01440047cc007388 */ /* 0x0005e20000000800 */
[----:B------:R-:W-:Y:S03]  /*6ea0*/  F2FP.RELU.BF16.F32.PACK_AB R11, R62, R245 ;  /* 0x000000f53e0b723e */ /* 0x000fe600000018ff */
[----:B------:R3:W-:Y:S04]  /*6eb0*/  STS [R209+0x14000], R68 ;  /* 0x01400044d1007388 */ /* 0x0007e80000000800 */
[----:B------:R4:W-:Y:S04]  /*6ec0*/  STS [R209+0x14400], R14 ;  /* 0x0144000ed1007388 */ /* 0x0009e80000000800 */
[----:B------:R4:W-:Y:S01]  /*6ed0*/  STS [R208+0x12000], R69 ;  /* 0x01200045d0007388 */ /* 0x0009e20000000800 */
[----:B-1----:R-:W-:Y:S03]  /*6ee0*/  F2FP.RELU.BF16.F32.PACK_AB R72, R63, R58 ;  /* 0x0000003a3f48723e */ /* 0x002fe600000018ff */
[----:B------:R1:W-:Y:S04]  /*6ef0*/  STS [R208+0x12400], R11 ;  /* 0x0124000bd0007388 */ /* 0x0003e80000000800 */
[----:B------:R1:W-:Y:S01]  /*6f00*/  STS [R207+0x12000], R10 ;  /* 0x0120000acf007388 */ /* 0x0003e20000000800 */
[----:B--2---:R-:W-:Y:S03]  /*6f10*/  F2FP.RELU.BF16.F32.PACK_AB R71, R46, R61 ;  /* 0x0000003d2e47723e */ /* 0x004fe600000018ff */
[----:B------:R-:W-:Y:S01]  /*6f20*/  STS [R207+0x12400], R72 ;  /* 0x01240048cf007388 */ /* 0x000fe20000000800 */
[----:B---3--:R-:W-:Y:S03]  /*6f30*/  F2FP.RELU.BF16.F32.PACK_AB R68, R43, R26 ;  /* 0x0000001a2b44723e */ /* 0x008fe600000018ff */
[----:B------:R-:W-:Y:S01]  /*6f40*/  STS [R208+0x14000], R71 ;  /* 0x01400047d0007388 */ /* 0x000fe20000000800 */
[----:B----4-:R-:W-:Y:S01]  /*6f50*/  IMAD.U32 R14, RZ, RZ, UR4 ;  /* 0x00000004ff0e7e24 */ /* 0x010fe2000f8e00ff */
[----:B------:R-:W-:Y:S05]  /*6f60*/  F2FP.RELU.BF16.F32.PACK_AB R69, R30, R47 ;  /* 0x0000002f1e45723e */ /* 0x000fea00000018ff */
[----:B------:R-:W-:Y:S01]  /*6f70*/  STS [R208+0x14400], R69 ;  /* 0x01440045d0007388 */ /* 0x000fe20000000800 */
[----:B-1----:R-:W-:Y:S03]  /*6f80*/  IMAD.SHL.U32 R11, R191, 0x2, RZ ;  /* 0x00000002bf0b7824 */ /* 0x002fe600078e00ff */
[----:B------:R-:W-:Y:S02]  /*6f90*/  STS [R207+0x14000], R70 ;  /* 0x01400046cf007388 */ /* 0x000fe40000000800 */
[----:B------:R-:W-:Y:S02]  /*6fa0*/  IADD3 R14, R11, 0x4000, R14 ;  /* 0x000040000b0e7810 */ /* 0x000fe40007ffe00e */
[----:B------:R-:W-:Y:S03]  /*6fb0*/  STS [R207+0x14400], R68 ;  /* 0x01440044cf007388 */ /* 0x000fe60000000800 */
[----:B------:R-:W-:Y:S01]  /*6fc0*/  IMAD.IADD R10, R14, 0x1, R187 ;  /* 0x000000010e0a7824 */ /* 0x000fe200078e02bb */
[----:B------:R-:W-:Y:S08]  /*6fd0*/  LDSM.16.M88.4 R128, [R11+UR4+0x4000] ;  /* 0x004000040b80783b */ /* 0x000ff00008000200 */
        /* <DEDUP_REMOVED lines=29> */
[----:B------:R-:W-:Y:S01]  /*71b0*/  FADD.FTZ R14, -R231, R69 ;  /* 0x00000045e70e7221 */ /* 0x000fe20000010100 */
[----:B------:R-:W-:Y:S03]  /*71c0*/  FADD.FTZ R11, -R230, R70 ;  /* 0x00000046e60b7221 */ /* 0x000fe60000010100 */
[-C--:B------:R-:W-:Y:S01]  /*71d0*/  FSEL R167, R10, R231.reuse, P3 ;  /* 0x000000e70aa77208 */ /* 0x080fe20001800000 */
[----:B------:R-:W-:Y:S01]  /*71e0*/  FADD.FTZ R165, -R230, R71 ;  /* 0x00000047e6a57221 */ /* 0x000fe20000010100 */
[-C--:B------:R-:W-:Y:S01]  /*71f0*/  FSEL R10, R11, R230.reuse, P1 ;  /* 0x000000e60b0a7208 */ /* 0x080fe20000800000 */
[----:B------:R-:W1:Y:S01]  /*7200*/  LDSM.16.M88.4 R68, [R188+0x2400] ;  /* 0x00240000bc44783b */ /* 0x000e620000000200 */
[----:B------:R-:W-:Y:S01]  /*7210*/  FSEL R14, R14, R231, P2 ;  /* 0x000000e70e0e7208 */ /* 0x000fe20001000000 */
[----:B------:R-:W-:Y:S01]  /*7220*/  FADD.FTZ R164, -R229, R73 ;  /* 0x00000049e5a47221 */ /* 0x000fe20000010100 */
[----:B------:R-:W-:Y:S01]  /*7230*/  FSEL R165, R165, R230, P0 ;  /* 0x000000e6a5a57208 */ /* 0x000fe20000000000 */
[C---:B------:R-:W-:Y:S01]  /*7240*/  FADD.FTZ R75, -R228.reuse, R75 ;  /* 0x0000004be44b7221 */ /* 0x040fe20000010100 */
[----:B------:R-:W-:Y:S01]  /*7250*/  FSETP.GE.FTZ.AND P3, PT, R51, RZ, PT ;  /* 0x000000ff3300720b */ /* 0x000fe20003f76000 */
[----:B------:R-:W-:Y:S01]  /*7260*/  FADD.FTZ R11, -R228, R74 ;  /* 0x0000004ae40b7221 */ /* 0x000fe20000010100 */
[----:B------:R-:W-:Y:S01]  /*7270*/  FSETP.GE.FTZ.AND P2, PT, R49, RZ, PT ;  /* 0x000000ff3100720b */ /* 0x000fe20003f56000 */
        /* <DEDUP_REMOVED lines=11> */
[----:B------:R-:W-:Y:S01]  /*7330*/  F2FP.BF16.F32.PACK_AB R11, R165, R10 ;  /* 0x0000000aa50b723e */ /* 0x000fe200000010ff */
[----:B------:R-:W-:Y:S01]  /*7340*/  FADD.FTZ R10, -R231, R81 ;  /* 0x00000051e70a7221 */ /* 0x000fe20000010100 */
[----:B------:R-:W-:Y:S01]  /*7350*/  FSETP.GE.FTZ.AND P2, PT, R37, RZ, PT ;  /* 0x000000ff2500720b */ /* 0x000fe20003f56000 */
[----:B------:R-:W-:Y:S01]  /*7360*/  FADD.FTZ R165, -R230, R82 ;  /* 0x00000052e6a57221 */ /* 0x000fe20000010100 */
[----:B------:R-:W-:Y:S01]  /*7370*/  FSETP.GE.FTZ.AND P1, PT, R35, RZ, PT ;  /* 0x000000ff2300720b */ /* 0x000fe20003f36000 */
[----:B------:R-:W-:Y:S01]  /*7380*/  FMUL.FTZ R167, R252, R167 ;  /* 0x000000a7fca77220 */ /* 0x000fe20000410000 */
[----:B------:R-:W-:Y:S01]  /*7390*/  FSEL R74, R74, R229, P2 ;  /* 0x000000e54a4a7208 */ /* 0x000fe20001000000 */
[----:B------:R-:W-:Y:S01]  /*73a0*/  FMUL.FTZ R14, R55, R14 ;  /* 0x0000000e370e7220 */ /* 0x000fe20000410000 */
[----:B------:R-:W-:Y:S01]  /*73b0*/  FSETP.GE.FTZ.AND P2, PT, R39, RZ, PT ;  /* 0x000000ff2700720b */ /* 0x000fe20003f56000 */
[C---:B------:R-:W-:Y:S01]  /*73c0*/  FADD.FTZ R72, -R229.reuse, R72 ;  /* 0x00000048e5487221 */ /* 0x040fe20000010100 */
[----:B------:R-:W-:Y:S01]  /*73d0*/  FSETP.GE.FTZ.AND P0, PT, R244, RZ, PT ;  /* 0x000000fff400720b */ /* 0x000fe20003f16000 */
[----:B------:R-:W-:Y:S01]  /*73e0*/  FADD.FTZ R76, -R229, R76 ;  /* 0x0000004ce54c7221 */ /* 0x000fe20000010100 */
[----:B------:R-:W-:Y:S01]  /*73f0*/  F2FP.BF16.F32.PACK_AB R77, R14, R167 ;  /* 0x000000a70e4d723e */ /* 0x000fe200000010ff */
[----:B------:R-:W-:Y:S01]  /*7400*/  FADD.FTZ R83, -R230, R83 ;  /* 0x00000053e6537221 */ /* 0x000fe20000010100 */
[-C--:B------:R-:W-:Y:S01]  /*7410*/  FSEL R72, R72, R229.reuse, P3 ;  /* 0x000000e548487208 */ /* 0x080fe20001800000 */
[----:B------:R-:W-:Y:S01]  /*7420*/  FMUL.FTZ R78, R41, R164 ;  /* 0x000000a4294e7220 */ /* 0x000fe20000410000 */
[----:B------:R-:W-:Y:S01]  /*7430*/  FSETP.GE.FTZ.AND P3, PT, R242, RZ, PT ;  /* 0x000000fff200720b */ /* 0x000fe20003f76000 */
[----:B------:R-:W-:Y:S01]  /*7440*/  FADD.FTZ R173, -R228, R79 ;  /* 0x0000004fe4ad7221 */ /* 0x000fe20000010100 */
[----:B------:R-:W-:Y:S01]  /*7450*/  FSEL R14, R75, R228, P1 ;  /* 0x000000e44b0e7208 */ /* 0x000fe20000800000 */
[----:B------:R-:W-:Y:S01]  /*7460*/  FMUL.FTZ R72, R51, R72 ;  /* 0x0000004833487220 */ /* 0x000fe20000410000 */
[----:B------:R-:W-:Y:S01]  /*7470*/  FSEL R81, R76, R229, P3 ;  /* 0x000000e54c517208 */ /* 0x000fe20001800000 */
[-C--:B-1----:R-:W-:Y:S03]  /*7480*/  HMMA.16816.F32.BF16 R84, R168, R68.reuse, R84 ;  /* 0x00000044a854723c */ /* 0x082fe60000041854 */
[----:B------:R-:W-:Y:S01]  /*7490*/  FSETP.GE.FTZ.AND P3, PT, R238, RZ, PT ;  /* 0x000000ffee00720b */ /* 0x000fe20003f76000 */
[----:B------:R-:W-:Y:S01]  /*74a0*/  FMUL.FTZ R242, R242, R81 ;  /* 0x00000051f2f27220 */ /* 0x000fe20000410000 */
[----:B------:R-:W-:Y:S01]  /*74b0*/  FSETP.GE.FTZ.AND P1, PT, R240, RZ, PT ;  /* 0x000000fff000720b */ /* 0x000fe20003f36000 */
[C---:B------:R-:W-:Y:S05]  /*74c0*/  HMMA.16816.F32.BF16 R88, R176.reuse, R68, R88 ;  /* 0x00000044b058723c */ /* 0x040fea0000041858 */
[----:B------:R-:W-:Y:S01]  /*74d0*/  F2FP.BF16.F32.PACK_AB R81, R73, R72 ;  /* 0x000000484951723e */ /* 0x000fe200000010ff */
[-C--:B------:R-:W-:Y:S05]  /*74e0*/  HMMA.16816.F32.BF16 R92, R176, R70.reuse, R92 ;  /* 0x00000046b05c723c */ /* 0x080fea000004185c */
[-C--:B------:R-:W-:Y:S01]  /*74f0*/  FSEL R75, R80, R231.reuse, P3 ;  /* 0x000000e7504b7208 */ /* 0x080fe20001800000 */
[----:B------:R-:W-:Y:S01]  /*7500*/  FMUL.FTZ R69, R37, R74 ;  /* 0x0000004a25457220 */ /* 0x000fe20000410000 */
[----:B------:R-:W-:Y:S01]  /*7510*/  FSEL R72, R10, R231, P2 ;  /* 0x000000e70a487208 */ /* 0x000fe20001000000 */
[C---:B------:R-:W-:Y:S04]  /*7520*/  HMMA.16816.F32.BF16 R96, R168.reuse, R70, R96 ;  /* 0x00000046a860723c */ /* 0x040fe80000041860 */
[----:B------:R-:W-:Y:S01]  /*7530*/  FSEL R73, R165, R230, P1 ;  /* 0x000000e6a5497208 */ /* 0x000fe20000800000 */
[----:B------:R-:W-:Y:S01]  /*7540*/  FMUL.FTZ R238, R238, R75 ;  /* 0x0000004beeee7220 */ /* 0x000fe20000410000 */
[----:B------:R-:W-:Y:S01]  /*7550*/  FSEL R173, R173, R228, P0 ;  /* 0x000000e4adad7208 */ /* 0x000fe20000000000 */
[----:B------:R-:W-:Y:S01]  /*7560*/  FMUL.FTZ R165, R39, R72 ;  /* 0x0000004827a57220 */ /* 0x000fe20000410000 */
[----:B------:R-:W-:Y:S02]  /*7570*/  FSETP.GE.FTZ.AND P0, PT, R239, RZ, PT ;  /* 0x000000ffef00720b */ /* 0x000fe40003f16000 */
[----:B------:R-:W-:Y:S01]  /*7580*/  FSETP.GE.FTZ.AND P2, PT, R33, RZ, PT ;  /* 0x000000ff2100720b */ /* 0x000fe20003f56000 */
[----:B------:R-:W-:Y:S01]  /*7590*/  FADD.FTZ R175, -R230, R87 ;  /* 0x00000057e6af7221 */ /* 0x000fe20000010100 */
[----:B------:R-:W-:Y:S01]  /*75a0*/  FSEL R68, R83, R230, P0 ;  /* 0x000000e653447208 */ /* 0x000fe20000000000 */
[----:B------:R-:W-:Y:S01]  /*75b0*/  FMUL.FTZ R87, R240, R73 ;  /* 0x00000049f0577220 */ /* 0x000fe20000410000 */
[----:B------:R-:W-:Y:S01]  /*75c0*/  FSETP.GE.FTZ.AND P0, PT, R251, RZ, PT ;  /* 0x000000fffb00720b */ /* 0x000fe20003f16000 */
[----:B------:R-:W1:Y:S01]  /*75d0*/  LDSM.16.M88.4 R72, [R188+0x2800] ;  /* 0x00280000bc48783b */ /* 0x000e620000000200 */
[----:B------:R-:W-:Y:S01]  /*75e0*/  FSETP.GE.FTZ.AND P1, PT, R31, RZ, PT ;  /* 0x000000ff1f00720b */ /* 0x000fe20003f36000 */
[----:B------:R-:W-:Y:S01]  /*75f0*/  FADD.FTZ R167, -R230, R86 ;  /* 0x00000056e6a77221 */ /* 0x000fe20000010100 */
[----:B------:R-:W-:Y:S01]  /*7600*/  FSETP.GE.FTZ.AND P3, PT, R241, RZ, PT ;  /* 0x000000fff100720b */ /* 0x000fe20003f76000 */
[----:B------:R-:W-:Y:S01]  /*7610*/  FADD.FTZ R70, -R229, R93 ;  /* 0x0000005de5467221 */ /* 0x000fe20000010100 */
[----:B------:R-:W-:Y:S01]  /*7620*/  FMUL.FTZ R68, R239, R68 ;  /* 0x00000044ef447220 */ /* 0x000fe20000410000 */
[----:B------:R-:W-:Y:S01]  /*7630*/  FADD.FTZ R88, -R229, R88 ;  /* 0x00000058e5587221 */ /* 0x000fe20000010100 */
[----:B------:R-:W-:Y:S01]  /*7640*/  FSEL R76, R167, R230, P1 ;  /* 0x000000e6a74c7208 */ /* 0x000fe20000800000 */
[----:B------:R-:W-:Y:S01]  /*7650*/  FADD.FTZ R91, -R228, R91 ;  /* 0x0000005be45b7221 */ /* 0x000fe20000010100 */
[----:B------:R-:W-:Y:S01]  /*7660*/  FSETP.GE.FTZ.AND P1, PT, R27, RZ, PT ;  /* 0x000000ff1b00720b */ /* 0x000fe20003f36000 */
[----:B------:R-:W-:Y:S01]  /*7670*/  FMUL.FTZ R14, R35, R14 ;  /* 0x0000000e230e7220 */ /* 0x000fe20000410000 */
[----:B------:R-:W-:Y:S01]  /*7680*/  F2FP.BF16.F32.PACK_AB R87, R68, R87 ;  /* 0x000000574457723e */ /* 0x000fe200000010ff */
[----:B------:R-:W-:Y:S01]  /*7690*/  FADD.FTZ R10, -R231, R85 ;  /* 0x00000055e70a7221 */ /* 0x000fe20000010100 */
[----:B------:R-:W-:Y:S01]  /*76a0*/  F2FP.BF16.F32.PACK_AB R85, R69, R242 ;  /* 0x000000f24555723e */ /* 0x000fe200000010ff */
[C---:B------:R-:W-:Y:S01]  /*76b0*/  FADD.FTZ R69, -R228.reuse, R90 ;  /* 0x0000005ae4457221 */ /* 0x040fe20000010100 */
[----:B------:R-:W-:Y:S01]  /*76c0*/  FADD.FTZ R93, -R228, R94 ;  /* 0x0000005ee45d7221 */ /* 0x000fe20000010100 */
[----:B------:R-:W-:Y:S01]  /*76d0*/  FMUL.FTZ R173, R244, R173 ;  /* 0x000000adf4ad7220 */ /* 0x000fe20000410000 */
[-C--:B------:R-:W-:Y:S01]  /*76e0*/  FSEL R10, R10, R231.reuse, P2 ;  /* 0x000000e70a0a7208 */ /* 0x080fe20001000000 */
[----:B------:R-:W-:Y:S01]  /*76f0*/  FADD.FTZ R84, -R231, R84 ;  /* 0x00000054e7547221 */ /* 0x000fe20000010100 */
[----:B------:R-:W-:Y:S01]  /*7700*/  FSETP.GE.FTZ.AND P2, PT, R29, RZ, PT ;  /* 0x000000ff1d00720b */ /* 0x000fe20003f56000 */
[----:B------:R-:W-:Y:S01]  /*7710*/  FMUL.FTZ R79, R45, R166 ;  /* 0x000000a62d4f7220 */ /* 0x000fe20000410000 */
[----:B------:R-:W-:Y:S01]  /*7720*/  F2FP.BF16.F32.PACK_AB R83, R173, R14 ;  /* 0x0000000ead53723e */ /* 0x000fe200000010ff */
[----:B------:R-:W-:Y:S01]  /*7730*/  FMUL.FTZ R71, R33, R10 ;  /* 0x0000000a21477220 */ /* 0x000fe20000410000 */
[----:B------:R-:W-:Y:S01]  /*7740*/  FSEL R84, R84, R231, P3 ;  /* 0x000000e754547208 */ /* 0x000fe20001800000 */
[----:B------:R-:W-:Y:S01]  /*7750*/  FADD.FTZ R14, -R229, R89 ;  /* 0x00000059e50e7221 */ /* 0x000fe20000010100 */
[----:B------:R-:W-:Y:S01]  /*7760*/  F2FP.BF16.F32.PACK_AB R79, R78, R79 ;  /* 0x0000004f4e4f723e */ /* 0x000fe200000010ff */
        /* <DEDUP_REMOVED lines=18> */
[-C--:B-1----:R-:W-:Y:S03]  /*7890*/  HMMA.16816.F32.BF16 R100, R168, R72.reuse, R100 ;  /* 0x00000048a864723c */ /* 0x082fe60000041864 */
[----:B------:R-:W-:Y:S01]  /*78a0*/  F2FP.BF16.F32.PACK_AB R14, R71, R84 ;  /* 0x00000054470e723e */ /* 0x000fe200000010ff */
[----:B------:R-:W-:Y:S01]  /*78b0*/  FADD.FTZ R71, -R230, R98 ;  /* 0x00000062e6477221 */ /* 0x000fe20000010100 */
[----:B------:R-:W-:Y:S01]  /*78c0*/  FSEL R70, R70, R229, P2 ;  /* 0x000000e546467208 */ /* 0x000fe20001000000 */
[C---:B------:R-:W-:Y:S04]  /*78d0*/  HMMA.16816.F32.BF16 R104, R176.reuse, R72, R104 ;  /* 0x00000048b068723c */ /* 0x040fe80000041868 */
[----:B------:R-:W-:Y:S01]  /*78e0*/  FSETP.GE.FTZ.AND P3, PT, R236, RZ, PT ;  /* 0x000000ffec00720b */ /* 0x000fe20003f76000 */
[----:B------:R-:W-:Y:S01]  /*78f0*/  FMUL.FTZ R82, R25, R70 ;  /* 0x0000004619527220 */ /* 0x000fe20000410000 */
[----:B------:R-:W-:Y:S01]  /*7900*/  FSEL R93, R93, R228, P1 ;  /* 0x000000e45d5d7208 */ /* 0x000fe20000800000 */
[----:B------:R-:W-:Y:S01]  /*7910*/  FMUL.FTZ R91, R29, R78 ;  /* 0x0000004e1d5b7220 */ /* 0x000fe20000410000 */
[----:B------:R-:W-:Y:S01]  /*7920*/  FSETP.GE.FTZ.AND P1, PT, R243, RZ, PT ;  /* 0x000000fff300720b */ /* 0x000fe20003f36000 */
[-C--:B------:R-:W-:Y:S03]  /*7930*/  HMMA.16816.F32.BF16 R108, R176, R74.reuse, R108 ;  /* 0x0000004ab06c723c */ /* 0x080fe6000004186c */
[----:B------:R-:W-:Y:S01]  /*7940*/  F2FP.BF16.F32.PACK_AB R72, R91, R68 ;  /* 0x000000445b48723e */ /* 0x000fe200000010ff */
[----:B------:R-:W-:Y:S01]  /*7950*/  FMUL.FTZ R76, R23, R76 ;  /* 0x0000004c174c7220 */ /* 0x000fe20000410000 */
[----:B------:R-:W-:Y:S01]  /*7960*/  FSEL R86, R71, R230, P1 ;  /* 0x000000e647567208 */ /* 0x000fe20000800000 */
[----:B------:R-:W-:Y:S01]  /*7970*/  FADD.FTZ R78, -R231, R97 ;  /* 0x00000061e74e7221 */ /* 0x000fe20000010100 */
[----:B------:R-:W-:Y:S01]  /*7980*/  FSETP.GE.FTZ.AND P0, PT, R237, RZ, PT ;  /* 0x000000ffed00720b */ /* 0x000fe20003f16000 */
[C---:B------:R-:W-:Y:S04]  /*7990*/  HMMA.16816.F32.BF16 R112, R168.reuse, R74, R112 ;  /* 0x0000004aa870723c */ /* 0x040fe80000041870 */
[----:B------:R-:W-:Y:S01]  /*79a0*/  F2FP.BF16.F32.PACK_AB R76, R76, R69 ;  /* 0x000000454c4c723e */ /* 0x000fe200000010ff */
[----:B------:R-:W-:Y:S01]  /*79b0*/  FMUL.FTZ R73, R60, R93 ;  /* 0x0000005d3c497220 */ /* 0x000fe20000410000 */
[----:B------:R-:W-:Y:S01]  /*79c0*/  FSEL R97, R92, R229, P3 ;  /* 0x000000e55c617208 */ /* 0x000fe20001800000 */
[----:B------:R-:W1:Y:S01]  /*79d0*/  LDSM.16.M88.4 R68, [R188+0x2c00] ;  /* 0x002c0000bc44783b */ /* 0x000e620000000200 */
[----:B------:R-:W-:Y:S02]  /*79e0*/  FSEL R80, R95, R228, P0 ;  /* 0x000000e45f507208 */ /* 0x000fe40000000000 */
[----:B------:R-:W-:Y:S01]  /*79f0*/  FSETP.GE.FTZ.AND P2, PT, R66, RZ, PT ;  /* 0x000000ff4200720b */ /* 0x000fe20003f56000 */
[----:B------:R-:W-:Y:S01]  /*7a00*/  FMUL.FTZ R97, R236, R97 ;  /* 0x00000061ec617220 */ /* 0x000fe20000410000 */
[----:B------:R-:W-:Y:S01]  /*7a10*/  FSETP.GE.FTZ.AND P3, PT, R235, RZ, PT ;  /* 0x000000ffeb00720b */ /* 0x000fe20003f76000 */
[----:B------:R-:W-:Y:S01]  /*7a20*/  FMUL.FTZ R80, R237, R80 ;  /* 0x00000050ed507220 */ /* 0x000fe20000410000 */
[----:B------:R-:W-:Y:S01]  /*7a30*/  FSETP.GE.FTZ.AND P0, PT, R234, RZ, PT ;  /* 0x000000ffea00720b */ /* 0x000fe20003f16000 */
[C---:B------:R-:W-:Y:S01]  /*7a40*/  FADD.FTZ R100, -R231.reuse, R100 ;  /* 0x00000064e7647221 */ /* 0x040fe20000010100 */
[-C--:B------:R-:W-:Y:S01]  /*7a50*/  FSEL R91, R78, R231.reuse, P2 ;  /* 0x000000e74e5b7208 */ /* 0x080fe20001000000 */
[----:B------:R-:W-:Y:S01]  /*7a60*/  FADD.FTZ R84, -R231, R101 ;  /* 0x00000065e7547221 */ /* 0x000fe20000010100 */
[----:B------:R-:W-:Y:S01]  /*7a70*/  FSEL R96, R96, R231, P3 ;  /* 0x000000e760607208 */ /* 0x000fe20001800000 */
[C---:B------:R-:W-:Y:S01]  /*7a80*/  FADD.FTZ R93, -R230.reuse, R102 ;  /* 0x00000066e65d7221 */ /* 0x040fe20000010100 */
        /* <DEDUP_REMOVED lines=8> */
[----:B------:R-:W-:Y:S01]  /*7b10*/  FSETP.GE.FTZ.AND P0, PT, R17, RZ, PT ;  /* 0x000000ff1100720b */ /* 0x000fe20003f16000 */
[----:B------:R-:W-:Y:S01]  /*7b20*/  FADD.FTZ R95, -R228, R106 ;  /* 0x0000006ae45f7221 */ /* 0x000fe20000010100 */
[----:B------:R-:W-:Y:S01]  /*7b30*/  F2FP.BF16.F32.PACK_AB R91, R82, R97 ;  /* 0x00000061525b723e */ /* 0x000fe200000010ff */
[----:B------:R-:W-:Y:S01]  /*7b40*/  FADD.FTZ R107, -R228, R107 ;  /* 0x0000006be46b7221 */ /* 0x000fe20000010100 */
[----:B------:R-:W-:Y:S01]  /*7b50*/  F2FP.BF16.F32.PACK_AB R73, R80, R73 ;  /* 0x000000495049723e */ /* 0x000fe200000010ff */
[C---:B------:R-:W-:Y:S01]  /*7b60*/  FADD.FTZ R80, -R229.reuse, R105 ;  /* 0x00000069e5507221 */ /* 0x040fe20000010100 */
[----:B------:R-:W-:Y:S01]  /*7b70*/  FSEL R100, R100, R231, P3 ;  /* 0x000000e764647208 */ /* 0x000fe20001800000 */
[----:B------:R-:W-:Y:S01]  /*7b80*/  FMUL.FTZ R234, R234, R99 ;  /* 0x00000063eaea7220 */ /* 0x000fe20000410000 */
[----:B------:R-:W-:Y:S01]  /*7b90*/  FSEL R97, R84, R231, P2 ;  /* 0x000000e754617208 */ /* 0x000fe20001000000 */
        /* <DEDUP_REMOVED lines=10> */
[-C--:B-1----:R-:W-:Y:S03]  /*7c40*/  HMMA.16816.F32.BF16 R116, R168, R68.reuse, R116 ;  /* 0x00000044a874723c */ /* 0x082fe60000041874 */
[----:B------:R-:W-:Y:S01]  /*7c50*/  FSETP.GE.FTZ.AND P1, PT, R34, RZ, PT ;  /* 0x000000ff2200720b */ /* 0x000fe20003f36000 */
[----:B------:R-:W-:Y:S01]  /*7c60*/  FADD.FTZ R111, -R228, R111 ;  /* 0x0000006fe46f7221 */ /* 0x000fe20000010100 */
[----:B------:R-:W-:Y:S01]  /*7c70*/  F2FP.BF16.F32.PACK_AB R235, R78, R235 ;  /* 0x000000eb4eeb723e */ /* 0x000fe200000010ff */
[C---:B------:R-:W-:Y:S05]  /*7c80*/  HMMA.16816.F32.BF16 R120, R176.reuse, R68, R120 ;  /* 0x00000044b078723c */ /* 0x040fea0000041878 */
[-C--:B------:R-:W-:Y:S01]  /*7c90*/  FSEL R75, R104, R229.reuse, P3 ;  /* 0x000000e5684b7208 */ /* 0x080fe20001800000 */
[-C--:B------:R-:W-:Y:S03]  /*7ca0*/  HMMA.16816.F32.BF16 R124, R176, R70.reuse, R124 ;  /* 0x00000046b07c723c */ /* 0x080fe6000004187c */
[----:B------:R-:W-:Y:S02]  /*7cb0*/  FSETP.GE.FTZ.AND P3, PT, R22, RZ, PT ;  /* 0x000000ff1600720b */ /* 0x000fe40003f76000 */
[----:B------:R-:W-:Y:S01]  /*7cc0*/  FSEL R80, R80, R229, P2 ;  /* 0x000000e550507208 */ /* 0x000fe20001000000 */
[C---:B------:R-:W-:Y:S01]  /*7cd0*/  FADD.FTZ R115, -R230.reuse, R115 ;  /* 0x00000073e6737221 */ /* 0x040fe20000010100 */
[-C--:B------:R-:W-:Y:S01]  /*7ce0*/  FSEL R95, R95, R228.reuse, P1 ;  /* 0x000000e45f5f7208 */ /* 0x080fe20000800000 */
[----:B------:R-:W-:Y:S01]  /*7cf0*/  FADD.FTZ R101, -R230, R114 ;  /* 0x00000072e6657221 */ /* 0x000fe20000010100 */
[----:B------:R-:W-:Y:S01]  /*7d00*/  FSETP.GE.FTZ.AND P2, PT, R9, RZ, PT ;  /* 0x000000ff0900720b */ /* 0x000fe20003f56000 */
[----:B------:R-:W-:Y:S04]  /*7d10*/  HMMA.16816.F32.BF16 R128, R168, R70, R128 ;  /* 0x00000046a880723c */ /* 0x000fe80000041880 */
[----:B------:R-:W-:Y:S01]  /*7d20*/  FSEL R78, R107, R228, P0 ;  /* 0x000000e46b4e7208 */ /* 0x000fe20000000000 */
[----:B------:R-:W-:Y:S01]  /*7d30*/  FMUL.FTZ R95, R34, R95 ;  /* 0x0000005f225f7220 */ /* 0x000fe20000410000 */
[----:B------:R-:W-:Y:S01]  /*7d40*/  FSETP.GE.FTZ.AND P1, PT, R18, RZ, PT ;  /* 0x000000ff1200720b */ /* 0x000fe20003f36000 */
[----:B------:R-:W-:Y:S01]  /*7d50*/  FADD.FTZ R68, -R231, R117 ;  /* 0x00000075e7447221 */ /* 0x000fe20000010100 */
[----:B------:R-:W-:Y:S03]  /*7d60*/  FSETP.GE.FTZ.AND P0, PT, R7, RZ, PT ;  /* 0x000000ff0700720b */ /* 0x000fe60003f16000 */
[----:B------:R-:W-:Y:S01]  /*7d70*/  F2FP.BF16.F32.PACK_AB R93, R82, R93 ;  /* 0x0000005d525d723e */ /* 0x000fe200000010ff */
[----:B------:R-:W-:Y:S01]  /*7d80*/  FMUL.FTZ R78, R13, R78 ;  /* 0x0000004e0d4e7220 */ /* 0x000fe20000410000 */
[-C--:B------:R-:W-:Y:S01]  /*7d90*/  FSEL R103, R108, R229.reuse, P3 ;  /* 0x000000e56c677208 */ /* 0x080fe20001800000 */
[----:B------:R-:W-:Y:S01]  /*7da0*/  FADD.FTZ R82, -R231, R113 ;  /* 0x00000071e7527221 */ /* 0x000fe20000010100 */
[----:B------:R-:W-:Y:S01]  /*7db0*/  FSEL R74, R74, R229, P2 ;  /* 0x000000e54a4a7208 */ /* 0x000fe20001000000 */
        /* <DEDUP_REMOVED lines=12> */
[C---:B------:R-:W-:Y:S01]  /*7e80*/  FADD.FTZ R112, -R231.reuse, R112 ;  /* 0x00000070e7707221 */ /* 0x040fe20000010100 */
[----:B------:R-:W-:Y:S01]  /*7e90*/  FSEL R82, R82, R231, P2 ;  /* 0x000000e752527208 */ /* 0x000fe20001000000 */
        /* <DEDUP_REMOVED lines=14> */
[----:B------:R-:W-:Y:S01]  /*7f80*/  FADD.FTZ R99, -R228, R122 ;  /* 0x0000007ae4637221 */ /* 0x000fe20000010100 */
        /* <DEDUP_REMOVED lines=29> */
[----:B------:R-:W-:Y:S01]  /*8160*/  FADD.FTZ R80, -R229, R121 ;  /* 0x00000079e5507221 */ /* 0x000fe20000010100 */
[----:B------:R-:W-:Y:S02]  /*8170*/  FSEL R47, R47, R228, P1 ;  /* 0x000000e42f2f7208 */ /* 0x000fe40000800000 */
[----:B------:R-:W-:Y:S02]  /*8180*/  FSETP.GE.FTZ.AND P1, PT, R246, RZ, PT ;  /* 0x000000fff600720b */ /* 0x000fe40003f36000 */
[----:B------:R-:W-:Y:S01]  /*8190*/  FSETP.GE.FTZ.AND P2, PT, R46, RZ, PT ;  /* 0x000000ff2e00720b */ /* 0x000fe20003f56000 */
[----:B------:R-:W-:Y:S01]  /*81a0*/  FMUL.FTZ R47, R26, R47 ;  /* 0x0000002f1a2f7220 */ /* 0x000fe20000410000 */
[-C--:B------:R-:W-:Y:S02]  /*81b0*/  FSEL R120, R120, R229.reuse, P3 ;  /* 0x000000e578787208 */ /* 0x080fe40001800000 */
[----:B------:R-:W-:Y:S01]  /*81c0*/  FSETP.GE.FTZ.AND P3, PT, R59, RZ, PT ;  /* 0x000000ff3b00720b */ /* 0x000fe20003f76000 */
[----:B------:R-:W-:Y:S01]  /*81d0*/  @P0 FADD.FTZ R228, -R228, R127 ;  /* 0x0000007fe4e40221 */ /* 0x000fe20000010100 */
[-C--:B------:R-:W-:Y:S01]  /*81e0*/  FSEL R69, R80, R229.reuse, P2 ;  /* 0x000000e550457208 */ /* 0x080fe20001000000 */
[----:B------:R-:W-:Y:S01]  /*81f0*/  FMUL.FTZ R120, R61, R120 ;  /* 0x000000783d787220 */ /* 0x000fe20000410000 */
[----:B------:R-:W-:Y:S01]  /*8200*/  FSETP.GE.FTZ.AND P2, PT, R42, RZ, PT ;  /* 0x000000ff2a00720b */ /* 0x000fe20003f56000 */
[----:B------:R-:W-:Y:S01]  /*8210*/  FMUL.FTZ R228, R43, R228 ;  /* 0x000000e42be47220 */ /* 0x000fe20000410000 */
[----:B------:R-:W-:Y:S01]  /*8220*/  FSEL R124, R124, R229, P3 ;  /* 0x000000e57c7c7208 */ /* 0x000fe20001800000 */
[----:B------:R-:W-:Y:S01]  /*8230*/  FMUL.FTZ R69, R46, R69 ;  /* 0x000000452e457220 */ /* 0x000fe20000410000 */
[----:B------:R-:W-:Y:S02]  /*8240*/  FSETP.GE.FTZ.AND P3, PT, R247, RZ, PT ;  /* 0x000000fff700720b */ /* 0x000fe40003f76000 */
[----:B------:R-:W-:Y:S01]  /*8250*/  FSETP.GE.FTZ.AND P0, PT, R63, RZ, PT ;  /* 0x000000ff3f00720b */ /* 0x000fe20003f16000 */
[----:B------:R-:W-:Y:S01]  /*8260*/  FMUL.FTZ R124, R59, R124 ;  /* 0x0000007c3b7c7220 */ /* 0x000fe20000410000 */
[----:B------:R-:W-:Y:S01]  /*8270*/  FSEL R128, R128, R231, P3 ;  /* 0x000000e780807208 */ /* 0x000fe20001800000 */
[----:B------:R-:W-:Y:S01]  /*8280*/  @P1 FADD.FTZ R231, -R231, R129 ;  /* 0x00000081e7e71221 */ /* 0x000fe20000010100 */
[----:B------:R-:W-:Y:S01]  /*8290*/  PLOP3.LUT P1, PT, PT, PT, UP2, 0x80, 0x0 ;  /* 0x000000000000781c */ /* 0x000fe20003f2f028 */
[----:B------:R-:W-:Y:S01]  /*82a0*/  FADD.FTZ R59, -R230, R130 ;  /* 0x00000082e63b7221 */ /* 0x000fe20000010100 */
[----:B------:R-:W-:Y:S01]  /*82b0*/  F2FP.BF16.F32.PACK_AB R89, R165, R238 ;  /* 0x000000eea559723e */ /* 0x000fe200000010ff */
[----:B------:R-:W-:Y:S01]  /*82c0*/  @P2 FADD.FTZ R229, -R229, R125 ;  /* 0x0000007de5e52221 */ /* 0x000fe20000010100 */
[----:B------:R-:W-:Y:S01]  /*82d0*/  FSETP.GE.FTZ.AND P2, PT, R58, RZ, PT ;  /* 0x000000ff3a00720b */ /* 0x000fe20003f56000 */
[----:B------:R-:W-:Y:S01]  /*82e0*/  FMUL.FTZ R128, R247, R128 ;  /* 0x00000080f7807220 */ /* 0x000fe20000410000 */
[----:B------:R-:W-:Y:S01]  /*82f0*/  F2FP.BF16.F32.PACK_AB R10, R251, R10 ;  /* 0x0000000afb0a723e */ /* 0x000fe200000010ff */
[----:B------:R-:W-:Y:S01]  /*8300*/  FMUL.FTZ R229, R42, R229 ;  /* 0x000000e52ae57220 */ /* 0x000fe20000410000 */
[----:B------:R-:W-:Y:S01]  /*8310*/  FSEL R59, R59, R230, P2 ;  /* 0x000000e63b3b7208 */ /* 0x000fe20001000000 */
        /* <DEDUP_REMOVED lines=46> */
.L_x_987:
[----:B------:R-:W-:Y:S01]  /*8600*/  STS [R198+0xa000], R77 ;  /* 0x00a0004dc6007388 */ /* 0x000fe20000000800 */
[----:B------:R-:W-:Y:S02]  /*8610*/  LEA R52, R190, UR4, 0x1 ;  /* 0x00000004be347c11 */ /* 0x000fe4000f8e08ff */
        /* <DEDUP_REMOVED lines=34> */
[----:B---3--:R-:W-:Y:S04]  /*8840*/  LDSM.16.MT88.4 R4, [R186+0x12000] ;  /* 0x01200000ba04783b */ /* 0x008fe80000004200 */
        /* <DEDUP_REMOVED lines=95> */
.L_x_988:
[----:B------:R-:W-:Y:S01]  /*8e40*/  LDSM.16.M88.4 R16, [R185] ;  /* 0x00000000b910783b */ /* 0x000fe20000000200 */
[----:B------:R-:W-:Y:S01]  /*8e50*/  @P1 VIADD R54, R192, 0xffffff80 ;  /* 0xffffff80c0361836 */ /* 0x000fe20000000000 */
[----:B------:R-:W-:Y:S01]  /*8e60*/  MOV R75, UR49 ;  /* 0x00000031004b7c02 */ /* 0x000fe20008000f00 */
[----:B------:R-:W-:Y:S01]  /*8e70*/  IMAD.U32 R81, RZ, RZ, UR50 ;  /* 0x00000032ff517e24 */ /* 0x000fe2000f8e00ff */
[----:B------:R-:W2:Y:S01]  /*8e80*/  LDSM.16.MT88.4 R20, [R52+0x6000] ;  /* 0x006000003414783b */ /* 0x000ea20000004200 */
[----:B------:R-:W-:Y:S01]  /*8e90*/  @P1 IMAD.WIDE R54, R54, R213, UR12 ;  /* 0x0000000c36361e25 */ /* 0x000fe2000f8e02d5 */
[----:B------:R-:W-:Y:S02]  /*8ea0*/  @UP2 UIADD3 UR10, UP0, UR12, -0x200, URZ ;  /* 0xfffffe000c0a2890 */ /* 0x000fe4000ff1e03f */
[----:B------:R-:W1:Y:S01]  /*8eb0*/  LDSM.16.M88.4 R12, [R185+0x2000] ;  /* 0x00200000b90c783b */ /* 0x000e620000000200 */
[----:B------:R-:W-:Y:S01]  /*8ec0*/  IMAD.U32 R57, RZ, RZ, UR44 ;  /* 0x0000002cff397e24 */ /* 0x000fe2000f8e00ff */
[----:B------:R-:W-:Y:S01]  /*8ed0*/  @UP2 UIADD3.X UR9, UR13, -0x1, URZ, UP0, !UPT ;  /* 0xffffffff0d092890 */ /* 0x000fe200087fe43f */
[----:B------:R-:W-:Y:S01]  /*8ee0*/  IMAD.U32 R77, RZ, RZ, UR49 ;  /* 0x00000031ff4d7e24 */ /* 0x000fe2000f8e00ff */
[----:B------:R-:W-:Y:S01]  /*8ef0*/  LDSM.16.M88.4 R24, [R184] ;  /* 0x00000000b818783b */ /* 0x000fe20000000200 */
[----:B------:R-:W-:Y:S01]  /*8f00*/  IMAD.U32 R79, RZ, RZ, UR50 ;  /* 0x00000032ff4f7e24 */ /* 0x000fe2000f8e00ff */
[----:B------:R-:W-:Y:S01]  /*8f10*/  UISETP.GT.AND UP1, UPT, UR8, UR34, UPT ;  /* 0x000000220800728c */ /* 0x000fe2000bf24270 */
[----:B------:R-:W-:Y:S01]  /*8f20*/  IMAD.U32 R73, RZ, RZ, UR48 ;  /* 0x00000030ff497e24 */ /* 0x000fe2000f8e00ff */
[----:B------:R-:W3:Y:S01]  /*8f30*/  LDSM.16.MT88.4 R28, [R52+0x6400] ;  /* 0x00640000341c783b */ /* 0x000ee20000004200 */
[----:B------:R-:W-:Y:S01]  /*8f40*/  IMAD.U32 R69, RZ, RZ, UR47 ;  /* 0x0000002fff457e24 */ /* 0x000fe2000f8e00ff */
[----:B------:R-:W-:Y:S01]  /*8f50*/  @UP2 UMOV UR13, UR9 ;  /* 0x00000009000d2c82 */ /* 0x000fe20008000000 */
[----:B------:R-:W-:Y:S01]  /*8f60*/  IMAD.U32 R71, RZ, RZ, UR48 ;  /* 0x00000030ff477e24 */ /* 0x000fe2000f8e00ff */
[----:B------:R-:W4:Y:S01]  /*8f70*/  LDSM.16.M88.4 R32, [R180] ;  /* 0x00000000b420783b */ /* 0x000f220000000200 */
[----:B------:R-:W-:Y:S01]  /*8f80*/  IMAD.U32 R65, RZ, RZ, UR46 ;  /* 0x0000002eff417e24 */ /* 0x000fe2000f8e00ff */
[----:B------:R-:W-:Y:S01]  /*8f90*/  ULOP3.LUT UR9, UR8, 0x1, URZ, 0xc0, !UPT ;  /* 0x0000000108097892 */ /* 0x000fe2000f8ec03f */
[----:B------:R-:W-:Y:S01]  /*8fa0*/  IMAD.U32 R67, RZ, RZ, UR47 ;  /* 0x0000002fff437e24 */ /* 0x000fe2000f8e00ff */
[----:B------:R-:W-:Y:S01]  /*8fb0*/  LDSM.16.M88.4 R36, [R183] ;  /* 0x00000000b724783b */ /* 0x000fe20000000200 */
[----:B------:R-:W-:Y:S01]  /*8fc0*/  IMAD.U32 R61, RZ, RZ, UR45 ;  /* 0x0000002dff3d7e24 */ /* 0x000fe2000f8e00ff */
[----:B------:R-:W-:Y:S01]  /*8fd0*/  UISETP.NE.U32.AND UP0, UPT, UR9, 0x1, UPT ;  /* 0x000000010900788c */ /* 0x000fe2000bf05070 */
[----:B------:R-:W-:Y:S01]  /*8fe0*/  IMAD.U32 R63, RZ, RZ, UR46 ;  /* 0x0000002eff3f7e24 */ /* 0x000fe2000f8e00ff */
[----:B------:R-:W4:Y:S01]  /*8ff0*/  LDSM.16.MT88.4 R40, [R52+0x6800] ;  /* 0x006800003428783b */ /* 0x000f220000004200 */
[----:B------:R-:W-:Y:S01]  /*9000*/  IMAD.U32 R59, RZ, RZ, UR45 ;  /* 0x0000002dff3b7e24 */ /* 0x000fe2000f8e00ff */
[----:B------:R-:W-:Y:S01]  /*9010*/  @UP2 UMOV UR12, UR10 ;  /* 0x0000000a000c2c82 */ /* 0x000fe20008000000 */
[----:B------:R-:W-:Y:S01]  /*9020*/  UIADD3 UR8, UR8, -0x1, URZ ;  /* 0xffffffff08087890 */ /* 0x000fe2000fffe03f */
[----:B------:R-:W4:Y:S04]  /*9030*/  LDSM.16.M88.4 R44, [R183+0x2000] ;  /* 0x00200000b72c783b */ /* 0x000f280000000200 */
[----:B------:R-:W-:Y:S04]  /*9040*/  LDSM.16.M88.4 R48, [R3+0x2000] ;  /* 0x002000000330783b */ /* 0x000fe80000000200 */
[----:B------:R-:W5:Y:S01]  /*9050*/  @P1 LDG.E R219, desc[UR14][R54.64] ;  /* 0x0000000e36db1981 */ /* 0x000f62000c1e1900 */
[-C--:B--2---:R-:W-:Y:S03]  /*9060*/  HMMA.16816.F32.BF16 R4, R16, R20.reuse, RZ ;  /* 0x000000141004723c */ /* 0x084fe600000418ff */
[----:B------:R-:W5:Y:S04]  /*9070*/  @P1 LDG.E R220, desc[UR14][R54.64+0x20] ;  /* 0x0000200e36dc1981 */ /* 0x000f68000c1e1900 */
[----:B------:R-:W5:Y:S01]  /*9080*/  @P1 LDG.E R217, desc[UR14][R54.64+0x100] ;  /* 0x0001000e36d91981 */ /* 0x000f62000c1e1900 */
[C---:B-1----:R-:W-:Y:S03]  /*9090*/  HMMA.16816.F32.BF16 R8, R12.reuse, R20, RZ ;  /* 0x000000140c08723c */ /* 0x042fe600000418ff */
        /* <DEDUP_REMOVED lines=8> */
[----:B------:R-:W1:Y:S05]  /*9120*/  LDSM.16.MT88.4 R32, [R52+0x6c00] ;  /* 0x006c00003420783b */ /* 0x000e6a0000004200 */
        /* <DEDUP_REMOVED lines=22> */
[----:B------:R-:W-:Y:S04]  /*9290*/  LDSM.16.MT88.4 R28, [R52+0x7c00] ;  /* 0x007c0000341c783b */ /* 0x000fe80000004200 */
[----:B------:R-:W3:Y:S01]  /*92a0*/  LDSM.16.M88.4 R24, [R3+0x4000] ;  /* 0x004000000318783b */ /* 0x000ee20000000200 */
[-C--:B----4-:R-:W-:Y:S06]  /*92b0*/  HMMA.16816.F32.BF16 R4, R36, R40.reuse, R4 ;  /* 0x000000282404723c */ /* 0x090fec0000041804 */
[C---:B-1----:R-:W-:Y:S06]  /*92c0*/  HMMA.16816.F32.BF16 R8, R48.reuse, R40, R8 ;  /* 0x000000283008723c */ /* 0x042fec0000041808 */
[-C--:B------:R-:W-:Y:S01]  /*92d0*/  HMMA.16816.F32.BF16 R12, R48, R42.reuse, R12 ;  /* 0x0000002a300c723c */ /* 0x080fe2000004180c */
[----:B------:R-:W1:Y:S01]  /*92e0*/  LDSM.16.M88.4 R48, [R3+0x6000] ;  /* 0x006000000330783b */ /* 0x000e620000000200 */
[----:B------:R-:W-:Y:S04]  /*92f0*/  IMAD.U32 R41, RZ, RZ, UR41 ;  /* 0x00000029ff297e24 */ /* 0x000fe8000f8e00ff */
[----:B------:R-:W-:Y:S06]  /*9300*/  HMMA.16816.F32.BF16 R16, R36, R42, R16 ;  /* 0x0000002a2410723c */ /* 0x000fec0000041810 */
[-C--:B------:R-:W-:Y:S01]  /*9310*/  HMMA.16816.F32.BF16 R4, R20, R32.reuse, R4 ;  /* 0x000000201404723c */ /* 0x080fe20000041804 */
[----:B------:R-:W-:Y:S04]  /*9320*/  IMAD.U32 R43, RZ, RZ, UR41 ;  /* 0x00000029ff2b7e24 */ /* 0x000fe8000f8e00ff */
[----:B------:R-:W-:Y:S01]  /*9330*/  IMAD.U32 R39, RZ, RZ, UR40 ;  /* 0x00000028ff277e24 */ /* 0x000fe2000f8e00ff */
[C---:B--2---:R-:W-:Y:S01]  /*9340*/  HMMA.16816.F32.BF16 R8, R44.reuse, R32, R8 ;  /* 0x000000202c08723c */ /* 0x044fe20000041808 */
[----:B------:R-:W-:Y:S05]  /*9350*/  IMAD.U32 R37, RZ, RZ, UR40 ;  /* 0x00000028ff257e24 */ /* 0x000fea000f8e00ff */
[-C--:B------:R-:W-:Y:S01]  /*9360*/  HMMA.16816.F32.BF16 R12, R44, R34.reuse, R12 ;  /* 0x000000222c0c723c */ /* 0x080fe2000004180c */
[----:B------:R-:W-:Y:S05]  /*9370*/  MOV R33, UR39 ;  /* 0x0000002700217c02 */ /* 0x000fea0008000f00 */
[----:B------:R-:W-:Y:S01]  /*9380*/  HMMA.16816.F32.BF16 R16, R20, R34, R16 ;  /* 0x000000221410723c */ /* 0x000fe20000041810 */
[----:B------:R-:W-:Y:S04]  /*9390*/  IMAD.U32 R47, RZ, RZ, UR42 ;  /* 0x0000002aff2f7e24 */ /* 0x000fe8000f8e00ff */
[----:B------:R-:W-:Y:S01]  /*93a0*/  IMAD.U32 R45, RZ, RZ, UR42 ;  /* 0x0000002aff2d7e24 */ /* 0x000fe2000f8e00ff */
[-C--:B---3--:R-:W-:Y:S01]  /*93b0*/  HMMA.16816.F32.BF16 R4, R24, R28.reuse, R4 ;  /* 0x0000001c1804723c */ /* 0x088fe20000041804 */
        /* <DEDUP_REMOVED lines=10> */
[-C--:B------:R-:W-:Y:S01]  /*9460*/  LEA R56, P0, R81, R226.reuse, 0x2 ;  /* 0x000000e251387211 */ /* 0x080fe200078010ff */
[----:B------:R-:W-:Y:S01]  /*9470*/  REDG.E.ADD.F32.FTZ.RN.STRONG.GPU desc[UR14][R226.64], R4 ;  /* 0x00000004e20079a6 */ /* 0x000fe2000c10f38e */
[-C--:B------:R-:W-:Y:S01]  /*9480*/  LEA R30, P1, R57, R226.reuse, 0x2 ;  /* 0x000000e2391e7211 */ /* 0x080fe200078210ff */
[----:B------:R-:W-:Y:S03]  /*9490*/  IMAD.U32 R27, RZ, RZ, UR37 ;  /* 0x00000025ff1b7e24 */ /* 0x000fe6000f8e00ff */
[-C--:B------:R-:W-:Y:S01]  /*94a0*/  LEA R50, P6, R77, R226.reuse, 0x2 ;  /* 0x000000e24d327211 */ /* 0x080fe200078c10ff */
[----:B------:R-:W-:Y:S01]  /*94b0*/  IMAD.U32 R49, RZ, RZ, UR43 ;  /* 0x0000002bff317e24 */ /* 0x000fe2000f8e00ff */
[-C--:B------:R-:W-:Y:S01]  /*94c0*/  LEA.HI.X.SX32 R57, R79, R227.reuse, 0x2, P0 ;  /* 0x000000e34f397211 */ /* 0x080fe200000f16ff */
[----:B------:R-:W-:Y:S01]  /*94d0*/  IMAD.U32 R23, RZ, RZ, UR35 ;  /* 0x00000023ff177e24 */ /* 0x000fe2000f8e00ff */
[-C--:B------:R-:W-:Y:S01]  /*94e0*/  LEA R26, P0, R51, R226.reuse, 0x2 ;  /* 0x000000e2331a7211 */ /* 0x080fe200078010ff */
[----:B------:R-:W-:Y:S01]  /*94f0*/  IMAD.U32 R25, RZ, RZ, UR37 ;  /* 0x00000025ff197e24 */ /* 0x000fe2000f8e00ff */
        /* <DEDUP_REMOVED lines=8> */
[-C--:B------:R-:W-:Y:S02]  /*9580*/  LEA R40, P5, R43, R226.reuse, 0x2 ;  /* 0x000000e22b287211 */ /* 0x080fe400078a10ff */
[-C--:B------:R-:W-:Y:S01]  /*9590*/  LEA R38, P3, R65, R226.reuse, 0x2 ;  /* 0x000000e241267211 */ /* 0x080fe200078610ff */
[----:B------:R-:W-:Y:S01]  /*95a0*/  REDG.E.ADD.F32.FTZ.RN.STRONG.GPU desc[UR14][R46.64], R7 ;  /* 0x000000072e0079a6 */ /* 0x000fe2000c10f38e */
[-C--:B------:R-:W-:Y:S02]  /*95b0*/  LEA.HI.X.SX32 R43, R67, R227.reuse, 0x2, P4 ;  /* 0x000000e3432b7211 */ /* 0x080fe400020f16ff */
[-C--:B------:R-:W-:Y:S01]  /*95c0*/  LEA R36, P4, R39, R226.reuse, 0x2 ;  /* 0x000000e227247211 */ /* 0x080fe200078810ff */
[----:B------:R-:W-:Y:S01]  /*95d0*/  LDSM.16.MT88.4 R4, [R186+0xa000] ;  /* 0x00a00000ba04783b */ /* 0x000fe20000004200 */
[-C--:B------:R-:W-:Y:S02]  /*95e0*/  LEA R34, P2, R61, R226.reuse, 0x2 ;  /* 0x000000e23d227211 */ /* 0x080fe400078410ff */
[-C--:B------:R-:W-:Y:S01]  /*95f0*/  LEA.HI.X.SX32 R39, R63, R227.reuse, 0x2, P3 ;  /* 0x000000e33f277211 */ /* 0x080fe200018f16ff */
[----:B------:R-:W-:Y:S01]  /*9600*/  REDG.E.ADD.F32.FTZ.RN.STRONG.GPU desc[UR14][R42.64], R8 ;  /* 0x000000082a0079a6 */ /* 0x000fe2000c10f38e */
[-C--:B------:R-:W-:Y:S02]  /*9610*/  LEA R48, P3, R35, R226.reuse, 0x2 ;  /* 0x000000e223307211 */ /* 0x080fe400078610ff */
[----:B------:R-:W-:Y:S01]  /*9620*/  MOV R31, UR38 ;  /* 0x00000026001f7c02 */ /* 0x000fe20008000f00 */
[----:B------:R-:W-:Y:S01]  /*9630*/  REDG.E.ADD.F32.FTZ.RN.STRONG.GPU desc[UR14][R38.64], R9 ;  /* 0x00000009260079a6 */ /* 0x000fe2000c10f38e */
[-C--:B------:R-:W-:Y:S02]  /*9640*/  LEA.HI.X.SX32 R35, R59, R227.reuse, 0x2, P2 ;  /* 0x000000e33b237211 */ /* 0x080fe400010f16ff */
        /* <DEDUP_REMOVED lines=36> */
[----:B------:R-:W-:Y:S05]  /*9890*/  LDSM.16.MT88.4 R8, [R181+0x800] ;  /* 0x00080000b508783b */ /* 0x000fea0000004200 */
[----:B------:R-:W-:Y:S01]  /*98a0*/  HMMA.16816.F32.BF16 R160, R4, R22, R160 ;  /* 0x0000001604a0723c */ /* 0x000fe200000418a0 */
[----:B------:R-:W1:Y:S04]  /*98b0*/  LDSM.16.MT88.4 R4, [R186+0xb000] ;  /* 0x00b00000ba04783b */ /* 0x000e680000004200 */
[----:B------:R-:W2:Y:S01]  /*98c0*/  LDSM.16.MT88.4 R20, [R181+0xc00] ;  /* 0x000c0000b514783b */ /* 0x000ea20000004200 */
[-C--:B---3--:R-:W-:Y:S06]  /*98d0*/  HMMA.16816.F32.BF16 R148, R24, R28.reuse, R148 ;  /* 0x0000001c1894723c */ /* 0x088fec0000041894 */
[C---:B----4-:R-:W-:Y:S06]  /*98e0*/  HMMA.16816.F32.BF16 R152, R32.reuse, R28, R152 ;  /* 0x0000001c2098723c */ /* 0x050fec0000041898 */
[-C--:B------:R-:W-:Y:S06]  /*98f0*/  HMMA.16816.F32.BF16 R156, R32, R30.reuse, R156 ;  /* 0x0000001e209c723c */ /* 0x080fec000004189c */
[----:B------:R-:W-:Y:S01]  /*9900*/  HMMA.16816.F32.BF16 R160, R24, R30, R160 ;  /* 0x0000001e18a0723c */ /* 0x000fe200000418a0 */
[----:B------:R-:W3:Y:S05]  /*9910*/  LDSM.16.MT88.4 R24, [R186+0xf800] ;  /* 0x00f80000ba18783b */ /* 0x000eea0000004200 */
        /* <DEDUP_REMOVED lines=132> */
.L_x_990:
        /* <DEDUP_REMOVED lines=19> */
.L_x_991:
        /* <DEDUP_REMOVED lines=13> */
[----:B------:R-:W-:Y:S01]  /*a360*/  SHF.R.S32.HI R16, RZ, 0x1f, R196 ;  /* 0x0000001fff107819 */ /* 0x000fe200000114c4 */
[----:B------:R-:W-:Y:S01]  /*a370*/  IMAD.U32 R22, RZ, RZ, UR16 ;  /* 0x00000010ff167e24 */ /* 0x000fe2000f8e00ff */
[----:B------:R-:W-:-:S02]  /*a380*/  IADD3 R6, P0, R6, UR19, RZ ;  /* 0x0000001306067c10 */ /* 0x000fc4000ff1e0ff */
[----:B------:R-:W-:Y:S01]  /*a390*/  MOV R5, UR13 ;  /* 0x0000000d00057c02 */ /* 0x000fe20008000f00 */
[----:B------:R-:W-:Y:S02]  /*a3a0*/  ULDC UR13, c[0x0][0x2d0] ;  /* 0x0000b400000d7ab9 */ /* 0x000fe40000000800 */
[----:B------:R-:W-:Y:S01]  /*a3b0*/  ISETP.GE.AND P2, PT, R202, UR13, PT ;  /* 0x0000000dca007c0c */ /* 0x000fe2000bf46270 */
[----:B------:R-:W-:Y:S01]  /*a3c0*/  UIMAD UR13, UR21, UR16, URZ ;  /* 0x00000010150d72a4 */ /* 0x000fe2000f8e023f */
[----:B------:R-:W-:Y:S01]  /*a3d0*/  IADD3.X R7, R7, UR20, R5, P0, !PT ;  /* 0x0000001407077c10 */ /* 0x000fe200087fe405 */
[----:B------:R2:W3:Y:S01]  /*a3e0*/  LDS.128 R12, [R53+0x7000] ;  /* 0x00700000350c7984 */ /* 0x0004e20000000c00 */
[----:B------:R-:W-:Y:S01]  /*a3f0*/  ISETP.GE.OR P1, PT, R4, UR7, P2 ;  /* 0x0000000704007c0c */ /* 0x000fe20009726670 */
[----:B------:R-:W-:Y:S01]  /*a400*/  UIMAD UR17, UR58, UR17, UR13 ;  /* 0x000000113a1172a4 */ /* 0x000fe2000f8e020d */
[----:B------:R-:W-:Y:S01]  /*a410*/  ISETP.GE.OR P2, PT, R196, UR7, P2 ;  /* 0x00000007c4007c0c */ /* 0x000fe20009746670 */
[----:B------:R2:W4:Y:S01]  /*a420*/  LDS.128 R8, [R53+0x9000] ;  /* 0x0090000035087984 */ /* 0x0005220000000c00 */
[----:B------:R-:W-:-:S05]  /*a430*/  IMAD.WIDE.U32 R22, R22, UR58, R6 ;  /* 0x0000003a16167c25 */ /* 0x000fca000f8e0006 */
        /* <DEDUP_REMOVED lines=12> */
.L_x_993:
[----:B------:R-:W-:Y:S05]  /*a500*/  BSYNC B0 ;  /* 0x0000000000007941 */ /* 0x000fea0003800000 */
.L_x_992:
        /* <DEDUP_REMOVED lines=13> */
.L_x_995:
[----:B------:R-:W-:Y:S05]  /*a5e0*/  BSYNC B0 ;  /* 0x0000000000007941 */ /* 0x000fea0003800000 */
.L_x_994:
        /* <DEDUP_REMOVED lines=26> */
.L_x_997:
[----:B------:R-:W-:Y:S05]  /*a790*/  BSYNC B0 ;  /* 0x0000000000007941 */ /* 0x000fea0003800000 */
.L_x_996:
        /* <DEDUP_REMOVED lines=11> */
[----:B----4-:R1:W-:Y:S02]  /*a850*/  STG.E.128 desc[UR14][R4.64], R8 ;  /* 0x0000000804007986 */ /* 0x0103e4000c101d0e */
.L_x_968:
[----:B------:R-:W-:Y:S05]  /*a860*/  BSYNC B1 ;  /* 0x0000000000017941 */ /* 0x000fea0003800000 */
.L_x_954:
        /* <DEDUP_REMOVED lines=11> */
.L_x_998:
[----:B------:R-:W-:Y:S05]  /*a920*/  EXIT ;  /* 0x000000000000794d */ /* 0x000fea0003800000 */
.L_x_1000:
        /* <DEDUP_REMOVED lines=13> */
.L_x_1357:


//--------------------- .text._ZN5flash44flash_bwd_dq_dk_dv_loop_seqk_parallel_kernelI23Flash_bwd_kernel_traitsILi32ELi128ELi128ELi8ELi4ELi4ELi4ELb0ELb0EN7cutlass10bfloat16_tE19Flash_kernel_traitsILi32ELi128ELi128ELi8ES3_EELb0ELb0ELb1ELb0ELb0ELb0ELb1EEEvNS_16Flash_bwd_paramsE --------------------------
	.section	.text._ZN5flash44flash_bwd_dq_dk_dv_loop_seqk_parallel_kernelI23Flash_bwd_kernel_traitsILi32ELi128ELi128ELi8ELi4ELi4ELi4ELb0ELb0EN7cutlass10bfloat16_tE19Flash_kernel_traitsILi32ELi128ELi128ELi8ES3_EELb0ELb0ELb1ELb0ELb0ELb0ELb1EEEvNS_16Flash_bwd_paramsE,"ax",@progbits
	.align	128
        .global         _ZN5flash44flash_bwd_dq_dk_dv_loop_seqk_parallel_kernelI23Flash_bwd_kernel_traitsILi32ELi128ELi128ELi8ELi4ELi4ELi4ELb0ELb0EN7cutlass10bfloat16_tE19Flash_kernel_traitsILi32ELi128ELi128ELi8ES3_EELb0ELb0ELb1ELb0ELb0ELb0ELb1EEEvNS_16Flash_bwd_paramsE
        .type           _ZN5flash44flash_bwd_dq_dk_dv_loop_seqk_parallel_kernelI23Flash_bwd_kernel_traitsILi32ELi128ELi128ELi8ELi4ELi4ELi4ELb0ELb0EN7cutlass10bfloat16_tE19Flash_kernel_traitsILi32ELi128ELi128ELi8ES3_EELb0ELb0ELb1ELb0ELb0ELb0ELb1EEEvNS_16Flash_bwd_paramsE,@function
        .size           _ZN5flash44flash_bwd_dq_dk_dv_loop_seqk_parallel_kernelI23Flash_bwd_kernel_traitsILi32ELi128ELi128ELi8ELi4ELi4ELi4ELb0ELb0EN7cutlass10bfloat16_tE19Flash_kernel_traitsILi32ELi128ELi128ELi8ES3_EELb0ELb0ELb1ELb0ELb0ELb0ELb1EEEvNS_16Flash_bwd_paramsE,(.L_x_1358 - _ZN5flash44flash_bwd_dq_dk_dv_loop_seqk_parallel_kernelI23Flash_bwd_kernel_traitsILi32ELi128ELi128ELi8ELi4ELi4ELi4ELb0ELb0EN7cutlass10bfloat16_tE19Flash_kernel_traitsILi32ELi128ELi128ELi8ES3_EELb0ELb0ELb1ELb0ELb0ELb0ELb1EEEvNS_16Flash_bwd_paramsE)
        .other          _ZN5flash44flash_bwd_dq_dk_dv_loop_seqk_parallel_kernelI23Flash_bwd_kernel_traitsILi32ELi128ELi128ELi8ELi4ELi4ELi4ELb0ELb0EN7cutlass10bfloat16_tE19Flash_kernel_traitsILi32ELi128ELi128ELi8ES3_EELb0ELb0ELb1ELb0ELb0ELb0ELb1EEEvNS_16Flash_bwd_paramsE,@"STO_CUDA_ENTRY STV_DEFAULT"
_ZN5flash44flash_bwd_dq_dk_dv_loop_seqk_parallel_kernelI23Flash_bwd_kernel_traitsILi32ELi128ELi128ELi8ELi4ELi4ELi4ELb0ELb0EN7cutlass10bfloat16_tE19Flash_kernel_traitsILi32ELi128ELi128ELi8ES3_EELb0ELb0ELb1ELb0ELb0ELb0ELb1EEEvNS_16Flash_bwd_paramsE:
.text._ZN5flash44flash_bwd_dq_dk_dv_loop_seqk_parallel_kernelI23Flash_bwd_kernel_traitsILi32ELi128ELi128ELi8ELi4ELi4ELi4ELb0ELb0EN7cutlass10bfloat16_tE19Flash_kernel_traitsILi32ELi128ELi128ELi8ES3_EELb0ELb0ELb1ELb0ELb0ELb0ELb1EEEvNS_16Flash_bwd_paramsE:
        /* <DEDUP_REMOVED lines=17> */
[----:B------:R-:W-:-:S03]  /*0110*/  ULDC UR61, c[0x0][0x394] ;  /* 0x0000e500003d7ab9 */ /* 0x000fc60000000800 */
[----:B------:R-:W3:Y:S08]  /*0120*/  S2UR UR48, SR_CTAID.Y ;  /* 0x00000000003079c3 */ /* 0x000ef00000002600 */
[----:B------:R-:W4:Y:S01]  /*0130*/  S2UR UR58, SR_CTAID.Z ;  /* 0x00000000003a79c3 */ /* 0x000f220000002700 */
[----:B--2---:R-:W-:-:S06]  /*0140*/  ULEA UR4, UR4, UR5, 0x18 ;  /* 0x0000000504047291 */ /* 0x004fcc000f8ec03f */
[----:B------:R-:W-:Y:S01]  /*0150*/  IMAD.U32 R125, RZ, RZ, UR4 ;  /* 0x00000004ff7d7e24 */ /* 0x000fe2000f8e00ff */
[----:B-1----:R-:W-:Y:S01]  /*0160*/  SHF.R.S32.HI R7, RZ, 0x1f, R8 ;  /* 0x0000001fff077819 */ /* 0x002fe20000011408 */
[----:B---3--:R-:W-:-:S03]  /*0170*/  USHF.L.U32 UR5, UR48, 0x7, URZ ;  /* 0x0000000730057899 */ /* 0x008fc6000800063f */
[CC--:B------:R-:W-:Y:S02]  /*0180*/  LEA.HI R3, R7.reuse, R8.reuse, RZ, 0x5 ;  /* 0x0000000807037211 */ /* 0x0c0fe400078f28ff */
[-C--:B------:R-:W-:Y:S01]  /*0190*/  LEA.HI R11, R7, R8.reuse, RZ, 0x2 ;  /* 0x00000008070b7211 */ /* 0x080fe200078f10ff */
[----:B------:R-:W-:Y:S01]  /*01a0*/  IMAD.U32 R139, RZ, RZ, UR5 ;  /* 0x00000005ff8b7e24 */ /* 0x000fe2000f8e00ff */
[----:B------:R-:W-:Y:S01]  /*01b0*/  LOP3.LUT R2, R3, 0xffffffe0, RZ, 0xc0, !PT ;  /* 0xffffffe003027812 */ /* 0x000fe200078ec0ff */
[----:B----4-:R-:W-:Y:S01]  /*01c0*/  USHF.R.S32.HI UR6, URZ, 0x1f, UR58 ;  /* 0x0000001f3f067899 */ /* 0x010fe2000801143a */
[--C-:B------:R-:W-:Y:S01]  /*01d0*/  SHF.R.S32.HI R0, RZ, 0x2, R11.reuse ;  /* 0x00000002ff007819 */ /* 0x100fe2000001140b */
[----:B------:R-:W-:Y:S01]  /*01e0*/  USHF.R.S32.HI UR5, URZ, 0x1f, UR58 ;  /* 0x0000001f3f057899 */ /* 0x000fe2000801143a */
[----:B------:R-:W-:Y:S01]  /*01f0*/  SHF.R.S32.HI R14, RZ, 0x1f, R11 ;  /* 0x0000001fff0e7819 */ /* 0x000fe2000001140b */
[----:B------:R-:W-:Y:S01]  /*0200*/  IMAD.IADD R2, R8, 0x1, -R2 ;  /* 0x0000000108027824 */ /* 0x000fe200078e0a02 */
[----:B------:R-:W-:Y:S01]  /*0210*/  LEA.HI R13, R7, R8, RZ, 0x3 ;  /* 0x00000008070d7211 */ /* 0x000fe200078f18ff */
[----:B------:R-:W-:Y:S01]  /*0220*/  IMAD.U32 R133, RZ, RZ, UR6 ;  /* 0x00000006ff857e24 */ /* 0x000fe2000f8e00ff */
[----:B------:R-:W-:Y:S01]  /*0230*/  LEA.HI R14, R14, R0, RZ, 0x3 ;  /* 0x000000000e0e7211 */ /* 0x000fe200078f18ff */
[----:B------:R-:W-:Y:S01]  /*0240*/  USHF.R.S32.HI UR6, URZ, 0x1f, UR48 ;  /* 0x0000001f3f067899 */ /* 0x000fe20008011430 */
[----:B------:R-:W-:Y:S01]  /*0250*/  SHF.R.S32.HI R131, RZ, 0x1f, R2 ;  /* 0x0000001fff837819 */ /* 0x000fe20000011402 */
[----:B------:R-:W-:Y:S01]  /*0260*/  IMAD.U32 R137, RZ, RZ, UR5 ;  /* 0x00000005ff897e24 */ /* 0x000fe2000f8e00ff */
[----:B------:R-:W-:Y:S01]  /*0270*/  LOP3.LUT R14, R14, 0xfffffff8, RZ, 0xc0, !PT ;  /* 0xfffffff80e0e7812 */ /* 0x000fe200078ec0ff */
[----:B------:R-:W-:Y:S01]  /*0280*/  UIADD3 UR5, UR4, 0xa000, URZ ;  /* 0x0000a00004057890 */ /* 0x000fe2000fffe03f */
[----:B------:R-:W-:Y:S01]  /*0290*/  LEA.HI R131, R131, R2, RZ, 0x2 ;  /* 0x0000000283837211 */ /* 0x000fe200078f10ff */
[----:B------:R-:W-:Y:S01]  /*02a0*/  IMAD.U32 R138, RZ, RZ, UR6 ;  /* 0x00000006ff8a7e24 */ /* 0x000fe2000f8e00ff */
[----:B------:R-:W-:Y:S01]  /*02b0*/  LEA.HI R2, R11, R0, RZ, 0x1 ;  /* 0x000000000b027211 */ /* 0x000fe200078f08ff */
[----:B------:R-:W-:Y:S01]  /*02c0*/  IMAD.IADD R14, R0, 0x1, -R14 ;  /* 0x00000001000e7824 */ /* 0x000fe200078e0a0e */
[----:B------:R-:W-:Y:S01]  /*02d0*/  SHF.R.S32.HI R132, RZ, 0x5, R3 ;  /* 0x00000005ff847819 */ /* 0x000fe20000011403 */
[----:B------:R-:W-:Y:S01]  /*02e0*/  UIADD3 UR6, UR4, 0x6000, URZ ;  /* 0x0000600004067890 */ /* 0x000fe2000fffe03f */
[----:B------:R-:W-:-:S02]  /*02f0*/  LOP3.LUT R2, R2, 0x7fffffe, RZ, 0xc0, !PT ;  /* 0x07fffffe02027812 */ /* 0x000fc400078ec0ff */
[----:B------:R-:W-:Y:S02]  /*0300*/  SHF.R.S32.HI R3, RZ, 0x1f, R3 ;  /* 0x0000001fff037819 */ /* 0x000fe40000011403 */
[----:B------:R-:W-:Y:S01]  /*0310*/  LEA.HI R15, R7, R8, RZ, 0x4 ;  /* 0x00000008070f7211 */ /* 0x000fe200078f20ff */
[----:B------:R-:W-:Y:S01]  /*0320*/  IMAD.IADD R2, R0, 0x1, -R2 ;  /* 0x0000000100027824 */ /* 0x000fe200078e0a02 */
[----:B------:R-:W-:Y:S02]  /*0330*/  SHF.R.S32.HI R0, RZ, 0x3, R13 ;  /* 0x00000003ff007819 */ /* 0x000fe4000001140d */
[----:B------:R-:W-:Y:S02]  /*0340*/  LOP3.LUT R11, R11, 0xfffffffc, RZ, 0xc0, !PT ;  /* 0xfffffffc0b0b7812 */ /* 0x000fe400078ec0ff */
[----:B------:R-:W-:Y:S01]  /*0350*/  LEA.HI R3, R3, R132, RZ, 0x2 ;  /* 0x0000008403037211 */ /* 0x000fe200078f10ff */
[----:B------:R-:W-:Y:S01]  /*0360*/  IMAD.SHL.U32 R0, R0, 0x40, RZ ;  /* 0x0000004000007824 */ /* 0x000fe200078e00ff */
[----:B------:R-:W-:Y:S01]  /*0370*/  SHF.R.S32.HI R4, RZ, 0x4, R15 ;  /* 0x00000004ff047819 */ /* 0x000fe2000001140f */
[----:B------:R-:W-:Y:S01]  /*0380*/  IMAD.IADD R11, R8, 0x1, -R11 ;  /* 0x00000001080b7824 */ /* 0x000fe200078e0a0b */
[----:B------:R-:W-:-:S02]  /*0390*/  LOP3.LUT R3, R3, 0xfffffffc, RZ, 0xc0, !PT ;  /* 0xfffffffc03037812 */ /* 0x000fc400078ec0ff */
[----:B------:R-:W-:Y:S01]  /*03a0*/  LOP3.LUT R10, R13, 0xfffffff8, RZ, 0xc0, !PT ;  /* 0xfffffff80d0a7812 */ /* 0x000fe200078ec0ff */
[----:B------:R-:W-:Y:S01]  /*03b0*/  IMAD.SHL.U32 R134, R11, 0x8, RZ ;  /* 0x000000080b867824 */ /* 0x000fe200078e00ff */
[C---:B------:R-:W-:Y:S01]  /*03c0*/  LEA.HI R128, R15.reuse, R4, RZ, 0x1 ;  /* 0x000000040f807211 */ /* 0x040fe200078f08ff */
[----:B------:R-:W-:Y:S01]  /*03d0*/  IMAD.IADD R3, R132, 0x1, -R3 ;  /* 0x0000000184037824 */ /* 0x000fe200078e0a03 */
[----:B------:R-:W-:Y:S01]  /*03e0*/  LOP3.LUT R0, R0, 0xc0, RZ, 0xc0, !PT ;  /* 0x000000c000007812 */ /* 0x000fe200078ec0ff */
[----:B------:R-:W-:Y:S01]  /*03f0*/  IMAD R132, R132, 0x8, R2 ;  /* 0x0000000884847824 */ /* 0x000fe200078e0202 */
[----:B------:R-:W-:Y:S01]  /*0400*/  LOP3.LUT R15, R15, 0xfffffff0, RZ, 0xc0, !PT ;  /* 0xfffffff00f0f7812 */ /* 0x000fe200078ec0ff */
[----:B------:R-:W-:Y:S01]  /*0410*/  IMAD.IADD R10, R8, 0x1, -R10 ;  /* 0x00000001080a7824 */ /* 0x000fe200078e0a0a */
[----:B------:R-:W-:Y:S01]  /*0420*/  SHF.R.U32.HI R2, RZ, 0x3, R0 ;  /* 0x00000003ff027819 */ /* 0x000fe20000011600 */
[----:B------:R-:W-:Y:S01]  /*0430*/  IMAD.SHL.U32 R11, R11, 0x2, RZ ;  /* 0x000000020b0b7824 */ /* 0x000fe200078e00ff */
[----:B------:R-:W-:Y:S01]  /*0440*/  LOP3.LUT R0, R0, 0x18, R134, 0xf8, !PT ;  /* 0x0000001800007812 */ /* 0x000fe200078ef886 */
[----:B------:R-:W-:Y:S01]  /*0450*/  IMAD.IADD R15, R8, 0x1, -R15 ;  /* 0x00000001080f7824 */ /* 0x000fe200078e0a0f */
[----:B------:R-:W-:-:S02]  /*0460*/  LOP3.LUT R128, R128, 0xfffffffe, RZ, 0xc0, !PT ;  /* 0xfffffffe80807812 */ /* 0x000fc400078ec0ff */
[----:B------:R-:W-:Y:S01]  /*0470*/  LEA.HI R7, R7, R8, RZ, 0x7 ;  /* 0x0000000807077211 */ /* 0x000fe200078f38ff */
[----:B------:R-:W-:Y:S01]  /*0480*/  IMAD.SHL.U32 R8, R8, 0x2, RZ ;  /* 0x0000000208087824 */ /* 0x000fe200078e00ff */
[----:B------:R-:W-:Y:S01]  /*0490*/  LEA.HI R12, R10, R10, RZ, 0x1 ;  /* 0x0000000a0a0c7211 */ /* 0x000fe200078f08ff */
[----:B------:R-:W-:Y:S01]  /*04a0*/  IMAD.IADD R128, R4, 0x1, -R128 ;  /* 0x0000000104807824 */ /* 0x000fe200078e0a80 */
[----:B------:R-:W-:Y:S02]  /*04b0*/  LOP3.LUT R2, R0, R2, RZ, 0x3c, !PT ;  /* 0x0000000200027212 */ /* 0x000fe400078e3cff */
[----:B------:R-:W-:Y:S01]  /*04c0*/  LEA.HI R0, R15, R15, RZ, 0x1 ;  /* 0x0000000f0f007211 */ /* 0x000fe200078f08ff */
[----:B------:R-:W-:Y:S01]  /*04d0*/  IMAD.SHL.U32 R129, R128, 0x8, RZ ;  /* 0x0000000880817824 */ /* 0x000fe200078e00ff */
[----:B------:R-:W-:Y:S01]  /*04e0*/  LOP3.LUT R5, R12, 0x3fffffe, RZ, 0xc0, !PT ;  /* 0x03fffffe0c057812 */ /* 0x000fe200078ec0ff */
[----:B------:R-:W-:Y:S01]  /*04f0*/  IMAD.U32 R132, R132, 0x20, R2 ;  /* 0x0000002084847824 */ /* 0x000fe200078e0002 */
[----:B------:R-:W-:-:S02]  /*0500*/  SHF.R.S32.HI R7, RZ, 0x7, R7 ;  /* 0x00000007ff077819 */ /* 0x000fc40000011407 */
[--C-:B------:R-:W-:Y:S01]  /*0510*/  SHF.R.S32.HI R9, RZ, 0x1, R0.reuse ;  /* 0x00000001ff097819 */ /* 0x100fe20000011400 */
[C---:B------:R-:W-:Y:S01]  /*0520*/  IMAD.IADD R5, R10.reuse, 0x1, -R5 ;  /* 0x000000010a057824 */ /* 0x040fe200078e0a05 */
[----:B------:R-:W-:Y:S01]  /*0530*/  SHF.R.S32.HI R6, RZ, 0x1f, R0 ;  /* 0x0000001fff067819 */ /* 0x000fe20000011400 */
[C---:B------:R-:W-:Y:S01]  /*0540*/  IMAD R118, R7.reuse, 0x8, R128 ;  /* 0x0000000807767824 */ /* 0x040fe200078e0280 */
[----:B------:R-:W-:Y:S01]  /*0550*/  SHF.R.S32.HI R4, RZ, 0x1f, R15 ;  /* 0x0000001fff047819 */ /* 0x000fe2000001140f */
[----:B------:R-:W-:Y:S01]  /*0560*/  IMAD.SHL.U32 R10, R10, 0x40, RZ ;  /* 0x000000400a0a7824 */ /* 0x000fe200078e00ff */
[----:B------:R-:W-:Y:S01]  /*0570*/  LEA.HI R6, R6, R9, RZ, 0x2 ;  /* 0x0000000906067211 */ /* 0x000fe200078f10ff */
[----:B------:R-:W-:Y:S01]  /*0580*/  IMAD R118, R118, 0x8, R5 ;  /* 0x0000000876767824 */ /* 0x000fe200078e0205 */
[----:B------:R-:W-:Y:S01]  /*0590*/  LOP3.LUT R5, R14, 0x1, RZ, 0xc0, !PT ;  /* 0x000000010e057812 */ /* 0x000fe200078ec0ff */
[--C-:B------:R-:W-:Y:S01]  /*05a0*/  IMAD R136, R7, 0x2000, R11.reuse ;  /* 0x0000200007887824 */ /* 0x100fe200078e020b */
[----:B------:R-:W-:Y:S01]  /*05b0*/  LOP3.LUT R6, R6, 0xfffffffc, RZ, 0xc0, !PT ;  /* 0xfffffffc06067812 */ /* 0x000fe200078ec0ff */
[----:B------:R-:W-:Y:S01]  /*05c0*/  IMAD R11, R3, 0x200, R11 ;  /* 0x00000200030b7824 */ /* 0x000fe200078e020b */
[----:B------:R-:W-:-:S02]  /*05d0*/  ISETP.NE.U32.AND P6, PT, R5, 0x1, PT ;  /* 0x000000010500780c */ /* 0x000fc40003fc5070 */
[----:B------:R-:W-:Y:S01]  /*05e0*/  LEA.HI R4, R4, R15, RZ, 0x3 ;  /* 0x0000000f04047211 */ /* 0x000fe200078f18ff */
[----:B------:R-:W-:Y:S01]  /*05f0*/  IMAD.IADD R5, R9, 0x1, -R6 ;  /* 0x0000000109057824 */ /* 0x000fe200078e0a06 */
[----:B------:R-:W-:Y:S01]  /*0600*/  LOP3.LUT R10, R10, 0x1c0, RZ, 0xc0, !PT ;  /* 0x000001c00a0a7812 */ /* 0x000fe200078ec0ff */
[----:B------:R-:W-:Y:S01]  /*0610*/  IMAD.SHL.U32 R9, R3, 0x10, RZ ;  /* 0x0000001003097824 */ /* 0x000fe200078e00ff */
[----:B------:R-:W-:Y:S02]  /*0620*/  LOP3.LUT R2, R4, 0xfffffff8, RZ, 0xc0, !PT ;  /* 0xfffffff804027812 */ /* 0x000fe400078ec0ff */
[----:B------:R-:W-:Y:S02]  /*0630*/  LEA.HI R6, R14, R14, RZ, 0x1 ;  /* 0x0000000e0e067211 */ /* 0x000fe400078f08ff */
[----:B------:R-:W-:Y:S01]  /*0640*/  LEA.HI.SX32 R131, R131, R9, 0x1e ;  /* 0x0000000983837211 */ /* 0x000fe200078ff2ff */
[----:B------:R-:W-:Y:S01]  /*0650*/  IMAD.IADD R2, R15, 0x1, -R2 ;  /* 0x000000010f027824 */ /* 0x000fe200078e0a02 */
[----:B------:R-:W-:-:S02]  /*0660*/  SHF.R.S32.HI R12, RZ, 0x1, R12 ;  /* 0x00000001ff0c7819 */ /* 0x000fc4000001140c */
[----:B------:R-:W-:Y:S02]  /*0670*/  LOP3.LUT R9, R10, 0x30, R9, 0xf8, !PT ;  /* 0x000000300a097812 */ /* 0x000fe400078ef809 */
[----:B------:R-:W-:Y:S02]  /*0680*/  LOP3.LUT R8, R8, 0x6, RZ, 0xc0, !PT ;  /* 0x0000000608087812 */ /* 0x000fe400078ec0ff */
[----:B------:R-:W-:Y:S02]  /*0690*/  LOP3.LUT R148, R6, 0x3fffffe, RZ, 0xc0, !PT ;  /* 0x03fffffe06947812 */ /* 0x000fe400078ec0ff */
[----:B------:R-:W-:Y:S01]  /*06a0*/  LOP3.LUT P0, RZ, R12, 0x2, RZ, 0xc0, !PT ;  /* 0x000000020cff7812 */ /* 0x000fe2000780c0ff */
[C---:B------:R-:W-:Y:S01]  /*06b0*/  IMAD R130, R7.reuse, 0x40, R8 ;  /* 0x0000004007827824 */ /* 0x040fe200078e0208 */
[C---:B------:R-:W-:Y:S01]  /*06c0*/  LOP3.LUT P5, RZ, R14.reuse, 0x2, RZ, 0xc0, !PT ;  /* 0x000000020eff7812 */ /* 0x040fe200078ac0ff */
[----:B------:R-:W-:Y:S01]  /*06d0*/  IMAD.SHL.U32 R8, R7, 0x8, RZ ;  /* 0x0000000807087824 */ /* 0x000fe200078e00ff */
[C---:B------:R-:W-:Y:S01]  /*06e0*/  LOP3.LUT P4, RZ, R14.reuse, 0x4, RZ, 0xc0, !PT ;  /* 0x000000040eff7812 */ /* 0x040fe2000788c0ff */
[C---:B------:R-:W-:Y:S01]  /*06f0*/  IMAD.IADD R148, R14.reuse, 0x1, -R148 ;  /* 0x000000010e947824 */ /* 0x040fe200078e0a94 */
[----:B------:R-:W-:Y:S01]  /*0700*/  LOP3.LUT R9, R9, 0x8, R13, 0xf8, !PT ;  /* 0x0000000809097812 */ /* 0x000fe200078ef80d */
[----:B------:R-:W-:Y:S01]  /*0710*/  IMAD.SHL.U32 R14, R14, 0x40, RZ ;  /* 0x000000400e0e7824 */ /* 0x000fe200078e00ff */
[----:B------:R-:W-:Y:S01]  /*0720*/  SHF.R.U32.HI R124, RZ, 0x3, R10 ;  /* 0x00000003ff7c7819 */ /* 0x000fe2000001160a */
[----:B------:R-:W-:Y:S01]  /*0730*/  IMAD.SHL.U32 R12, R12, 0x40, RZ ;  /* 0x000000400c0c7824 */ /* 0x000fe200078e00ff */
[----:B------:R-:W-:Y:S01]  /*0740*/  SHF.R.S32.HI R6, RZ, 0x1, R6 ;  /* 0x00000001ff067819 */ /* 0x000fe20000011406 */
[----:B------:R-:W-:Y:S01]  /*0750*/  IMAD R148, R148, 0x20, R11 ;  /* 0x0000002094947824 */ /* 0x000fe200078e020b */
[----:B------:R-:W-:-:S02]  /*0760*/  LOP3.LUT R0, R0, 0x7fffffe, RZ, 0xc0, !PT ;  /* 0x07fffffe00007812 */ /* 0x000fc400078ec0ff */
[----:B------:R-:W-:Y:S01]  /*0770*/  LOP3.LUT R124, R9, R124, RZ, 0x3c, !PT ;  /* 0x0000007c097c7212 */ /* 0x000fe200078e3cff */
[C---:B------:R-:W-:Y:S01]  /*0780*/  IMAD.SHL.U32 R9, R2.reuse, 0x40, RZ ;  /* 0x0000004002097824 */ /* 0x040fe200078e00ff */
[----:B------:R-:W-:Y:S01]  /*0790*/  R2P PR, R2, 0x6 ;  /* 0x0000000602007804 */ /* 0x000fe20000000000 */
[C---:B------:R-:W-:Y:S01]  /*07a0*/  IMAD.SHL.U32 R7, R6.reuse, 0x40, RZ ;  /* 0x0000004006077824 */ /* 0x040fe200078e00ff */
[----:B------:R-:W-:Y:S01]  /*07b0*/  LOP3.LUT P3, RZ, R6, 0x2, RZ, 0xc0, !PT ;  /* 0x0000000206ff7812 */ /* 0x000fe2000786c0ff */
[----:B------:R-:W-:Y:S01]  /*07c0*/  IMAD.SHL.U32 R6, R5, 0x40, RZ ;  /* 0x0000004005067824 */ /* 0x000fe200078e00ff */
[----:B------:R-:W-:Y:S01]  /*07d0*/  SHF.R.S32.HI R4, RZ, 0x3, R4 ;  /* 0x00000003ff047819 */ /* 0x000fe20000011404 */
[----:B------:R-:W-:Y:S01]  /*07e0*/  IMAD.IADD R0, R15, 0x1, -R0 ;  /* 0x000000010f007824 */ /* 0x000fe200078e0a00 */
[----:B------:R-:W-:Y:S01]  /*07f0*/  LOP3.LUT R9, R9, 0x1c0, RZ, 0xc0, !PT ;  /* 0x000001c009097812 */ /* 0x000fe200078ec0ff */
[----:B------:R-:W-:Y:S01]  /*0800*/  IMAD.SHL.U32 R15, R3, 0x400, RZ ;  /* 0x00000400030f7824 */ /* 0x000fe200078e00ff */
[----:B------:R-:W-:Y:S01]  /*0810*/  LOP3.LUT R6, R6, 0xc0, RZ, 0xc0, !PT ;  /* 0x000000c006067812 */ /* 0x000fe200078ec0ff */
[----:B------:R-:W-:Y:S01]  /*0820*/  IMAD R0, R4, 0x8, R0 ;  /* 0x0000000804007824 */ /* 0x000fe200078e0200 */
[----:B------:R-:W-:Y:S01]  /*0830*/  LOP3.LUT R14, R14, 0x1c0, RZ, 0xc0, !PT ;  /* 0x000001c00e0e7812 */ /* 0x000fe200078ec0ff */
[----:B------:R-:W-:Y:S01]  /*0840*/  IMAD R4, R4, 0x200, R15 ;  /* 0x0000020004047824 */ /* 0x000fe200078e020f */
[----:B------:R-:W-:Y:S01]  /*0850*/  SEL R117, R126, 0xffffffe0, !P0 ;  /* 0xffffffe07e757807 */ /* 0x000fe20004000000 */
[----:B------:R-:W-:Y:S01]  /*0860*/  IMAD.SHL.U32 R0, R0, 0x20, RZ ;  /* 0x0000002000007824 */ /* 0x000fe200078e00ff */
[----:B------:R-:W-:Y:S01]  /*0870*/  LOP3.LUT R12, R12, 0xc0, RZ, 0xc0, !PT ;  /* 0x000000c00c0c7812 */ /* 0x000fe200078ec0ff */
[C---:B------:R-:W-:Y:S01]  /*0880*/  IMAD R124, R128.reuse, 0x200, R124 ;  /* 0x00000200807c7824 */ /* 0x040fe200078e027c */
[----:B------:R-:W-:Y:S01]  /*0890*/  LOP3.LUT P0, RZ, R5, 0x2, RZ, 0xc0, !PT ;  /* 0x0000000205ff7812 */ /* 0x000fe2000780c0ff */
[----:B------:R-:W-:Y:S01]  /*08a0*/  IMAD R3, R3, 0x200, R0 ;  /* 0x0000020003037824 */ /* 0x000fe200078e0200 */
[----:B------:R-:W-:Y:S01]  /*08b0*/  LOP3.LUT R7, R7, 0xc0, RZ, 0xc0, !PT ;  /* 0x000000c007077812 */ /* 0x000fe200078ec0ff */
[----:B------:R-:W-:Y:S01]  /*08c0*/  IMAD.SHL.U32 R128, R128, 0x10, RZ ;  /* 0x0000001080807824 */ /* 0x000fe200078e00ff */
[----:B------:R-:W-:-:S02]  /*08d0*/  LOP3.LUT R129, R129, 0x8, RZ, 0xc0, !PT ;  /* 0x0000000881817812 */ /* 0x000fc400078ec0ff */
[----:B------:R-:W-:Y:S02]  /*08e0*/  SHF.R.U32.HI R123, RZ, 0x3, R9 ;  /* 0x00000003ff7b7819 */ /* 0x000fe40000011609 */
[----:B------:R-:W-:Y:S02]  /*08f0*/  SHF.R.U32.HI R5, RZ, 0x3, R6 ;  /* 0x00000003ff057819 */ /* 0x000fe40000011606 */
[----:B------:R-:W-:Y:S02]  /*0900*/  LEA.HI R14, R14, R14, RZ, 0x1d ;  /* 0x0000000e0e0e7211 */ /* 0x000fe400078fe8ff */
[----:B------:R-:W-:Y:S02]  /*0910*/  LOP3.LUT R13, R12, 0x8, R13, 0xf8, !PT ;  /* 0x000000080c0d7812 */ /* 0x000fe400078ef80d */
[----:B------:R-:W-:Y:S02]  /*0920*/  LOP3.LUT R8, R8, 0x8, RZ, 0xc0, !PT ;  /* 0x0000000808087812 */ /* 0x000fe400078ec0ff */
[----:B------:R-:W-:-:S02]  /*0930*/  SHF.R.U32.HI R2, RZ, 0x3, R7 ;  /* 0x00000003ff027819 */ /* 0x000fc40000011607 */
[--C-:B------:R-:W-:Y:S02]  /*0940*/  LOP3.LUT R123, R123, R9, R129.reuse, 0x1e, !PT ;  /* 0x000000097b7b7212 */ /* 0x100fe400078e1e81 */
[----:B------:R-:W-:Y:S02]  /*0950*/  SHF.R.U32.HI R12, RZ, 0x3, R12 ;  /* 0x00000003ff0c7819 */ /* 0x000fe4000001160c */
[----:B------:R-:W-:Y:S01]  /*0960*/  LOP3.LUT R129, R5, R6, R129, 0x1e, !PT ;  /* 0x0000000605817212 */ /* 0x000fe200078e1e81 */
[----:B------:R-:W-:Y:S01]  /*0970*/  IMAD.IADD R123, R4, 0x1, R123 ;  /* 0x00000001047b7824 */ /* 0x000fe200078e027b */
[----:B------:R-:W-:Y:S02]  /*0980*/  IADD3 R136, R14, R136, R15 ;  /* 0x000000880e887210 */ /* 0x000fe40007ffe00f */
[----:B------:R-:W-:Y:S01]  /*0990*/  LOP3.LUT R2, R2, R7, R8, 0x1e, !PT ;  /* 0x0000000702027212 */ /* 0x000fe200078e1e08 */
[----:B------:R-:W-:Y:S01]  /*09a0*/  IMAD.IADD R129, R3, 0x1, R129 ;  /* 0x0000000103817824 */ /* 0x000fe200078e0281 */
[----:B------:R-:W-:Y:S01]  /*09b0*/  LOP3.LUT R12, R13, R12, RZ, 0x3c, !PT ;  /* 0x0000000c0d0c7212 */ /* 0x000fe200078e3cff */
[----:B------:R-:W-:Y:S01]  /*09c0*/  IMAD.MOV.U32 R3, RZ, RZ, 0x40 ;  /* 0x00000040ff037424 */ /* 0x000fe200078e00ff */
[----:B------:R-:W-:Y:S01]  /*09d0*/  LEA R136, R136, UR4, 0x1 ;  /* 0x0000000488887c11 */ /* 0x000fe2000f8e08ff */
[----:B------:R-:W-:Y:S01]  /*09e0*/  IMAD.IADD R148, R2, 0x1, R148 ;  /* 0x0000000102947824 */ /* 0x000fe200078e0294 */
[----:B------:R-:W-:Y:S01]  /*09f0*/  LOP3.LUT R128, R8, 0x10, R128, 0xf8, !PT ;  /* 0x0000001008807812 */ /* 0x000fe200078ef880 */
[----:B------:R-:W-:Y:S01]  /*0a00*/  IMAD.U32 R118, R118, 0x20, R12 ;  /* 0x0000002076767824 */ /* 0x000fe200078e000c */
[----:B------:R-:W-:Y:S01]  /*0a10*/  SEL R146, R146, 0x10, !P6 ;  /* 0x0000001092927807 */ /* 0x000fe20007000000 */
[----:B------:R-:W-:Y:S01]  /*0a20*/  IMAD.SHL.U32 R127, R129, 0x2, RZ ;  /* 0x00000002817f7824 */ /* 0x000fe200078e00ff */
[----:B------:R-:W-:Y:S01]  /*0a30*/  LEA R123, R123, UR5, 0x1 ;  /* 0x000000057b7b7c11 */ /* 0x000fe2000f8e08ff */
[C---:B------:R-:W-:Y:S01]  /*0a40*/  VIADD R140, R136.reuse, 0x40 ;  /* 0x00000040888c7836 */ /* 0x040fe20000000000 */
[----:B------:R-:W-:Y:S01]  /*0a50*/  LOP3.LUT R128, R5, R128, R6, 0x1e, !PT ;  /* 0x0000008005807212 */ /* 0x000fe200078e1e06 */
[----:B------:R-:W-:Y:S01]  /*0a60*/  @P4 VIADD R140, R136, 0xffffffc0 ;  /* 0xffffffc0888c4836 */ /* 0x000fe20000000000 */
[----:B------:R-:W-:Y:S01]  /*0a70*/  SEL R144, R126, 0xffffffe0, !P5 ;  /* 0xffffffe07e907807 */ /* 0x000fe20006800000 */
[----:B------:R-:W-:Y:S01]  /*0a80*/  IMAD.IADD R142, R136, 0x1, R146 ;  /* 0x00000001888e7824 */ /* 0x000fe200078e0292 */
[----:B------:R-:W-:Y:S01]  /*0a90*/  SEL R3, R3, 0xffffffc0, !P2 ;  /* 0xffffffc003037807 */ /* 0x000fe20005000000 */
[C---:B------:R-:W-:Y:S01]  /*0aa0*/  VIADD R122, R123.reuse, 0x20 ;  /* 0x000000207b7a7836 */ /* 0x040fe20000000000 */
[----:B------:R-:W-:Y:S01]  /*0ab0*/  LEA R148, R148, UR6, 0x1 ;  /* 0x0000000694947c11 */ /* 0x000fe2000f8e08ff */
[----:B------:R-:W-:Y:S01]  /*0ac0*/  IMAD.IADD R146, R146, 0x1, R140 ;  /* 0x0000000192927824 */ /* 0x000fe200078e028c */
[----:B------:R-:W-:Y:S01]  /*0ad0*/  SEL R126, R126, 0xffffffe0, !P0 ;  /* 0xffffffe07e7e7807 */ /* 0x000fe20004000000 */
[----:B------:R-:W-:Y:S01]  /*0ae0*/  @P1 VIADD R122, R123, 0xffffffe0 ;  /* 0xffffffe07b7a1836 */ /* 0x000fe20000000000 */
[----:B------:R-:W-:Y:S01]  /*0af0*/  LEA R118, R118, UR4, 0x1 ;  /* 0x0000000476767c11 */ /* 0x000fe2000f8e08ff */
[----:B------:R-:W-:Y:S01]  /*0b00*/  IMAD.IADD R128, R0, 0x1, R128 ;  /* 0x0000000100807824 */ /* 0x000fe200078e0280 */
[----:B------:R-:W-:Y:S01]  /*0b10*/  IADD3 R125, R127, 0x4000, R125 ;  /* 0x000040007f7d7810 */ /* 0x000fe20007ffe07d */
        /* <DEDUP_REMOVED lines=10> */
[----:B------:R-:W-:Y:S02]  /*0bc0*/  IMAD.IADD R3, R3, 0x1, R122 ;  /* 0x0000000103037824 */ /* 0x000fe400078e027a */
[C---:B------:R-:W-:Y:S02]  /*0bd0*/  VIADD R116, R122.reuse, 0x2000 ;  /* 0x000020007a747836 */ /* 0x040fe40000000000 */
[C---:B------:R-:W-:Y:S02]  /*0be0*/  VIADD R2, R122.reuse, 0x4000 ;  /* 0x000040007a027836 */ /* 0x040fe40000000000 */
[----:B------:R-:W-:-:S07]  /*0bf0*/  VIADD R0, R122, 0x6000 ;  /* 0x000060007a007836 */ /* 0x000fce0000000000 */
.L_x_1047:
        /* <DEDUP_REMOVED lines=16> */
[----:B-12---:R-:W-:Y:S01]  /*0d00*/  IMAD.U32 R4, RZ, RZ, UR6 ;  /* 0x00000006ff047e24 */ /* 0x006fe2000f8e00ff */
        /* <DEDUP_REMOVED lines=9> */
[----:B------:R-:W-:Y:S01]  /*0da0*/  PLOP3.LUT P3, PT, PT, PT, UP0, 0x80, 0x0 ;  /* 0x000000000000781c */ /* 0x000fe20003f6f008 */
[----:B------:R-:W-:Y:S01]  /*0db0*/  UISETP.EQ.U32.AND UP4, UPT, UR10, URZ, UPT ;  /* 0x0000003f0a00728c */ /* 0x000fe2000bf82070 */
[----:B------:R-:W2:Y:S01]  /*0dc0*/  @P0 LDG.E R4, desc[UR14][R4.64] ;  /* 0x0000000e04040981 */ /* 0x000ea2000c1e1900 */
[----:B------:R-:W-:-:S02]  /*0dd0*/  IMAD.U32 R7, RZ, RZ, UR9 ;  /* 0x00000009ff077e24 */ /* 0x000fc4000f8e00ff */
[----:B------:R-:W-:Y:S02]  /*0de0*/  UISETP.EQ.OR.EX UP4, UPT, UR11, URZ, !UP2, UP4 ;  /* 0x0000003f0b00728c */ /* 0x000fe4000d782740 */
[----:B------:R-:W-:Y:S01]  /*0df0*/  UIADD3 UR6, UP1, UR16, UR10, URZ ;  /* 0x0000000a10067290 */ /* 0x000fe2000ff3e03f */
[----:B------:R-:W3:Y:S01]  /*0e00*/  @P1 LDG.E R6, desc[UR14][R6.64] ;  /* 0x0000000e06061981 */ /* 0x000ee2000c1e1900 */
        /* <DEDUP_REMOVED lines=11> */
[----:B------:R-:W-:-:S03]  /*0ec0*/  @!UP3 UISETP.NE.U32.AND UP1, UPT, UR6, URZ, UPT ;  /* 0x0000003f0600b28c */ /* 0x000fc6000bf25070 */
[----:B------:R-:W-:Y:S01]  /*0ed0*/  @!UP3 ULDC UR6, c[0x0][0x2cc] ;  /* 0x0000b3000006bab9 */ /* 0x000fe20000000800 */
[----:B------:R-:W-:Y:S01]  /*0ee0*/  @!UP3 UISETP.NE.AND.EX UP1, UPT, UR7, URZ, UPT, UP1 ;  /* 0x0000003f0700b28c */ /* 0x000fe2000bf25310 */
[----:B------:R-:W-:Y:S01]  /*0ef0*/  UMOV UR5, 0xffffffff ;  /* 0xffffffff00057882 */ /* 0x000fe20000000000 */
[----:B------:R-:W-:Y:S02]  /*0f00*/  UMOV UR41, 0xffffffff ;  /* 0xffffffff00297882 */ /* 0x000fe40000000000 */
[----:B------:R-:W-:Y:S02]  /*0f10*/  @!UP3 USEL UR8, UR6, URZ, UP1 ;  /* 0x0000003f0608b287 */ /* 0x000fe40008800000 */
[----:B------:R-:W-:Y:S01]  /*0f20*/  USHF.L.U32 UR26, UR20, 0x7, URZ ;  /* 0x00000007141a7899 */ /* 0x000fe2000800063f */
[----:B------:R-:W-:Y:S01]  /*0f30*/  ULDC UR6, c[0x0][0x2c8] ;  /* 0x0000b20000067ab9 */ /* 0x000fe20000000800 */
[----:B--2---:R-:W-:Y:S02]  /*0f40*/  @P0 R2UR UR9, R4 ;  /* 0x00000000040902ca */ /* 0x004fe400000e0000 */
[----:B------:R-:W-:-:S02]  /*0f50*/  ISETP.NE.U32.AND P0, PT, RZ, UR10, PT ;  /* 0x0000000aff007c0c */ /* 0x000fc4000bf05070 */
[----:B---3--:R-:W-:Y:S02]  /*0f60*/  @P1 R2UR UR38, R6 ;  /* 0x00000000062612ca */ /* 0x008fe400000e0000 */
[----:B------:R-:W-:Y:S02]  /*0f70*/  ISETP.NE.AND.EX P0, PT, RZ, UR11, PT, P0 ;  /* 0x0000000bff007c0c */ /* 0x000fe4000bf05300 */
[----:B----4-:R-:W-:-:S09]  /*0f80*/  @P3 R2UR UR5, R8 ;  /* 0x00000000080532ca */ /* 0x010fd200000e0000 */
        /* <DEDUP_REMOVED lines=10> */
.L_x_1001:
        /* <DEDUP_REMOVED lines=13> */
[----:B------:R-:W-:Y:S02]  /*1100*/  UIMAD UR25, UR48, UR9, UR6 ;  /* 0x00000009301972a4 */ /* 0x000fe4000f8e0206 */
[----:B------:R-:W-:Y:S01]  /*1110*/  USHF.L.U32 UR16, UR48, 0x7, URZ ;  /* 0x0000000730107899 */ /* 0x000fe2000800063f */
[----:B------:R-:W-:Y:S01]  /*1120*/  @!UP2 ULDC.64 UR8, c[0x0][0x418] ;  /* 0x000106000008aab9 */ /* 0x000fe20000000a00 */
[----:B------:R-:W-:Y:S01]  /*1130*/  ULDC UR60, c[0x0][0x2d4] ;  /* 0x0000b500003c7ab9 */ /* 0x000fe20000000800 */
[----:B------:R-:W-:-:S02]  /*1140*/  @!UP2 UIMAD UR6, UR59, UR8, URZ ;  /* 0x000000083b06a2a4 */ /* 0x000fc4000f8e023f */
[----:B------:R-:W-:Y:S01]  /*1150*/  @!UP2 UIMAD.WIDE.U32 UR42, UR48, UR8, URZ ;  /* 0x00000008302aa2a5 */ /* 0x000fe2000f8e003f */
[----:B------:R-:W-:Y:S02]  /*1160*/  ULDC.U8 UR29, c[0x0][0x480] ;  /* 0x00012000001d7ab9 */ /* 0x000fe40000000000 */
[----:B------:R-:W-:Y:S01]  /*1170*/  ULDC UR8, c[0x0][0x394] ;  /* 0x0000e50000087ab9 */ /* 0x000fe20000000800 */
[----:B------:R-:W-:Y:S01]  /*1180*/  ULDC.64 UR32, c[0x0][0x240] ;  /* 0x0000900000207ab9 */ /* 0x000fe20000000a00 */
[----:B------:R-:W-:Y:S01]  /*1190*/  USHF.R.S32.HI UR35, URZ, 0x1f, UR60 ;  /* 0x0000001f3f237899 */ /* 0x000fe2000801143c */
[----:B-1----:R-:W-:Y:S01]  /*11a0*/  IABS R7, R4 ;  /* 0x0000000400077213 */ /* 0x002fe20000000000 */
[----:B------:R-:W-:Y:S01]  /*11b0*/  ULDC UR40, c[0x0][0x2dc] ;  /* 0x0000b70000287ab9 */ /* 0x000fe20000000800 */
[----:B------:R-:W-:Y:S01]  /*11c0*/  ULDC UR46, c[0x0][0x270] ;  /* 0x00009c00002e7ab9 */ /* 0x000fe20000000800 */
[----:B------:R-:W-:Y:S01]  /*11d0*/  USEL UR36, UR16, URZ, UP0 ;  /* 0x0000003f10247287 */ /* 0x000fe20008000000 */
[----:B------:R-:W1:Y:S01]  /*11e0*/  I2F.RP R8, R7 ;  /* 0x0000000700087306 */ /* 0x000e620000209400 */
[----:B------:R-:W-:Y:S01]  /*11f0*/  UIMAD.WIDE.U32 UR16, UR5, UR32, URZ ;  /* 0x00000020051072a5 */ /* 0x000fe2000f8e003f */
[----:B------:R-:W-:Y:S01]  /*1200*/  ISETP.NE.AND P3, PT, R4, RZ, PT ;  /* 0x000000ff0400720c */ /* 0x000fe20003f65270 */
[----:B------:R-:W-:-:S02]  /*1210*/  UIMAD UR24, UR5, UR33, URZ ;  /* 0x00000021051872a4 */ /* 0x000fc4000f8e023f */
[----:B--2---:R-:W-:Y:S02]  /*1220*/  UIMAD.WIDE.U32 UR30, UR13, UR10, URZ ;  /* 0x0000000a0d1e72a5 */ /* 0x004fe4000f8e003f */
[----:B------:R-:W-:Y:S02]  /*1230*/  UISETP.NE.AND UP4, UPT, UR29, URZ, UPT ;  /* 0x0000003f1d00728c */ /* 0x000fe4000bf85270 */
[----:B------:R-:W-:Y:S02]  /*1240*/  UIMAD UR52, UR13, UR11, UR31 ;  /* 0x0000000b0d3472a4 */ /* 0x000fe4000f8e021f */
[----:B------:R-:W-:Y:S01]  /*1250*/  UIADD3 UR13, UR12, 0x7f, URZ ;  /* 0x0000007f0c0d7890 */ /* 0x000fe2000fffe03f */
[----:B------:R-:W-:Y:S01]  /*1260*/  @UP2 ULDC.64 UR10, c[0x0][0x420] ;  /* 0x00010800000a2ab9 */ /* 0x000fe20000000a00 */
[----:B------:R-:W-:Y:S01]  /*1270*/  @!UP2 UIMAD UR31, UR48, UR9, UR6 ;  /* 0x00000009301fa2a4 */ /* 0x000fe2000f8e0206 */
[----:B-1----:R-:W1:Y:S01]  /*1280*/  MUFU.RCP R8, R8 ;  /* 0x0000000800087308 */ /* 0x002e620000001000 */
[----:B------:R-:W-:-:S02]  /*1290*/  @UP2 UIMAD.WIDE.U32 UR44, UR5, UR10, URZ ;  /* 0x0000000a052c22a5 */ /* 0x000fc4000f8e003f */
[----:B------:R-:W-:Y:S02]  /*12a0*/  UIADD3 UR6, UR12, 0x80, UR26 ;  /* 0x000000800c067890 */ /* 0x000fe4000fffe01a */
[----:B------:R-:W-:Y:S02]  /*12b0*/  USHF.R.S32.HI UR22, URZ, 0x1f, UR13 ;  /* 0x0000001f3f167899 */ /* 0x000fe4000801140d */
[----:B------:R-:W-:Y:S02]  /*12c0*/  @UP2 UIMAD UR54, UR5, UR11, UR45 ;  /* 0x0000000b053622a4 */ /* 0x000fe4000f8e022d */
[----:B------:R-:W-:Y:S02]  /*12d0*/  UIADD3 UR6, UR6, UR8, -UR7 ;  /* 0x0000000806067290 */ /* 0x000fe4000fffe807 */
[----:B------:R-:W-:Y:S02]  /*12e0*/  UIMAD.WIDE UR8, UR40, UR46, URZ ;  /* 0x0000002e280872a5 */ /* 0x000fe4000f8e023f */
[----:B------:R-:W-:-:S02]  /*12f0*/  UIMAD.WIDE.U32 UR10, UR48, UR60, URZ ;  /* 0x0000003c300a72a5 */ /* 0x000fc4000f8e003f */
[----:B------:R-:W-:Y:S01]  /*1300*/  ULEA.HI UR29, UR22, UR13, URZ, 0x7 ;  /* 0x0000000d161d7291 */ /* 0x000fe2000f8f383f */
[----:B-1----:R-:W-:Y:S01]  /*1310*/  VIADD R8, R8, 0xffffffe ;  /* 0x0ffffffe08087836 */ /* 0x002fe20000000000 */
[----:B------:R-:W-:Y:S02]  /*1320*/  UIMAD UR13, UR35, UR48, URZ ;  /* 0x00000030230d72a4 */ /* 0x000fe4000f8e023f */
[----:B------:R-:W-:Y:S01]  /*1330*/  UIADD3 UR51, UR19, UR25, URZ ;  /* 0x0000001913337290 */ /* 0x000fe2000fffe03f */
[----:B------:R-:W1:Y:S01]  /*1340*/  F2I.FTZ.U32.TRUNC.NTZ R9, R8 ;  /* 0x0000000800097305 */ /* 0x000e62000021f000 */
[----:B------:R-:W-:Y:S02]  /*1350*/  USEL UR57, UR18, UR16, !UP2 ;  /* 0x0000001012397287 */ /* 0x000fe4000d000000 */
[----:B------:R-:W-:Y:S02]  /*1360*/  @UP2 UIADD3 UR51, UR17, UR24, URZ ;  /* 0x0000001811332290 */ /* 0x000fe4000fffe03f */
[----:B------:R-:W-:-:S02]  /*1370*/  UIADD3 UR6, UR6, 0x7f, URZ ;  /* 0x0000007f06067890 */ /* 0x000fc4000fffe03f */
[----:B------:R-:W-:Y:S02]  /*1380*/  UIMAD.WIDE.U32 UR18, UR8, UR10, URZ ;  /* 0x0000000a081272a5 */ /* 0x000fe4000f8e003f */
[----:B------:R-:W-:Y:S02]  /*1390*/  UIMAD UR24, UR9, UR10, URZ ;  /* 0x0000000a091872a4 */ /* 0x000fe4000f8e023f */
[----:B------:R-:W-:Y:S02]  /*13a0*/  UIMAD UR10, UR59, UR60, UR13 ;  /* 0x0000003c3b0a72a4 */ /* 0x000fe4000f8e020d */
[----:B------:R-:W-:Y:S01]  /*13b0*/  USHF.L.U64.HI UR21, UR48, 0x7, UR59 ;  /* 0x0000000730157899 */ /* 0x000fe2000801023b */
[----:B-1----:R-:W-:Y:S01]  /*13c0*/  IMAD.MOV R5, RZ, RZ, -R9 ;  /* 0x000000ffff057224 */ /* 0x002fe200078e0a09 */
[----:B------:R-:W-:Y:S01]  /*13d0*/  USHF.R.S32.HI UR13, URZ, 0x1f, UR6 ;  /* 0x0000001f3f0d7899 */ /* 0x000fe20008011406 */
[----:B------:R-:W-:Y:S01]  /*13e0*/  IMAD.MOV.U32 R8, RZ, RZ, RZ ;  /* 0x000000ffff087224 */ /* 0x000fe200078e00ff */
[----:B------:R-:W-:Y:S01]  /*13f0*/  UIADD3 UR10, UR11, UR10, URZ ;  /* 0x0000000a0b0a7290 */ /* 0x000fe2000fffe03f */
[----:B------:R-:W-:Y:S01]  /*1400*/  IMAD R6, R5, R7, RZ ;  /* 0x0000000705067224 */ /* 0x000fe200078e02ff */
[----:B------:R-:W-:Y:S01]  /*1410*/  IABS R5, UR58 ;  /* 0x0000003a00057c13 */ /* 0x000fe20008000000 */
[----:B------:R-:W-:-:S02]  /*1420*/  USEL UR34, UR21, URZ, UP0 ;  /* 0x0000003f15227287 */ /* 0x000fc40008000000 */
[----:B------:R-:W-:Y:S01]  /*1430*/  IMAD.HI.U32 R8, R9, R6, R8 ;  /* 0x0000000609087227 */ /* 0x000fe200078e0008 */
[----:B------:R-:W-:Y:S01]  /*1440*/  MOV R6, R5 ;  /* 0x0000000500067202 */ /* 0x000fe20000000f00 */
[----:B------:R-:W-:Y:S01]  /*1450*/  ULDC.U8 UR23, c[0x0][0x3d8] ;  /* 0x0000f60000177ab9 */ /* 0x000fe20000000000 */
[----:B------:R-:W-:Y:S02]  /*1460*/  ULEA.HI UR21, UR13, UR6, URZ, 0x7 ;  /* 0x000000060d157291 */ /* 0x000fe4000f8f383f */
[----:B------:R-:W-:Y:S01]  /*1470*/  UIMAD UR6, UR8, UR10, UR24 ;  /* 0x0000000a080672a4 */ /* 0x000fe2000f8e0218 */
[----:B------:R-:W-:Y:S01]  /*1480*/  IMAD.HI.U32 R11, R8, R6, RZ ;  /* 0x00000006080b7227 */ /* 0x000fe200078e00ff */
[----:B------:R-:W-:Y:S02]  /*1490*/  UISETP.NE.AND UP3, UPT, UR23, URZ, UPT ;  /* 0x0000003f1700728c */ /* 0x000fe4000bf65270 */
[----:B------:R-:W-:Y:S01]  /*14a0*/  UIADD3 UR47, UR19, UR6, URZ ;  /* 0x00000006132f7290 */ /* 0x000fe2000fffe03f */
[----:B------:R-:W-:Y:S01]  /*14b0*/  IMAD.MOV R5, RZ, RZ, -R11 ;  /* 0x000000ffff057224 */ /* 0x000fe200078e0a0b */
[----:B------:R-:W-:-:S02]  /*14c0*/  USHF.R.S32.HI UR13, URZ, 0x7, UR29 ;  /* 0x000000073f0d7899 */ /* 0x000fc4000801141d */
[----:B------:R-:W-:Y:S01]  /*14d0*/  USHF.R.S32.HI UR6, URZ, 0x7, UR21 ;  /* 0x000000073f067899 */ /* 0x000fe20008011415 */
[C---:B------:R-:W-:Y:S01]  /*14e0*/  IMAD R5, R7.reuse, R5, R6 ;  /* 0x0000000507057224 */ /* 0x040fe200078e0206 */
[----:B------:R-:W-:Y:S02]  /*14f0*/  UIMAD.WIDE.U32 UR16, UR8, UR5, URZ ;  /* 0x00000005081072a5 */ /* 0x000fe4000f8e003f */
[----:B------:R-:W-:Y:S02]  /*1500*/  UISETP.LT.AND UP0, UPT, UR13, UR6, UPT ;  /* 0x000000060d00728c */ /* 0x000fe4000bf01270 */
[----:B------:R-:W-:Y:S01]  /*1510*/  ISETP.GT.U32.AND P1, PT, R7, R5, PT ;  /* 0x000000050700720c */ /* 0x000fe20003f24070 */
[----:B------:R-:W-:Y:S01]  /*1520*/  ULDC UR37, c[0x0][0x2c4] ;  /* 0x0000b10000257ab9 */ /* 0x000fe20000000800 */
[----:B------:R-:W-:Y:S02]  /*1530*/  USEL UR56, UR18, UR16, !UP2 ;  /* 0x0000001012387287 */ /* 0x000fe4000d000000 */
[----:B------:R-:W-:-:S02]  /*1540*/  UIMAD UR50, UR58, UR40, URZ ;  /* 0x000000283a3272a4 */ /* 0x000fc4000f8e023f */
[----:B------:R-:W-:Y:S02]  /*1550*/  @UP3 UIMAD UR18, UR48, UR37, URZ ;  /* 0x00000025301232a4 */ /* 0x000fe4000f8e023f */
[----:B------:R-:W-:Y:S02]  /*1560*/  USEL UR40, UR13, UR6, UP0 ;  /* 0x000000060d287287 */ /* 0x000fe40008000000 */
[----:B------:R-:W-:Y:S02]  /*1570*/  UISETP.NE.AND UP1, UPT, UR41, -0x1, UPT ;  /* 0xffffffff2900788c */ /* 0x000fe4000bf25270 */
[----:B------:R-:W-:Y:S01]  /*1580*/  @UP3 USEL UR18, UR18, UR5, !UP2 ;  /* 0x0000000512123287 */ /* 0x000fe2000d000000 */
[----:B------:R-:W-:Y:S01]  /*1590*/  @!P1 IMAD.IADD R5, R5, 0x1, -R7 ;  /* 0x0000000105059824 */ /* 0x000fe200078e0a07 */
[----:B------:R-:W-:Y:S01]  /*15a0*/  ULEA UR6, UR40, 0xffffff80, 0x7 ;  /* 0xffffff8028067891 */ /* 0x000fe2000f8e383f */
[----:B------:R-:W-:Y:S01]  /*15b0*/  @!P1 IADD3 R11, R11, 0x1, RZ ;  /* 0x000000010b0b9810 */ /* 0x000fe20007ffe0ff */
[----:B------:R-:W-:Y:S01]  /*15c0*/  @UP3 ULDC UR13, c[0x0][0x2e4] ;  /* 0x0000b900000d3ab9 */ /* 0x000fe20000000800 */
[----:B------:R-:W-:Y:S01]  /*15d0*/  @!UP3 UIMAD UR19, UR48, UR46, UR58 ;  /* 0x0000002e3013b2a4 */ /* 0x000fe2000f8e023a */
[----:B------:R-:W-:Y:S01]  /*15e0*/  ISETP.GE.U32.AND P0, PT, R5, R7, PT ;  /* 0x000000070500720c */ /* 0x000fe20003f06070 */
[----:B------:R-:W-:Y:S01]  /*15f0*/  @UP3 UIMAD UR46, UR58, UR13, UR18 ;  /* 0x0000000d3a2e32a4 */ /* 0x000fe2000f8e0212 */
[----:B------:R-:W-:Y:S01]  /*1600*/  LOP3.LUT R5, R4, UR58, RZ, 0x3c, !PT ;  /* 0x0000003a04057c12 */ /* 0x000fe2000f8e3cff */
[----:B------:R-:W-:Y:S01]  /*1610*/  USHF.R.S32.HI UR35, URZ, 0x1f, UR6 ;  /* 0x0000001f3f237899 */ /* 0x000fe20008011406 */
[----:B------:R-:W-:Y:S01]  /*1620*/  PLOP3.LUT P1, PT, PT, PT, UP1, 0x80, 0x0 ;  /* 0x000000000000781c */ /* 0x000fe20003f2f018 */
[----:B------:R-:W-:Y:S01]  /*1630*/  UIADD3 UR13, UP0, UR6, UR36, URZ ;  /* 0x00000024060d7290 */ /* 0x000fe2000ff1e03f */
[----:B------:R-:W-:Y:S01]  /*1640*/  ISETP.GE.AND P2, PT, R5, RZ, PT ;  /* 0x000000ff0500720c */ /* 0x000fe20003f46270 */
[----:B------:R-:W-:-:S02]  /*1650*/  UIMAD UR16, UR9, UR5, URZ ;  /* 0x00000005091072a4 */ /* 0x000fc4000f8e023f */
[----:B------:R-:W-:Y:S02]  /*1660*/  UIADD3.X UR18, UR35, UR34, URZ, UP0, !UPT ;  /* 0x0000002223127290 */ /* 0x000fe400087fe43f */
[----:B------:R-:W-:Y:S02]  /*1670*/  UIMAD UR9, UR9, UR13, URZ ;  /* 0x0000000d090972a4 */ /* 0x000fe4000f8e023f */
[----:B------:R-:W-:Y:S01]  /*1680*/  @UP1 UIADD3 UR27, UR38, UR41, URZ ;  /* 0x00000029261b1290 */ /* 0x000fe2000fffe03f */
[----:B------:R-:W-:Y:S01]  /*1690*/  @P0 VIADD R11, R11, 0x1 ;  /* 0x000000010b0b0836 */ /* 0x000fe20000000000 */
[----:B------:R-:W-:Y:S01]  /*16a0*/  @UP1 UIADD3 UR28, UR38, UR41, URZ ;  /* 0x00000029261c1290 */ /* 0x000fe2000fffe03f */
        /* <DEDUP_REMOVED lines=36> */
.L_x_1003:
        /* <DEDUP_REMOVED lines=13> */
.L_x_1004:
        /* <DEDUP_REMOVED lines=11> */
.L_x_1005:
[----:B------:R-:W-:Y:S02]  /*1a70*/  ULDC UR5, c[0x0][0x270] ;  /* 0x00009c0000057ab9 */ /* 0x000fe40000000800 */
[----:B------:R-:W-:-:S04]  /*1a80*/  UIMAD UR5, UR48, UR5, UR58 ;  /* 0x00000005300572a4 */ /* 0x000fc8000f8e023a */
[----:B------:R-:W-:-:S12]  /*1a90*/  UIMAD UR5, UR5, UR60, URZ ;  /* 0x0000003c050572a4 */ /* 0x000fd8000f8e023f */
.L_x_1006:
[----:B------:R-:W1:Y:S01]  /*1aa0*/  S2R R4, SR_TID.X ;  /* 0x0000000000047919 */ /* 0x000e620000002100 */
[----:B------:R-:W-:Y:S01]  /*1ab0*/  ULDC UR9, c[0x0][0x2dc] ;  /* 0x0000b70000097ab9 */ /* 0x000fe20000000800 */
[----:B------:R-:W-:Y:S01]  /*1ac0*/  ULDC UR13, c[0x0][0x270] ;  /* 0x00009c00000d7ab9 */ /* 0x000fe20000000800 */
[----:B------:R-:W-:Y:S01]  /*1ad0*/  UIADD3 UR37, UR6, UR5, URZ ;  /* 0x0000000506257290 */ /* 0x000fe2000fffe03f */
[----:B------:R-:W-:Y:S01]  /*1ae0*/  IADD3 R14, P0, R134, UR8, RZ ;  /* 0x00000008860e7c10 */ /* 0x000fe2000ff1e0ff */
[----:B------:R-:W-:Y:S01]  /*1af0*/  UIMAD UR5, UR9, UR13, URZ ;  /* 0x0000000d090572a4 */ /* 0x000fe2000f8e023f */
[----:B------:R-:W-:Y:S01]  /*1b00*/  SHF.R.S32.HI R135, RZ, 0x1f, R134 ;  /* 0x0000001fff877819 */ /* 0x000fe20000011486 */
[----:B------:R-:W-:Y:S01]  /*1b10*/  UIADD3 UR13, -UR7, UR12, UR26 ;  /* 0x0000000c070d7290 */ /* 0x000fe2000fffe11a */
[----:B------:R-:W-:Y:S01]  /*1b20*/  BSSY B1, `(.L_x_1002) ;  /* 0x00008b4000017945 */ /* 0x000fe20003800000 */
[----:B------:R-:W-:Y:S01]  /*1b30*/  USHF.L.U32 UR9, UR5, 0x7, URZ ;  /* 0x0000000705097899 */ /* 0x000fe2000800063f */
[----:B------:R-:W-:Y:S01]  /*1b40*/  IADD3.X R15, R135, UR54, RZ, P0, !PT ;  /* 0x00000036870f7c10 */ /* 0x000fe200087fe4ff */
[----:B------:R-:W-:Y:S01]  /*1b50*/  ULDC UR43, c[0x0][0x398] ;  /* 0x0000e600002b7ab9 */ /* 0x000fe20000000800 */
[----:B------:R-:W-:-:S02]  /*1b60*/  USHF.R.S32.HI UR21, URZ, 0x1f, UR58 ;  /* 0x0000001f3f157899 */ /* 0x000fc4000801143a */
[----:B------:R-:W-:Y:S02]  /*1b70*/  UIADD3 UR8, UR13, -UR43, URZ ;  /* 0x8000002b0d087290 */ /* 0x000fe4000fffe03f */
[----:B------:R-:W-:Y:S02]  /*1b80*/  UIADD3 UR16, UP2, UP0, UR36, UR9, UR50 ;  /* 0x0000000924107290 */ /* 0x000fe4000f85e032 */
[----:B------:R-:W-:Y:S01]  /*1b90*/  USHF.R.S32.HI UR13, URZ, 0x1f, UR9 ;  /* 0x0000001f3f0d7899 */ /* 0x000fe20008011409 */
[----:B------:R-:W-:Y:S01]  /*1ba0*/  ULDC.64 UR24, c[0x0][0x258] ;  /* 0x0000960000187ab9 */ /* 0x000fe20000000a00 */
[----:B------:R-:W-:Y:S02]  /*1bb0*/  ULDC.64 UR18, c[0x0][0x428] ;  /* 0x00010a0000127ab9 */ /* 0x000fe40000000a00 */
[----:B------:R-:W-:Y:S02]  /*1bc0*/  UIADD3.X UR13, UR49, UR13, UR55, UP2, UP0 ;  /* 0x0000000d310d7290 */ /* 0x000fe400097e0437 */
[----:B------:R-:W-:-:S02]  /*1bd0*/  UIADD3 UR16, UP2, UP0, UR53, UR16, UR56 ;  /* 0x0000001035107290 */ /* 0x000fc4000f85e038 */
[----:B------:R-:W-:Y:S02]  /*1be0*/  UIMAD UR17, UR21, UR18, URZ ;  /* 0x00000012151172a4 */ /* 0x000fe4000f8e023f */
[----:B------:R-:W-:Y:S01]  /*1bf0*/  UIADD3.X UR13, UR52, UR13, UR47, UP2, UP0 ;  /* 0x0000000d340d7290 */ /* 0x000fe200097e042f */
[----:B------:R-:W-:Y:S01]  /*1c00*/  ULDC.64 UR28, c[0x0][0x400] ;  /* 0x00010000001c7ab9 */ /* 0x000fe20000000a00 */
[----:B------:R-:W-:Y:S01]  /*1c10*/  UIMAD UR19, UR58, UR19, UR17 ;  /* 0x000000133a1372a4 */ /* 0x000fe2000f8e0211 */
[----:B-1----:R-:W-:Y:S01]  /*1c20*/  SHF.R.S32.HI R8, RZ, 0x1f, R4 ;  /* 0x0000001fff087819 */ /* 0x002fe20000011404 */
[----:B------:R-:W-:-:S03]  /*1c30*/  ULDC.64 UR44, c[0x0][0x478] ;  /* 0x00011e00002c7ab9 */ /* 0x000fc60000000a00 */
[CC--:B------:R-:W-:Y:S02]  /*1c40*/  LEA.HI R164, R8.reuse, R4.reuse, RZ, 0x5 ;  /* 0x0000000408a47211 */ /* 0x0c0fe400078f28ff */
[----:B------:R-:W-:Y:S02]  /*1c50*/  LEA.HI R8, R8, R4, RZ, 0x2 ;  /* 0x0000000408087211 */ /* 0x000fe400078f10ff */
[----:B------:R-:W-:Y:S02]  /*1c60*/  LOP3.LUT R6, R164, 0xffffffe0, RZ, 0xc0, !PT ;  /* 0xffffffe0a4067812 */ /* 0x000fe400078ec0ff */
[----:B------:R-:W-:Y:S02]  /*1c70*/  SHF.R.S32.HI R8, RZ, 0x2, R8 ;  /* 0x00000002ff087819 */ /* 0x000fe40000011408 */
[----:B------:R-:W-:Y:S01]  /*1c80*/  SHF.R.S32.HI R164, RZ, 0x5, R164 ;  /* 0x00000005ffa47819 */ /* 0x000fe200000114a4 */
[----:B------:R-:W-:Y:S01]  /*1c90*/  IMAD.IADD R6, R4, 0x1, -R6 ;  /* 0x0000000104067824 */ /* 0x000fe200078e0a06 */
[----:B------:R-:W-:Y:S01]  /*1ca0*/  SHF.R.S32.HI R7, RZ, 0x1f, R8 ;  /* 0x0000001fff077819 */ /* 0x000fe20000011408 */
[----:B------:R-:W1:Y:S01]  /*1cb0*/  LDC.64 R4, c[0x0][0x420] ;  /* 0x00010800ff047b82 */ /* 0x000e620000000a00 */
[----:B------:R-:W-:Y:S01]  /*1cc0*/  IADD3 R16, P2, R8, UR6, RZ ;  /* 0x0000000608107c10 */ /* 0x000fe2000ff5e0ff */
[----:B------:R-:W-:-:S03]  /*1cd0*/  IMAD R164, R164, UR5, R6 ;  /* 0x00000005a4a47c24 */ /* 0x000fc6000f8e0206 */
[----:B------:R-:W-:Y:S02]  /*1ce0*/  IADD3.X R6, R7, UR35, RZ, P2, !PT ;  /* 0x0000002307067c10 */ /* 0x000fe400097fe4ff */
[----:B------:R-:W-:Y:S01]  /*1cf0*/  IADD3 R9, P0, R164, UR16, RZ ;  /* 0x00000010a4097c10 */ /* 0x000fe2000ff1e0ff */
[----:B------:R-:W-:Y:S02]  /*1d00*/  UIMAD UR16, UR21, UR24, URZ ;  /* 0x00000018151072a4 */ /* 0x000fe4000f8e023f */
[----:B------:R-:W-:Y:S01]  /*1d10*/  IMAD R6, R6, UR32, RZ ;  /* 0x0000002006067c24 */ /* 0x000fe2000f8e02ff */
[----:B------:R-:W-:Y:S01]  /*1d20*/  USHF.R.S32.HI UR21, URZ, 0x1f, UR8 ;  /* 0x0000001f3f157899 */ /* 0x000fe20008011408 */
[----:B------:R-:W-:Y:S01]  /*1d30*/  LEA.HI.X.SX32 R164, R164, UR13, 0x1, P0 ;  /* 0x0000000da4a47c11 */ /* 0x000fe200080f0eff */
[----:B------:R-:W-:Y:S01]  /*1d40*/  UIMAD UR25, UR58, UR25, UR16 ;  /* 0x000000193a1972a4 */ /* 0x000fe2000f8e0210 */
[C---:B------:R-:W-:Y:S01]  /*1d50*/  IMAD R6, R16.reuse, UR33, R6 ;  /* 0x0000002110067c24 */ /* 0x040fe2000f8e0206 */
[----:B------:R-:W-:Y:S01]  /*1d60*/  ULEA.HI UR21, UR21, UR8, URZ, 0x7 ;  /* 0x0000000815157291 */ /* 0x000fe2000f8f383f */
[----:B------:R-:W-:Y:S01]  /*1d70*/  IMAD.WIDE.U32 R16, R16, UR32, R134 ;  /* 0x0000002010107c25 */ /* 0x000fe2000f8e0086 */
[C---:B------:R-:W-:Y:S01]  /*1d80*/  LEA R159, P0, R9.reuse, UR28, 0x2 ;  /* 0x0000001c099f7c11 */ /* 0x040fe2000f8010ff */
[----:B------:R-:W-:Y:S01]  /*1d90*/  ULDC.64 UR16, c[0x0][0x210] ;  /* 0x0000840000107ab9 */ /* 0x000fe20000000a00 */
[----:B------:R-:W-:Y:S01]  /*1da0*/  USHF.R.S32.HI UR21, URZ, 0x7, UR21 ;  /* 0x000000073f157899 */ /* 0x000fe20008011415 */
[----:B------:R-:W-:Y:S01]  /*1db0*/  IADD3 R16, P2, R16, UR57, RZ ;  /* 0x0000003910107c10 */ /* 0x000fe2000ff5e0ff */
[----:B------:R-:W-:Y:S01]  /*1dc0*/  UIADD3 UR8, UR40, -0x1, URZ ;  /* 0xffffffff28087890 */ /* 0x000fe2000fffe03f */
[----:B------:R-:W-:Y:S01]  /*1dd0*/  LEA.HI.X R164, R9, UR29, R164, 0x2, P0 ;  /* 0x0000001d09a47c11 */ /* 0x000fe200080f14a4 */
[C---:B-1----:R-:W-:Y:S01]  /*1de0*/  IMAD R12, R4.reuse, UR35, RZ ;  /* 0x00000023040c7c24 */ /* 0x042fe2000f8e02ff */
[----:B------:R-:W-:Y:S01]  /*1df0*/  IADD3.X R17, R17, UR51, R6, P2, !PT ;  /* 0x0000003311117c10 */ /* 0x000fe200097fe406 */
[----:B------:R-:W-:Y:S01]  /*1e00*/  IMAD.WIDE.U32 R14, R4, UR6, R14 ;  /* 0x00000006040e7c25 */ /* 0x000fe2000f8e000e */
[----:B------:R-:W-:Y:S01]  /*1e10*/  UISETP.LT.AND UP0, UPT, URZ, UR21, UPT ;  /* 0x000000153f00728c */ /* 0x000fe2000bf01270 */
[----:B------:R-:W-:-:S02]  /*1e20*/  ULDC.64 UR28, c[0x0][0x3e0] ;  /* 0x0000f800001c7ab9 */ /* 0x000fc40000000a00 */
[----:B------:R-:W-:Y:S01]  /*1e30*/  IMAD R12, R5, UR6, R12 ;  /* 0x00000006050c7c24 */ /* 0x000fe2000f8e020c */
[----:B------:R-:W-:Y:S01]  /*1e40*/  USEL UR21, URZ, UR21, !UP0 ;  /* 0x000000153f157287 */ /* 0x000fe2000c000000 */
[----:B------:R-:W-:Y:S01]  /*1e50*/  IMAD.U32 R6, RZ, RZ, UR18 ;  /* 0x00000012ff067e24 */ /* 0x000fe2000f8e00ff */
[----:B------:R-:W-:Y:S01]  /*1e60*/  UIADD3 UR18, UR6, UR46, URZ ;  /* 0x0000002e06127290 */ /* 0x000fe2000fffe03f */
[----:B------:R-:W-:Y:S01]  /*1e70*/  IMAD.IADD R13, R15, 0x1, R12 ;  /* 0x000000010f0d7824 */ /* 0x000fe200078e020c */
[----:B------:R-:W-:Y:S01]  /*1e80*/  UISETP.GT.AND UP0, UPT, UR40, UR21, UPT ;  /* 0x000000152800728c */ /* 0x000fe2000bf04270 */
[----:B------:R-:W-:Y:S01]  /*1e90*/  IMAD.MOV.U32 R12, RZ, RZ, R14 ;  /* 0x000000ffff0c7224 */ /* 0x000fe200078e000e */
[----:B------:R-:W-:Y:S01]  /*1ea0*/  ULDC.64 UR46, c[0x0][0x2b0] ;  /* 0x0000ac00002e7ab9 */ /* 0x000fe20000000a00 */
[----:B------:R-:W-:Y:S02]  /*1eb0*/  IMAD.U32 R14, RZ, RZ, UR24 ;  /* 0x00000018ff0e7e24 */ /* 0x000fe4000f8e00ff */
[----:B------:R-:W-:-:S04]  /*1ec0*/  IMAD.WIDE.U32 R12, R6, UR58, R12 ;  /* 0x0000003a060c7c25 */ /* 0x000fc8000f8e000c */
[----:B------:R-:W-:-:S04]  /*1ed0*/  IMAD.WIDE.U32 R14, R14, UR58, R16 ;  /* 0x0000003a0e0e7c25 */ /* 0x000fc8000f8e0010 */
[----:B------:R-:W-:Y:S01]  /*1ee0*/  VIADD R6, R15, UR25 ;  /* 0x000000190f067c36 */ /* 0x000fe20008000000 */
[C---:B------:R-:W-:Y:S01]  /*1ef0*/  LEA R162, P0, R14.reuse, UR16, 0x1 ;  /* 0x000000100ea27c11 */ /* 0x040fe2000f8008ff */
[----:B------:R-:W-:Y:S01]  /*1f00*/  VIADD R13, R13, UR19 ;  /* 0x000000130d0d7c36 */ /* 0x000fe20008000000 */
[----:B------:R-:W-:Y:S01]  /*1f10*/  UIMAD.WIDE UR18, UR18, 0x4, UR46 ;  /* 0x00000004121278a5 */ /* 0x000fe2000f8e022e */
[-C--:B------:R-:W-:Y:S01]  /*1f20*/  IMAD R9, R7, R4.reuse, RZ ;  /* 0x0000000407097224 */ /* 0x080fe200078e02ff */
[----:B------:R-:W-:Y:S01]  /*1f30*/  LEA.HI.X R163, R14, UR17, R6, 0x1, P0 ;  /* 0x000000110ea37c11 */ /* 0x000fe200080f0c06 */
[C---:B------:R-:W-:Y:S01]  /*1f40*/  IMAD.WIDE.U32 R12, R8.reuse, R4, R12 ;  /* 0x00000004080c7225 */ /* 0x040fe200078e000c */
[----:B------:R-:W-:Y:S01]  /*1f50*/  PLOP3.LUT P0, PT, PT, PT, UP0, 0x80, 0x0 ;  /* 0x000000000000781c */ /* 0x000fe20003f0f008 */
[----:B------:R-:W-:Y:S02]  /*1f60*/  UIMAD.WIDE UR24, UR37, 0x4, UR44 ;  /* 0x00000004251878a5 */ /* 0x000fe4000f8e022c */
[----:B------:R-:W-:Y:S01]  /*1f70*/  IMAD R9, R8, R5, R9 ;  /* 0x0000000508097224 */ /* 0x000fe200078e0209 */
[----:B------:R-:W-:Y:S01]  /*1f80*/  LEA R160, P2, R12, UR28, 0x1 ;  /* 0x0000001c0ca07c11 */ /* 0x000fe2000f8408ff */
[----:B------:R-:W-:Y:S01]  /*1f90*/  UMOV UR17, UR18 ;  /* 0x0000001200117c82 */ /* 0x000fe20008000000 */
[----:B------:R-:W-:Y:S01]  /*1fa0*/  UMOV UR16, UR19 ;  /* 0x0000001300107c82 */ /* 0x000fe20008000000 */
[----:B------:R-:W-:Y:S01]  /*1fb0*/  IMAD.IADD R9, R13, 0x1, R9 ;  /* 0x000000010d097824 */ /* 0x000fe200078e0209 */
[----:B------:R-:W-:Y:S01]  /*1fc0*/  UMOV UR19, UR24 ;  /* 0x0000001800137c82 */ /* 0x000fe20008000000 */
[----:B------:R-:W-:-:S03]  /*1fd0*/  UMOV UR18, UR25 ;  /* 0x0000001900127c82 */ /* 0x000fc60008000000 */
        /* <DEDUP_REMOVED lines=21> */
.L_x_1008:
        /* <DEDUP_REMOVED lines=19> */
.L_x_1009:
        /* <DEDUP_REMOVED lines=32> */
.L_x_1011:
[----:B------:R-:W-:Y:S05]  /*2460*/  BSYNC B0 ;  /* 0x0000000000007941 */ /* 0x000fea0003800000 */
.L_x_1010:
[----:B------:R-:W-:Y:S04]  /*2470*/  BSSY B0, `(.L_x_1012) ;  /* 0x000000d000007945 */ /* 0x000fe80003800000 */
        /* <DEDUP_REMOVED lines=12> */
.L_x_1013:
[----:B------:R-:W-:Y:S05]  /*2540*/  BSYNC B0 ;  /* 0x0000000000007941 */ /* 0x000fea0003800000 */
.L_x_1012:
[----:B--2---:R-:W-:Y:S01]  /*2550*/  IMAD.U32 R4, RZ, RZ, UR10 ;  /* 0x0000000aff047e24 */ /* 0x004fe2000f8e00ff */
        /* <DEDUP_REMOVED lines=25> */
.L_x_1015:
[----:B------:R-:W-:Y:S05]  /*26f0*/  BSYNC B0 ;  /* 0x0000000000007941 */ /* 0x000fea0003800000 */
.L_x_1014:
        /* <DEDUP_REMOVED lines=14> */
.L_x_1007:
[----:B------:R-:W-:Y:S01]  /*27e0*/  PLOP3.LUT P1, PT, PT, PT, UP4, 0x80, 0x0 ;  /* 0x000000000000781c */ /* 0x000fe20003f2f048 */
[----:B------:R-:W-:Y:S01]  /*27f0*/  UIMAD UR6, UR8, -0x80, UR12 ;  /* 0xffffff80080678a4 */ /* 0x000fe2000f8e020c */
[----:B------:R-:W-:Y:S01]  /*2800*/  LEA R6, R132, UR4, 0x1 ;  /* 0x0000000484067c11 */ /* 0x000fe2000f8e08ff */
[----:B------:R-:W-:Y:S01]  /*2810*/  ULEA.HI UR13, UR8, UR8, URZ, 0x1 ;  /* 0x00000008080d7291 */ /* 0x000fe2000f8f083f */
[----:B------:R-:W-:Y:S01]  /*2820*/  VIADD R9, R8, 0x40 ;  /* 0x0000004008097836 */ /* 0x000fe20000000000 */
[----:B------:R-:W-:Y:S01]  /*2830*/  BSSY B0, `(.L_x_1017) ;  /* 0x0000019000007945 */ /* 0x000fe20003800000 */
[----:B------:R-:W-:-:S07]  /*2840*/  VIADD R12, R132, 0x1000 ;  /* 0x00001000840c7836 */ /* 0x000fce0000000000 */
[----:B------:R-:W-:Y:S01]  /*2850*/  @P1 BAR.SYNC.DEFER_BLOCKING 0x0 ;  /* 0x0000000000001b1d */ /* 0x000fe20000010000 */
[----:B------:R-:W-:Y:S01]  /*2860*/  ISETP.GE.AND P3, PT, R8, UR6, PT ;  /* 0x0000000608007c0c */ /* 0x000fe2000bf66270 */
[----:B------:R-:W-:Y:S01]  /*2870*/  ULOP3.LUT UR13, UR13, 0xfffffffe, URZ, 0xc0, !UPT ;  /* 0xfffffffe0d0d7892 */ /* 0x000fe2000f8ec03f */
[----:B------:R-:W-:Y:S01]  /*2880*/  ISETP.GE.AND P2, PT, R9, UR6, PT ;  /* 0x0000000609007c0c */ /* 0x000fe2000bf46270 */
[----:B------:R-:W-:Y:S02]  /*2890*/  IMAD.U32 R13, RZ, RZ, UR22 ;  /* 0x00000016ff0d7e24 */ /* 0x000fe4000f8e00ff */
[----:B------:R-:W-:-:S04]  /*28a0*/  UIADD3 UR13, UR8, -UR13, URZ ;  /* 0x8000000d080d7290 */ /* 0x000fc8000fffe03f */
[----:B------:R-:W-:-:S06]  /*28b0*/  UISETP.NE.AND UP0, UPT, UR13, 0x1, UPT ;  /* 0x000000010d00788c */ /* 0x000fcc000bf05270 */
[----:B------:R-:W-:-:S04]  /*28c0*/  PLOP3.LUT P0, PT, PT, PT, UP0, 0x80, 0x0 ;  /* 0x000000000000781c */ /* 0x000fc80003f0f008 */
        /* <DEDUP_REMOVED lines=15> */
.L_x_1018:
[----:B------:R-:W-:Y:S05]  /*29c0*/  BSYNC B0 ;  /* 0x0000000000007941 */ /* 0x000fea0003800000 */
.L_x_1017:
        /* <DEDUP_REMOVED lines=14> */
.L_x_1020:
[----:B------:R-:W-:Y:S05]  /*2ab0*/  BSYNC B0 ;  /* 0x0000000000007941 */ /* 0x000fea0003800000 */
.L_x_1019:
        /* <DEDUP_REMOVED lines=17> */
.L_x_1022:
[----:B------:R-:W-:Y:S05]  /*2bd0*/  BSYNC B0 ;  /* 0x0000000000007941 */ /* 0x000fea0003800000 */
.L_x_1021:
        /* <DEDUP_REMOVED lines=15> */
[----:B-1----:R-:W-:-:S04]  /*2cd0*/  LEA R14, P1, R5, R162, 0x7 ;  /* 0x000000a2050e7211 */ /* 0x002fc800078238ff */
[----:B------:R-:W-:-:S05]  /*2ce0*/  LEA.HI.X R15, R5, R163, R4, 0x7, P1 ;  /* 0x000000a3050f7211 */ /* 0x000fca00008f3c04 */
[----:B------:R-:W-:Y:S01]  /*2cf0*/  @!PT LDS RZ, [RZ] ;  /* 0x00000000fffff984 */ /* 0x000fe20000000800 */
[----:B------:R-:W-:Y:S01]  /*2d00*/  @!PT LDS RZ, [RZ] ;  /* 0x00000000fffff984 */ /* 0x000fe20000000800 */
[----:B------:R-:W-:Y:S01]  /*2d10*/  @!PT LDS RZ, [RZ] ;  /* 0x00000000fffff984 */ /* 0x000fe20000000800 */
[----:B------:R1:W-:Y:S04]  /*2d20*/  LDGSTS.E.BYPASS.LTC128B.128 [R158+0x1000], desc[UR14][R14.64] ;  /* 0x010000000e9e7fae */ /* 0x0003e8000b901d4e */
.L_x_1024:
[----:B------:R-:W-:Y:S05]  /*2d30*/  BSYNC B0 ;  /* 0x0000000000007941 */ /* 0x000fea0003800000 */
.L_x_1023:
[----:B------:R-:W-:Y:S01]  /*2d40*/  UIMAD UR13, UR39, UR22, URZ ;  /* 0x00000016270d72a4 */ /* 0x000fe2000f8e023f */
[----:B------:R-:W-:Y:S01]  /*2d50*/  VIADD R12, R131, 0x48 ;  /* 0x00000048830c7836 */ /* 0x000fe20000000000 */
[----:B------:R-:W-:Y:S01]  /*2d60*/  SHF.R.S32.HI R151, RZ, 0x1f, R131 ;  /* 0x0000001fff977819 */ /* 0x000fe20000011483 */
[----:B-1----:R-:W-:Y:S01]  /*2d70*/  IMAD.WIDE.U32 R14, R13, UR26, R134 ;  /* 0x0000001a0d0e7c25 */ /* 0x002fe2000f8e0086 */
[----:B------:R-:W-:Y:S01]  /*2d80*/  UIMAD UR24, UR26, UR23, UR13 ;  /* 0x000000171a1872a4 */ /* 0x000fe2000f8e020d */
[----:B------:R-:W-:Y:S01]  /*2d90*/  BSSY B0, `(.L_x_1025) ;  /* 0x0000030000007945 */ /* 0x000fe20003800000 */
[----:B------:R-:W-:Y:S01]  /*2da0*/  UIMAD UR13, UR20, -0x80, UR7 ;  /* 0xffffff80140d78a4 */ /* 0x000fe2000f8e0207 */
[----:B------:R-:W-:Y:S01]  /*2db0*/  ISETP.GE.AND P4, PT, R12, UR6, PT ;  /* 0x000000060c007c0c */ /* 0x000fe2000bf86270 */
[C---:B------:R-:W-:Y:S01]  /*2dc0*/  VIADD R13, R131.reuse, 0x8 ;  /* 0x00000008830d7836 */ /* 0x040fe20000000000 */
[----:B------:R-:W-:Y:S01]  /*2dd0*/  IADD3 R18, P1, R14, UR27, RZ ;  /* 0x0000001b0e127c10 */ /* 0x000fe2000ff3e0ff */
[----:B------:R-:W-:-:S02]  /*2de0*/  VIADD R5, R131, 0x40 ;  /* 0x0000004083057836 */ /* 0x000fc40000000000 */
[----:B------:R-:W-:Y:S01]  /*2df0*/  ISETP.GE.AND P3, PT, R8, UR13, PT ;  /* 0x0000000d08007c0c */ /* 0x000fe2000bf66270 */
[----:B------:R-:W-:Y:S01]  /*2e00*/  IMAD.U32 R4, RZ, RZ, UR24 ;  /* 0x00000018ff047e24 */ /* 0x000fe2000f8e00ff */
[----:B------:R-:W-:Y:S01]  /*2e10*/  ISETP.GE.AND P6, PT, R13, UR6, PT ;  /* 0x000000060d007c0c */ /* 0x000fe2000bfc6270 */
[----:B------:R-:W-:Y:S01]  /*2e20*/  IMAD.SHL.U32 R13, R131, 0x4, RZ ;  /* 0x00000004830d7824 */ /* 0x000fe200078e00ff */
[----:B------:R-:W-:Y:S01]  /*2e30*/  ISETP.GE.AND P5, PT, R5, UR6, PT ;  /* 0x0000000605007c0c */ /* 0x000fe2000bfa6270 */
[----:B------:R-:W-:Y:S01]  /*2e40*/  ULDC.64 UR24, c[0x0][0x260] ;  /* 0x0000980000187ab9 */ /* 0x000fe20000000a00 */
[----:B------:R-:W-:Y:S01]  /*2e50*/  IADD3.X R19, R15, UR30, R4, P1, !PT ;  /* 0x0000001e0f137c10 */ /* 0x000fe20008ffe404 */
[----:B------:R-:W-:Y:S01]  /*2e60*/  IMAD R4, R10, UR24, RZ ;  /* 0x000000180a047c24 */ /* 0x000fe2000f8e02ff */
[----:B------:R-:W-:Y:S02]  /*2e70*/  SHF.R.S32.HI R5, RZ, 0x1f, R12 ;  /* 0x0000001fff057819 */ /* 0x000fe4000001140c */
[----:B------:R-:W-:Y:S01]  /*2e80*/  @!P4 LEA R16, P1, R12, UR17, 0x2 ;  /* 0x000000110c10cc11 */ /* 0x000fe2000f8210ff */
[----:B------:R-:W-:-:S02]  /*2e90*/  IMAD R4, R11, UR25, R4 ;  /* 0x000000190b047c24 */ /* 0x000fc4000f8e0204 */
[----:B------:R1:W-:Y:S01]  /*2ea0*/  @P3 STS [R6+0x6000], RZ ;  /* 0x006000ff06003388 */ /* 0x0003e20000000800 */
[----:B------:R-:W-:Y:S01]  /*2eb0*/  @!P4 LEA.HI.X R17, R12, UR16, R5, 0x2, P1 ;  /* 0x000000100c11cc11 */ /* 0x000fe200088f1405 */
[----:B------:R-:W-:Y:S01]  /*2ec0*/  IMAD.WIDE.U32 R18, R11, UR24, R18 ;  /* 0x000000180b127c25 */ /* 0x000fe2000f8e0012 */
[----:B------:R-:W-:Y:S01]  /*2ed0*/  IADD3 R12, P1, R13, UR17, RZ ;  /* 0x000000110d0c7c10 */ /* 0x000fe2000ff3e0ff */
[----:B------:R1:W-:Y:S01]  /*2ee0*/  @P3 STS [R6+0x6004], RZ ;  /* 0x006004ff06003388 */ /* 0x0003e20000000800 */
[----:B------:R-:W-:Y:S01]  /*2ef0*/  SHF.L.U64.HI R5, R131, 0x2, R151 ;  /* 0x0000000283057819 */ /* 0x000fe20000010297 */
[----:B------:R-:W-:Y:S02]  /*2f00*/  IMAD.IADD R4, R19, 0x1, R4 ;  /* 0x0000000113047824 */ /* 0x000fe400078e0204 */
[----:B------:R1:W-:Y:S01]  /*2f10*/  @P3 STS.64 [R6+0x6008], RZ ;  /* 0x006008ff06003388 */ /* 0x0003e20000000a00 */
        /* <DEDUP_REMOVED lines=23> */
.L_x_1026:
[----:B------:R-:W-:Y:S05]  /*3090*/  BSYNC B0 ;  /* 0x0000000000007941 */ /* 0x000fea0003800000 */
.L_x_1025:
        /* <DEDUP_REMOVED lines=22> */
.L_x_1028:
[----:B------:R-:W-:Y:S05]  /*3200*/  BSYNC B0 ;  /* 0x0000000000007941 */ /* 0x000fea0003800000 */
.L_x_1027:
[----:B------:R-:W-:Y:S01]  /*3210*/  UIMAD UR6, UR39, UR10, URZ ;  /* 0x0000000a270672a4 */ /* 0x000fe2000f8e023f */
[----:B------:R-:W-:Y:S01]  /*3220*/  MOV R4, UR10 ;  /* 0x0000000a00047c02 */ /* 0x000fe20008000f00 */
[----:B------:R2:W-:Y:S01]  /*3230*/  @P3 STS [R6+0x8000], RZ ;  /* 0x008000ff06003388 */ /* 0x0005e20000000800 */
[----:B------:R-:W-:Y:S01]  /*3240*/  ULDC.64 UR22, c[0x0][0x268] ;  /* 0x00009a0000167ab9 */ /* 0x000fe20000000a00 */
[----:B------:R-:W-:Y:S01]  /*3250*/  UIMAD UR6, UR26, UR11, UR6 ;  /* 0x0000000b1a0672a4 */ /* 0x000fe2000f8e0206 */
[----:B------:R-:W-:Y:S01]  /*3260*/  BSSY B0, `(.L_x_1029) ;  /* 0x000001f000007945 */ /* 0x000fe20003800000 */
[----:B-1----:R-:W-:Y:S01]  /*3270*/  IMAD.WIDE.U32 R14, R4, UR26, R134 ;  /* 0x0000001a040e7c25 */ /* 0x002fe2000f8e0086 */
[----:B------:R2:W-:Y:S03]  /*3280*/  @P3 STS [R6+0x8004], RZ ;  /* 0x008004ff06003388 */ /* 0x0005e60000000800 */
[----:B------:R-:W-:Y:S01]  /*3290*/  MOV R4, UR6 ;  /* 0x0000000600047c02 */ /* 0x000fe20008000f00 */
[----:B------:R2:W-:Y:S01]  /*32a0*/  @P3 STS.64 [R6+0x8008], RZ ;  /* 0x008008ff06003388 */ /* 0x0005e20000000a00 */
        /* <DEDUP_REMOVED lines=26> */
.L_x_1030:
[----:B------:R-:W-:Y:S05]  /*3450*/  BSYNC B0 ;  /* 0x0000000000007941 */ /* 0x000fea0003800000 */
.L_x_1029:
        /* <DEDUP_REMOVED lines=21> */
.L_x_1032:
[----:B------:R-:W-:Y:S05]  /*35b0*/  BSYNC B0 ;  /* 0x0000000000007941 */ /* 0x000fea0003800000 */
.L_x_1031:
[----:B------:R-:W-:Y:S01]  /*35c0*/  ISETP.NE.AND P1, PT, R5, RZ, PT ;  /* 0x000000ff0500720c */ /* 0x000fe20003f25270 */
[----:B------:R-:W-:Y:S01]  /*35d0*/  IMAD.MOV.U32 R156, RZ, RZ, 0x7f800000 ;  /* 0x7f800000ff9c7424 */ /* 0x000fe200078e00ff */
[----:B------:R-:W0:Y:S01]  /*35e0*/  LDGDEPBAR ;  /* 0x00000000000079af */ /* 0x000e220000000000 */
[----:B------:R-:W-:Y:S01]  /*35f0*/  IMAD.MOV.U32 R157, RZ, RZ, 0x7f800000 ;  /* 0x7f800000ff9d7424 */ /* 0x000fe200078e00ff */
[----:B------:R-:W-:Y:S01]  /*3600*/  ULDC UR40, c[0x0][0x2d0] ;  /* 0x0000b40000287ab9 */ /* 0x000fe20000000800 */
[----:B------:R-:W-:Y:S01]  /*3610*/  IMAD.MOV.U32 R154, RZ, RZ, 0x7f800000 ;  /* 0x7f800000ff9a7424 */ /* 0x000fe200078e00ff */
[----:B------:R-:W-:Y:S01]  /*3620*/  ULDC UR42, c[0x0][0x398] ;  /* 0x0000e600002a7ab9 */ /* 0x000fe20000000800 */
[----:B------:R-:W-:Y:S02]  /*3630*/  IMAD.MOV.U32 R155, RZ, RZ, 0x7f800000 ;  /* 0x7f800000ff9b7424 */ /* 0x000fe400078e00ff */
[----:B------:R1:W5:Y:S04]  /*3640*/  @!P6 LDG.E R157, desc[UR14][R12.64+0x20] ;  /* 0x0000200e0c9de981 */ /* 0x000368000c1e1900 */
[----:B------:R1:W5:Y:S04]  /*3650*/  @!P1 LDG.E R156, desc[UR14][R12.64] ;  /* 0x0000000e0c9c9981 */ /* 0x000368000c1e1900 */
[----:B------:R1:W5:Y:S04]  /*3660*/  @!P5 LDG.E R154, desc[UR14][R12.64+0x100] ;  /* 0x0001000e0c9ad981 */ /* 0x000368000c1e1900 */
[----:B------:R1:W5:Y:S01]  /*3670*/  @!P4 LDG.E R155, desc[UR14][R16.64] ;  /* 0x0000000e109bc981 */ /* 0x000362000c1e1900 */
[----:B------:R-:W-:Y:S01]  /*3680*/  VIADD R150, R131, 0xffffff80 ;  /* 0xffffff8083967836 */ /* 0x000fe20000000000 */
[----:B------:R-:W-:Y:S01]  /*3690*/  UIADD3 UR6, UR26, UR12, URZ ;  /* 0x0000000c1a067290 */ /* 0x000fe2000fffe03f */
[----:B------:R-:W-:-:S02]  /*36a0*/  VIADD R120, R129, 0x1000 ;  /* 0x0000100081787836 */ /* 0x000fc40000000000 */
[----:B------:R-:W-:Y:S01]  /*36b0*/  VIADD R119, R128, 0x1000 ;  /* 0x0000100080777836 */ /* 0x000fe20000000000 */
[----:B------:R-:W-:Y:S01]  /*36c0*/  SHF.R.S32.HI R149, RZ, 0x1f, R150 ;  /* 0x0000001fff957819 */ /* 0x000fe20000011496 */
[----:B------:R-:W-:Y:S01]  /*36d0*/  UIADD3 UR6, -UR7, 0x80, UR6 ;  /* 0x0000008007067890 */ /* 0x000fe2000fffe106 */
[----:B------:R-:W-:Y:S02]  /*36e0*/  SEL R120, R120, R129, !P0 ;  /* 0x0000008178787207 */ /* 0x000fe40004000000 */
[----:B------:R-:W-:Y:S01]  /*36f0*/  SEL R119, R119, R128, !P0 ;  /* 0x0000008077777207 */ /* 0x000fe20004000000 */
[----:B------:R-:W-:Y:S01]  /*3700*/  IMAD.SHL.U32 R152, R131, 0x4, RZ ;  /* 0x0000000483987824 */ /* 0x000fe200078e00ff */
[----:B------:R-:W-:Y:S02]  /*3710*/  SHF.L.U64.HI R149, R150, 0x2, R149 ;  /* 0x0000000296957819 */ /* 0x000fe40000010295 */
        /* <DEDUP_REMOVED lines=16> */
[----:B------:R-:W-:Y:S01]  /*3820*/  SHF.L.U64.HI R151, R131, 0x2, R151 ;  /* 0x0000000283977819 */ /* 0x000fe20000010297 */
[----:B------:R-:W-:Y:S01]  /*3830*/  IMAD.SHL.U32 R150, R150, 0x4, RZ ;  /* 0x0000000496967824 */ /* 0x000fe200078e00ff */
        /* <DEDUP_REMOVED lines=23> */
[----:B-1----:R-:W-:-:S09]  /*39b0*/  ULDC UR6, c[0x0][0x2ec] ;  /* 0x0000bb0000067ab9 */ /* 0x002fd20000000800 */
.L_x_1037:
[----:B------:R-:W0:Y:S01]  /*39c0*/  LDGDEPBAR ;  /* 0x00000000000079af */ /* 0x000e220000000000 */
[----:B------:R-:W-:Y:S01]  /*39d0*/  IADD3 R112, R126, R120, RZ ;  /* 0x000000787e707210 */ /* 0x000fe20007ffe0ff */
[----:B------:R-:W-:Y:S01]  /*39e0*/  USHF.L.U32 UR9, UR8, 0x7, URZ ;  /* 0x0000000708097899 */ /* 0x000fe2000800063f */
[----:B------:R-:W-:Y:S03]  /*39f0*/  UMOV UR11, UR61 ;  /* 0x0000003d000b7c82 */ /* 0x000fe60008000000 */
[----:B------:R-:W-:Y:S01]  /*3a00*/  UISETP.GE.AND UP0, UPT, UR9, UR39, UPT ;  /* 0x000000270900728c */ /* 0x000fe2000bf06270 */
[----:B------:R-:W-:Y:S04]  /*3a10*/  DEPBAR.LE SB0, 0x0 ;  /* 0x000080000000791a */ /* 0x000fe80000000000 */
[----:B------:R-:W-:Y:S06]  /*3a20*/  BAR.SYNC.DEFER_BLOCKING 0x0 ;  /* 0x0000000000007b1d */ /* 0x000fec0000010000 */
[----:B------:R-:W-:Y:S08]  /*3a30*/  LDSM.16.M88.4 R64, [R120] ;  /* 0x000000007840783b */ /* 0x000ff00000000200 */
[----:B------:R-:W2:Y:S08]  /*3a40*/  LDSM.16.M88.4 R16, [R118+0x6000] ;  /* 0x006000007610783b */ /* 0x000eb00000000200 */
[----:B------:R-:W1:Y:S08]  /*3a50*/  LDSM.16.M88.4 R60, [R120+0x1000] ;  /* 0x00100000783c783b */ /* 0x000e700000000200 */
[----:B------:R-:W1:Y:S08]  /*3a60*/  LDSM.16.M88.4 R32, [R118+0x6400] ;  /* 0x006400007620783b */ /* 0x000e700000000200 */
[----:B------:R-:W1:Y:S08]  /*3a70*/  LDSM.16.M88.4 R48, [R118+0x6800] ;  /* 0x006800007630783b */ /* 0x000e700000000200 */
[----:B------:R-:W1:Y:S08]  /*3a80*/  LDSM.16.M88.4 R100, [R118+0x6c00] ;  /* 0x006c00007664783b */ /* 0x000e700000000200 */
[----:B------:R-:W-:Y:S01]  /*3a90*/  LDSM.16.M88.4 R104, [R112] ;  /* 0x000000007068783b */ /* 0x000fe20000000200 */
[-C--:B--234-:R-:W-:Y:S07]  /*3aa0*/  HMMA.16816.F32.BF16 R4, R64, R16.reuse, RZ ;  /* 0x000000104004723c */ /* 0x09cfee00000418ff */
[----:B------:R-:W2:Y:S01]  /*3ab0*/  LDSM.16.M88.4 R108, [R117+0x6000] ;  /* 0x00600000756c783b */ /* 0x000ea20000000200 */
[C---:B-1----:R-:W-:Y:S06]  /*3ac0*/  HMMA.16816.F32.BF16 R8, R60.reuse, R16, RZ ;  /* 0x000000103c08723c */ /* 0x042fec00000418ff */
        /* <DEDUP_REMOVED lines=28> */
[----:B------:R2:W3:Y:S01]  /*3c90*/  MUFU.TANH R173, R8 ;  /* 0x0000000800ad7308 */ /* 0x0004e20000002400 */
[----:B------:R-:W-:Y:S01]  /*3ca0*/  FMUL.FTZ R12, R12, UR5 ;  /* 0x000000050c0c7c20 */ /* 0x000fe20008410000 */
[----:B------:R-:W-:Y:S01]  /*3cb0*/  FMUL.FTZ R13, R13, UR5 ;  /* 0x000000050d0d7c20 */ /* 0x000fe20008410000 */
[----:B------:R-:W-:Y:S01]  /*3cc0*/  FMUL.FTZ R14, R14, UR5 ;  /* 0x000000050e0e7c20 */ /* 0x000fe20008410000 */
[----:B------:R-:W-:Y:S01]  /*3cd0*/  FMUL.FTZ R15, R15, UR5 ;  /* 0x000000050f0f7c20 */ /* 0x000fe20008410000 */
[----:B------:R-:W-:Y:S01]  /*3ce0*/  FMUL.FTZ R16, R16, UR5 ;  /* 0x0000000510107c20 */ /* 0x000fe20008410000 */
[----:B------:R-:W-:Y:S04]  /*3cf0*/  FMUL.FTZ R17, R17, UR5 ;  /* 0x0000000511117c20 */ /* 0x000fe80008410000 */
[----:B------:R-:W4:Y:S01]  /*3d00*/  MUFU.TANH R170, R5 ;  /* 0x0000000500aa7308 */ /* 0x000f220000002400 */
[----:B------:R-:W-:Y:S01]  /*3d10*/  FMUL.FTZ R18, R18, UR5 ;  /* 0x0000000512127c20 */ /* 0x000fe20008410000 */
[----:B------:R-:W-:Y:S08]  /*3d20*/  FMUL.FTZ R19, R19, UR5 ;  /* 0x0000000513137c20 */ /* 0x000ff00008410000 */
[----:B------:R1:W1:Y:S01]  /*3d30*/  MUFU.TANH R174, R9 ;  /* 0x0000000900ae7308 */ /* 0x0002620000002400 */
[----:B--2---:R-:W-:Y:S09]  /*3d40*/  IADD3 R8, P0, R152, UR19, RZ ;  /* 0x0000001398087c10 */ /* 0x004ff2000ff1e0ff */
[----:B------:R-:W2:Y:S10]  /*3d50*/  MUFU.TANH R171, R6 ;  /* 0x0000000600ab7308 */ /* 0x000eb40000002400 */
[----:B------:R3:W2:Y:S01]  /*3d60*/  MUFU.TANH R172, R7 ;  /* 0x0000000700ac7308 */ /* 0x0006a20000002400 */
[----:B-1----:R-:W-:Y:S02]  /*3d70*/  IADD3.X R9, R151, UR18, RZ, P0, !PT ;  /* 0x0000001297097c10 */ /* 0x002fe400087fe4ff */
[----:B------:R-:W-:Y:S03]  /*3d80*/  PLOP3.LUT P0, PT, PT, PT, UP0, 0x80, 0x0 ;  /* 0x000000000000781c */ /* 0x000fe60003f0f008 */
[----:B-----5:R-:W5:Y:S04]  /*3d90*/  LDG.E R168, desc[UR14][R8.64] ;  /* 0x0000000e08a87981 */ /* 0x020f68000c1e1900 */
[----:B------:R-:W1:Y:S01]  /*3da0*/  MUFU.TANH R175, R10 ;  /* 0x0000000a00af7308 */ /* 0x000e620000002400 */
[----:B------:R-:W5:Y:S04]  /*3db0*/  LDG.E R167, desc[UR14][R8.64+0x20] ;  /* 0x0000200e08a77981 */ /* 0x000f68000c1e1900 */
[----:B------:R-:W5:Y:S05]  /*3dc0*/  LDG.E R166, desc[UR14][R8.64+0x100] ;  /* 0x0001000e08a67981 */ /* 0x000f6a000c1e1900 */
[----:B------:R4:W1:Y:S01]  /*3dd0*/  MUFU.TANH R176, R11 ;  /* 0x0000000b00b07308 */ /* 0x0008620000002400 */
[----:B---3--:R-:W3:Y:S09]  /*3de0*/  LDSM.16.M88.4 R4, [R117+0x6400] ;  /* 0x006400007504783b */ /* 0x008ef20000000200 */
[----:B------:R1:W1:Y:S01]  /*3df0*/  MUFU.TANH R177, R12 ;  /* 0x0000000c00b17308 */ /* 0x0002620000002400 */
[----:B------:R4:W5:Y:S09]  /*3e00*/  LDG.E R165, desc[UR14][R8.64+0x120] ;  /* 0x0001200e08a57981 */ /* 0x000972000c1e1900 */
[----:B------:R1:W1:Y:S10]  /*3e10*/  MUFU.TANH R178, R13 ;  /* 0x0000000d00b27308 */ /* 0x0002740000002400 */
[----:B------:R1:W1:Y:S10]  /*3e20*/  MUFU.TANH R179, R14 ;  /* 0x0000000e00b37308 */ /* 0x0002740000002400 */
[----:B------:R1:W1:Y:S01]  /*3e30*/  MUFU.TANH R180, R15 ;  /* 0x0000000f00b47308 */ /* 0x0002620000002400 */
[----:B----4-:R-:W4:Y:S09]  /*3e40*/  LDSM.16.M88.4 R8, [R117+0x6800] ;  /* 0x006800007508783b */ /* 0x010f320000000200 */
[----:B------:R1:W1:Y:S01]  /*3e50*/  MUFU.TANH R181, R16 ;  /* 0x0000001000b57308 */ /* 0x0002620000002400 */
[-C--:B---3--:R-:W-:Y:S09]  /*3e60*/  HMMA.16816.F32.BF16 R20, R104, R4.reuse, R20 ;  /* 0x000000046814723c */ /* 0x088ff20000041814 */
[----:B------:R3:W1:Y:S01]  /*3e70*/  MUFU.TANH R182, R17 ;  /* 0x0000001100b67308 */ /* 0x0006620000002400 */
[C---:B------:R-:W-:Y:S06]  /*3e80*/  HMMA.16816.F32.BF16 R24, R112.reuse, R4, R24 ;  /* 0x000000047018723c */ /* 0x040fec0000041818 */
[-C--:B------:R-:W-:Y:S03]  /*3e90*/  HMMA.16816.F32.BF16 R28, R112, R6.reuse, R28 ;  /* 0x00000006701c723c */ /* 0x080fe6000004181c */
[----:B------:R3:W1:Y:S03]  /*3ea0*/  MUFU.TANH R183, R18 ;  /* 0x0000001200b77308 */ /* 0x0006660000002400 */
[C---:B------:R-:W-:Y:S01]  /*3eb0*/  HMMA.16816.F32.BF16 R32, R104.reuse, R6, R32 ;  /* 0x000000066820723c */ /* 0x040fe20000041820 */
[----:B------:R-:W2:Y:S06]  /*3ec0*/  LDSM.16.M88.4 R4, [R117+0x6c00] ;  /* 0x006c00007504783b */ /* 0x000eac0000000200 */
[----:B------:R3:W1:Y:S01]  /*3ed0*/  MUFU.TANH R188, R19 ;  /* 0x0000001300bc7308 */ /* 0x0006620000002400 */
[----:B------:R-:W-:Y:S03]  /*3ee0*/  FMUL.FTZ R20, R20, UR5 ;  /* 0x0000000514147c20 */ /* 0x000fe60008410000 */
[----:B------:R-:W-:Y:S01]  /*3ef0*/  FMUL.FTZ R21, R21, UR5 ;  /* 0x0000000515157c20 */ /* 0x000fe20008410000 */
[----:B------:R-:W-:Y:S01]  /*3f00*/  FMUL.FTZ R22, R22, UR5 ;  /* 0x0000000516167c20 */ /* 0x000fe20008410000 */
[----:B------:R-:W-:Y:S04]  /*3f10*/  FMUL.FTZ R23, R23, UR5 ;  /* 0x0000000517177c20 */ /* 0x000fe80008410000 */
[----:B------:R3:W1:Y:S01]  /*3f20*/  MUFU.TANH R184, R20 ;  /* 0x0000001400b87308 */ /* 0x0006620000002400 */
[----:B------:R-:W-:Y:S01]  /*3f30*/  FMUL.FTZ R24, R24, UR5 ;  /* 0x0000000518187c20 */ /* 0x000fe20008410000 */
[----:B------:R-:W-:Y:S01]  /*3f40*/  FMUL.FTZ R25, R25, UR5 ;  /* 0x0000000519197c20 */ /* 0x000fe20008410000 */
[-C--:B----4-:R-:W-:Y:S03]  /*3f50*/  HMMA.16816.F32.BF16 R36, R104, R8.reuse, R36 ;  /* 0x000000086824723c */ /* 0x090fe60000041824 */
[----:B------:R-:W-:Y:S01]  /*3f60*/  FMUL.FTZ R26, R26, UR5 ;  /* 0x000000051a1a7c20 */ /* 0x000fe20008410000 */
[----:B------:R-:W-:Y:S03]  /*3f70*/  FMUL.FTZ R27, R27, UR5 ;  /* 0x000000051b1b7c20 */ /* 0x000fe60008410000 */
[----:B------:R3:W4:Y:S01]  /*3f80*/  MUFU.TANH R185, R21 ;  /* 0x0000001500b97308 */ /* 0x0007220000002400 */
[C---:B------:R-:W-:Y:S04]  /*3f90*/  HMMA.16816.F32.BF16 R40, R112.reuse, R8, R40 ;  /* 0x000000087028723c */ /* 0x040fe80000041828 */
[----:B------:R-:W-:Y:S02]  /*3fa0*/  FMUL.FTZ R28, R28, UR5 ;  /* 0x000000051c1c7c20 */ /* 0x000fe40008410000 */
[-C--:B------:R-:W-:Y:S03]  /*3fb0*/  HMMA.16816.F32.BF16 R44, R112, R10.reuse, R44 ;  /* 0x0000000a702c723c */ /* 0x080fe6000004182c */
[----:B------:R3:W1:Y:S02]  /*3fc0*/  MUFU.TANH R186, R22 ;  /* 0x0000001600ba7308 */ /* 0x0006640000002400 */
[----:B------:R-:W-:Y:S01]  /*3fd0*/  FMUL.FTZ R29, R29, UR5 ;  /* 0x000000051d1d7c20 */ /* 0x000fe20008410000 */
[C---:B------:R-:W-:Y:S07]  /*3fe0*/  HMMA.16816.F32.BF16 R48, R104.reuse, R10, R48 ;  /* 0x0000000a6830723c */ /* 0x040fee0000041830 */
[----:B------:R3:W1:Y:S01]  /*3ff0*/  MUFU.TANH R187, R23 ;  /* 0x0000001700bb7308 */ /* 0x0006620000002400 */
[----:B------:R-:W-:Y:S03]  /*4000*/  FMUL.FTZ R30, R30, UR5 ;  /* 0x000000051e1e7c20 */ /* 0x000fe60008410000 */
[----:B------:R-:W-:Y:S01]  /*4010*/  FMUL.FTZ R31, R31, UR5 ;  /* 0x000000051f1f7c20 */ /* 0x000fe20008410000 */
[----:B------:R-:W-:Y:S01]  /*4020*/  FMUL.FTZ R32, R32, UR5 ;  /* 0x0000000520207c20 */ /* 0x000fe20008410000 */
[----:B------:R-:W-:Y:S01]  /*4030*/  FMUL.FTZ R33, R33, UR5 ;  /* 0x0000000521217c20 */ /* 0x000fe20008410000 */
[-C--:B--2---:R-:W-:Y:S03]  /*4040*/  HMMA.16816.F32.BF16 R52, R104, R4.reuse, R52 ;  /* 0x000000046834723c */ /* 0x084fe60000041834 */
[----:B------:R3:W2:Y:S01]  /*4050*/  MUFU.TANH R189, R24 ;  /* 0x0000001800bd7308 */ /* 0x0006a20000002400 */
[----:B------:R-:W-:Y:S01]  /*4060*/  FMUL.FTZ R34, R34, UR5 ;  /* 0x0000000522227c20 */ /* 0x000fe20008410000 */
[----:B------:R-:W-:Y:S01]  /*4070*/  FMUL.FTZ R35, R35, UR5 ;  /* 0x0000000523237c20 */ /* 0x000fe20008410000 */
[----:B------:R-:W-:Y:S01]  /*4080*/  FMUL.FTZ R36, R36, UR5 ;  /* 0x0000000524247c20 */ /* 0x000fe20008410000 */
[C---:B------:R-:W-:Y:S06]  /*4090*/  HMMA.16816.F32.BF16 R56, R112.reuse, R4, R56 ;  /* 0x000000047038723c */ /* 0x040fec0000041838 */
[----:B------:R3:W1:Y:S01]  /*40a0*/  MUFU.TANH R190, R25 ;  /* 0x0000001900be7308 */ /* 0x0006620000002400 */
[----:B------:R-:W-:Y:S01]  /*40b0*/  FMUL.FTZ R37, R37, UR5 ;  /* 0x0000000525257c20 */ /* 0x000fe20008410000 */
[-C--:B------:R-:W-:Y:S03]  /*40c0*/  HMMA.16816.F32.BF16 R60, R112, R6.reuse, R60 ;  /* 0x00000006703c723c */ /* 0x080fe6000004183c */
[----:B------:R-:W-:Y:S05]  /*40d0*/  FMUL.FTZ R38, R38, UR5 ;  /* 0x0000000526267c20 */ /* 0x000fea0008410000 */
[----:B------:R3:W1:Y:S01]  /*40e0*/  MUFU.TANH R192, R26 ;  /* 0x0000001a00c07308 */ /* 0x0006620000002400 */
[----:B------:R-:W-:Y:S04]  /*40f0*/  HMMA.16816.F32.BF16 R64, R104, R6, R64 ;  /* 0x000000066840723c */ /* 0x000fe80000041840 */
[----:B------:R-:W-:Y:S01]  /*4100*/  FMUL.FTZ R39, R39, UR5 ;  /* 0x0000000527277c20 */ /* 0x000fe20008410000 */
[----:B------:R-:W-:Y:S01]  /*4110*/  FMUL.FTZ R40, R40, UR5 ;  /* 0x0000000528287c20 */ /* 0x000fe20008410000 */
[----:B------:R-:W-:Y:S03]  /*4120*/  FMUL.FTZ R41, R41, UR5 ;  /* 0x0000000529297c20 */ /* 0x000fe60008410000 */
        /* <DEDUP_REMOVED lines=31> */
[----:B------:R-:W-:Y:S02]  /*4320*/  MOV R112, R159 ;  /* 0x0000009f00707202 */ /* 0x000fe40000000f00 */
[----:B------:R-:W-:Y:S07]  /*4330*/  MOV R113, R164 ;  /* 0x000000a400717202 */ /* 0x000fee0000000f00 */
        /* <DEDUP_REMOVED lines=36> */
[----:B--2-4-:R-:W-:Y:S05]  /*4580*/  @!P0 BRA `(.L_x_1033) ;  /* 0x0000000400308947 */ /* 0x014fea0003800000 */
[----:B-1----:R-:W-:Y:S01]  /*4590*/  MOV R6, R226 ;  /* 0x000000e200067202 */ /* 0x002fe20000000f00 */
        /* <DEDUP_REMOVED lines=8> */
[----:B---3--:R-:W-:Y:S01]  /*4620*/  IMAD.MOV.U32 R17, RZ, RZ, R227 ;  /* 0x000000ffff117224 */ /* 0x008fe200078e00e3 */
        /* <DEDUP_REMOVED lines=53> */
[----:B------:R-:W-:Y:S02]  /*4980*/  IMAD.MOV.U32 R61, RZ, RZ, R173 ;  /* 0x000000ffff3d7224 */ /* 0x000fe400078e00ad */
[----:B------:R-:W-:Y:S01]  /*4990*/  UIADD3 UR10, UR13, UR10, -UR7 ;  /* 0x0000000a0d0a7290 */ /* 0x000fe2000fffe807 */
[----:B------:R-:W-:Y:S01]  /*49a0*/  IMAD.U32 R4, RZ, RZ, UR11 ;  /* 0x0000000bff047e24 */ /* 0x000fe2000f8e00ff */
[----:B------:R-:W-:Y:S01]  /*49b0*/  UIADD3 UR11, UR9, 0x80, URZ ;  /* 0x00000080090b7890 */ /* 0x000fe2000fffe03f */
[----:B------:R-:W-:Y:S02]  /*49c0*/  IMAD.MOV.U32 R67, RZ, RZ, R171 ;  /* 0x000000ffff437224 */ /* 0x000fe400078e00ab */
[----:B------:R-:W-:Y:S01]  /*49d0*/  IMAD.MOV.U32 R101, RZ, RZ, R169 ;  /* 0x000000ffff657224 */ /* 0x000fe200078e00a9 */
[----:B------:R-:W-:Y:S01]  /*49e0*/  ISETP.LT.AND P0, PT, R4, UR7, PT ;  /* 0x0000000704007c0c */ /* 0x000fe2000bf01270 */
[----:B------:R-:W-:Y:S01]  /*49f0*/  UISETP.GE.AND UP0, UPT, UR11, UR10, UPT ;  /* 0x0000000a0b00728c */ /* 0x000fe2000bf06270 */
[----:B------:R-:W-:Y:S02]  /*4a00*/  MOV R4, R224 ;  /* 0x000000e000047202 */ /* 0x000fe40000000f00 */
[----:B------:R-:W-:Y:S03]  /*4a10*/  UMOV UR11, UR13 ;  /* 0x0000000d000b7c82 */ /* 0x000fe60008000000 */
[----:B------:R-:W-:Y:S11]  /*4a20*/  PLOP3.LUT P1, PT, PT, PT, UP0, 0x80, 0x0 ;  /* 0x000000000000781c */ /* 0x000ff60003f2f008 */
[----:B------:R-:W-:Y:S02]  /*4a30*/  @!UPT UIADD3 URZ, URZ, URZ, URZ ;  /* 0x0000003f3f3ff290 */ /* 0x000fe4000fffe03f */
[----:B------:R-:W-:Y:S05]  /*4a40*/  @!P1 BRA P0, `(.L_x_1034) ;  /* 0x0000000c00a09947 */ /* 0x000fea0000000000 */
.L_x_1033:
[----:B------:R-:W-:Y:S01]  /*4a50*/  UIADD3 UR13, UR7, 0x1, -UR12 ;  /* 0x00000001070d7890 */ /* 0x000fe2000fffe80c */
[----:B------:R-:W-:Y:S01]  /*4a60*/  VIADD R7, R131, UR9 ;  /* 0x0000000983077c36 */ /* 0x000fe20008000000 */
[----:B------:R-:W-:Y:S01]  /*4a70*/  UIADD3 UR10, -UR11, UR7, -UR12 ;  /* 0x000000070b0a7290 */ /* 0x000fe2000fffe90c */
[----:B------:R-:W-:Y:S01]  /*4a80*/  IMAD.U32 R11, RZ, RZ, UR20 ;  /* 0x00000014ff0b7e24 */ /* 0x000fe2000f8e00ff */
[----:B------:R-:W-:Y:S01]  /*4a90*/  UIADD3 UR9, UR13, UR42, URZ ;  /* 0x0000002a0d097290 */ /* 0x000fe2000fffe03f */
[----:B-1----:R-:W-:Y:S02]  /*4aa0*/  VIADD R14, R7, 0x8 ;  /* 0x00000008070e7836 */ /* 0x002fe40000000000 */
[----:B------:R-:W-:Y:S01]  /*4ab0*/  IMAD R11, R11, 0x80, R130 ;  /* 0x000000800b0b7824 */ /* 0x000fe200078e0282 */
[C---:B------:R-:W-:Y:S01]  /*4ac0*/  VIADDMNMX R10, R7.reuse, UR10, RZ, !PT ;  /* 0x0000000a070a7c46 */ /* 0x040fe2000f8001ff */
[----:B---3--:R-:W-:Y:S01]  /*4ad0*/  VIADD R24, R7, 0x40 ;  /* 0x0000004007187836 */ /* 0x008fe20000000000 */
[----:B------:R-:W-:Y:S01]  /*4ae0*/  VIADDMNMX R14, R14, UR10, RZ, !PT ;  /* 0x0000000a0e0e7c46 */ /* 0x000fe2000f8001ff */
[----:B------:R-:W-:Y:S01]  /*4af0*/  IMAD.U32 R6, RZ, RZ, UR9 ;  /* 0x00000009ff067e24 */ /* 0x000fe2000f8e00ff */
[C---:B------:R-:W-:Y:S01]  /*4b00*/  ISETP.GE.AND P0, PT, R11.reuse, R10, PT ;  /* 0x0000000a0b00720c */ /* 0x040fe20003f06270 */
[C---:B------:R-:W-:Y:S01]  /*4b10*/  VIADD R43, R11.reuse, 0x8 ;  /* 0x000000080b2b7836 */ /* 0x040fe20000000000 */
[----:B------:R-:W-:Y:S01]  /*4b20*/  VIADDMNMX R24, R24, UR10, RZ, !PT ;  /* 0x0000000a18187c46 */ /* 0x000fe2000f8001ff */
[----:B------:R-:W-:Y:S01]  /*4b30*/  VIADD R5, R11, 0x9 ;  /* 0x000000090b057836 */ /* 0x000fe20000000000 */
[----:B------:R-:W-:Y:S01]  /*4b40*/  VIADDMNMX R6, R7, R6, UR7, PT ;  /* 0x0000000707067e46 */ /* 0x000fe2000b800106 */
[----:B------:R-:W-:Y:S01]  /*4b50*/  VIADD R54, R11, 0x1 ;  /* 0x000000010b367836 */ /* 0x000fe20000000000 */
[-C--:B------:R-:W-:Y:S01]  /*4b60*/  ISETP.GE.AND P5, PT, R43, R10.reuse, PT ;  /* 0x0000000a2b00720c */ /* 0x080fe20003fa6270 */
[----:B------:R-:W-:Y:S01]  /*4b70*/  VIADD R4, R11, 0x10 ;  /* 0x000000100b047836 */ /* 0x000fe20000000000 */
[----:B------:R-:W-:Y:S01]  /*4b80*/  ISETP.GE.AND P4, PT, R5, R10, PT ;  /* 0x0000000a0500720c */ /* 0x000fe20003f86270 */
[C---:B------:R-:W-:Y:S01]  /*4b90*/  VIADD R42, R11.reuse, 0x11 ;  /* 0x000000110b2a7836 */ /* 0x040fe20000000000 */
[C---:B------:R-:W-:Y:S01]  /*4ba0*/  ISETP.GE.OR P0, PT, R11.reuse, R6, !P0 ;  /* 0x000000060b00720c */ /* 0x040fe20004706670 */
[C---:B------:R-:W-:Y:S01]  /*4bb0*/  VIADD R39, R11.reuse, 0x18 ;  /* 0x000000180b277836 */ /* 0x040fe20000000000 */
[-C--:B------:R-:W-:Y:S01]  /*4bc0*/  ISETP.GE.AND P6, PT, R54, R10.reuse, PT ;  /* 0x0000000a3600720c */ /* 0x080fe20003fc6270 */
[C---:B------:R-:W-:Y:S01]  /*4bd0*/  VIADD R38, R11.reuse, 0x19 ;  /* 0x000000190b267836 */ /* 0x040fe20000000000 */
[-C--:B------:R-:W-:Y:S01]  /*4be0*/  ISETP.GE.AND P3, PT, R4, R10.reuse, PT ;  /* 0x0000000a0400720c */ /* 0x080fe20003f66270 */
[C---:B------:R-:W-:Y:S01]  /*4bf0*/  VIADD R26, R11.reuse, 0x21 ;  /* 0x000000210b1a7836 */ /* 0x040fe20000000000 */
[-C--:B------:R-:W-:Y:S01]  /*4c00*/  ISETP.GE.AND P2, PT, R42, R10.reuse, PT ;  /* 0x0000000a2a00720c */ /* 0x080fe20003f46270 */
[----:B------:R-:W-:Y:S01]  /*4c10*/  VIADD R23, R11, 0x28 ;  /* 0x000000280b177836 */ /* 0x000fe20000000000 */
[----:B------:R-:W-:Y:S01]  /*4c20*/  ISETP.GE.AND P1, PT, R39, R10, PT ;  /* 0x0000000a2700720c */ /* 0x000fe20003f26270 */
[----:B------:R-:W-:Y:S01]  /*4c30*/  VIADD R27, R11, 0x20 ;  /* 0x000000200b1b7836 */ /* 0x000fe20000000000 */
[-C--:B------:R-:W-:Y:S01]  /*4c40*/  ISETP.GE.OR P5, PT, R43, R6.reuse, !P5 ;  /* 0x000000062b00720c */ /* 0x080fe20006fa6670 */
[----:B------:R-:W-:Y:S01]  /*4c50*/  VIADD R22, R11, 0x29 ;  /* 0x000000290b167836 */ /* 0x000fe20000000000 */
[----:B------:R-:W-:Y:S01]  /*4c60*/  ISETP.GE.OR P4, PT, R5, R6, !P4 ;  /* 0x000000060500720c */ /* 0x000fe20006786670 */
[----:B------:R-:W-:Y:S01]  /*4c70*/  VIADD R15, R11, 0x30 ;  /* 0x000000300b0f7836 */ /* 0x000fe20000000000 */
[----:B------:R-:W-:Y:S01]  /*4c80*/  FSEL R101, R169, -INF , !P0 ;  /* 0xff800000a9657808 */ /* 0x000fe20004000000 */
[C---:B------:R-:W-:Y:S01]  /*4c90*/  VIADD R12, R11.reuse, 0x31 ;  /* 0x000000310b0c7836 */ /* 0x040fe20000000000 */
[----:B------:R-:W-:Y:S01]  /*4ca0*/  ISETP.GE.AND P0, PT, R38, R10, PT ;  /* 0x0000000a2600720c */ /* 0x000fe20003f06270 */
[----:B------:R-:W-:Y:S01]  /*4cb0*/  IMAD.U32 R13, RZ, RZ, UR9 ;  /* 0x00000009ff0d7e24 */ /* 0x000fe2000f8e00ff */
[-C--:B------:R-:W-:Y:S01]  /*4cc0*/  ISETP.GE.OR P6, PT, R54, R6.reuse, !P6 ;  /* 0x000000063600720c */ /* 0x080fe200077c6670 */
[C---:B------:R-:W-:Y:S01]  /*4cd0*/  VIADD R9, R11.reuse, 0x38 ;  /* 0x000000380b097836 */ /* 0x040fe20000000000 */
[-C--:B------:R-:W-:Y:S01]  /*4ce0*/  ISETP.GE.OR P3, PT, R4, R6.reuse, !P3 ;  /* 0x000000060400720c */ /* 0x080fe20005f66670 */
[----:B------:R-:W-:Y:S01]  /*4cf0*/  VIADD R8, R11, 0x39 ;  /* 0x000000390b087836 */ /* 0x000fe20000000000 */
[-C--:B------:R-:W-:Y:S01]  /*4d00*/  ISETP.GE.OR P2, PT, R42, R6.reuse, !P2 ;  /* 0x000000062a00720c */ /* 0x080fe20005746670 */
[----:B------:R-:W-:Y:S01]  /*4d10*/  UMOV UR13, UR11 ;  /* 0x0000000b000d7c82 */ /* 0x000fe20008000000 */
[----:B------:R-:W-:Y:S02]  /*4d20*/  ISETP.GE.OR P1, PT, R39, R6, !P1 ;  /* 0x000000062700720c */ /* 0x000fe40004f26670 */
[----:B------:R-:W-:Y:S02]  /*4d30*/  FSEL R65, R181, -INF , !P5 ;  /* 0xff800000b5417808 */ /* 0x000fe40006800000 */
[----:B------:R-:W-:Y:S02]  /*4d40*/  FSEL R64, R182, -INF , !P4 ;  /* 0xff800000b6407808 */ /* 0x000fe40006000000 */
[-C--:B------:R-:W-:Y:S02]  /*4d50*/  ISETP.GE.AND P5, PT, R26, R10.reuse, PT ;  /* 0x0000000a1a00720c */ /* 0x080fe40003fa6270 */
[----:B------:R-:W-:Y:S02]  /*4d60*/  ISETP.GE.AND P4, PT, R23, R10, PT ;  /* 0x0000000a1700720c */ /* 0x000fe40003f86270 */
[----:B------:R-:W-:Y:S02]  /*4d70*/  ISETP.GE.OR P0, PT, R38, R6, !P0 ;  /* 0x000000062600720c */ /* 0x000fe40004706670 */
        /* <DEDUP_REMOVED lines=9> */
[----:B------:R-:W-:Y:S02]  /*4e10*/  ISETP.GE.OR P4, PT, R23, R6, !P4 ;  /* 0x000000061700720c */ /* 0x000fe40006786670 */
[----:B------:R-:W-:Y:S02]  /*4e20*/  FSEL R48, R201, -INF , !P0 ;  /* 0xff800000c9307808 */ /* 0x000fe40004000000 */
[--C-:B------:R-:W-:Y:S02]  /*4e30*/  IADD3 R13, R13, 0x8, R7.reuse ;  /* 0x000000080d0d7810 */ /* 0x100fe40007ffe007 */
[----:B------:R-:W-:Y:S02]  /*4e40*/  ISETP.GE.AND P0, PT, R9, R10, PT ;  /* 0x0000000a0900720c */ /* 0x000fe40003f06270 */
[-C--:B------:R-:W-:Y:S02]  /*4e50*/  ISETP.GE.OR P6, PT, R27, R6.reuse, !P6 ;  /* 0x000000061b00720c */ /* 0x080fe400077c6670 */
[-C--:B------:R-:W-:Y:S02]  /*4e60*/  ISETP.GE.OR P3, PT, R22, R6.reuse, !P3 ;  /* 0x000000061600720c */ /* 0x080fe40005f66670 */
[-C--:B------:R-:W-:Y:S02]  /*4e70*/  ISETP.GE.OR P2, PT, R15, R6.reuse, !P2 ;  /* 0x000000060f00720c */ /* 0x080fe40005746670 */
[----:B------:R-:W-:Y:S02]  /*4e80*/  ISETP.GE.OR P1, PT, R12, R6, !P1 ;  /* 0x000000060c00720c */ /* 0x000fe40004f26670 */
[----:B------:R-:W-:Y:S02]  /*4e90*/  FSEL R36, R198, -INF , !P5 ;  /* 0xff800000c6247808 */ /* 0x000fe40006800000 */
[----:B------:R-:W-:Y:S02]  /*4ea0*/  FSEL R33, R211, -INF , !P4 ;  /* 0xff800000d3217808 */ /* 0x000fe40006000000 */
[-C--:B------:R-:W-:Y:S02]  /*4eb0*/  ISETP.GE.AND P5, PT, R11, R14.reuse, PT ;  /* 0x0000000e0b00720c */ /* 0x080fe40003fa6270 */
[----:B------:R-:W-:Y:S02]  /*4ec0*/  ISETP.GE.AND P4, PT, R54, R14, PT ;  /* 0x0000000e3600720c */ /* 0x000fe40003f86270 */
[----:B------:R-:W-:Y:S02]  /*4ed0*/  VIMNMX R13, R13, UR7, PT ;  /* 0x000000070d0d7c48 */ /* 0x000fe4000bfe0100 */
[----:B------:R-:W-:Y:S02]  /*4ee0*/  ISETP.GE.OR P0, PT, R9, R6, !P0 ;  /* 0x000000060900720c */ /* 0x000fe40004706670 */
[----:B------:R-:W-:Y:S02]  /*4ef0*/  FSEL R37, R197, -INF , !P6 ;  /* 0xff800000c5257808 */ /* 0x000fe40007000000 */
[----:B------:R-:W-:Y:S02]  /*4f00*/  FSEL R32, R212, -INF , !P3 ;  /* 0xff800000d4207808 */ /* 0x000fe40005800000 */
[----:B------:R-:W-:Y:S02]  /*4f10*/  FSEL R21, R216, -INF , !P2 ;  /* 0xff800000d8157808 */ /* 0x000fe40005000000 */
[----:B------:R-:W-:Y:S02]  /*4f20*/  FSEL R20, R217, -INF , !P1 ;  /* 0xff800000d9147808 */ /* 0x000fe40004800000 */
[----:B------:R-:W-:Y:S01]  /*4f30*/  ISETP.GE.AND P6, PT, R8, R10, PT ;  /* 0x0000000a0800720c */ /* 0x000fe20003fc6270 */
[----:B------:R-:W-:Y:S01]  /*4f40*/  IMAD.U32 R10, RZ, RZ, UR9 ;  /* 0x00000009ff0a7e24 */ /* 0x000fe2000f8e00ff */
[-C--:B------:R-:W-:Y:S02]  /*4f50*/  ISETP.GE.AND P3, PT, R43, R14.reuse, PT ;  /* 0x0000000e2b00720c */ /* 0x080fe40003f66270 */
[-C--:B------:R-:W-:Y:S02]  /*4f60*/  ISETP.GE.AND P2, PT, R5, R14.reuse, PT ;  /* 0x0000000e0500720c */ /* 0x080fe40003f46270 */
[-C--:B------:R-:W-:Y:S02]  /*4f70*/  ISETP.GE.AND P1, PT, R4, R14.reuse, PT ;  /* 0x0000000e0400720c */ /* 0x080fe40003f26270 */
[-C--:B------:R-:W-:Y:S02]  /*4f80*/  ISETP.GE.OR P5, PT, R11, R13.reuse, !P5 ;  /* 0x0000000d0b00720c */ /* 0x080fe40006fa6670 */
[-C--:B------:R-:W-:Y:S02]  /*4f90*/  ISETP.GE.OR P4, PT, R54, R13.reuse, !P4 ;  /* 0x0000000d3600720c */ /* 0x080fe40006786670 */
[----:B------:R-:W-:Y:S02]  /*4fa0*/  FSEL R17, R227, -INF , !P0 ;  /* 0xff800000e3117808 */ /* 0x000fe40004000000 */
[----:B------:R-:W-:Y:S02]  /*4fb0*/  ISETP.GE.AND P0, PT, R42, R14, PT ;  /* 0x0000000e2a00720c */ /* 0x000fe40003f06270 */
[----:B------:R-:W-:Y:S01]  /*4fc0*/  ISETP.GE.OR P6, PT, R8, R6, !P6 ;  /* 0x000000060800720c */ /* 0x000fe200077c6670 */
[----:B------:R-:W-:Y:S01]  /*4fd0*/  IMAD.U32 R6, RZ, RZ, UR9 ;  /* 0x00000009ff067e24 */ /* 0x000fe2000f8e00ff */
        /* <DEDUP_REMOVED lines=24> */
[----:B------:R-:W-:Y:S02]  /*5160*/  FSEL R46, R203, -INF , !P5 ;  /* 0xff800000cb2e7808 */ /* 0x000fe40006800000 */
[----:B------:R-:W-:Y:S02]  /*5170*/  FSEL R35, R199, -INF , !P4 ;  /* 0xff800000c7237808 */ /* 0x000fe40006000000 */
[--C-:B------:R-:W-:Y:S02]  /*5180*/  IADD3 R10, R10, 0x40, R7.reuse ;  /* 0x000000400a0a7810 */ /* 0x100fe40007ffe007 */
[-C--:B------:R-:W-:Y:S02]  /*5190*/  ISETP.GE.AND P5, PT, R9, R14.reuse, PT ;  /* 0x0000000e0900720c */ /* 0x080fe40003fa6270 */
[-C--:B------:R-:W-:Y:S02]  /*51a0*/  ISETP.GE.AND P4, PT, R8, R14.reuse, PT ;  /* 0x0000000e0800720c */ /* 0x080fe40003f86270 */
[-C--:B------:R-:W-:Y:S02]  /*51b0*/  ISETP.GE.OR P0, PT, R15, R13.reuse, !P0 ;  /* 0x0000000d0f00720c */ /* 0x080fe40004706670 */
[----:B------:R-:W-:Y:S02]  /*51c0*/  FSEL R47, R202, -INF , !P6 ;  /* 0xff800000ca2f7808 */ /* 0x000fe40007000000 */
[----:B------:R-:W-:Y:S02]  /*51d0*/  FSEL R34, R204, -INF , !P3 ;  /* 0xff800000cc227808 */ /* 0x000fe40005800000 */
[----:B------:R-:W-:Y:S02]  /*51e0*/  FSEL R31, R213, -INF , !P2 ;  /* 0xff800000d51f7808 */ /* 0x000fe40005000000 */
[----:B------:R-:W-:Y:S02]  /*51f0*/  FSEL R30, R219, -INF , !P1 ;  /* 0xff800000db1e7808 */ /* 0x000fe40004800000 */
[----:B------:R-:W-:Y:S02]  /*5200*/  ISETP.GE.AND P6, PT, R12, R14, PT ;  /* 0x0000000e0c00720c */ /* 0x000fe40003fc6270 */
[-C--:B------:R-:W-:Y:S02]  /*5210*/  ISETP.GE.AND P3, PT, R11, R24.reuse, PT ;  /* 0x000000180b00720c */ /* 0x080fe40003f66270 */
[-C--:B------:R-:W-:Y:S02]  /*5220*/  ISETP.GE.AND P2, PT, R54, R24.reuse, PT ;  /* 0x000000183600720c */ /* 0x080fe40003f46270 */
[-C--:B------:R-:W-:Y:S02]  /*5230*/  ISETP.GE.AND P1, PT, R43, R24.reuse, PT ;  /* 0x000000182b00720c */ /* 0x080fe40003f26270 */
[----:B------:R-:W-:Y:S02]  /*5240*/  VIMNMX R10, R10, UR7, PT ;  /* 0x000000070a0a7c48 */ /* 0x000fe4000bfe0100 */
[-C--:B------:R-:W-:Y:S02]  /*5250*/  ISETP.GE.OR P5, PT, R9, R13.reuse, !P5 ;  /* 0x0000000d0900720c */ /* 0x080fe40006fa6670 */
[-C--:B------:R-:W-:Y:S02]  /*5260*/  ISETP.GE.OR P4, PT, R8, R13.reuse, !P4 ;  /* 0x0000000d0800720c */ /* 0x080fe40006786670 */
[----:B------:R-:W-:Y:S02]  /*5270*/  FSEL R19, R218, -INF , !P0 ;  /* 0xff800000da137808 */ /* 0x000fe40004000000 */
[----:B------:R-:W-:Y:S02]  /*5280*/  ISETP.GE.AND P0, PT, R5, R24, PT ;  /* 0x000000180500720c */ /* 0x000fe40003f06270 */
[----:B------:R-:W-:Y:S02]  /*5290*/  ISETP.GE.OR P6, PT, R12, R13, !P6 ;  /* 0x0000000d0c00720c */ /* 0x000fe400077c6670 */
[-C--:B------:R-:W-:Y:S02]  /*52a0*/  ISETP.GE.OR P3, PT, R11, R10.reuse, !P3 ;  /* 0x0000000a0b00720c */ /* 0x080fe40005f66670 */
[-C--:B------:R-:W-:Y:S02]  /*52b0*/  ISETP.GE.OR P2, PT, R54, R10.reuse, !P2 ;  /* 0x0000000a3600720c */ /* 0x080fe40005746670 */
[----:B------:R-:W-:Y:S02]  /*52c0*/  ISETP.GE.OR P1, PT, R43, R10, !P1 ;  /* 0x0000000a2b00720c */ /* 0x000fe40004f26670 */
[----:B------:R-:W-:Y:S02]  /*52d0*/  FSEL R14, R229, -INF , !P5 ;  /* 0xff800000e50e7808 */ /* 0x000fe40006800000 */
[----:B------:R-:W-:Y:S02]  /*52e0*/  FSEL R13, R230, -INF , !P4 ;  /* 0xff800000e60d7808 */ /* 0x000fe40006000000 */
[-C--:B------:R-:W-:Y:S02]  /*52f0*/  ISETP.GE.AND P5, PT, R42, R24.reuse, PT ;  /* 0x000000182a00720c */ /* 0x080fe40003fa6270 */
[----:B------:R-:W-:Y:S02]  /*5300*/  ISETP.GE.AND P4, PT, R39, R24, PT ;  /* 0x000000182700720c */ /* 0x000fe40003f86270 */
[----:B------:R-:W-:Y:S02]  /*5310*/  ISETP.GE.OR P0, PT, R5, R10, !P0 ;  /* 0x0000000a0500720c */ /* 0x000fe40004706670 */
[----:B------:R-:W-:Y:S01]  /*5320*/  IADD3 R6, R6, 0x48, R7 ;  /* 0x0000004806067810 */ /* 0x000fe20007ffe007 */
[----:B------:R-:W-:Y:S01]  /*5330*/  VIADD R7, R7, 0x48 ;  /* 0x0000004807077836 */ /* 0x000fe20000000000 */
        /* <DEDUP_REMOVED lines=11> */
[----:B------:R-:W-:Y:S02]  /*53f0*/  ISETP.GE.AND P0, PT, R23, R24, PT ;  /* 0x000000181700720c */ /* 0x000fe40003f06270 */
[-C--:B------:R-:W-:Y:S02]  /*5400*/  ISETP.GE.OR P6, PT, R4, R10.reuse, !P6 ;  /* 0x0000000a0400720c */ /* 0x080fe400077c6670 */
[-C--:B------:R-:W-:Y:S02]  /*5410*/  ISETP.GE.OR P3, PT, R38, R10.reuse, !P3 ;  /* 0x0000000a2600720c */ /* 0x080fe40005f66670 */
[-C--:B------:R-:W-:Y:S02]  /*5420*/  ISETP.GE.OR P2, PT, R27, R10.reuse, !P2 ;  /* 0x0000000a1b00720c */ /* 0x080fe40005746670 */
[----:B------:R-:W-:Y:S02]  /*5430*/  ISETP.GE.OR P1, PT, R26, R10, !P1 ;  /* 0x0000000a1a00720c */ /* 0x000fe40004f26670 */
[----:B------:R-:W-:Y:S02]  /*5440*/  VIADDMNMX R7, R7, UR10, RZ, !PT ;  /* 0x0000000a07077c46 */ /* 0x000fe4000f8001ff */
        /* <DEDUP_REMOVED lines=11> */
[----:B------:R-:W-:Y:S02]  /*5500*/  ISETP.GE.AND P2, PT, R8, R24, PT ;  /* 0x000000180800720c */ /* 0x000fe40003f46270 */
[-C--:B------:R-:W-:Y:S02]  /*5510*/  ISETP.GE.AND P1, PT, R11, R7.reuse, PT ;  /* 0x000000070b00720c */ /* 0x080fe40003f26270 */
[----:B------:R-:W-:Y:S02]  /*5520*/  VIMNMX R6, R6, UR7, PT ;  /* 0x0000000706067c48 */ /* 0x000fe4000bfe0100 */
[-C--:B------:R-:W-:Y:S02]  /*5530*/  ISETP.GE.OR P5, PT, R15, R10.reuse, !P5 ;  /* 0x0000000a0f00720c */ /* 0x080fe40006fa6670 */
[-C--:B------:R-:W-:Y:S02]  /*5540*/  ISETP.GE.OR P4, PT, R12, R10.reuse, !P4 ;  /* 0x0000000a0c00720c */ /* 0x080fe40006786670 */
[----:B------:R-:W-:Y:S02]  /*5550*/  FSEL R25, R207, -INF , !P0 ;  /* 0xff800000cf197808 */ /* 0x000fe40004000000 */
[-C--:B------:R-:W-:Y:S02]  /*5560*/  ISETP.GE.AND P0, PT, R54, R7.reuse, PT ;  /* 0x000000073600720c */ /* 0x080fe40003f06270 */
[-C--:B------:R-:W-:Y:S02]  /*5570*/  ISETP.GE.OR P6, PT, R22, R10.reuse, !P6 ;  /* 0x0000000a1600720c */ /* 0x080fe400077c6670 */
[-C--:B------:R-:W-:Y:S02]  /*5580*/  ISETP.GE.OR P3, PT, R9, R10.reuse, !P3 ;  /* 0x0000000a0900720c */ /* 0x080fe40005f66670 */
[----:B------:R-:W-:Y:S02]  /*5590*/  ISETP.GE.OR P2, PT, R8, R10, !P2 ;  /* 0x0000000a0800720c */ /* 0x000fe40005746670 */
[-C--:B------:R-:W-:Y:S02]  /*55a0*/  ISETP.GE.OR P1, PT, R11, R6.reuse, !P1 ;  /* 0x000000060b00720c */ /* 0x080fe40004f26670 */
[----:B------:R-:W-:Y:S02]  /*55b0*/  FSEL R11, R115, -INF , !P5 ;  /* 0xff800000730b7808 */ /* 0x000fe40006800000 */
[----:B------:R-:W-:Y:S02]  /*55c0*/  FSEL R10, R220, -INF , !P4 ;  /* 0xff800000dc0a7808 */ /* 0x000fe40006000000 */
[CC--:B------:R-:W-:Y:S02]  /*55d0*/  ISETP.GE.AND P5, PT, R5.reuse, R7.reuse, PT ;  /* 0x000000070500720c */ /* 0x0c0fe40003fa6270 */
[-C--:B------:R-:W-:Y:S02]  /*55e0*/  ISETP.GE.AND P4, PT, R4, R7.reuse, PT ;  /* 0x000000070400720c */ /* 0x080fe40003f86270 */
        /* <DEDUP_REMOVED lines=46> */
.L_x_1034:
[----:B------:R1:W-:Y:S01]  /*58d0*/  STL [R1+0x9c], R120 ;  /* 0x00009c7801007387 */ /* 0x0003e20000100800 */
[C---:B------:R-:W-:Y:S01]  /*58e0*/  FMUL.FTZ R15, R156.reuse, 1.4426950216293334961 ;  /* 0x3fb8aa3b9c0f7820 */ /* 0x040fe20000410000 */
[----:B------:R-:W-:Y:S01]  /*58f0*/  FSETP.NEU.FTZ.AND P0, PT, R156, -INF , PT ;  /* 0xff8000009c00780b */ /* 0x000fe20003f1d000 */
[----:B------:R-:W-:Y:S01]  /*5900*/  FMUL.FTZ R12, R157, 1.4426950216293334961 ;  /* 0x3fb8aa3b9d0c7820 */ /* 0x000fe20000410000 */
[----:B------:R2:W-:Y:S01]  /*5910*/  STL [R1+0x98], R119 ;  /* 0x0000987701007387 */ /* 0x0005e20000100800 */
[----:B------:R-:W-:Y:S01]  /*5920*/  FMUL.FTZ R233, R154, 1.4426950216293334961 ;  /* 0x3fb8aa3b9ae97820 */ /* 0x000fe20000410000 */
[----:B------:R-:W-:Y:S01]  /*5930*/  FSEL R15, R15, RZ, P0 ;  /* 0x000000ff0f0f7208 */ /* 0x000fe20000000000 */
[----:B------:R-:W-:Y:S01]  /*5940*/  FMUL.FTZ R159, R155, 1.4426950216293334961 ;  /* 0x3fb8aa3b9b9f7820 */ /* 0x000fe20000410000 */
[----:B------:R3:W-:Y:S01]  /*5950*/  STL [R1+0x94], R116 ;  /* 0x0000947401007387 */ /* 0x0007e20000100800 */
[----:B------:R-:W-:Y:S01]  /*5960*/  FSETP.NEU.FTZ.AND P0, PT, R157, -INF , PT ;  /* 0xff8000009d00780b */ /* 0x000fe20003f1d000 */
[----:B------:R-:W-:Y:S01]  /*5970*/  FFMA.FTZ R169, -R169, R169, 1 ;  /* 0x3f800000a9a97423 */ /* 0x000fe200000101a9 */
[--C-:B------:R-:W-:Y:S01]  /*5980*/  FFMA.FTZ R101, R101, UR6, -R15.reuse ;  /* 0x0000000665657c23 */ /* 0x100fe2000801080f */
[----:B------:R4:W-:Y:S01]  /*5990*/  STL [R1+0x90], R113 ;  /* 0x0000907101007387 */ /* 0x0009e20000100800 */
[--C-:B------:R-:W-:Y:S01]  /*59a0*/  FFMA.FTZ R100, R100, UR6, -R15.reuse ;  /* 0x0000000664647c23 */ /* 0x100fe2000801080f */
[--C-:B------:R-:W-:Y:S01]  /*59b0*/  FFMA.FTZ R65, R65, UR6, -R15.reuse ;  /* 0x0000000641417c23 */ /* 0x100fe2000801080f */
        /* <DEDUP_REMOVED lines=8> */
[----:B------:R-:W-:Y:S01]  /*5a40*/  FSEL R12, R12, RZ, P0 ;  /* 0x000000ff0c0c7208 */ /* 0x000fe20000000000 */
[----:B------:R-:W-:Y:S01]  /*5a50*/  STL [R1+0x84], R98 ;  /* 0x0000846201007387 */ /* 0x000fe20000100800 */
[----:B-1----:R-:W-:Y:S01]  /*5a60*/  MUFU.EX2 R120, R101 ;  /* 0x0000006500787308 */ /* 0x002fe20000000800 */
[--C-:B------:R-:W-:Y:S01]  /*5a70*/  FFMA.FTZ R53, R53, UR6, -R15.reuse ;  /* 0x0000000635357c23 */ /* 0x100fe2000801080f */
[----:B------:R-:W-:Y:S01]  /*5a80*/  FFMA.FTZ R52, R52, UR6, -R15 ;  /* 0x0000000634347c23 */ /* 0x000fe2000801080f */
[----:B------:R-:W-:Y:S01]  /*5a90*/  STL [R1+0x80], R97 ;  /* 0x0000806101007387 */ /* 0x000fe20000100800 */
[--C-:B------:R-:W-:Y:S01]  /*5aa0*/  FFMA.FTZ R67, R67, UR6, -R12.reuse ;  /* 0x0000000643437c23 */ /* 0x100fe2000801080c */
[--C-:B------:R-:W-:Y:S01]  /*5ab0*/  FFMA.FTZ R66, R66, UR6, -R12.reuse ;  /* 0x0000000642427c23 */ /* 0x100fe2000801080c */
[--C-:B------:R-:W-:Y:S01]  /*5ac0*/  FFMA.FTZ R63, R63, UR6, -R12.reuse ;  /* 0x000000063f3f7c23 */ /* 0x100fe2000801080c */
[----:B------:R-:W-:Y:S03]  /*5ad0*/  STL [R1+0x7c], R96 ;  /* 0x00007c6001007387 */ /* 0x000fe60000100800 */
[----:B--2---:R-:W1:Y:S01]  /*5ae0*/  MUFU.EX2 R119, R100 ;  /* 0x0000006400777308 */ /* 0x004e620000000800 */
[----:B------:R-:W-:Y:S01]  /*5af0*/  FSETP.NEU.FTZ.AND P0, PT, R154, -INF , PT ;  /* 0xff8000009a00780b */ /* 0x000fe20003f1d000 */
[--C-:B------:R-:W-:Y:S01]  /*5b00*/  FFMA.FTZ R62, R62, UR6, -R12.reuse ;  /* 0x000000063e3e7c23 */ /* 0x100fe2000801080c */
[----:B------:R-:W-:Y:S01]  /*5b10*/  STL [R1+0x78], R95 ;  /* 0x0000785f01007387 */ /* 0x000fe20000100800 */
[--C-:B------:R-:W-:Y:S01]  /*5b20*/  FFMA.FTZ R51, R51, UR6, -R12.reuse ;  /* 0x0000000633337c23 */ /* 0x100fe2000801080c */
[----:B------:R-:W-:Y:S01]  /*5b30*/  FSEL R233, R233, RZ, P0 ;  /* 0x000000ffe9e97208 */ /* 0x000fe20000000000 */
[--C-:B------:R-:W-:Y:S01]  /*5b40*/  FFMA.FTZ R50, R50, UR6, -R12.reuse ;  /* 0x0000000632327c23 */ /* 0x100fe2000801080c */
[----:B------:R-:W-:Y:S03]  /*5b50*/  STL [R1+0x74], R94 ;  /* 0x0000745e01007387 */ /* 0x000fe60000100800 */
[----:B---3--:R-:W-:Y:S01]  /*5b60*/  MUFU.EX2 R116, R67 ;  /* 0x0000004300747308 */ /* 0x008fe20000000800 */
[--C-:B------:R-:W-:Y:S01]  /*5b70*/  FFMA.FTZ R35, R35, UR6, -R12.reuse ;  /* 0x0000000623237c23 */ /* 0x100fe2000801080c */
[--C-:B------:R-:W-:Y:S01]  /*5b80*/  FFMA.FTZ R61, R61, UR6, -R233.reuse ;  /* 0x000000063d3d7c23 */ /* 0x100fe200080108e9 */
[----:B------:R-:W-:Y:S01]  /*5b90*/  STL [R1+0x70], R93 ;  /* 0x0000705d01007387 */ /* 0x000fe20000100800 */
[--C-:B------:R-:W-:Y:S01]  /*5ba0*/  FFMA.FTZ R60, R60, UR6, -R233.reuse ;  /* 0x000000063c3c7c23 */ /* 0x100fe200080108e9 */
[--C-:B------:R-:W-:Y:S01]  /*5bb0*/  FFMA.FTZ R34, R34, UR6, -R12.reuse ;  /* 0x0000000622227c23 */ /* 0x100fe2000801080c */
[--C-:B------:R-:W-:Y:S01]  /*5bc0*/  FFMA.FTZ R242, R19, UR6, -R12.reuse ;  /* 0x0000000613f27c23 */ /* 0x100fe2000801080c */
[----:B------:R2:W-:Y:S03]  /*5bd0*/  STL [R1+0x6c], R92 ;  /* 0x00006c5c01007387 */ /* 0x0005e60000100800 */
[----:B----4-:R-:W3:Y:S01]  /*5be0*/  MUFU.EX2 R113, R66 ;  /* 0x0000004200717308 */ /* 0x010ee20000000800 */
[--C-:B------:R-:W-:Y:S01]  /*5bf0*/  FFMA.FTZ R234, R5, UR6, -R233.reuse ;  /* 0x0000000605ea7c23 */ /* 0x100fe200080108e9 */
[----:B------:R-:W-:Y:S01]  /*5c00*/  FSETP.NEU.FTZ.AND P0, PT, R155, -INF , PT ;  /* 0xff8000009b00780b */ /* 0x000fe20003f1d000 */
[----:B------:R4:W-:Y:S01]  /*5c10*/  STL [R1+0x68], R91 ;  /* 0x0000685b01007387 */ /* 0x0009e20000100800 */
[--C-:B------:R-:W-:Y:S01]  /*5c20*/  FFMA.FTZ R241, R18, UR6, -R12.reuse ;  /* 0x0000000612f17c23 */ /* 0x100fe2000801080c */
[--C-:B------:R-:W-:Y:S01]  /*5c30*/  FFMA.FTZ R57, R57, UR6, -R233.reuse ;  /* 0x0000000639397c23 */ /* 0x100fe200080108e9 */
[----:B------:R-:W-:Y:S01]  /*5c40*/  FSEL R159, R159, RZ, P0 ;  /* 0x000000ff9f9f7208 */ /* 0x000fe20000000000 */
[----:B------:R1:W-:Y:S03]  /*5c50*/  STL [R1+0x64], R90 ;  /* 0x0000645a01007387 */ /* 0x0003e60000100800 */
[----:B------:R-:W-:Y:S01]  /*5c60*/  MUFU.EX2 R112, R61 ;  /* 0x0000003d00707308 */ /* 0x000fe20000000800 */
[--C-:B------:R-:W-:Y:S01]  /*5c70*/  FFMA.FTZ R56, R56, UR6, -R233.reuse ;  /* 0x0000000638387c23 */ /* 0x100fe200080108e9 */
[--C-:B------:R-:W-:Y:S01]  /*5c80*/  FFMA.FTZ R45, R45, UR6, -R233.reuse ;  /* 0x000000062d2d7c23 */ /* 0x100fe200080108e9 */
[----:B------:R3:W-:Y:S01]  /*5c90*/  STL [R1+0x60], R89 ;  /* 0x0000605901007387 */ /* 0x0007e20000100800 */
[--C-:B------:R-:W-:Y:S01]  /*5ca0*/  FFMA.FTZ R44, R44, UR6, -R233.reuse ;  /* 0x000000062c2c7c23 */ /* 0x100fe200080108e9 */
[--C-:B------:R-:W-:Y:S01]  /*5cb0*/  FFMA.FTZ R41, R41, UR6, -R233.reuse ;  /* 0x0000000629297c23 */ /* 0x100fe200080108e9 */
[--C-:B------:R-:W-:Y:S01]  /*5cc0*/  FFMA.FTZ R40, R40, UR6, -R233.reuse ;  /* 0x0000000628287c23 */ /* 0x100fe200080108e9 */
[----:B------:R3:W-:Y:S03]  /*5cd0*/  STL [R1+0x5c], R88 ;  /* 0x00005c5801007387 */ /* 0x0007e60000100800 */
[----:B------:R-:W-:Y:S01]  /*5ce0*/  MUFU.EX2 R99, R60 ;  /* 0x0000003c00637308 */ /* 0x000fe20000000800 */
[--C-:B------:R-:W-:Y:S01]  /*5cf0*/  FFMA.FTZ R29, R29, UR6, -R233.reuse ;  /* 0x000000061d1d7c23 */ /* 0x100fe200080108e9 */
[--C-:B------:R-:W-:Y:S01]  /*5d00*/  FFMA.FTZ R28, R28, UR6, -R233.reuse ;  /* 0x000000061c1c7c23 */ /* 0x100fe200080108e9 */
[----:B------:R3:W-:Y:S01]  /*5d10*/  STL [R1+0x58], R87 ;  /* 0x0000585701007387 */ /* 0x0007e20000100800 */
[--C-:B------:R-:W-:Y:S01]  /*5d20*/  FFMA.FTZ R25, R25, UR6, -R233.reuse ;  /* 0x0000000619197c23 */ /* 0x100fe200080108e9 */
[----:B------:R-:W-:Y:S01]  /*5d30*/  FFMA.FTZ R24, R24, UR6, -R233 ;  /* 0x0000000618187c23 */ /* 0x000fe200080108e9 */
[--C-:B------:R-:W-:Y:S01]  /*5d40*/  FFMA.FTZ R59, R59, UR6, -R159.reuse ;  /* 0x000000063b3b7c23 */ /* 0x100fe2000801089f */
[----:B------:R3:W-:Y:S03]  /*5d50*/  STL [R1+0x54], R86 ;  /* 0x0000545601007387 */ /* 0x0007e60000100800 */
[----:B--2---:R-:W-:Y:S01]  /*5d60*/  MUFU.EX2 R92, R65 ;  /* 0x00000041005c7308 */ /* 0x004fe20000000800 */
[--C-:B------:R-:W-:Y:S01]  /*5d70*/  FFMA.FTZ R58, R58, UR6, -R159.reuse ;  /* 0x000000063a3a7c23 */ /* 0x100fe2000801089f */
[--C-:B------:R-:W-:Y:S01]  /*5d80*/  FFMA.FTZ R55, R55, UR6, -R159.reuse ;  /* 0x0000000637377c23 */ /* 0x100fe2000801089f */
[----:B------:R2:W-:Y:S01]  /*5d90*/  STL [R1+0x50], R85 ;  /* 0x0000505501007387 */ /* 0x0005e20000100800 */
[--C-:B------:R-:W-:Y:S01]  /*5da0*/  FFMA.FTZ R54, R54, UR6, -R159.reuse ;  /* 0x0000000636367c23 */ /* 0x100fe2000801089f */
[--C-:B------:R-:W-:Y:S01]  /*5db0*/  FFMA.FTZ R43, R43, UR6, -R159.reuse ;  /* 0x000000062b2b7c23 */ /* 0x100fe2000801089f */
[--C-:B------:R-:W-:Y:S01]  /*5dc0*/  FFMA.FTZ R42, R42, UR6, -R159.reuse ;  /* 0x000000062a2a7c23 */ /* 0x100fe2000801089f */
[----:B------:R-:W-:Y:S03]  /*5dd0*/  STL [R1+0x4c], R84 ;  /* 0x00004c5401007387 */ /* 0x000fe60000100800 */
[----:B----4-:R-:W4:Y:S01]  /*5de0*/  MUFU.EX2 R91, R64 ;  /* 0x00000040005b7308 */ /* 0x010f220000000800 */
[--C-:B------:R-:W-:Y:S01]  /*5df0*/  FFMA.FTZ R39, R39, UR6, -R159.reuse ;  /* 0x0000000627277c23 */ /* 0x100fe2000801089f */
[--C-:B------:R-:W-:Y:S01]  /*5e00*/  FFMA.FTZ R38, R38, UR6, -R159.reuse ;  /* 0x0000000626267c23 */ /* 0x100fe2000801089f */
[----:B------:R-:W-:Y:S01]  /*5e10*/  STL [R1+0x48], R83 ;  /* 0x0000485301007387 */ /* 0x000fe20000100800 */
[--C-:B------:R-:W-:Y:S01]  /*5e20*/  FFMA.FTZ R231, R8, UR6, -R159.reuse ;  /* 0x0000000608e77c23 */ /* 0x100fe2000801089f */
[----:B------:R-:W-:Y:S01]  /*5e30*/  FFMA.FTZ R164, R7, UR6, -R159 ;  /* 0x0000000607a47c23 */ /* 0x000fe2000801089f */
[--C-:B------:R-:W-:Y:S01]  /*5e40*/  FFMA.FTZ R47, R47, UR6, -R12.reuse ;  /* 0x000000062f2f7c23 */ /* 0x100fe2000801080c */
[----:B------:R-:W-:Y:S03]  /*5e50*/  STL [R1+0x44], R82 ;  /* 0x0000445201007387 */ /* 0x000fe60000100800 */
[----:B-1----:R-:W-:Y:S01]  /*5e60*/  MUFU.EX2 R90, R63 ;  /* 0x0000003f005a7308 */ /* 0x002fe20000000800 */
[--C-:B------:R-:W-:Y:S01]  /*5e70*/  FFMA.FTZ R46, R46, UR6, -R12.reuse ;  /* 0x000000062e2e7c23 */ /* 0x100fe2000801080c */
[--C-:B------:R-:W-:Y:S01]  /*5e80*/  FFMA.FTZ R37, R37, UR6, -R15.reuse ;  /* 0x0000000625257c23 */ /* 0x100fe2000801080f */
[----:B------:R-:W-:Y:S01]  /*5e90*/  STL [R1+0x40], R81 ;  /* 0x0000405101007387 */ /* 0x000fe20000100800 */
[--C-:B------:R-:W-:Y:S01]  /*5ea0*/  FFMA.FTZ R36, R36, UR6, -R15.reuse ;  /* 0x0000000624247c23 */ /* 0x100fe2000801080f */
[--C-:B------:R-:W-:Y:S01]  /*5eb0*/  FFMA.FTZ R244, R21, UR6, -R15.reuse ;  /* 0x0000000615f47c23 */ /* 0x100fe2000801080f */
[----:B------:R-:W-:Y:S01]  /*5ec0*/  FFMA.FTZ R243, R20, UR6, -R15 ;  /* 0x0000000614f37c23 */ /* 0x000fe2000801080f */
[----:B------:R-:W-:Y:S03]  /*5ed0*/  STL [R1+0x3c], R80 ;  /* 0x00003c5001007387 */ /* 0x000fe60000100800 */
[----:B---3--:R-:W-:Y:S01]  /*5ee0*/  MUFU.EX2 R89, R62 ;  /* 0x0000003e00597308 */ /* 0x008fe20000000800 */
[--C-:B------:R-:W-:Y:S01]  /*5ef0*/  FFMA.FTZ R236, R11, UR6, -R233.reuse ;  /* 0x000000060bec7c23 */ /* 0x100fe200080108e9 */
[--C-:B------:R-:W-:Y:S01]  /*5f00*/  FFMA.FTZ R235, R10, UR6, -R233.reuse ;  /* 0x000000060aeb7c23 */ /* 0x100fe200080108e9 */
[----:B------:R-:W-:Y:S01]  /*5f10*/  STL [R1+0x38], R79 ;  /* 0x0000384f01007387 */ /* 0x000fe20000100800 */
[----:B------:R-:W-:Y:S01]  /*5f20*/  FFMA.FTZ R233, R4, UR6, -R233 ;  /* 0x0000000604e97c23 */ /* 0x000fe200080108e9 */
[----:B------:R-:W-:Y:S01]  /*5f30*/  FFMA.FTZ R15, R16, UR6, -R15 ;  /* 0x00000006100f7c23 */ /* 0x000fe2000801080f */
[--C-:B------:R-:W-:Y:S01]  /*5f40*/  FFMA.FTZ R252, R27, UR6, -R159.reuse ;  /* 0x000000061bfc7c23 */ /* 0x100fe2000801089f */
[----:B------:R-:W-:Y:S03]  /*5f50*/  STL [R1+0x34], R78 ;  /* 0x0000344e01007387 */ /* 0x000fe60000100800 */
[----:B------:R-:W-:Y:S01]  /*5f60*/  MUFU.EX2 R98, R59 ;  /* 0x0000003b00627308 */ /* 0x000fe20000000800 */
[--C-:B------:R-:W-:Y:S01]  /*5f70*/  FFMA.FTZ R251, R26, UR6, -R159.reuse ;  /* 0x000000061afb7c23 */ /* 0x100fe2000801089f */
[--C-:B------:R-:W-:Y:S01]  /*5f80*/  FFMA.FTZ R250, R23, UR6, -R159.reuse ;  /* 0x0000000617fa7c23 */ /* 0x100fe2000801089f */
[----:B------:R-:W-:Y:S01]  /*5f90*/  STL [R1+0x30], R77 ;  /* 0x0000304d01007387 */ /* 0x000fe20000100800 */
[--C-:B------:R-:W-:Y:S01]  /*5fa0*/  FFMA.FTZ R249, R22, UR6, -R159.reuse ;  /* 0x0000000616f97c23 */ /* 0x100fe2000801089f */
[--C-:B------:R-:W-:Y:S01]  /*5fb0*/  FFMA.FTZ R232, R9, UR6, -R159.reuse ;  /* 0x0000000609e87c23 */ /* 0x100fe2000801089f */
[----:B------:R-:W-:Y:S01]  /*5fc0*/  FFMA.FTZ R159, R6, UR6, -R159 ;  /* 0x00000006069f7c23 */ /* 0x000fe2000801089f */
[----:B------:R1:W-:Y:S03]  /*5fd0*/  STL [R1+0x2c], R76 ;  /* 0x00002c4c01007387 */ /* 0x0003e60000100800 */
[----:B------:R-:W3:Y:S01]  /*5fe0*/  MUFU.EX2 R97, R58 ;  /* 0x0000003a00617308 */ /* 0x000ee20000000800 */
[--C-:B------:R-:W-:Y:S01]  /*5ff0*/  FFMA.FTZ R246, R31, UR6, -R12.reuse ;  /* 0x000000061ff67c23 */ /* 0x100fe2000801080c */
[--C-:B------:R-:W-:Y:S01]  /*6000*/  FFMA.FTZ R245, R30, UR6, -R12.reuse ;  /* 0x000000061ef57c23 */ /* 0x100fe2000801080c */
[----:B------:R4:W-:Y:S01]  /*6010*/  STL [R1+0x28], R75 ;  /* 0x0000284b01007387 */ /* 0x0009e20000100800 */
[--C-:B------:R-:W-:Y:S01]  /*6020*/  FFMA.FTZ R238, R14, UR6, -R12.reuse ;  /* 0x000000060eee7c23 */ /* 0x100fe2000801080c */
[----:B------:R-:W-:Y:S01]  /*6030*/  FFMA.FTZ R12, R13, UR6, -R12 ;  /* 0x000000060d0c7c23 */ /* 0x000fe2000801080c */
[----:B------:R-:W-:Y:S01]  /*6040*/  FMUL.FTZ R169, R169, UR5 ;  /* 0x00000005a9a97c20 */ /* 0x000fe20008410000 */
[----:B------:R3:W-:Y:S03]  /*6050*/  STL [R1+0x24], R74 ;  /* 0x0000244a01007387 */ /* 0x0007e60000100800 */
[----:B------:R-:W-:Y:S01]  /*6060*/  MUFU.EX2 R96, R57 ;  /* 0x0000003900607308 */ /* 0x000fe20000000800 */
[----:B------:R-:W-:Y:S01]  /*6070*/  FFMA.FTZ R170, -R170, R170, 1 ;  /* 0x3f800000aaaa7423 */ /* 0x000fe200000101aa */
[----:B------:R-:W-:Y:S01]  /*6080*/  FFMA.FTZ R171, -R171, R171, 1 ;  /* 0x3f800000abab7423 */ /* 0x000fe200000101ab */
[----:B------:R3:W-:Y:S01]  /*6090*/  STL [R1+0x20], R73 ;  /* 0x0000204901007387 */ /* 0x0007e20000100800 */
[----:B------:R-:W-:Y:S01]  /*60a0*/  FFMA.FTZ R172, -R172, R172, 1 ;  /* 0x3f800000acac7423 */ /* 0x000fe200000101ac */
[----:B------:R-:W-:Y:S01]  /*60b0*/  FMUL.FTZ R170, R170, UR5 ;  /* 0x00000005aaaa7c20 */ /* 0x000fe20008410000 */
[----:B------:R-:W-:Y:S01]  /*60c0*/  FMUL.FTZ R171, R171, UR5 ;  /* 0x00000005abab7c20 */ /* 0x000fe20008410000 */
[----:B------:R3:W-:Y:S03]  /*60d0*/  STL [R1+0x1c], R72 ;  /* 0x00001c4801007387 */ /* 0x0007e60000100800 */
[----:B------:R-:W3:Y:S01]  /*60e0*/  MUFU.EX2 R95, R56 ;  /* 0x00000038005f7308 */ /* 0x000ee20000000800 */
[----:B------:R-:W-:Y:S01]  /*60f0*/  FMUL.FTZ R172, R172, UR5 ;  /* 0x00000005acac7c20 */ /* 0x000fe20008410000 */
[----:B------:R-:W-:Y:S01]  /*6100*/  FFMA.FTZ R186, -R186, R186, 1 ;  /* 0x3f800000baba7423 */ /* 0x000fe200000101ba */
[----:B------:R3:W-:Y:S01]  /*6110*/  STL [R1+0x18], R71 ;  /* 0x0000184701007387 */ /* 0x0007e20000100800 */
[----:B------:R-:W-:Y:S01]  /*6120*/  FFMA.FTZ R173, -R173, R173, 1 ;  /* 0x3f800000adad7423 */ /* 0x000fe200000101ad */
[----:B------:R-:W-:Y:S01]  /*6130*/  FFMA.FTZ R174, -R174, R174, 1 ;  /* 0x3f800000aeae7423 */ /* 0x000fe200000101ae */
[----:B------:R-:W-:Y:S01]  /*6140*/  FMUL.FTZ R186, R186, UR5 ;  /* 0x00000005baba7c20 */ /* 0x000fe20008410000 */
[----:B------:R3:W-:Y:S03]  /*6150*/  STL [R1+0x14], R70 ;  /* 0x0000144601007387 */ /* 0x0007e60000100800 */
[----:B------:R-:W-:Y:S01]  /*6160*/  MUFU.EX2 R94, R55 ;  /* 0x00000037005e7308 */ /* 0x000fe20000000800 */
[----:B------:R-:W-:Y:S01]  /*6170*/  FMUL.FTZ R173, R173, UR5 ;  /* 0x00000005adad7c20 */ /* 0x000fe20008410000 */
[----:B------:R-:W-:Y:S01]  /*6180*/  FMUL.FTZ R174, R174, UR5 ;  /* 0x00000005aeae7c20 */ /* 0x000fe20008410000 */
[----:B------:R3:W-:Y:S01]  /*6190*/  STL [R1+0x10], R69 ;  /* 0x0000104501007387 */ /* 0x0007e20000100800 */
[----:B------:R-:W-:Y:S01]  /*61a0*/  FFMA.FTZ R179, -R179, R179, 1 ;  /* 0x3f800000b3b37423 */ /* 0x000fe200000101b3 */
[----:B------:R-:W-:Y:S01]  /*61b0*/  FFMA.FTZ R187, -R187, R187, 1 ;  /* 0x3f800000bbbb7423 */ /* 0x000fe200000101bb */
[----:B------:R-:W-:Y:S01]  /*61c0*/  FFMA.FTZ R177, -R177, R177, 1 ;  /* 0x3f800000b1b17423 */ /* 0x000fe200000101b1 */
[----:B------:R3:W-:Y:S03]  /*61d0*/  STL [R1+0xc], R68 ;  /* 0x00000c4401007387 */ /* 0x0007e60000100800 */
[----:B------:R-:W-:Y:S01]  /*61e0*/  MUFU.EX2 R93, R54 ;  /* 0x00000036005d7308 */ /* 0x000fe20000000800 */
[----:B------:R-:W-:Y:S01]  /*61f0*/  FMUL.FTZ R179, R179, UR5 ;  /* 0x00000005b3b37c20 */ /* 0x000fe20008410000 */
[----:B------:R-:W-:Y:S01]  /*6200*/  FMUL.FTZ R187, R187, UR5 ;  /* 0x00000005bbbb7c20 */ /* 0x000fe20008410000 */
[----:B------:R3:W-:Y:S01]  /*6210*/  STL [R1+0x8], R3 ;  /* 0x0000080301007387 */ /* 0x0007e20000100800 */
[----:B------:R-:W-:Y:S01]  /*6220*/  FMUL.FTZ R177, R177, UR5 ;  /* 0x00000005b1b17c20 */ /* 0x000fe20008410000 */
[----:B------:R-:W-:Y:S01]  /*6230*/  FFMA.FTZ R180, -R180, R180, 1 ;  /* 0x3f800000b4b47423 */ /* 0x000fe200000101b4 */
[----:B------:R-:W-:Y:S01]  /*6240*/  FFMA.FTZ R184, -R184, R184, 1 ;  /* 0x3f800000b8b87423 */ /* 0x000fe200000101b8 */
[----:B------:R3:W-:Y:S03]  /*6250*/  STL [R1+0x4], R2 ;  /* 0x0000040201007387 */ /* 0x0007e60000100800 */
[----:B------:R-:W-:Y:S01]  /*6260*/  MUFU.EX2 R88, R53 ;  /* 0x0000003500587308 */ /* 0x000fe20000000800 */
[----:B------:R-:W-:Y:S01]  /*6270*/  FMUL.FTZ R180, R180, UR5 ;  /* 0x00000005b4b47c20 */ /* 0x000fe20008410000 */
[----:B------:R-:W-:Y:S01]  /*6280*/  FMUL.FTZ R184, R184, UR5 ;  /* 0x00000005b8b87c20 */ /* 0x000fe20008410000 */
[----:B------:R3:W-:Y:S01]  /*6290*/  STL [R1], R0 ;  /* 0x0000000001007387 */ /* 0x0007e20000100800 */
[----:B------:R-:W-:Y:S01]  /*62a0*/  FFMA.FTZ R185, -R185, R185, 1 ;  /* 0x3f800000b9b97423 */ /* 0x000fe200000101b9 */
[----:B------:R-:W-:Y:S01]  /*62b0*/  FFMA.FTZ R178, -R178, R178, 1 ;  /* 0x3f800000b2b27423 */ /* 0x000fe200000101b2 */
[----:B------:R-:W-:Y:S01]  /*62c0*/  FFMA.FTZ R175, -R175, R175, 1 ;  /* 0x3f800000afaf7423 */ /* 0x000fe200000101af */
[----:B------:R-:W-:Y:S03]  /*62d0*/  UISETP.GT.AND UP3, UPT, UR8, UR21, UPT ;  /* 0x000000150800728c */ /* 0x000fe6000bf64270 */
[----:B------:R-:W-:Y:S01]  /*62e0*/  MUFU.EX2 R87, R52 ;  /* 0x0000003400577308 */ /* 0x000fe20000000800 */
[----:B------:R-:W-:Y:S01]  /*62f0*/  FMUL.FTZ R185, R185, UR5 ;  /* 0x00000005b9b97c20 */ /* 0x000fe20008410000 */
[----:B------:R-:W-:Y:S01]  /*6300*/  FMUL.FTZ R178, R178, UR5 ;  /* 0x00000005b2b27c20 */ /* 0x000fe20008410000 */
[----:B------:R-:W-:Y:S01]  /*6310*/  FFMA.FTZ R176, -R176, R176, 1 ;  /* 0x3f800000b0b07423 */ /* 0x000fe200000101b0 */
[----:B------:R-:W-:Y:S01]  /*6320*/  FFMA.FTZ R197, -R197, R197, 1 ;  /* 0x3f800000c5c57423 */ /* 0x000fe200000101c5 */
[----:B------:R-:W-:Y:S01]  /*6330*/  PLOP3.LUT P1, PT, PT, PT, UP3, 0x80, 0x0 ;  /* 0x000000000000781c */ /* 0x000fe20003f2f038 */
[----:B------:R-:W-:Y:S01]  /*6340*/  FFMA.FTZ R198, -R198, R198, 1 ;  /* 0x3f800000c6c67423 */ /* 0x000fe200000101c6 */
[----:B------:R-:W-:Y:S03]  /*6350*/  FFMA.FTZ R199, -R199, R199, 1 ;  /* 0x3f800000c7c77423 */ /* 0x000fe600000101c7 */
[----:B------:R-:W-:Y:S01]  /*6360*/  MUFU.EX2 R86, R51 ;  /* 0x0000003300567308 */ /* 0x000fe20000000800 */
[----:B------:R-:W-:Y:S01]  /*6370*/  FFMA.FTZ R204, -R204, R204, 1 ;  /* 0x3f800000cccc7423 */ /* 0x000fe200000101cc */
[----:B------:R-:W-:Y:S01]  /*6380*/  FFMA.FTZ R207, -R207, R207, 1 ;  /* 0x3f800000cfcf7423 */ /* 0x000fe200000101cf */
[----:B------:R-:W-:Y:S01]  /*6390*/  FFMA.FTZ R209, -R209, R209, 1 ;  /* 0x3f800000d1d17423 */ /* 0x000fe200000101d1 */
[----:B------:R-:W-:Y:S01]  /*63a0*/  FFMA.FTZ R210, -R210, R210, 1 ;  /* 0x3f800000d2d27423 */ /* 0x000fe200000101d2 */
[----:B------:R-:W-:Y:S01]  /*63b0*/  FFMA.FTZ R214, -R214, R214, 1 ;  /* 0x3f800000d6d67423 */ /* 0x000fe200000101d6 */
[----:B------:R-:W-:Y:S01]  /*63c0*/  FFMA.FTZ R211, -R211, R211, 1 ;  /* 0x3f800000d3d37423 */ /* 0x000fe200000101d3 */
[----:B------:R-:W-:Y:S03]  /*63d0*/  FFMA.FTZ R212, -R212, R212, 1 ;  /* 0x3f800000d4d47423 */ /* 0x000fe600000101d4 */
[----:B--2---:R-:W2:Y:S01]  /*63e0*/  MUFU.EX2 R85, R50 ;  /* 0x0000003200557308 */ /* 0x004ea20000000800 */
[----:B------:R-:W-:Y:S01]  /*63f0*/  FFMA.FTZ R213, -R213, R213, 1 ;  /* 0x3f800000d5d57423 */ /* 0x000fe200000101d5 */
[----:B------:R-:W-:Y:S01]  /*6400*/  FFMA.FTZ R219, -R219, R219, 1 ;  /* 0x3f800000dbdb7423 */ /* 0x000fe200000101db */
[----:B------:R-:W-:Y:S01]  /*6410*/  FFMA.FTZ R216, -R216, R216, 1 ;  /* 0x3f800000d8d87423 */ /* 0x000fe200000101d8 */
[----:B------:R-:W-:Y:S01]  /*6420*/  FFMA.FTZ R217, -R217, R217, 1 ;  /* 0x3f800000d9d97423 */ /* 0x000fe200000101d9 */
[----:B------:R-:W-:Y:S01]  /*6430*/  FFMA.FTZ R218, -R218, R218, 1 ;  /* 0x3f800000dada7423 */ /* 0x000fe200000101da */
[----:B------:R-:W-:Y:S01]  /*6440*/  FFMA.FTZ R114, -R114, R114, 1 ;  /* 0x3f80000072727423 */ /* 0x000fe20000010172 */
[----:B------:R-:W-:Y:S03]  /*6450*/  FFMA.FTZ R115, -R115, R115, 1 ;  /* 0x3f80000073737423 */ /* 0x000fe60000010173 */
[----:B-1----:R-:W-:Y:S01]  /*6460*/  MUFU.EX2 R76, R49 ;  /* 0x00000031004c7308 */ /* 0x002fe20000000800 */
[----:B------:R-:W-:Y:S01]  /*6470*/  FFMA.FTZ R220, -R220, R220, 1 ;  /* 0x3f800000dcdc7423 */ /* 0x000fe200000101dc */
[----:B------:R-:W-:Y:S01]  /*6480*/  FFMA.FTZ R221, -R221, R221, 1 ;  /* 0x3f800000dddd7423 */ /* 0x000fe200000101dd */
[----:B------:R-:W-:Y:S01]  /*6490*/  FFMA.FTZ R222, -R222, R222, 1 ;  /* 0x3f800000dede7423 */ /* 0x000fe200000101de */
[----:B------:R-:W-:Y:S01]  /*64a0*/  FFMA.FTZ R223, -R223, R223, 1 ;  /* 0x3f800000dfdf7423 */ /* 0x000fe200000101df */
[----:B------:R-:W-:Y:S01]  /*64b0*/  FFMA.FTZ R224, -R224, R224, 1 ;  /* 0x3f800000e0e07423 */ /* 0x000fe200000101e0 */
[----:B------:R-:W-:Y:S01]  /*64c0*/  FFMA.FTZ R225, -R225, R225, 1 ;  /* 0x3f800000e1e17423 */ /* 0x000fe200000101e1 */
[----:B------:R-:W-:Y:S03]  /*64d0*/  FFMA.FTZ R226, -R226, R226, 1 ;  /* 0x3f800000e2e27423 */ /* 0x000fe600000101e2 */
[----:B----4-:R-:W1:Y:S01]  /*64e0*/  MUFU.EX2 R75, R48 ;  /* 0x00000030004b7308 */ /* 0x010e620000000800 */
[----:B------:R-:W-:Y:S01]  /*64f0*/  FFMA.FTZ R227, -R227, R227, 1 ;  /* 0x3f800000e3e37423 */ /* 0x000fe200000101e3 */
[----:B------:R-:W-:Y:S01]  /*6500*/  FFMA.FTZ R228, -R228, R228, 1 ;  /* 0x3f800000e4e47423 */ /* 0x000fe200000101e4 */
[----:B------:R-:W-:Y:S01]  /*6510*/  FFMA.FTZ R229, -R229, R229, 1 ;  /* 0x3f800000e5e57423 */ /* 0x000fe200000101e5 */
[----:B------:R-:W-:Y:S01]  /*6520*/  FFMA.FTZ R230, -R230, R230, 1 ;  /* 0x3f800000e6e67423 */ /* 0x000fe200000101e6 */
[----:B------:R-:W-:Y:S01]  /*6530*/  FMUL.FTZ R175, R175, UR5 ;  /* 0x00000005afaf7c20 */ /* 0x000fe20008410000 */
[----:B------:R-:W-:Y:S01]  /*6540*/  FMUL.FTZ R176, R176, UR5 ;  /* 0x00000005b0b07c20 */ /* 0x000fe20008410000 */
[----:B------:R-:W-:Y:S03]  /*6550*/  FMUL.FTZ R197, R197, UR5 ;  /* 0x00000005c5c57c20 */ /* 0x000fe60008410000 */
[----:B---3--:R-:W-:Y:S01]  /*6560*/  MUFU.EX2 R74, R47 ;  /* 0x0000002f004a7308 */ /* 0x008fe20000000800 */
[----:B------:R-:W-:Y:S01]  /*6570*/  FMUL.FTZ R198, R198, UR5 ;  /* 0x00000005c6c67c20 */ /* 0x000fe20008410000 */
[----:B------:R-:W-:Y:S01]  /*6580*/  FMUL.FTZ R199, R199, UR5 ;  /* 0x00000005c7c77c20 */ /* 0x000fe20008410000 */
[----:B------:R-:W-:Y:S01]  /*6590*/  FMUL.FTZ R204, R204, UR5 ;  /* 0x00000005cccc7c20 */ /* 0x000fe20008410000 */
[----:B------:R-:W-:Y:S01]  /*65a0*/  FMUL.FTZ R207, R207, UR5 ;  /* 0x00000005cfcf7c20 */ /* 0x000fe20008410000 */
[----:B------:R-:W-:Y:S01]  /*65b0*/  FMUL.FTZ R209, R209, UR5 ;  /* 0x00000005d1d17c20 */ /* 0x000fe20008410000 */
[----:B------:R-:W-:Y:S01]  /*65c0*/  FMUL.FTZ R210, R210, UR5 ;  /* 0x00000005d2d27c20 */ /* 0x000fe20008410000 */
[----:B------:R-:W-:Y:S03]  /*65d0*/  FMUL.FTZ R214, R214, UR5 ;  /* 0x00000005d6d67c20 */ /* 0x000fe60008410000 */
[----:B------:R-:W3:Y:S01]  /*65e0*/  MUFU.EX2 R73, R46 ;  /* 0x0000002e00497308 */ /* 0x000ee20000000800 */
        /* <DEDUP_REMOVED lines=21> */
[----:B------:R-:W-:Y:S04]  /*6740*/  FMUL.FTZ R230, R230, UR5 ;  /* 0x00000005e6e67c20 */ /* 0x000fe80008410000 */
        /* <DEDUP_REMOVED lines=38> */
[----:B------:R-:W-:Y:S02]  /*69b0*/  F2FP.BF16.F32.PACK_AB R5, R119, R120 ;  /* 0x000000787705723e */ /* 0x000fe400000010ff */
[----:B------:R-:W-:Y:S02]  /*69c0*/  F2FP.BF16.F32.PACK_AB R4, R113, R116 ;  /* 0x000000747104723e */ /* 0x000fe400000010ff */
[----:B------:R-:W-:Y:S01]  /*69d0*/  F2FP.BF16.F32.PACK_AB R6, R91, R92 ;  /* 0x0000005c5b06723e */ /* 0x000fe200000010ff */
[----:B------:R2:W-:Y:S01]  /*69e0*/  STS [R136+0x12000], R5 ;  /* 0x0120000588007388 */ /* 0x0005e20000000800 */
[----:B------:R-:W-:Y:S02]  /*69f0*/  F2FP.BF16.F32.PACK_AB R8, R99, R112 ;  /* 0x000000706308723e */ /* 0x000fe400000010ff */
[----:B------:R-:W-:Y:S01]  /*6a00*/  F2FP.BF16.F32.PACK_AB R7, R97, R98 ;  /* 0x000000626107723e */ /* 0x000fe200000010ff */
[----:B------:R1:W-:Y:S04]  /*6a10*/  STS [R136+0x12400], R4 ;  /* 0x0124000488007388 */ /* 0x0003e80000000800 */
[----:B------:R3:W-:Y:S01]  /*6a20*/  STS [R142+0x12000], R6 ;  /* 0x012000068e007388 */ /* 0x0007e20000000800 */
[----:B--2---:R-:W-:Y:S02]  /*6a30*/  F2FP.BF16.F32.PACK_AB R5, R89, R90 ;  /* 0x0000005a5905723e */ /* 0x004fe400000010ff */
[----:B-1----:R-:W-:Y:S03]  /*6a40*/  F2FP.BF16.F32.PACK_AB R4, R95, R96 ;  /* 0x000000605f04723e */ /* 0x002fe600000010ff */
        /* <DEDUP_REMOVED lines=12> */
[----:B------:R4:W-:Y:S04]  /*6b10*/  STS [R143+0x12000], R5 ;  /* 0x012000058f007388 */ /* 0x0009e80000000800 */
[----:B------:R4:W-:Y:S01]  /*6b20*/  STS [R143+0x12400], R4 ;  /* 0x012400048f007388 */ /* 0x0009e20000000800 */
[----:B-1----:R-:W-:Y:S02]  /*6b30*/  F2FP.BF16.F32.PACK_AB R8, R0, R2 ;  /* 0x000000020008723e */ /* 0x002fe400000010ff */
[----:B--2---:R-:W-:Y:S02]  /*6b40*/  F2FP.BF16.F32.PACK_AB R7, R81, R82 ;  /* 0x000000525107723e */ /* 0x004fe400000010ff */
[----:B---3--:R-:W-:Y:S03]  /*6b50*/  F2FP.BF16.F32.PACK_AB R6, R79, R80 ;  /* 0x000000504f06723e */ /* 0x008fe600000010ff */
[----:B------:R1:W-:Y:S01]  /*6b60*/  STS [R141+0x14400], R7 ;  /* 0x014400078d007388 */ /* 0x0003e20000000800 */
[----:B----4-:R-:W-:Y:S02]  /*6b70*/  F2FP.BF16.F32.PACK_AB R5, R83, R84 ;  /* 0x000000545305723e */ /* 0x010fe400000010ff */
[----:B------:R-:W-:Y:S03]  /*6b80*/  F2FP.BF16.F32.PACK_AB R4, R77, R78 ;  /* 0x0000004e4d04723e */ /* 0x000fe600000010ff */
        /* <DEDUP_REMOVED lines=25> */
[----:B----4-:R-:W-:Y:S02]  /*6d20*/  F2FP.BF16.F32.PACK_AB R7, R231, R232 ;  /* 0x000000e8e707723e */ /* 0x010fe400000010ff */
[----:B------:R-:W-:Y:S05]  /*6d30*/  F2FP.BF16.F32.PACK_AB R6, R237, R238 ;  /* 0x000000eeed06723e */ /* 0x000fea00000010ff */
[----:B------:R-:W-:Y:S04]  /*6d40*/  STS [R144+0x12400], R6 ;  /* 0x0124000690007388 */ /* 0x000fe80000000800 */
[----:B------:R-:W-:Y:S04]  /*6d50*/  STS [R145+0x14000], R8 ;  /* 0x0140000891007388 */ /* 0x000fe80000000800 */
[----:B------:R-:W-:Y:S01]  /*6d60*/  STS [R145+0x14400], R7 ;  /* 0x0144000791007388 */ /* 0x000fe20000000800 */
[----:B-1----:R-:W-:Y:S02]  /*6d70*/  F2FP.BF16.F32.PACK_AB R5, R233, R234 ;  /* 0x000000eae905723e */ /* 0x002fe400000010ff */
[----:B--2---:R-:W-:Y:S03]  /*6d80*/  F2FP.BF16.F32.PACK_AB R4, R159, R164 ;  /* 0x000000a49f04723e */ /* 0x004fe600000010ff */
[----:B------:R-:W-:Y:S04]  /*6d90*/  STS [R144+0x14000], R5 ;  /* 0x0140000590007388 */ /* 0x000fe80000000800 */
[----:B------:R-:W-:Y:S04]  /*6da0*/  STS [R144+0x14400], R4 ;  /* 0x0144000490007388 */ /* 0x000fe80000000800 */
[----:B------:R-:W-:Y:S04]  /*6db0*/  LDSM.16.M88.4 R64, [R127+UR4+0x4000] ;  /* 0x004000047f40783b */ /* 0x000fe80008000200 */
[----:B------:R-:W1:Y:S04]  /*6dc0*/  LDSM.16.M88.4 R16, [R118+0x8000] ;  /* 0x008000007610783b */ /* 0x000e680000000200 */
[----:B------:R-:W2:Y:S04]  /*6dd0*/  LDSM.16.M88.4 R60, [R127+UR4+0x5000] ;  /* 0x005000047f3c783b */ /* 0x000ea80008000200 */
[----:B------:R-:W3:Y:S04]  /*6de0*/  LDSM.16.M88.4 R32, [R118+0x8400] ;  /* 0x008400007620783b */ /* 0x000ee80000000200 */
[----:B------:R-:W4:Y:S04]  /*6df0*/  LDSM.16.M88.4 R48, [R118+0x8800] ;  /* 0x008800007630783b */ /* 0x000f280000000200 */
[----:B------:R-:W4:Y:S04]  /*6e00*/  LDSM.16.M88.4 R100, [R118+0x8c00] ;  /* 0x008c00007664783b */ /* 0x000f280000000200 */
[----:B------:R-:W-:Y:S04]  /*6e10*/  LDSM.16.M88.4 R104, [R125] ;  /* 0x000000007d68783b */ /* 0x000fe80000000200 */
[----:B------:R-:W-:Y:S01]  /*6e20*/  LDSM.16.M88.4 R108, [R125+0x1000] ;  /* 0x001000007d6c783b */ /* 0x000fe20000000200 */
[-C--:B-1----:R-:W-:Y:S06]  /*6e30*/  HMMA.16816.F32.BF16 R4, R64, R16.reuse, RZ ;  /* 0x000000104004723c */ /* 0x082fec00000418ff */
        /* <DEDUP_REMOVED lines=19> */
[C---:B------:R-:W-:Y:S01]  /*6f70*/  HMMA.16816.F32.BF16 R16, R104.reuse, R102, R16 ;  /* 0x000000666810723c */ /* 0x040fe20000041810 */
[----:B------:R-:W1:Y:S05]  /*6f80*/  LDSM.16.M88.4 R100, [R117+0x8400] ;  /* 0x008400007564783b */ /* 0x000e6a0000000200 */
[C---:B-----5:R-:W-:Y:S01]  /*6f90*/  FADD.FTZ R4, -R168.reuse, R4 ;  /* 0x00000004a8047221 */ /* 0x060fe20000010100 */
[----:B------:R-:W-:Y:S01]  /*6fa0*/  FADD.FTZ R5, -R168, R5 ;  /* 0x00000005a8057221 */ /* 0x000fe20000010100 */
[----:B------:R-:W-:Y:S03]  /*6fb0*/  FADD.FTZ R6, -R167, R6 ;  /* 0x00000006a7067221 */ /* 0x000fe60000010100 */
[----:B------:R-:W-:Y:S01]  /*6fc0*/  FMUL.FTZ R4, R120, R4 ;  /* 0x0000000478047220 */ /* 0x000fe20000410000 */
[----:B------:R-:W-:Y:S01]  /*6fd0*/  FMUL.FTZ R5, R119, R5 ;  /* 0x0000000577057220 */ /* 0x000fe20000410000 */
[----:B------:R2:W5:Y:S01]  /*6fe0*/  LDL.LU R120, [R1+0x9c] ;  /* 0x00009c0001787983 */ /* 0x0005620000300800 */
[----:B------:R-:W-:Y:S01]  /*6ff0*/  FMUL.FTZ R6, R116, R6 ;  /* 0x0000000674067220 */ /* 0x000fe20000410000 */
[----:B------:R-:W-:Y:S01]  /*7000*/  FADD.FTZ R7, -R167, R7 ;  /* 0x00000007a7077221 */ /* 0x000fe20000010100 */
[C---:B------:R-:W-:Y:S01]  /*7010*/  FADD.FTZ R8, -R166.reuse, R8 ;  /* 0x00000008a6087221 */ /* 0x040fe20000010100 */
[----:B------:R2:W5:Y:S01]  /*7020*/  LDL.LU R119, [R1+0x98] ;  /* 0x0000980001777983 */ /* 0x0005620000300800 */
[----:B------:R-:W-:Y:S01]  /*7030*/  FADD.FTZ R9, -R166, R9 ;  /* 0x00000009a6097221 */ /* 0x000fe20000010100 */
[----:B------:R-:W-:Y:S01]  /*7040*/  FMUL.FTZ R7, R113, R7 ;  /* 0x0000000771077220 */ /* 0x000fe20000410000 */
        /* <DEDUP_REMOVED lines=17> */
[----:B------:R-:W-:Y:S01]  /*7160*/  FADD.FTZ R18, -R167, R18 ;  /* 0x00000012a7127221 */ /* 0x000fe20000010100 */
[----:B------:R-:W-:Y:S01]  /*7170*/  FMUL.FTZ R17, R91, R17 ;  /* 0x000000115b117220 */ /* 0x000fe20000410000 */
[----:B------:R-:W-:Y:S01]  /*7180*/  FADD.FTZ R19, -R167, R19 ;  /* 0x00000013a7137221 */ /* 0x000fe20000010100 */
[C---:B------:R-:W-:Y:S01]  /*7190*/  FADD.FTZ R10, -R165.reuse, R10 ;  /* 0x0000000aa50a7221 */ /* 0x040fe20000010100 */
[----:B------:R-:W-:Y:S01]  /*71a0*/  FMUL.FTZ R18, R90, R18 ;  /* 0x000000125a127220 */ /* 0x000fe20000410000 */
[----:B------:R-:W-:Y:S01]  /*71b0*/  FADD.FTZ R11, -R165, R11 ;  /* 0x0000000ba50b7221 */ /* 0x000fe20000010100 */
[----:B------:R-:W-:Y:S01]  /*71c0*/  FMUL.FTZ R19, R89, R19 ;  /* 0x0000001359137220 */ /* 0x000fe20000410000 */
[----:B------:R-:W-:Y:S01]  /*71d0*/  FMUL.FTZ R10, R98, R10 ;  /* 0x0000000a620a7220 */ /* 0x000fe20000410000 */
[----:B------:R-:W-:Y:S01]  /*71e0*/  FMUL.FTZ R4, R4, R169 ;  /* 0x000000a904047220 */ /* 0x000fe20000410000 */
[----:B------:R2:W5:Y:S01]  /*71f0*/  LDL.LU R98, [R1+0x84] ;  /* 0x0000840001627983 */ /* 0x0005620000300800 */
[----:B------:R-:W-:Y:S01]  /*7200*/  FMUL.FTZ R11, R97, R11 ;  /* 0x0000000b610b7220 */ /* 0x000fe20000410000 */
[-C--:B-1----:R-:W-:Y:S02]  /*7210*/  HMMA.16816.F32.BF16 R20, R104, R100.reuse, R20 ;  /* 0x000000646814723c */ /* 0x082fe40000041814 */
[----:B------:R2:W5:Y:S01]  /*7220*/  LDL.LU R97, [R1+0x80] ;  /* 0x0000800001617983 */ /* 0x0005620000300800 */
[----:B------:R-:W-:Y:S01]  /*7230*/  FMUL.FTZ R5, R5, R170 ;  /* 0x000000aa05057220 */ /* 0x000fe20000410000 */
[----:B------:R-:W-:Y:S01]  /*7240*/  FMUL.FTZ R6, R6, R171 ;  /* 0x000000ab06067220 */ /* 0x000fe20000410000 */
[----:B------:R-:W-:Y:S01]  /*7250*/  FMUL.FTZ R7, R7, R172 ;  /* 0x000000ac07077220 */ /* 0x000fe20000410000 */
[----:B------:R2:W5:Y:S01]  /*7260*/  LDL.LU R96, [R1+0x7c] ;  /* 0x00007c0001607983 */ /* 0x0005620000300800 */
[C---:B------:R-:W-:Y:S03]  /*7270*/  HMMA.16816.F32.BF16 R24, R108.reuse, R100, R24 ;  /* 0x000000646c18723c */ /* 0x040fe60000041818 */
[----:B------:R2:W5:Y:S01]  /*7280*/  LDL.LU R95, [R1+0x78] ;  /* 0x00007800015f7983 */ /* 0x0005620000300800 */
[----:B------:R-:W-:Y:S01]  /*7290*/  FMUL.FTZ R173, R8, R173 ;  /* 0x000000ad08ad7220 */ /* 0x000fe20000410000 */
[----:B------:R-:W-:Y:S01]  /*72a0*/  F2FP.BF16.F32.PACK_AB R8, R7, R6 ;  /* 0x000000060708723e */ /* 0x000fe200000010ff */
[----:B------:R-:W-:Y:S01]  /*72b0*/  FFMA.FTZ R7, -R181, R181, 1 ;  /* 0x3f800000b5077423 */ /* 0x000fe200000101b5 */
[----:B------:R2:W5:Y:S01]  /*72c0*/  LDL.LU R94, [R1+0x74] ;  /* 0x00007400015e7983 */ /* 0x0005620000300800 */
[----:B------:R-:W-:Y:S01]  /*72d0*/  FFMA.FTZ R6, -R182, R182, 1 ;  /* 0x3f800000b6067423 */ /* 0x000fe200000101b6 */
[-C--:B------:R-:W-:Y:S02]  /*72e0*/  HMMA.16816.F32.BF16 R28, R108, R102.reuse, R28 ;  /* 0x000000666c1c723c */ /* 0x080fe4000004181c */
[----:B------:R2:W5:Y:S01]  /*72f0*/  LDL.LU R93, [R1+0x70] ;  /* 0x00007000015d7983 */ /* 0x0005620000300800 */
[----:B------:R-:W-:Y:S01]  /*7300*/  FMUL.FTZ R7, R7, UR5 ;  /* 0x0000000507077c20 */ /* 0x000fe20008410000 */
[----:B------:R-:W-:Y:S01]  /*7310*/  FMUL.FTZ R6, R6, UR5 ;  /* 0x0000000506067c20 */ /* 0x000fe20008410000 */
[----:B------:R-:W-:Y:S01]  /*7320*/  FMUL.FTZ R174, R9, R174 ;  /* 0x000000ae09ae7220 */ /* 0x000fe20000410000 */
[----:B------:R-:W-:Y:S01]  /*7330*/  F2FP.BF16.F32.PACK_AB R9, R5, R4 ;  /* 0x000000040509723e */ /* 0x000fe200000010ff */
[----:B------:R2:W5:Y:S01]  /*7340*/  LDL.LU R92, [R1+0x6c] ;  /* 0x00006c00015c7983 */ /* 0x0005620000300800 */
[----:B------:R-:W-:Y:S01]  /*7350*/  FMUL.FTZ R16, R16, R7 ;  /* 0x0000000710107220 */ /* 0x000fe20000410000 */
[C---:B------:R-:W-:Y:S02]  /*7360*/  HMMA.16816.F32.BF16 R32, R104.reuse, R102, R32 ;  /* 0x000000666820723c */ /* 0x040fe40000041820 */
[----:B------:R2:W5:Y:S02]  /*7370*/  LDL.LU R91, [R1+0x68] ;  /* 0x00006800015b7983 */ /* 0x0005640000300800 */
[----:B------:R-:W-:Y:S01]  /*7380*/  FMUL.FTZ R17, R17, R6 ;  /* 0x0000000611117220 */ /* 0x000fe20000410000 */
[----:B------:R-:W-:Y:S01]  /*7390*/  FFMA.FTZ R5, -R183, R183, 1 ;  /* 0x3f800000b7057423 */ /* 0x000fe200000101b7 */
[----:B------:R2:W5:Y:S01]  /*73a0*/  LDL.LU R90, [R1+0x64] ;  /* 0x00006400015a7983 */ /* 0x0005620000300800 */
[----:B------:R-:W-:Y:S01]  /*73b0*/  FFMA.FTZ R4, -R188, R188, 1 ;  /* 0x3f800000bc047423 */ /* 0x000fe200000101bc */
[----:B------:R-:W-:Y:S02]  /*73c0*/  FADD.FTZ R20, -R168, R20 ;  /* 0x00000014a8147221 */ /* 0x000fe40000010100 */
[----:B------:R2:W5:Y:S01]  /*73d0*/  LDL.LU R89, [R1+0x60] ;  /* 0x0000600001597983 */ /* 0x0005620000300800 */
[----:B------:R-:W-:Y:S01]  /*73e0*/  FMUL.FTZ R5, R5, UR5 ;  /* 0x0000000505057c20 */ /* 0x000fe20008410000 */
[----:B------:R-:W-:Y:S01]  /*73f0*/  FMUL.FTZ R4, R4, UR5 ;  /* 0x0000000504047c20 */ /* 0x000fe20008410000 */
[----:B------:R-:W-:Y:S01]  /*7400*/  FMUL.FTZ R20, R88, R20 ;  /* 0x0000001458147220 */ /* 0x000fe20000410000 */
[----:B------:R-:W-:Y:S01]  /*7410*/  FADD.FTZ R21, -R168, R21 ;  /* 0x00000015a8157221 */ /* 0x000fe20000010100 */
[----:B------:R2:W5:Y:S01]  /*7420*/  LDL.LU R88, [R1+0x5c] ;  /* 0x00005c0001587983 */ /* 0x0005620000300800 */
[----:B------:R-:W-:Y:S01]  /*7430*/  FMUL.FTZ R18, R18, R5 ;  /* 0x0000000512127220 */ /* 0x000fe20000410000 */
[----:B------:R-:W-:Y:S01]  /*7440*/  FMUL.FTZ R19, R19, R4 ;  /* 0x0000000413137220 */ /* 0x000fe20000410000 */
[----:B------:R-:W-:Y:S01]  /*7450*/  FMUL.FTZ R21, R87, R21 ;  /* 0x0000001557157220 */ /* 0x000fe20000410000 */
[----:B------:R-:W1:Y:S01]  /*7460*/  LDSM.16.M88.4 R4, [R117+0x8800] ;  /* 0x008800007504783b */ /* 0x000e620000000200 */
        /* <DEDUP_REMOVED lines=37> */
[----:B------:R-:W-:Y:S02]  /*76c0*/  F2FP.BF16.F32.PACK_AB R11, R174, R173 ;  /* 0x000000adae0b723e */ /* 0x000fe400000010ff */
[----:B------:R-:W-:Y:S01]  /*76d0*/  F2FP.BF16.F32.PACK_AB R13, R13, R12 ;  /* 0x0000000c0d0d723e */ /* 0x000fe200000010ff */
[-C--:B-1----:R-:W-:Y:S03]  /*76e0*/  HMMA.16816.F32.BF16 R36, R104, R4.reuse, R36 ;  /* 0x000000046824723c */ /* 0x082fe60000041824 */
[----:B------:R-:W-:Y:S02]  /*76f0*/  F2FP.BF16.F32.PACK_AB R12, R15, R14 ;  /* 0x0000000e0f0c723e */ /* 0x000fe400000010ff */
[----:B------:R-:W-:Y:S01]  /*7700*/  F2FP.BF16.F32.PACK_AB R14, R19, R18 ;  /* 0x00000012130e723e */ /* 0x000fe200000010ff */
[C---:B------:R-:W-:Y:S01]  /*7710*/  FADD.FTZ R18, -R166.reuse, R28 ;  /* 0x0000001ca6127221 */ /* 0x040fe20000010100 */
[----:B------:R-:W-:Y:S01]  /*7720*/  FADD.FTZ R19, -R166, R29 ;  /* 0x0000001da6137221 */ /* 0x000fe20000010100 */
[----:B------:R-:W-:Y:S01]  /*7730*/  FADD.FTZ R29, -R165, R31 ;  /* 0x0000001fa51d7221 */ /* 0x000fe20000010100 */
[C---:B------:R-:W-:Y:S04]  /*7740*/  HMMA.16816.F32.BF16 R40, R108.reuse, R4, R40 ;  /* 0x000000046c28723c */ /* 0x040fe80000041828 */
[----:B------:R-:W-:Y:S01]  /*7750*/  FMUL.FTZ R18, R80, R18 ;  /* 0x0000001250127220 */ /* 0x000fe20000410000 */
[----:B------:R-:W-:Y:S01]  /*7760*/  FMUL.FTZ R19, R79, R19 ;  /* 0x000000134f137220 */ /* 0x000fe20000410000 */
[----:B------:R2:W5:Y:S01]  /*7770*/  LDL.LU R80, [R1+0x3c] ;  /* 0x00003c0001507983 */ /* 0x0005620000300800 */
[----:B------:R-:W-:Y:S01]  /*7780*/  FMUL.FTZ R29, R77, R29 ;  /* 0x0000001d4d1d7220 */ /* 0x000fe20000410000 */
[-C--:B------:R-:W-:Y:S02]  /*7790*/  HMMA.16816.F32.BF16 R44, R108, R6.reuse, R44 ;  /* 0x000000066c2c723c */ /* 0x080fe4000004182c */
[----:B------:R2:W5:Y:S01]  /*77a0*/  LDL.LU R79, [R1+0x38] ;  /* 0x00003800014f7983 */ /* 0x0005620000300800 */
[----:B------:R-:W-:Y:S01]  /*77b0*/  FADD.FTZ R28, -R165, R30 ;  /* 0x0000001ea51c7221 */ /* 0x000fe20000010100 */
[----:B------:R-:W-:Y:S01]  /*77c0*/  FFMA.FTZ R4, -R193, R193, 1 ;  /* 0x3f800000c1047423 */ /* 0x000fe200000101c1 */
[----:B------:R-:W-:Y:S01]  /*77d0*/  FFMA.FTZ R5, -R196, R196, 1 ;  /* 0x3f800000c4057423 */ /* 0x000fe200000101c4 */
[C---:B------:R-:W-:Y:S05]  /*77e0*/  HMMA.16816.F32.BF16 R48, R104.reuse, R6, R48 ;  /* 0x000000066830723c */ /* 0x040fea0000041830 */
[----:B------:R-:W-:Y:S01]  /*77f0*/  FMUL.FTZ R28, R78, R28 ;  /* 0x0000001c4e1c7220 */ /* 0x000fe20000410000 */
[----:B------:R-:W-:Y:S01]  /*7800*/  F2FP.BF16.F32.PACK_AB R15, R17, R16 ;  /* 0x00000010110f723e */ /* 0x000fe200000010ff */
[----:B------:R2:W5:Y:S01]  /*7810*/  LDL.LU R78, [R1+0x34] ;  /* 0x00003400014e7983 */ /* 0x0005620000300800 */
[----:B------:R-:W-:Y:S03]  /*7820*/  FMUL.FTZ R4, R4, UR5 ;  /* 0x0000000504047c20 */ /* 0x000fe60008410000 */
        /* <DEDUP_REMOVED lines=22> */
[----:B------:R-:W-:Y:S01]  /*7990*/  F2FP.BF16.F32.PACK_AB R17, R23, R22 ;  /* 0x000000161711723e */ /* 0x000fe200000010ff */
[----:B------:R-:W-:Y:S01]  /*79a0*/  FMUL.FTZ R35, R35, R5 ;  /* 0x0000000523237220 */ /* 0x000fe20000410000 */
[----:B------:R-:W-:Y:S01]  /*79b0*/  FADD.FTZ R22, -R167, R39 ;  /* 0x00000027a7167221 */ /* 0x000fe20000010100 */
[----:B------:R-:W-:Y:S01]  /*79c0*/  FFMA.FTZ R23, -R202, R202, 1 ;  /* 0x3f800000ca177423 */ /* 0x000fe200000101ca */
[----:B------:R-:W-:Y:S01]  /*79d0*/  FMUL.FTZ R27, R27, R16 ;  /* 0x000000101b1b7220 */ /* 0x000fe20000410000 */
[----:B------:R-:W-:Y:S01]  /*79e0*/  F2FP.BF16.F32.PACK_AB R16, R21, R20 ;  /* 0x000000141510723e */ /* 0x000fe200000010ff */
[----:B------:R-:W-:Y:S01]  /*79f0*/  FMUL.FTZ R22, R69, R22 ;  /* 0x0000001645167220 */ /* 0x000fe20000410000 */
[----:B------:R-:W-:Y:S01]  /*7a00*/  FMUL.FTZ R23, R23, UR5 ;  /* 0x0000000517177c20 */ /* 0x000fe20008410000 */
[----:B------:R-:W-:Y:S01]  /*7a10*/  FFMA.FTZ R21, -R191, R191, 1 ;  /* 0x3f800000bf157423 */ /* 0x000fe200000101bf */
[----:B------:R-:W-:Y:S01]  /*7a20*/  FFMA.FTZ R20, -R195, R195, 1 ;  /* 0x3f800000c3147423 */ /* 0x000fe200000101c3 */
[----:B------:R-:W-:Y:S01]  /*7a30*/  FFMA.FTZ R30, -R190, R190, 1 ;  /* 0x3f800000be1e7423 */ /* 0x000fe200000101be */
[----:B------:R-:W-:Y:S01]  /*7a40*/  FMUL.FTZ R34, R34, R23 ;  /* 0x0000001722227220 */ /* 0x000fe20000410000 */
[----:B------:R-:W-:Y:S01]  /*7a50*/  FADD.FTZ R23, -R166, R44 ;  /* 0x0000002ca6177221 */ /* 0x000fe20000010100 */
[----:B------:R-:W-:Y:S01]  /*7a60*/  FMUL.FTZ R21, R21, UR5 ;  /* 0x0000000515157c20 */ /* 0x000fe20008410000 */
[----:B------:R-:W-:Y:S01]  /*7a70*/  FMUL.FTZ R20, R20, UR5 ;  /* 0x0000000514147c20 */ /* 0x000fe20008410000 */
[----:B------:R-:W-:Y:S01]  /*7a80*/  FMUL.FTZ R30, R30, UR5 ;  /* 0x000000051e1e7c20 */ /* 0x000fe20008410000 */
[----:B------:R-:W-:Y:S01]  /*7a90*/  FMUL.FTZ R23, R2, R23 ;  /* 0x0000001702177220 */ /* 0x000fe20000410000 */
[----:B------:R-:W-:Y:S01]  /*7aa0*/  FMUL.FTZ R18, R18, R21 ;  /* 0x0000001512127220 */ /* 0x000fe20000410000 */
[----:B------:R-:W-:Y:S01]  /*7ab0*/  FADD.FTZ R21, -R167, R38 ;  /* 0x00000026a7157221 */ /* 0x000fe20000010100 */
[----:B------:R-:W-:Y:S01]  /*7ac0*/  FMUL.FTZ R28, R28, R20 ;  /* 0x000000141c1c7220 */ /* 0x000fe20000410000 */
[----:B------:R-:W-:Y:S01]  /*7ad0*/  FADD.FTZ R20, -R168, R37 ;  /* 0x00000025a8147221 */ /* 0x000fe20000010100 */
[----:B------:R-:W-:Y:S01]  /*7ae0*/  FMUL.FTZ R25, R25, R30 ;  /* 0x0000001e19197220 */ /* 0x000fe20000410000 */
[----:B------:R-:W-:Y:S01]  /*7af0*/  F2FP.BF16.F32.PACK_AB R18, R4, R18 ;  /* 0x000000120412723e */ /* 0x000fe200000010ff */
[----:B------:R-:W-:Y:S01]  /*7b00*/  FMUL.FTZ R21, R70, R21 ;  /* 0x0000001546157220 */ /* 0x000fe20000410000 */
[----:B------:R-:W1:Y:S01]  /*7b10*/  LDSM.16.M88.4 R4, [R117+0x8c00] ;  /* 0x008c00007504783b */ /* 0x000e620000000200 */
[----:B------:R-:W-:Y:S01]  /*7b20*/  FMUL.FTZ R20, R71, R20 ;  /* 0x0000001447147220 */ /* 0x000fe20000410000 */
[----:B------:R-:W-:Y:S01]  /*7b30*/  FFMA.FTZ R31, -R189, R189, 1 ;  /* 0x3f800000bd1f7423 */ /* 0x000fe200000101bd */
[----:B------:R-:W-:Y:S01]  /*7b40*/  F2FP.BF16.F32.PACK_AB R26, R27, R26 ;  /* 0x0000001a1b1a723e */ /* 0x000fe200000010ff */
[----:B------:R2:W5:Y:S01]  /*7b50*/  LDL.LU R71, [R1+0x18] ;  /* 0x0000180001477983 */ /* 0x0005620000300800 */
[----:B------:R-:W-:Y:S01]  /*7b60*/  FFMA.FTZ R27, -R200, R200, 1 ;  /* 0x3f800000c81b7423 */ /* 0x000fe200000101c8 */
[----:B------:R-:W-:Y:S01]  /*7b70*/  FMUL.FTZ R31, R31, UR5 ;  /* 0x000000051f1f7c20 */ /* 0x000fe20008410000 */
[----:B------:R-:W-:Y:S01]  /*7b80*/  F2FP.BF16.F32.PACK_AB R28, R29, R28 ;  /* 0x0000001c1d1c723e */ /* 0x000fe200000010ff */
[----:B------:R2:W5:Y:S01]  /*7b90*/  LDL.LU R70, [R1+0x14] ;  /* 0x0000140001467983 */ /* 0x0005620000300800 */
[----:B------:R-:W-:Y:S01]  /*7ba0*/  FMUL.FTZ R27, R27, UR5 ;  /* 0x000000051b1b7c20 */ /* 0x000fe20008410000 */
[----:B------:R-:W-:Y:S01]  /*7bb0*/  FMUL.FTZ R24, R24, R31 ;  /* 0x0000001f18187220 */ /* 0x000fe20000410000 */
[C---:B------:R-:W-:Y:S01]  /*7bc0*/  FADD.FTZ R42, -R165.reuse, R42 ;  /* 0x0000002aa52a7221 */ /* 0x040fe20000010100 */
[----:B------:R2:W5:Y:S01]  /*7bd0*/  LDL.LU R69, [R1+0x10] ;  /* 0x0000100001457983 */ /* 0x0005620000300800 */
[----:B------:R-:W-:Y:S01]  /*7be0*/  FMUL.FTZ R32, R32, R27 ;  /* 0x0000001b20207220 */ /* 0x000fe20000410000 */
[----:B------:R-:W-:Y:S01]  /*7bf0*/  FADD.FTZ R43, -R165, R43 ;  /* 0x0000002ba52b7221 */ /* 0x000fe20000010100 */
[----:B------:R-:W-:Y:S01]  /*7c00*/  F2FP.BF16.F32.PACK_AB R24, R25, R24 ;  /* 0x000000181918723e */ /* 0x000fe200000010ff */
[----:B------:R2:W5:Y:S01]  /*7c10*/  LDL.LU R68, [R1+0xc] ;  /* 0x00000c0001447983 */ /* 0x0005620000300800 */
[----:B------:R-:W-:Y:S01]  /*7c20*/  FFMA.FTZ R25, -R201, R201, 1 ;  /* 0x3f800000c9197423 */ /* 0x000fe200000101c9 */
[C---:B------:R-:W-:Y:S01]  /*7c30*/  FADD.FTZ R46, -R165.reuse, R46 ;  /* 0x0000002ea52e7221 */ /* 0x040fe20000010100 */
[----:B------:R-:W-:Y:S01]  /*7c40*/  FADD.FTZ R47, -R165, R47 ;  /* 0x0000002fa52f7221 */ /* 0x000fe20000010100 */
[----:B------:R2:W5:Y:S01]  /*7c50*/  LDL.LU R3, [R1+0x8] ;  /* 0x0000080001037983 */ /* 0x0005620000300800 */
[----:B------:R-:W-:Y:S01]  /*7c60*/  FMUL.FTZ R25, R25, UR5 ;  /* 0x0000000519197c20 */ /* 0x000fe20008410000 */
[----:B------:R-:W-:Y:S01]  /*7c70*/  FFMA.FTZ R31, -R205, R205, 1 ;  /* 0x3f800000cd1f7423 */ /* 0x000fe200000101cd */
[----:B------:R-:W-:Y:S01]  /*7c80*/  FFMA.FTZ R30, -R206, R206, 1 ;  /* 0x3f800000ce1e7423 */ /* 0x000fe200000101ce */
[----:B------:R2:W5:Y:S01]  /*7c90*/  LDL.LU R2, [R1+0x4] ;  /* 0x0000040001027983 */ /* 0x0005620000300800 */
[----:B------:R-:W-:Y:S01]  /*7ca0*/  FMUL.FTZ R33, R33, R25 ;  /* 0x0000001921217220 */ /* 0x000fe20000410000 */
[----:B------:R-:W-:Y:S01]  /*7cb0*/  FADD.FTZ R25, -R166, R45 ;  /* 0x0000002da6197221 */ /* 0x000fe20000010100 */
[----:B------:R-:W-:Y:S01]  /*7cc0*/  FFMA.FTZ R29, -R208, R208, 1 ;  /* 0x3f800000d01d7423 */ /* 0x000fe200000101d0 */
[----:B------:R-:W-:Y:S01]  /*7cd0*/  FFMA.FTZ R27, -R215, R215, 1 ;  /* 0x3f800000d71b7423 */ /* 0x000fe200000101d7 */
[----:B------:R-:W-:Y:S01]  /*7ce0*/  FADD.FTZ R48, -R168, R48 ;  /* 0x00000030a8307221 */ /* 0x000fe20000010100 */
[----:B------:R-:W-:Y:S01]  /*7cf0*/  FMUL.FTZ R25, R0, R25 ;  /* 0x0000001900197220 */ /* 0x000fe20000410000 */
[----:B------:R-:W-:Y:S01]  /*7d00*/  FADD.FTZ R49, -R168, R49 ;  /* 0x00000031a8317221 */ /* 0x000fe20000010100 */
[----:B------:R2:W5:Y:S01]  /*7d10*/  LDL.LU R0, [R1] ;  /* 0x0000000001007983 */ /* 0x0005620000300800 */
[C---:B------:R-:W-:Y:S01]  /*7d20*/  FADD.FTZ R50, -R167.reuse, R50 ;  /* 0x00000032a7327221 */ /* 0x040fe20000010100 */
[----:B------:R-:W-:Y:S01]  /*7d30*/  FADD.FTZ R51, -R167, R51 ;  /* 0x00000033a7337221 */ /* 0x000fe20000010100 */
[----:B------:R-:W-:Y:S01]  /*7d40*/  FMUL.FTZ R42, R252, R42 ;  /* 0x0000002afc2a7220 */ /* 0x000fe20000410000 */
[----:B------:R-:W-:Y:S01]  /*7d50*/  FMUL.FTZ R43, R251, R43 ;  /* 0x0000002bfb2b7220 */ /* 0x000fe20000410000 */
[----:B------:R-:W-:Y:S01]  /*7d60*/  FMUL.FTZ R250, R250, R46 ;  /* 0x0000002efafa7220 */ /* 0x000fe20000410000 */
[----:B------:R-:W-:Y:S01]  /*7d70*/  FMUL.FTZ R249, R249, R47 ;  /* 0x0000002ff9f97220 */ /* 0x000fe20000410000 */
[----:B------:R-:W-:Y:S01]  /*7d80*/  FMUL.FTZ R31, R31, UR5 ;  /* 0x000000051f1f7c20 */ /* 0x000fe20008410000 */
[-C--:B-1----:R-:W-:Y:S03]  /*7d90*/  HMMA.16816.F32.BF16 R52, R104, R4.reuse, R52 ;  /* 0x000000046834723c */ /* 0x082fe60000041834 */
[----:B------:R-:W-:Y:S01]  /*7da0*/  FMUL.FTZ R30, R30, UR5 ;  /* 0x000000051e1e7c20 */ /* 0x000fe20008410000 */
[----:B------:R-:W-:Y:S01]  /*7db0*/  FMUL.FTZ R29, R29, UR5 ;  /* 0x000000051d1d7c20 */ /* 0x000fe20008410000 */
[----:B------:R-:W-:Y:S01]  /*7dc0*/  FMUL.FTZ R27, R27, UR5 ;  /* 0x000000051b1b7c20 */ /* 0x000fe20008410000 */
[C---:B------:R-:W-:Y:S05]  /*7dd0*/  HMMA.16816.F32.BF16 R56, R108.reuse, R4, R56 ;  /* 0x000000046c38723c */ /* 0x040fea0000041838 */
[----:B------:R-:W-:Y:S01]  /*7de0*/  FMUL.FTZ R48, R248, R48 ;  /* 0x00000030f8307220 */ /* 0x000fe20000410000 */
[-C--:B------:R-:W-:Y:S05]  /*7df0*/  HMMA.16816.F32.BF16 R60, R108, R6.reuse, R60 ;  /* 0x000000066c3c723c */ /* 0x080fea000004183c */
[----:B------:R-:W-:Y:S01]  /*7e00*/  FMUL.FTZ R49, R247, R49 ;  /* 0x00000031f7317220 */ /* 0x000fe20000410000 */
[----:B------:R-:W-:Y:S05]  /*7e10*/  HMMA.16816.F32.BF16 R64, R104, R6, R64 ;  /* 0x000000066840723c */ /* 0x000fea0000041840 */
[----:B------:R-:W-:Y:S01]  /*7e20*/  FMUL.FTZ R50, R246, R50 ;  /* 0x00000032f6327220 */ /* 0x000fe20000410000 */
[C---:B------:R-:W-:Y:S01]  /*7e30*/  FADD.FTZ R52, -R168.reuse, R52 ;  /* 0x00000034a8347221 */ /* 0x040fe20000010100 */
[----:B------:R-:W-:Y:S01]  /*7e40*/  FADD.FTZ R53, -R168, R53 ;  /* 0x00000035a8357221 */ /* 0x000fe20000010100 */
        /* <DEDUP_REMOVED lines=82> */
[----:B--2---:R-:W-:Y:S06]  /*8370*/  @!P1 BRA `(.L_x_1035) ;  /* 0x0000000000809947 */ /* 0x004fec0003800000 */
[----:B------:R-:W1:Y:S01]  /*8380*/  LDC R5, c[0x0][0x240] ;  /* 0x00009000ff057b82 */ /* 0x000e620000000800 */
[----:B------:R-:W-:Y:S01]  /*8390*/  ISETP.GE.AND P2, PT, R134, UR40, PT ;  /* 0x0000002886007c0c */ /* 0x000fe2000bf46270 */
[----:B------:R-:W-:Y:S01]  /*83a0*/  ULOP3.LUT UR9, UR8, 0x1, URZ, 0xc0, !UPT ;  /* 0x0000000108097892 */ /* 0x000fe2000f8ec03f */
[----:B------:R-:W-:Y:S03]  /*83b0*/  UMOV UR10, 0xffffe000 ;  /* 0xffffe000000a7882 */ /* 0x000fe60000000000 */
[----:B------:R-:W-:Y:S04]  /*83c0*/  UISETP.NE.U32.AND UP0, UPT, UR9, 0x1, UPT ;  /* 0x000000010900788c */ /* 0x000fe8000bf05070 */
[----:B------:R-:W-:Y:S04]  /*83d0*/  USEL UR9, UR10, 0x2000, !UP0 ;  /* 0x000020000a097887 */ /* 0x000fe8000c000000 */
[----:B------:R-:W2:Y:S02]  /*83e0*/  @!P2 LDC R4, c[0x0][0x244] ;  /* 0x00009100ff04ab82 */ /* 0x000ea40000000800 */
[----:B------:R-:W-:Y:S02]  /*83f0*/  VIADD R158, R158, UR9 ;  /* 0x000000099e9e7c36 */ /* 0x000fe40008000000 */
[----:B------:R-:W-:Y:S02]  /*8400*/  VIADD R153, R153, UR9 ;  /* 0x0000000999997c36 */ /* 0x000fe40008000000 */
[----:B-----5:R-:W-:Y:S01]  /*8410*/  VIADD R120, R120, UR9 ;  /* 0x0000000978787c36 */ /* 0x020fe20008000000 */
[----:B------:R3:W-:Y:S04]  /*8420*/  @P2 STS [R158], RZ ;  /* 0x000000ff9e002388 */ /* 0x0007e80000000800 */
[----:B------:R3:W-:Y:S04]  /*8430*/  @P2 STS [R158+0x4], RZ ;  /* 0x000004ff9e002388 */ /* 0x0007e80000000800 */
[----:B------:R3:W-:Y:S04]  /*8440*/  @P2 STS [R158+0x8], RZ ;  /* 0x000008ff9e002388 */ /* 0x0007e80000000800 */
[----:B------:R3:W-:Y:S01]  /*8450*/  @P2 STS [R158+0xc], RZ ;  /* 0x00000cff9e002388 */ /* 0x0007e20000000800 */
[C---:B-1----:R-:W-:Y:S05]  /*8460*/  IMAD.U32 R6, R5.reuse, -0x80, RZ ;  /* 0xffffff8005067824 */ /* 0x042fea00078e00ff */
        /* <DEDUP_REMOVED lines=17> */
.L_x_1035:
        /* <DEDUP_REMOVED lines=35> */
[----:B---3--:R-:W-:Y:S04]  /*87b0*/  LDSM.16.MT88.4 R4, [R124+0x12000] ;  /* 0x012000007c04783b */ /* 0x008fe80000004200 */
[----:B------:R-:W1:Y:S04]  /*87c0*/  LDSM.16.MT88.4 R8, [R52+0x4000] ;  /* 0x004000003408783b */ /* 0x000e680000004200 */
[----:B------:R-:W2:Y:S04]  /*87d0*/  LDSM.16.MT88.4 R12, [R124+0x16000] ;  /* 0x016000007c0c783b */ /* 0x000ea80000004200 */
[----:B------:R-:W-:Y:S04]  /*87e0*/  LDSM.16.MT88.4 R16, [R124+0x12800] ;  /* 0x012800007c10783b */ /* 0x000fe80000004200 */
[----:B------:R-:W3:Y:S04]  /*87f0*/  LDSM.16.MT88.4 R20, [R52+0x4400] ;  /* 0x004400003414783b */ /* 0x000ee80000004200 */
[----:B------:R-:W4:Y:S01]  /*8800*/  LDSM.16.MT88.4 R24, [R124+0x16800] ;  /* 0x016800007c18783b */ /* 0x000f220000004200 */
[-C--:B-1---5:R-:W-:Y:S06]  /*8810*/  HMMA.16816.F32.BF16 R68, R4, R8.reuse, R68 ;  /* 0x000000080444723c */ /* 0x0a2fec0000041844 */
        /* <DEDUP_REMOVED lines=75> */
.L_x_1036:
[----:B------:R-:W-:Y:S01]  /*8cd0*/  LDSM.16.M88.4 R16, [R123] ;  /* 0x000000007b10783b */ /* 0x000fe20000000200 */
[----:B------:R-:W-:Y:S01]  /*8ce0*/  IMAD.U32 R159, RZ, RZ, UR23 ;  /* 0x00000017ff9f7e24 */ /* 0x000fe2000f8e00ff */
[----:B------:R-:W-:Y:S01]  /*8cf0*/  ULOP3.LUT UR9, UR8, 0x1, URZ, 0xc0, !UPT ;  /* 0x0000000108097892 */ /* 0x000fe2000f8ec03f */
[----:B------:R-:W-:Y:S01]  /*8d00*/  IMAD.U32 R164, RZ, RZ, UR23 ;  /* 0x00000017ffa47e24 */ /* 0x000fe2000f8e00ff */
[----:B------:R-:W2:Y:S01]  /*8d10*/  LDSM.16.MT88.4 R20, [R52+0x6000] ;  /* 0x006000003414783b */ /* 0x000ea20000004200 */
[----:B------:R-:W-:Y:S01]  /*8d20*/  UISETP.GT.AND UP2, UPT, UR8, UR21, UPT ;  /* 0x000000150800728c */ /* 0x000fe2000bf44270 */
[----:B------:R-:W-:Y:S01]  /*8d30*/  LEA R159, P0, R159, R112, 0x2 ;  /* 0x000000709f9f7211 */ /* 0x000fe200078010ff */
[----:B------:R-:W-:Y:S01]  /*8d40*/  UISETP.NE.U32.AND UP0, UPT, UR9, 0x1, UPT ;  /* 0x000000010900788c */ /* 0x000fe2000bf05070 */
[----:B------:R-:W1:Y:S01]  /*8d50*/  LDSM.16.M88.4 R12, [R123+0x2000] ;  /* 0x002000007b0c783b */ /* 0x000e620000000200 */
        /* <DEDUP_REMOVED lines=48> */
[----:B------:R-:W-:Y:S06]  /*9060*/  HMMA.16816.F32.BF16 R16, R36, R42, R16 ;  /* 0x0000002a2410723c */ /* 0x000fec0000041810 */
[-C--:B--2---:R-:W-:Y:S01]  /*9070*/  HMMA.16816.F32.BF16 R4, R20, R48.reuse, R4 ;  /* 0x000000301404723c */ /* 0x084fe20000041804 */
[----:B------:R-:W-:Y:S04]  /*9080*/  IMAD.U32 R43, RZ, RZ, UR34 ;  /* 0x00000022ff2b7e24 */ /* 0x000fe8000f8e00ff */
        /* <DEDUP_REMOVED lines=16> */
[----:B------:R-:W-:Y:S01]  /*9190*/  IMAD.MOV.U32 R50, RZ, RZ, R159 ;  /* 0x000000ffff327224 */ /* 0x000fe200078e009f */
[-C--:B------:R-:W-:Y:S01]  /*91a0*/  HMMA.16816.F32.BF16 R12, R32, R30.reuse, R12 ;  /* 0x0000001e200c723c */ /* 0x080fe2000004180c */
[----:B------:R-:W-:Y:S04]  /*91b0*/  IMAD.U32 R46, RZ, RZ, UR36 ;  /* 0x00000024ff2e7e24 */ /* 0x000fe8000f8e00ff */
[----:B------:R-:W-:Y:S01]  /*91c0*/  @P1 IADD3.X R21, R149, UR16, RZ, P2, !PT ;  /* 0x0000001095151c10 */ /* 0x000fe200097fe4ff */
[----:B------:R-:W-:Y:S01]  /*91d0*/  HMMA.16816.F32.BF16 R16, R24, R30, R16 ;  /* 0x0000001e1810723c */ /* 0x000fe20000041810 */
[----:B------:R-:W-:Y:S01]  /*91e0*/  IMAD.U32 R38, RZ, RZ, UR32 ;  /* 0x00000020ff267e24 */ /* 0x000fe2000f8e00ff */
[----:B------:R-:W-:Y:S02]  /*91f0*/  @UP3 UIADD3.X UR16, UR16, -0x1, URZ, UP1, !UPT ;  /* 0xffffffff10103890 */ /* 0x000fe40008ffe43f */
[----:B------:R-:W5:Y:S01]  /*9200*/  @P1 LDG.E R156, desc[UR14][R20.64] ;  /* 0x0000000e149c1981 */ /* 0x000f62000c1e1900 */
[----:B------:R-:W-:Y:S01]  /*9210*/  IMAD.MOV.U32 R51, RZ, RZ, R164 ;  /* 0x000000ffff337224 */ /* 0x000fe200078e00a4 */
[-C--:B------:R-:W-:Y:S01]  /*9220*/  LEA R54, P0, R49, R50.reuse, 0x2 ;  /* 0x0000003231367211 */ /* 0x080fe200078010ff */
[----:B------:R-:W-:Y:S01]  /*9230*/  IMAD.U32 R35, RZ, RZ, UR30 ;  /* 0x0000001eff237e24 */ /* 0x000fe2000f8e00ff */
[----:B------:R-:W5:Y:S03]  /*9240*/  @P1 LDG.E R157, desc[UR14][R20.64+0x20] ;  /* 0x0000200e149d1981 */ /* 0x000f66000c1e1900 */
[-C--:B------:R-:W-:Y:S01]  /*9250*/  LEA.HI.X.SX32 R55, R48, R51.reuse, 0x2, P0 ;  /* 0x0000003330377211 */ /* 0x080fe200000f16ff */
[----:B------:R-:W5:Y:S01]  /*9260*/  @P1 LDG.E R154, desc[UR14][R20.64+0x100] ;  /* 0x0001000e149a1981 */ /* 0x000f62000c1e1900 */
[-C--:B------:R-:W-:Y:S01]  /*9270*/  LEA R56, P6, R47, R50.reuse, 0x2 ;  /* 0x000000322f387211 */ /* 0x080fe200078c10ff */
[----:B------:R-:W-:Y:S01]  /*9280*/  IMAD.U32 R36, RZ, RZ, UR31 ;  /* 0x0000001fff247e24 */ /* 0x000fe2000f8e00ff */
[-C--:B------:R-:W-:Y:S01]  /*9290*/  LEA R58, P5, R45, R50.reuse, 0x2 ;  /* 0x000000322d3a7211 */ /* 0x080fe200078a10ff */
[----:B------:R1:W5:Y:S01]  /*92a0*/  @P1 LDG.E R155, desc[UR14][R20.64+0x120] ;  /* 0x0001200e149b1981 */ /* 0x000362000c1e1900 */
        /* <DEDUP_REMOVED lines=22> */
[-C--:B------:R-:W-:Y:S01]  /*9410*/  LEA.HI.X.SX32 R49, R34, R51.reuse, 0x2, P0 ;  /* 0x0000003322317211 */ /* 0x080fe200000f16ff */
[----:B------:R-:W-:Y:S01]  /*9420*/  REDG.E.ADD.F32.FTZ.RN.STRONG.GPU desc[UR14][R62.64], R9 ;  /* 0x000000093e0079a6 */ /* 0x000fe2000c10f38e */
[-C--:B------:R-:W-:Y:S01]  /*9430*/  LEA R46, P6, R33, R50.reuse, 0x2 ;  /* 0x00000032212e7211 */ /* 0x080fe200078c10ff */
[----:B------:R-:W-:Y:S01]  /*9440*/  IMAD.U32 R28, RZ, RZ, UR27 ;  /* 0x0000001bff1c7e24 */ /* 0x000fe2000f8e00ff */
[-C--:B------:R-:W-:Y:S01]  /*9450*/  LEA R44, P5, R31, R50.reuse, 0x2 ;  /* 0x000000321f2c7211 */ /* 0x080fe200078a10ff */
[----:B------:R-:W-:Y:S01]  /*9460*/  REDG.E.ADD.F32.FTZ.RN.STRONG.GPU desc[UR14][R64.64], R10 ;  /* 0x0000000a400079a6 */ /* 0x000fe2000c10f38e */
[-C--:B------:R-:W-:Y:S01]  /*9470*/  LEA.HI.X.SX32 R47, R32, R51.reuse, 0x2, P6 ;  /* 0x00000033202f7211 */ /* 0x080fe200030f16ff */
[----:B------:R-:W-:Y:S01]  /*9480*/  IMAD.U32 R25, RZ, RZ, UR25 ;  /* 0x00000019ff197e24 */ /* 0x000fe2000f8e00ff */
[----:B------:R-:W-:Y:S01]  /*9490*/  MOV R27, UR26 ;  /* 0x0000001a001b7c02 */ /* 0x000fe20008000f00 */
[----:B------:R-:W-:Y:S01]  /*94a0*/  REDG.E.ADD.F32.FTZ.RN.STRONG.GPU desc[UR14][R66.64], R11 ;  /* 0x0000000b420079a6 */ /* 0x000fe2000c10f38e */
[-C--:B------:R-:W-:Y:S01]  /*94b0*/  LEA R42, P4, R29, R50.reuse, 0x2 ;  /* 0x000000321d2a7211 */ /* 0x080fe200078810ff */
[----:B------:R-:W-:Y:S01]  /*94c0*/  IMAD.U32 R24, RZ, RZ, UR25 ;  /* 0x00000019ff187e24 */ /* 0x000fe2000f8e00ff */
[-C--:B------:R-:W-:Y:S01]  /*94d0*/  LEA.HI.X.SX32 R45, R30, R51.reuse, 0x2, P5 ;  /* 0x000000331e2d7211 */ /* 0x080fe200028f16ff */
[----:B------:R-:W-:Y:S01]  /*94e0*/  REDG.E.ADD.F32.FTZ.RN.STRONG.GPU desc[UR14][R48.64], R16 ;  /* 0x00000010300079a6 */ /* 0x000fe2000c10f38e */
[----:B------:R-:W-:Y:S01]  /*94f0*/  MOV R26, UR26 ;  /* 0x0000001a001a7c02 */ /* 0x000fe20008000f00 */
        /* <DEDUP_REMOVED lines=145> */
[----:B-1----:R-:W-:Y:S05]  /*9e10*/  @P0 BRA `(.L_x_1038) ;  /* 0x0000000000340947 */ /* 0x002fea0003800000 */
        /* <DEDUP_REMOVED lines=13> */
.L_x_1038:
        /* <DEDUP_REMOVED lines=19> */
.L_x_1039:
[----:B------:R-:W-:Y:S01]  /*a020*/  BAR.SYNC.DEFER_BLOCKING 0x0 ;  /* 0x0000000000007b1d */ /* 0x000fe20000010000 */
[----:B------:R-:W-:Y:S01]  /*a030*/  USHF.R.S32.HI UR6, URZ, 0x1f, UR5 ;  /* 0x0000001f3f067899 */ /* 0x000fe20008011405 */
[----:B------:R-:W-:Y:S01]  /*a040*/  SHF.R.S32.HI R17, RZ, 0x1f, R4 ;  /* 0x0000001fff117819 */ /* 0x000fe20000011404 */
        /* <DEDUP_REMOVED lines=14> */
[C---:B------:R-:W-:Y:S01]  /*a130*/  VIADD R4, R17.reuse, 0x40 ;  /* 0x0000004011047836 */ /* 0x040fe20000000000 */
[----:B------:R-:W-:Y:S01]  /*a140*/  ISETP.GE.AND P2, PT, R134, UR13, PT ;  /* 0x0000000d86007c0c */ /* 0x000fe2000bf46270 */
[----:B------:R-:W-:Y:S01]  /*a150*/  UIMAD UR13, UR22, UR16, URZ ;  /* 0x00000010160d72a4 */ /* 0x000fe2000f8e023f */
[----:B------:R-:W-:Y:S01]  /*a160*/  IADD3 R6, P0, R6, UR19, RZ ;  /* 0x0000001306067c10 */ /* 0x000fe2000ff1e0ff */
[----:B------:R-:W-:Y:S01]  /*a170*/  IMAD.U32 R22, RZ, RZ, UR16 ;  /* 0x00000010ff167e24 */ /* 0x000fe2000f8e00ff */
[----:B------:R-:W-:Y:S01]  /*a180*/  ISETP.GE.OR P1, PT, R4, UR7, P2 ;  /* 0x0000000704007c0c */ /* 0x000fe20009726670 */
[----:B------:R1:W3:Y:S01]  /*a190*/  LDS.128 R12, [R53+0x7000] ;  /* 0x00700000350c7984 */ /* 0x0002e20000000c00 */
[----:B------:R-:W-:Y:S01]  /*a1a0*/  ISETP.GE.OR P2, PT, R17, UR7, P2 ;  /* 0x0000000711007c0c */ /* 0x000fe20009746670 */
[----:B------:R-:W-:Y:S01]  /*a1b0*/  UIMAD UR17, UR58, UR17, UR13 ;  /* 0x000000113a1172a4 */ /* 0x000fe2000f8e020d */
[----:B------:R-:W-:Y:S01]  /*a1c0*/  IADD3.X R7, R7, UR21, R5, P0, !PT ;  /* 0x0000001507077c10 */ /* 0x000fe200087fe405 */
[----:B------:R1:W4:Y:S01]  /*a1d0*/  LDS.128 R8, [R53+0x9000] ;  /* 0x0090000035087984 */ /* 0x0003220000000c00 */
[----:B------:R-:W-:Y:S01]  /*a1e0*/  SHF.R.S32.HI R16, RZ, 0x1f, R17 ;  /* 0x0000001fff107819 */ /* 0x000fe20000011411 */
[----:B------:R-:W-:-:S04]  /*a1f0*/  IMAD.WIDE.U32 R22, R22, UR58, R6 ;  /* 0x0000003a16167c25 */ /* 0x000fc8000f8e0006 */
[----:B------:R-:W-:-:S04]  /*a200*/  VIADD R19, R23, UR17 ;  /* 0x0000001117137c36 */ /* 0x000fc80008000000 */
[----:B------:R-:W-:Y:S05]  /*a210*/  @P2 BRA `(.L_x_1041) ;  /* 0x00000000002c2947 */ /* 0x000fea0003800000 */
        /* <DEDUP_REMOVED lines=11> */
.L_x_1041:
[----:B------:R-:W-:Y:S05]  /*a2d0*/  BSYNC B0 ;  /* 0x0000000000007941 */ /* 0x000fea0003800000 */
.L_x_1040:
        /* <DEDUP_REMOVED lines=14> */
.L_x_1043:
[----:B------:R-:W-:Y:S05]  /*a3c0*/  BSYNC B0 ;  /* 0x0000000000007941 */ /* 0x000fea0003800000 */
.L_x_1042:
[----:B--2---:R2:W1:Y:S01]  /*a3d0*/  LDS.128 R4, [R53+0x8000] ;  /* 0x0080000035047984 */ /* 0x0044620000000c00 */
        /* <DEDUP_REMOVED lines=26> */
.L_x_1045:
[----:B------:R-:W-:Y:S05]  /*a580*/  BSYNC B0 ;  /* 0x0000000000007941 */ /* 0x000fea0003800000 */
.L_x_1044:
        /* <DEDUP_REMOVED lines=13> */
.L_x_1016:
[----:B------:R-:W-:Y:S05]  /*a660*/  BSYNC B1 ;  /* 0x0000000000017941 */ /* 0x000fea0003800000 */
.L_x_1002:
        /* <DEDUP_REMOVED lines=11> */
.L_x_1046:
[----:B------:R-:W-:Y:S05]  /*a720*/  EXIT ;  /* 0x000000000000794d */ /* 0x000fea0003800000 */
.L_x_1048:
        /* <DEDUP_REMOVED lines=13> */
.L_x_1358:


//--------------------- .text._ZN5flash44flash_bwd_dq_dk_dv_loop_seqk_parallel_kernelI23Flash_bwd_kernel_traitsILi32ELi128ELi128ELi8ELi4ELi4ELi4ELb0ELb0EN7cutlass10bfloat16_tE19Flash_kernel_traitsILi32ELi128ELi128ELi8ES3_EELb1ELb0ELb0ELb0ELb1ELb1ELb0EEEvNS_16Flash_bwd_paramsE --------------------------
	.section	.text._ZN5flash44flash_bwd_dq_dk_dv_loop_seqk_parallel_kernelI23Flash_bwd_kernel_traitsILi32ELi128ELi128ELi8ELi4ELi4ELi4ELb0ELb0EN7cutlass10bfloat16_tE19Flash_kernel_traitsILi32ELi128ELi128ELi8ES3_EELb1ELb0ELb0ELb0ELb1ELb1ELb0EEEvNS_16Flash_bwd_paramsE,"ax",@progbits
	.align	128
        .global         _ZN5flash44flash_bwd_dq_dk_dv_loop_seqk_parallel_kernelI23Flash_bwd_kernel_traitsILi32ELi128ELi128ELi8ELi4ELi4ELi4ELb0ELb0EN7cutlass10bfloat16_tE19Flash_kernel_traitsILi32ELi128ELi128ELi8ES3_EELb1ELb0ELb0ELb0ELb1ELb1ELb0EEEvNS_16Flash_bwd_paramsE
        .type           _ZN5flash44flash_bwd_dq_dk_dv_loop_seqk_parallel_kernelI23Flash_bwd_kernel_traitsILi32ELi128ELi128ELi8ELi4ELi4ELi4ELb0ELb0EN7cutlass10bfloat16_tE19Flash_kernel_traitsILi32ELi128ELi128ELi8ES3_EELb1ELb0ELb0ELb0ELb1ELb1ELb0EEEvNS_16Flash_bwd_paramsE,@function
        .size           _ZN5flash44flash_bwd_dq_dk_dv_loop_seqk_parallel_kernelI23Flash_bwd_kernel_traitsILi32ELi128ELi128ELi8ELi4ELi4ELi4ELb0ELb0EN7cutlass10bfloat16_tE19Flash_kernel_traitsILi32ELi128ELi128ELi8ES3_EELb1ELb0ELb0ELb0ELb1ELb1ELb0EEEvNS_16Flash_bwd_paramsE,(.L_x_1359 - _ZN5flash44flash_bwd_dq_dk_dv_loop_seqk_parallel_kernelI23Flash_bwd_kernel_traitsILi32ELi128ELi128ELi8ELi4ELi4ELi4ELb0ELb0EN7cutlass10bfloat16_tE19Flash_kernel_traitsILi32ELi128ELi128ELi8ES3_EELb1ELb0ELb0ELb0ELb1ELb1ELb0EEEvNS_16Flash_bwd_paramsE)
        .other          _ZN5flash44flash_bwd_dq_dk_dv_loop_seqk_parallel_kernelI23Flash_bwd_kernel_traitsILi32ELi128ELi128ELi8ELi4ELi4ELi4ELb0ELb0EN7cutlass10bfloat16_tE19Flash_kernel_traitsILi32ELi128ELi128ELi8ES3_EELb1ELb0ELb0ELb0ELb1ELb1ELb0EEEvNS_16Flash_bwd_paramsE,@"STO_CUDA_ENTRY STV_DEFAULT"
_ZN5flash44flash_bwd_dq_dk_dv_loop_seqk_parallel_kernelI23Flash_bwd_kernel_traitsILi32ELi128ELi128ELi8ELi4ELi4ELi4ELb0ELb0EN7cutlass10bfloat16_tE19Flash_kernel_traitsILi32ELi128ELi128ELi8ES3_EELb1ELb0ELb0ELb0ELb1ELb1ELb0EEEvNS_16Flash_bwd_paramsE:
.text._ZN5flash44flash_bwd_dq_dk_dv_loop_seqk_parallel_kernelI23Flash_bwd_kernel_traitsILi32ELi128ELi128ELi8ELi4ELi4ELi4ELb0ELb0EN7cutlass10bfloat16_tE19Flash_kernel_traitsILi32ELi128ELi128ELi8ES3_EELb1ELb0ELb0ELb0ELb1ELb1ELb0EEEvNS_16Flash_bwd_paramsE:
        /* <DEDUP_REMOVED lines=185> */
.L_x_1057:
        /* <DEDUP_REMOVED lines=28> */
[----:B------:R-:W-:Y:S01]  /*0d50*/  UISETP.NE.U32.AND UP1, UPT, UR6, URZ, UPT ;  /* 0x0000003f0600728c */ /* 0x000fe2000bf25070 */
[----:B------:R-:W-:Y:S02]  /*0d60*/  ULDC UR31, c[0x0][0x270] ;  /* 0x00009c00001f7ab9 */ /* 0x000fe40000000800 */
[----:B------:R-:W-:Y:S01]  /*0d70*/  ULDC.U8 UR6, c[0x0][0x3d8] ;  /* 0x0000f60000067ab9 */ /* 0x000fe20000000000 */
[----:B------:R-:W-:Y:S01]  /*0d80*/  ULDC UR40, c[0x0][0x2dc] ;  /* 0x0000b70000287ab9 */ /* 0x000fe20000000800 */
[----:B------:R-:W-:Y:S02]  /*0d90*/  UISETP.NE.AND UP0, UPT, UR6, URZ, UPT ;  /* 0x0000003f0600728c */ /* 0x000fe4000bf05270 */
[----:B------:R-:W-:-:S02]  /*0da0*/  UIADD3 UR6, UR32, 0x7f, URZ ;  /* 0x0000007f20067890 */ /* 0x000fc4000fffe03f */
[----:B------:R-:W-:Y:S02]  /*0db0*/  UISETP.NE.AND.EX UP1, UPT, UR7, URZ, UPT, UP1 ;  /* 0x0000003f0700728c */ /* 0x000fe4000bf25310 */
[----:B------:R-:W-:Y:S02]  /*0dc0*/  USHF.R.S32.HI UR30, URZ, 0x1f, UR6 ;  /* 0x0000001f3f1e7899 */ /* 0x000fe40008011406 */
[----:B------:R-:W-:Y:S02]  /*0dd0*/  UIMAD UR8, UR18, UR40, URZ ;  /* 0x00000028120872a4 */ /* 0x000fe4000f8e023f */
[----:B------:R-:W-:Y:S02]  /*0de0*/  ULEA.HI UR30, UR30, UR6, URZ, 0x7 ;  /* 0x000000061e1e7291 */ /* 0x000fe4000f8f383f */
[----:B------:R-:W-:Y:S02]  /*0df0*/  @UP0 UIMAD UR33, UR16, UR32, URZ ;  /* 0x00000020102102a4 */ /* 0x000fe4000f8e023f */
[----:B------:R-:W-:Y:S01]  /*0e00*/  ULOP3.LUT UR36, UR30, 0xffffff80, URZ, 0xc0, !UPT ;  /* 0xffffff801e247892 */ /* 0x000fe2000f8ec03f */
        /* <DEDUP_REMOVED lines=39> */
[----:B------:R-:W-:-:S06]  /*1080*/  @P3 VIADD R20, R20, 0x1 ;  /* 0x0000000114143836 */ /* 0x000fcc0000000000 */
[----:B------:R-:W-:Y:S02]  /*1090*/  @!P0 IADD3 R20, -R20, RZ, RZ ;  /* 0x000000ff14148210 */ /* 0x000fe40007ffe1ff */
[----:B------:R-:W-:Y:S02]  /*10a0*/  PLOP3.LUT P0, PT, PT, PT, UP0, 0x80, 0x0 ;  /* 0x000000000000781c */ /* 0x000fe40003f0f008 */
[----:B------:R-:W-:Y:S02]  /*10b0*/  @!P2 LOP3.LUT R20, RZ, R6, RZ, 0x33, !PT ;  /* 0x00000006ff14a212 */ /* 0x000fe400078e33ff */
[----:B------:R-:W-:Y:S02]  /*10c0*/  SEL R6, R5, RZ, P1 ;  /* 0x000000ff05067207 */ /* 0x000fe40000800000 */
        /* <DEDUP_REMOVED lines=10> */
.L_x_1050:
[----:B------:R-:W-:Y:S01]  /*1170*/  UIMAD UR33, UR16, UR31, UR18 ;  /* 0x0000001f102172a4 */ /* 0x000fe2000f8e0212 */
[----:B------:R-:W-:-:S03]  /*1180*/  ULDC UR46, c[0x0][0x2d4] ;  /* 0x0000b500002e7ab9 */ /* 0x000fc60000000800 */
[----:B------:R-:W-:-:S12]  /*1190*/  UIMAD UR33, UR33, UR46, URZ ;  /* 0x0000002e212172a4 */ /* 0x000fd8000f8e023f */
.L_x_1051:
[----:B------:R-:W1:Y:S01]  /*11a0*/  S2R R18, SR_TID.X ;  /* 0x0000000000127919 */ /* 0x000e620000002100 */
[----:B------:R-:W2:Y:S01]  /*11b0*/  LDC.64 R4, c[0x0][0x418] ;  /* 0x00010600ff047b82 */ /* 0x000ea20000000a00 */
[----:B------:R-:W-:Y:S01]  /*11c0*/  UIMAD UR27, UR31, UR40, URZ ;  /* 0x000000281f1b72a4 */ /* 0x000fe2000f8e023f */
[----:B------:R-:W-:Y:S01]  /*11d0*/  IMAD.U32 R35, RZ, RZ, UR8 ;  /* 0x00000008ff237e24 */ /* 0x000fe2000f8e00ff */
[----:B------:R-:W-:Y:S01]  /*11e0*/  USHF.R.S32.HI UR41, URZ, 0x1f, UR40 ;  /* 0x0000001f3f297899 */ /* 0x000fe20008011428 */
[----:B------:R-:W-:Y:S01]  /*11f0*/  CS2R R94, SRZ ;  /* 0x00000000005e7805 */ /* 0x000fe2000001ff00 */
[----:B------:R-:W-:Y:S01]  /*1200*/  USHF.L.U32 UR8, UR27, 0x7, URZ ;  /* 0x000000071b087899 */ /* 0x000fe2000800063f */
[----:B------:R-:W-:Y:S01]  /*1210*/  CS2R R92, SRZ ;  /* 0x00000000005c7805 */ /* 0x000fe2000001ff00 */
[----:B------:R-:W-:Y:S01]  /*1220*/  UIMAD UR41, UR41, UR31, URZ ;  /* 0x0000001f292972a4 */ /* 0x000fe2000f8e023f */
[----:B------:R-:W3:Y:S01]  /*1230*/  LDC.64 R12, c[0x0][0x420] ;  /* 0x00010800ff0c7b82 */ /* 0x000ee20000000a00 */
[----:B------:R-:W-:Y:S01]  /*1240*/  UIMAD.WIDE.U32 UR44, UR40, UR31, URZ ;  /* 0x0000001f282c72a5 */ /* 0x000fe2000f8e003f */
[----:B------:R-:W-:Y:S01]  /*1250*/  CS2R R98, SRZ ;  /* 0x0000000000627805 */ /* 0x000fe2000001ff00 */
[----:B------:R-:W-:Y:S01]  /*1260*/  UIMAD.WIDE UR46, UR16, UR46, UR36 ;  /* 0x0000002e102e72a5 */ /* 0x000fe2000f8e0224 */
[----:B------:R-:W-:Y:S01]  /*1270*/  CS2R R96, SRZ ;  /* 0x0000000000607805 */ /* 0x000fe2000001ff00 */
[----:B------:R-:W-:Y:S01]  /*1280*/  UIMAD UR41, UR43, UR40, UR41 ;  /* 0x000000282b2972a4 */ /* 0x000fe2000f8e0229 */
[----:B------:R-:W-:Y:S01]  /*1290*/  CS2R R90, SRZ ;  /* 0x00000000005a7805 */ /* 0x000fe2000001ff00 */
[----:B------:R-:W-:Y:S01]  /*12a0*/  IMAD.U32 R26, RZ, RZ, UR44 ;  /* 0x0000002cff1a7e24 */ /* 0x000fe2000f8e00ff */
[----:B------:R-:W-:Y:S01]  /*12b0*/  ULEA.HI.SX32 UR30, UR30, 0xffffffff, 0x19 ;  /* 0xffffffff1e1e7891 */ /* 0x000fe2000f8fca3f */
[----:B------:R-:W-:Y:S01]  /*12c0*/  IMAD.U32 R27, RZ, RZ, UR45 ;  /* 0x0000002dff1b7e24 */ /* 0x000fe2000f8e00ff */
[----:B------:R-:W-:Y:S01]  /*12d0*/  UIADD3 UR41, UR45, UR41, URZ ;  /* 0x000000292d297290 */ /* 0x000fe2000fffe03f */
[----:B------:R-:W-:Y:S01]  /*12e0*/  CS2R R88, SRZ ;  /* 0x0000000000587805 */ /* 0x000fe2000001ff00 */
[----:B------:R-:W-:Y:S01]  /*12f0*/  UIADD3 UR33, UR36, UR33, URZ ;  /* 0x0000002124217290 */ /* 0x000fe2000fffe03f */
[----:B------:R-:W-:Y:S01]  /*1300*/  CS2R R86, SRZ ;  /* 0x0000000000567805 */ /* 0x000fe2000001ff00 */
[----:B------:R-:W-:Y:S01]  /*1310*/  UIADD3 UR34, UR36, UR34, URZ ;  /* 0x0000002224227290 */ /* 0x000fe2000fffe03f */
[----:B------:R-:W-:Y:S01]  /*1320*/  CS2R R84, SRZ ;  /* 0x0000000000547805 */ /* 0x000fe2000001ff00 */
[----:B--2---:R-:W-:Y:S01]  /*1330*/  IMAD R8, R4, UR25, RZ ;  /* 0x0000001904087c24 */ /* 0x004fe2000f8e02ff */
[----:B------:R-:W-:-:S02]  /*1340*/  CS2R R78, SRZ ;  /* 0x00000000004e7805 */ /* 0x000fc4000001ff00 */
[----:B------:R-:W-:Y:S02]  /*1350*/  CS2R R76, SRZ ;  /* 0x00000000004c7805 */ /* 0x000fe4000001ff00 */
[----:B------:R-:W-:Y:S01]  /*1360*/  CS2R R82, SRZ ;  /* 0x0000000000527805 */ /* 0x000fe2000001ff00 */
[----:B------:R-:W-:Y:S01]  /*1370*/  IMAD R5, R5, UR16, R8 ;  /* 0x0000001005057c24 */ /* 0x000fe2000f8e0208 */
[----:B------:R-:W-:Y:S02]  /*1380*/  CS2R R80, SRZ ;  /* 0x0000000000507805 */ /* 0x000fe4000001ff00 */
[----:B------:R-:W-:Y:S02]  /*1390*/  CS2R R74, SRZ ;  /* 0x00000000004a7805 */ /* 0x000fe4000001ff00 */
[----:B-1----:R-:W-:Y:S02]  /*13a0*/  SHF.R.S32.HI R17, RZ, 0x1f, R18 ;  /* 0x0000001fff117819 */ /* 0x002fe40000011412 */
[----:B------:R-:W-:-:S02]  /*13b0*/  CS2R R72, SRZ ;  /* 0x0000000000487805 */ /* 0x000fc4000001ff00 */
[----:B------:R-:W-:Y:S02]  /*13c0*/  CS2R R70, SRZ ;  /* 0x0000000000467805 */ /* 0x000fe4000001ff00 */
[----:B------:R-:W-:Y:S02]  /*13d0*/  CS2R R68, SRZ ;  /* 0x0000000000447805 */ /* 0x000fe4000001ff00 */
[CC--:B------:R-:W-:Y:S02]  /*13e0*/  LEA.HI R21, R17.reuse, R18.reuse, RZ, 0x2 ;  /* 0x0000001211157211 */ /* 0x0c0fe400078f10ff */
[----:B------:R-:W-:Y:S02]  /*13f0*/  LEA.HI R7, R17, R18, RZ, 0x5 ;  /* 0x0000001211077211 */ /* 0x000fe400078f28ff */
[----:B------:R-:W-:Y:S02]  /*1400*/  LOP3.LUT R9, R21, 0xfffffffc, RZ, 0xc0, !PT ;  /* 0xfffffffc15097812 */ /* 0x000fe400078ec0ff */
[----:B------:R-:W-:-:S02]  /*1410*/  LOP3.LUT R11, R7, 0xffffffe0, RZ, 0xc0, !PT ;  /* 0xffffffe0070b7812 */ /* 0x000fc400078ec0ff */
[----:B------:R-:W-:Y:S01]  /*1420*/  SHF.R.S32.HI R7, RZ, 0x5, R7 ;  /* 0x00000005ff077819 */ /* 0x000fe20000011407 */
[C---:B------:R-:W-:Y:S01]  /*1430*/  IMAD.IADD R24, R18.reuse, 0x1, -R9 ;  /* 0x0000000112187824 */ /* 0x040fe200078e0a09 */
[----:B------:R-:W-:Y:S01]  /*1440*/  SHF.R.S32.HI R21, RZ, 0x2, R21 ;  /* 0x00000002ff157819 */ /* 0x000fe20000011415 */
[----:B------:R-:W-:Y:S01]  /*1450*/  IMAD.IADD R16, R18, 0x1, -R11 ;  /* 0x0000000112107824 */ /* 0x000fe200078e0a0b */
[----:B------:R-:W1:Y:S01]  /*1460*/  LDC.64 R8, c[0x0][0x240] ;  /* 0x00009000ff087b82 */ /* 0x000e620000000a00 */
[----:B------:R-:W-:Y:S01]  /*1470*/  IMAD.SHL.U32 R24, R24, 0x8, RZ ;  /* 0x0000000818187824 */ /* 0x000fe200078e00ff */
[----:B------:R-:W-:Y:S01]  /*1480*/  SHF.R.S32.HI R23, RZ, 0x1f, R21 ;  /* 0x0000001fff177819 */ /* 0x000fe20000011415 */
[----:B------:R-:W-:Y:S02]  /*1490*/  IMAD R10, R7, UR27, R16 ;  /* 0x0000001b070a7c24 */ /* 0x000fe4000f8e0210 */
[----:B------:R-:W-:Y:S01]  /*14a0*/  IMAD.U32 R7, RZ, RZ, UR7 ;  /* 0x00000007ff077e24 */ /* 0x000fe2000f8e00ff */
[----:B------:R-:W-:Y:S01]  /*14b0*/  SHF.R.S32.HI R25, RZ, 0x1f, R24 ;  /* 0x0000001fff197819 */ /* 0x000fe20000011418 */
[----:B------:R-:W-:Y:S01]  /*14c0*/  USHF.R.S32.HI UR7, URZ, 0x1f, UR8 ;  /* 0x0000001f3f077899 */ /* 0x000fe20008011408 */
[----:B------:R-:W-:Y:S01]  /*14d0*/  @P1 BAR.SYNC.DEFER_BLOCKING 0x0 ;  /* 0x0000000000001b1d */ /* 0x000fe20000010000 */
[----:B------:R-:W-:-:S02]  /*14e0*/  IADD3 R35, P2, P0, R10, UR8, R35 ;  /* 0x000000080a237c10 */ /* 0x000fc4000f85e023 */
[----:B------:R-:W-:Y:S01]  /*14f0*/  SHF.R.S32.HI R10, RZ, 0x1f, R10 ;  /* 0x0000001fff0a7819 */ /* 0x000fe2000001140a */
[----:B------:R-:W-:Y:S02]  /*1500*/  IMAD.WIDE.U32 R14, R4, UR16, R24 ;  /* 0x00000010040e7c25 */ /* 0x000fe4000f8e0018 */
[----:B------:R-:W-:Y:S01]  /*1510*/  ULDC.64 UR8, c[0x0][0x3e0] ;  /* 0x0000f80000087ab9 */ /* 0x000fe20000000a00 */
[----:B------:R-:W-:Y:S01]  /*1520*/  IADD3.X R7, R10, UR7, R7, P2, P0 ;  /* 0x000000070a077c10 */ /* 0x000fe200097e0407 */
[----:B------:R-:W-:Y:S01]  /*1530*/  IMAD.IADD R15, R15, 0x1, R5 ;  /* 0x000000010f0f7824 */ /* 0x000fe200078e0205 */
[----:B------:R-:W-:Y:S01]  /*1540*/  IADD3 R34, P0, R35, R34, RZ ;  /* 0x0000002223227210 */ /* 0x000fe20007f1e0ff */
[----:B------:R-:W2:Y:S03]  /*1550*/  LDC.64 R4, c[0x0][0x230] ;  /* 0x00008c00ff047b82 */ /* 0x000ea60000000a00 */
[----:B------:R-:W-:-:S02]  /*1560*/  IADD3.X R35, R7, R6, RZ, P0, !PT ;  /* 0x0000000607237210 */ /* 0x000fc400007fe4ff */
[----:B------:R-:W-:-:S03]  /*1570*/  IADD3 R39, P0, R21, UR36, RZ ;  /* 0x0000002415277c10 */ /* 0x000fc6000ff1e0ff */
[----:B------:R-:W4:Y:S01]  /*1580*/  LDC.64 R6, c[0x0][0x248] ;  /* 0x00009200ff067b82 */ /* 0x000f220000000a00 */
[----:B------:R-:W-:Y:S01]  /*1590*/  IADD3.X R11, R23, UR37, RZ, P0, !PT ;  /* 0x00000025170b7c10 */ /* 0x000fe200087fe4ff */
[----:B---3--:R-:W-:Y:S01]  /*15a0*/  IMAD.WIDE.U32 R14, R39, R12, R14 ;  /* 0x0000000c270e7225 */ /* 0x008fe200078e000e */
[----:B------:R-:W-:-:S03]  /*15b0*/  UIADD3 UR37, UP0, UR46, UR6, URZ ;  /* 0x000000062e257290 */ /* 0x000fc6000ff1e03f */
[----:B------:R-:W-:Y:S01]  /*15c0*/  IMAD R10, R11, R12, RZ ;  /* 0x0000000c0b0a7224 */ /* 0x000fe200078e02ff */
[----:B------:R-:W-:Y:S01]  /*15d0*/  ULDC.64 UR6, c[0x0][0x428] ;  /* 0x00010a0000067ab9 */ /* 0x000fe20000000a00 */
[----:B------:R-:W-:Y:S01]  /*15e0*/  UIADD3.X UR39, UR47, UR39, URZ, UP0, !UPT ;  /* 0x000000272f277290 */ /* 0x000fe200087fe43f */
[----:B------:R-:W-:Y:S01]  /*15f0*/  MOV R32, UR6 ;  /* 0x0000000600207c02 */ /* 0x000fe20008000f00 */
[----:B------:R-:W-:Y:S01]  /*1600*/  IMAD R10, R39, R13, R10 ;  /* 0x0000000d270a7224 */ /* 0x000fe200078e020a */
[----:B------:R-:W-:Y:S01]  /*1610*/  UIMAD UR41, UR41, UR37, URZ ;  /* 0x00000025292972a4 */ /* 0x000fe2000f8e023f */
[----:B-1----:R-:W-:Y:S01]  /*1620*/  IMAD R36, R11, R8, RZ ;  /* 0x000000080b247224 */ /* 0x002fe200078e02ff */
[----:B------:R-:W-:Y:S01]  /*1630*/  UIMAD UR42, UR24, UR6, URZ ;  /* 0x00000006182a72a4 */ /* 0x000fe2000f8e023f */
[----:B------:R-:W-:Y:S01]  /*1640*/  IMAD.IADD R15, R15, 0x1, R10 ;  /* 0x000000010f0f7824 */ /* 0x000fe200078e020a */
[----:B------:R-:W-:Y:S01]  /*1650*/  UIMAD UR39, UR39, UR44, UR41 ;  /* 0x0000002c272772a4 */ /* 0x000fe2000f8e0229 */
[C---:B--2---:R-:W-:Y:S01]  /*1660*/  IMAD R10, R4.reuse, UR25, RZ ;  /* 0x00000019040a7c24 */ /* 0x044fe2000f8e02ff */
[----:B------:R-:W-:Y:S01]  /*1670*/  UIMAD UR42, UR18, UR7, UR42 ;  /* 0x00000007122a72a4 */ /* 0x000fe2000f8e022a */
[----:B------:R-:W-:Y:S01]  /*1680*/  IMAD.WIDE.U32 R30, R4, UR16, R24 ;  /* 0x00000010041e7c25 */ /* 0x000fe2000f8e0018 */
[----:B------:R-:W-:Y:S01]  /*1690*/  UIADD3 UR26, UP0, UR26, UR38, URZ ;  /* 0x000000261a1a7290 */ /* 0x000fe2000ff1e03f */
[----:B------:R-:W-:-:S02]  /*16a0*/  ULDC.64 UR6, c[0x0][0x400] ;  /* 0x0001000000067ab9 */ /* 0x000fc40000000a00 */
[----:B------:R-:W-:Y:S01]  /*16b0*/  IMAD R5, R5, UR16, R10 ;  /* 0x0000001005057c24 */ /* 0x000fe2000f8e020a */
[----:B------:R-:W-:Y:S01]  /*16c0*/  UIADD3.X UR4, UR35, UR4, URZ, UP0, !UPT ;  /* 0x0000000423047290 */ /* 0x000fe200087fe43f */
[----:B----4-:R-:W-:Y:S01]  /*16d0*/  IMAD R4, R23, R6, RZ ;  /* 0x0000000617047224 */ /* 0x010fe200078e02ff */
[----:B------:R-:W1:Y:S01]  /*16e0*/  LDC.64 R10, c[0x0][0x238] ;  /* 0x00008e00ff0a7b82 */ /* 0x000e620000000a00 */
[----:B------:R-:W-:-:S04]  /*16f0*/  IMAD.WIDE.U32 R32, R32, UR18, R14 ;  /* 0x0000001220207c25 */ /* 0x000fc8000f8e000e */
[----:B------:R-:W-:Y:S01]  /*1700*/  IMAD.WIDE.U32 R34, R26, UR37, R34 ;  /* 0x000000251a227c25 */ /* 0x000fe2000f8e0022 */
[----:B------:R-:W-:Y:S02]  /*1710*/  LEA R174, P2, R32, UR8, 0x1 ;  /* 0x0000000820ae7c11 */ /* 0x000fe4000f8408ff */
[----:B------:R-:W2:Y:S01]  /*1720*/  LDC.64 R14, c[0x0][0x228] ;  /* 0x00008a00ff0e7b82 */ /* 0x000ea20000000a00 */
[C---:B------:R-:W-:Y:S01]  /*1730*/  IMAD R4, R21.reuse, R7, R4 ;  /* 0x0000000715047224 */ /* 0x040fe200078e0204 */
[----:B------:R-:W-:Y:S01]  /*1740*/  LEA R172, P0, R34, UR6, 0x2 ;  /* 0x0000000622ac7c11 */ /* 0x000fe2000f8010ff */
[----:B------:R-:W-:-:S04]  /*1750*/  IMAD.WIDE.U32 R28, R21, R6, RZ ;  /* 0x00000006151c7225 */ /* 0x000fc800078e00ff */
[----:B------:R-:W-:Y:S02]  /*1760*/  VIADD R26, R35, UR39 ;  /* 0x00000027231a7c36 */ /* 0x000fe40008000000 */
[----:B------:R-:W-:Y:S02]  /*1770*/  IMAD.IADD R31, R31, 0x1, R5 ;  /* 0x000000011f1f7824 */ /* 0x000fe400078e0205 */
[----:B------:R-:W-:Y:S01]  /*1780*/  IMAD.IADD R35, R29, 0x1, R4 ;  /* 0x000000011d237824 */ /* 0x000fe200078e0204 */
[----:B------:R-:W-:Y:S01]  /*1790*/  LEA.HI.X R173, R34, UR7, R26, 0x2, P0 ;  /* 0x0000000722ad7c11 */ /* 0x000fe200080f141a */
[----:B------:R-:W3:Y:S01]  /*17a0*/  LDC.64 R4, c[0x0][0x250] ;  /* 0x00009400ff047b82 */ /* 0x000ee20000000a00 */
[----:B------:R-:W-:Y:S01]  /*17b0*/  VIADD R22, R33, UR42 ;  /* 0x0000002a21167c36 */ /* 0x000fe20008000000 */
[----:B------:R-:W-:Y:S01]  /*17c0*/  ULDC.64 UR6, c[0x0][0x260] ;  /* 0x0000980000067ab9 */ /* 0x000fe20000000a00 */
[C---:B------:R-:W-:Y:S02]  /*17d0*/  IMAD R36, R39.reuse, R9, R36 ;  /* 0x0000000927247224 */ /* 0x040fe400078e0224 */
[----:B------:R-:W-:Y:S01]  /*17e0*/  IMAD.WIDE.U32 R38, R39, R8, R24 ;  /* 0x0000000827267225 */ /* 0x000fe200078e0018 */
[----:B------:R-:W-:Y:S01]  /*17f0*/  LEA.HI.X R175, R32, UR9, R22, 0x1, P2 ;  /* 0x0000000920af7c11 */ /* 0x000fe200090f0c16 */
[----:B------:R-:W-:Y:S01]  /*1800*/  ULDC.64 UR8, c[0x0][0x258] ;  /* 0x0000960000087ab9 */ /* 0x000fe20000000a00 */
[----:B------:R-:W-:Y:S01]  /*1810*/  LEA R32, P0, R12, R174, 0x7 ;  /* 0x000000ae0c207211 */ /* 0x000fe200078038ff */
[----:B-1----:R-:W-:Y:S01]  /*1820*/  IMAD R22, R10, UR25, RZ ;  /* 0x000000190a167c24 */ /* 0x002fe2000f8e02ff */
[----:B------:R-:W-:Y:S01]  /*1830*/  UIMAD UR35, UR24, UR8, URZ ;  /* 0x00000008182372a4 */ /* 0x000fe2000f8e023f */
[----:B------:R-:W-:Y:S01]  /*1840*/  IMAD.IADD R37, R39, 0x1, R36 ;  /* 0x0000000127257824 */ /* 0x000fe200078e0224 */
[----:B------:R-:W-:Y:S01]  /*1850*/  MOV R36, R38 ;  /* 0x0000002600247202 */ /* 0x000fe20000000f00 */
[----:B--2---:R-:W-:Y:S01]  /*1860*/  IMAD R26, R14, UR25, RZ ;  /* 0x000000190e1a7c24 */ /* 0x004fe2000f8e02ff */
[----:B------:R-:W-:Y:S01]  /*1870*/  LEA.HI.X R33, R12, R175, R13, 0x7, P0 ;  /* 0x000000af0c217211 */ /* 0x000fe200000f3c0d */
[----:B------:R-:W-:Y:S01]  /*1880*/  IMAD R11, R11, UR16, R22 ;  /* 0x000000100b0b7c24 */ /* 0x000fe2000f8e0216 */
[----:B------:R-:W-:Y:S01]  /*1890*/  UIMAD UR35, UR18, UR9, UR35 ;  /* 0x00000009122372a4 */ /* 0x000fe2000f8e0223 */
[----:B------:R-:W-:-:S04]  /*18a0*/  IMAD.WIDE.U32 R24, R10, UR16, R24 ;  /* 0x000000100a187c25 */ /* 0x000fc8000f8e0018 */
[----:B------:R-:W-:Y:S02]  /*18b0*/  IMAD R27, R19, UR6, RZ ;  /* 0x00000006131b7c24 */ /* 0x000fe4000f8e02ff */
[----:B------:R-:W-:Y:S02]  /*18c0*/  IMAD R15, R15, UR16, R26 ;  /* 0x000000100f0f7c24 */ /* 0x000fe4000f8e021a */
[----:B------:R-:W-:-:S04]  /*18d0*/  IMAD.WIDE.U32 R36, R14, UR16, R36 ;  /* 0x000000100e247c25 */ /* 0x000fc8000f8e0024 */
[----:B------:R-:W-:Y:S01]  /*18e0*/  IMAD.MOV.U32 R34, RZ, RZ, R28 ;  /* 0x000000ffff227224 */ /* 0x000fe200078e001c */
[----:B------:R-:W-:Y:S01]  /*18f0*/  IADD3 R37, R37, R15, RZ ;  /* 0x0000000f25257210 */ /* 0x000fe20007ffe0ff */
[----:B------:R-:W-:Y:S02]  /*1900*/  IMAD.IADD R25, R25, 0x1, R11 ;  /* 0x0000000119197824 */ /* 0x000fe400078e020b */
[C---:B------:R-:W-:Y:S02]  /*1910*/  IMAD R28, R20.reuse, UR7, R27 ;  /* 0x00000007141c7c24 */ /* 0x040fe4000f8e021b */
[----:B------:R-:W-:Y:S01]  /*1920*/  IMAD.WIDE.U32 R38, R20, UR6, R30 ;  /* 0x0000000614267c25 */ /* 0x000fe2000f8e001e */
[----:B------:R-:W-:-:S03]  /*1930*/  ULDC.64 UR6, c[0x0][0x268] ;  /* 0x00009a0000067ab9 */ /* 0x000fc60000000a00 */
[----:B---3--:R-:W-:Y:S02]  /*1940*/  IMAD R10, R23, R4, RZ ;  /* 0x00000004170a7224 */ /* 0x008fe400078e02ff */
[----:B------:R-:W-:Y:S02]  /*1950*/  IMAD R19, R19, UR6, RZ ;  /* 0x0000000613137c24 */ /* 0x000fe4000f8e02ff */
[----:B------:R-:W-:Y:S01]  /*1960*/  IMAD.WIDE.U32 R24, R20, UR6, R24 ;  /* 0x0000000614187c25 */ /* 0x000fe2000f8e0018 */
[----:B------:R-:W-:-:S03]  /*1970*/  ULEA.HI UR6, UR30, UR30, URZ, 0x1 ;  /* 0x0000001e1e067291 */ /* 0x000fc6000f8f083f */
[C---:B------:R-:W-:Y:S01]  /*1980*/  IMAD R10, R21.reuse, R5, R10 ;  /* 0x00000005150a7224 */ /* 0x040fe200078e020a */
[----:B------:R-:W-:Y:S01]  /*1990*/  ULOP3.LUT UR6, UR6, 0xfffffffe, URZ, 0xc0, !UPT ;  /* 0xfffffffe06067892 */ /* 0x000fe2000f8ec03f */
[----:B------:R-:W-:-:S03]  /*19a0*/  IMAD.WIDE.U32 R14, R21, R4, RZ ;  /* 0x00000004150e7225 */ /* 0x000fc600078e00ff */
[----:B------:R-:W-:Y:S01]  /*19b0*/  UIADD3 UR37, UR30, -UR6, URZ ;  /* 0x800000061e257290 */ /* 0x000fe2000fffe03f */
[----:B------:R-:W-:-:S03]  /*19c0*/  IMAD.WIDE.U32 R34, R6, UR26, R34 ;  /* 0x0000001a06227c25 */ /* 0x000fc6000f8e0022 */
[----:B------:R-:W-:Y:S01]  /*19d0*/  UISETP.NE.AND UP0, UPT, UR37, 0x1, UPT ;  /* 0x000000012500788c */ /* 0x000fe2000bf05270 */
[----:B------:R-:W-:Y:S01]  /*19e0*/  IMAD R30, R6, UR4, RZ ;  /* 0x00000004061e7c24 */ /* 0x000fe2000f8e02ff */
[----:B------:R-:W-:Y:S01]  /*19f0*/  IADD3 R12, P0, R38, R34, RZ ;  /* 0x00000022260c7210 */ /* 0x000fe20007f1e0ff */
[----:B------:R-:W-:Y:S02]  /*1a00*/  IMAD.IADD R15, R15, 0x1, R10 ;  /* 0x000000010f0f7824 */ /* 0x000fe400078e020a */
[----:B------:R-:W-:Y:S01]  /*1a10*/  IMAD R19, R20, UR7, R19 ;  /* 0x0000000714137c24 */ /* 0x000fe2000f8e0213 */
[----:B------:R-:W-:Y:S01]  /*1a20*/  ULDC.64 UR6, c[0x0][0x218] ;  /* 0x0000860000067ab9 */ /* 0x000fe20000000a00 */
[----:B------:R-:W-:Y:S01]  /*1a30*/  IMAD.IADD R28, R39, 0x1, R28 ;  /* 0x00000001271c7824 */ /* 0x000fe200078e021c */
[----:B------:R-:W-:Y:S01]  /*1a40*/  LEA R22, P1, R12, UR6, 0x1 ;  /* 0x000000060c167c11 */ /* 0x000fe2000f8208ff */
[----:B------:R-:W-:Y:S01]  /*1a50*/  IMAD R13, R7, UR26, R30 ;  /* 0x0000001a070d7c24 */ /* 0x000fe2000f8e021e */
[----:B------:R-:W-:Y:S01]  /*1a60*/  IADD3 R19, R25, R19, RZ ;  /* 0x0000001319137210 */ /* 0x000fe20007ffe0ff */
[----:B------:R-:W-:-:S03]  /*1a70*/  IMAD.WIDE.U32 R20, R4, UR26, R14 ;  /* 0x0000001a04147c25 */ /* 0x000fc6000f8e000e */
[----:B------:R-:W-:Y:S01]  /*1a80*/  IADD3.X R13, R28, R35, R13, P0, !PT ;  /* 0x000000231c0d7210 */ /* 0x000fe200007fe40d */
[----:B------:R-:W-:Y:S01]  /*1a90*/  IMAD R14, R4, UR4, RZ ;  /* 0x00000004040e7c24 */ /* 0x000fe2000f8e02ff */
[----:B------:R-:W-:Y:S01]  /*1aa0*/  IADD3 R10, P0, R24, R20, RZ ;  /* 0x00000014180a7210 */ /* 0x000fe20007f1e0ff */
[----:B------:R-:W-:Y:S01]  /*1ab0*/  IMAD.U32 R11, RZ, RZ, UR8 ;  /* 0x00000008ff0b7e24 */ /* 0x000fe2000f8e00ff */
[----:B------:R-:W-:Y:S01]  /*1ac0*/  ULDC.64 UR8, c[0x0][0x210] ;  /* 0x0000840000087ab9 */ /* 0x000fe20000000a00 */
[----:B------:R-:W-:Y:S01]  /*1ad0*/  IMAD R14, R5, UR26, R14 ;  /* 0x0000001a050e7c24 */ /* 0x000fe2000f8e020e */
[----:B------:R-:W-:Y:S01]  /*1ae0*/  LEA.HI.X R23, R12, UR7, R13, 0x1, P1 ;  /* 0x000000070c177c11 */ /* 0x000fe200088f0c0d */
[----:B------:R-:W-:Y:S01]  /*1af0*/  IMAD.WIDE.U32 R36, R11, UR18, R36 ;  /* 0x000000120b247c25 */ /* 0x000fe2000f8e0024 */
[----:B------:R-:W-:Y:S01]  /*1b00*/  ULDC.64 UR6, c[0x0][0x220] ;  /* 0x0000880000067ab9 */ /* 0x000fe20000000a00 */
[C---:B------:R-:W-:Y:S02]  /*1b10*/  LEA R11, R146.reuse, UR5, 0x1 ;  /* 0x00000005920b7c11 */ /* 0x040fe4000f8e08ff */
[----:B------:R-:W-:Y:S01]  /*1b20*/  VIADD R15, R37, UR35 ;  /* 0x00000023250f7c36 */ /* 0x000fe20008000000 */
[----:B------:R-:W-:Y:S01]  /*1b30*/  IADD3.X R19, R19, R21, R14, P0, !PT ;  /* 0x0000001513137210 */ /* 0x000fe200007fe40e */
[----:B------:R-:W-:Y:S01]  /*1b40*/  VIADD R13, R146, 0x1000 ;  /* 0x00001000920d7836 */ /* 0x000fe20000000000 */
[C---:B------:R-:W-:Y:S01]  /*1b50*/  LEA R176, P2, R36.reuse, UR8, 0x1 ;  /* 0x0000000824b07c11 */ /* 0x040fe2000f8408ff */
[----:B------:R-:W-:Y:S01]  /*1b60*/  @!PT LDS RZ, [RZ] ;  /* 0x00000000fffff984 */ /* 0x000fe20000000800 */
[----:B------:R-:W-:Y:S01]  /*1b70*/  @!PT LDS RZ, [RZ] ;  /* 0x00000000fffff984 */ /* 0x000fe20000000800 */
[----:B------:R-:W-:Y:S01]  /*1b80*/  @!PT LDS RZ, [RZ] ;  /* 0x00000000fffff984 */ /* 0x000fe20000000800 */
[----:B------:R1:W-:Y:S01]  /*1b90*/  LDGSTS.E.BYPASS.LTC128B.128 [R11+0x4000], desc[UR20][R174.64] ;  /* 0x04000000ae0b7fae */ /* 0x0003e2000b901d54 */
[----:B------:R-:W-:Y:S01]  /*1ba0*/  PLOP3.LUT P0, PT, PT, PT, UP0, 0x80, 0x0 ;  /* 0x000000000000781c */ /* 0x000fe20003f0f008 */
[----:B------:R-:W-:Y:S01]  /*1bb0*/  UISETP.GE.AND UP0, UPT, UR32, 0x1, UPT ;  /* 0x000000012000788c */ /* 0x000fe2000bf06270 */
[----:B------:R-:W-:Y:S01]  /*1bc0*/  LEA.HI.X R177, R36, UR9, R15, 0x1, P2 ;  /* 0x0000000924b17c11 */ /* 0x000fe200090f0c0f */
[----:B------:R1:W-:Y:S01]  /*1bd0*/  LDGSTS.E.BYPASS.LTC128B.128 [R11+0x5000], desc[UR20][R32.64] ;  /* 0x05000000200b7fae */ /* 0x0003e2000b901d54 */
[----:B------:R-:W-:Y:S01]  /*1be0*/  SEL R13, R13, R146, !P0 ;  /* 0x000000920d0d7207 */ /* 0x000fe20004000000 */
[----:B------:R-:W-:Y:S01]  /*1bf0*/  ULDC.64 UR8, c[0x0][0x2b0] ;  /* 0x0000ac0000087ab9 */ /* 0x000fe20000000a00 */
[----:B------:R-:W-:Y:S01]  /*1c00*/  LEA R20, P2, R6, R22, 0x7 ;  /* 0x0000001606147211 */ /* 0x000fe200078438ff */
[----:B------:R-:W-:Y:S01]  /*1c10*/  UIMAD.WIDE UR52, UR34, 0x4, UR8 ;  /* 0x00000004223478a5 */ /* 0x000fe2000f8e0208 */
[----:B------:R-:W-:-:S02]  /*1c20*/  LEA R12, P1, R10, UR6, 0x1 ;  /* 0x000000060a0c7c11 */ /* 0x000fc4000f8208ff */
[----:B------:R-:W-:Y:S02]  /*1c30*/  LEA R166, R13, UR5, 0x1 ;  /* 0x000000050da67c11 */ /* 0x000fe4000f8e08ff */
[----:B------:R-:W-:Y:S02]  /*1c40*/  LEA.HI.X R21, R6, R23, R7, 0x7, P2 ;  /* 0x0000001706157211 */ /* 0x000fe400010f3c07 */
[----:B------:R-:W-:Y:S01]  /*1c50*/  LEA.HI.X R13, R10, UR7, R19, 0x1, P1 ;  /* 0x000000070a0d7c11 */ /* 0x000fe200088f0c13 */
[----:B------:R1:W-:Y:S01]  /*1c60*/  LDGSTS.E.BYPASS.LTC128B.128 [R166], desc[UR20][R176.64] ;  /* 0x00000000b0a67fae */ /* 0x0003e2000b901d54 */
[----:B------:R-:W-:Y:S01]  /*1c70*/  LEA R6, P1, R4, R12, 0x7 ;  /* 0x0000000c04067211 */ /* 0x000fe200078238ff */
[----:B------:R-:W-:Y:S01]  /*1c80*/  ULDC.64 UR6, c[0x0][0x478] ;  /* 0x00011e0000067ab9 */ /* 0x000fe20000000a00 */
[----:B------:R-:W-:Y:S01]  /*1c90*/  LEA R14, P3, R8, R176, 0x7 ;  /* 0x000000b0080e7211 */ /* 0x000fe200078638ff */
[----:B------:R-:W-:Y:S01]  /*1ca0*/  UIMAD.WIDE UR6, UR33, 0x4, UR6 ;  /* 0x00000004210678a5 */ /* 0x000fe2000f8e0206 */
[----:B------:R-:W-:-:S02]  /*1cb0*/  LEA.HI.X R7, R4, R13, R5, 0x7, P1 ;  /* 0x0000000d04077211 */ /* 0x000fc400008f3c05 */
[----:B------:R-:W-:Y:S02]  /*1cc0*/  PLOP3.LUT P1, PT, PT, PT, UP0, 0x80, 0x0 ;  /* 0x000000000000781c */ /* 0x000fe40003f2f008 */
[----:B------:R-:W-:-:S05]  /*1cd0*/  LEA.HI.X R15, R8, R177, R9, 0x7, P3 ;  /* 0x000000b1080f7211 */ /* 0x000fca00018f3c09 */
[----:B------:R1:W-:Y:S04]  /*1ce0*/  LDGSTS.E.BYPASS.LTC128B.128 [R166+0x1000], desc[UR20][R14.64] ;  /* 0x010000000ea67fae */ /* 0x0003e8000b901d54 */
[----:B------:R1:W-:Y:S04]  /*1cf0*/  LDGSTS.E.BYPASS.LTC128B.128 [R11+0x6000], desc[UR20][R22.64] ;  /* 0x06000000160b7fae */ /* 0x0003e8000b901d54 */
[----:B------:R1:W-:Y:S04]  /*1d00*/  LDGSTS.E.BYPASS.LTC128B.128 [R11+0x7000], desc[UR20][R20.64] ;  /* 0x07000000140b7fae */ /* 0x0003e8000b901d54 */
[----:B------:R1:W-:Y:S04]  /*1d10*/  LDGSTS.E.BYPASS.LTC128B.128 [R11+0x8000], desc[UR20][R12.64] ;  /* 0x080000000c0b7fae */ /* 0x0003e8000b901d54 */
[----:B------:R1:W-:Y:S04]  /*1d20*/  LDGSTS.E.BYPASS.LTC128B.128 [R11+0x9000], desc[UR20][R6.64] ;  /* 0x09000000060b7fae */ /* 0x0003e8000b901d54 */
[----:B------:R-:W0:Y:S01]  /*1d30*/  LDGDEPBAR ;  /* 0x00000000000079af */ /* 0x000e220000000000 */
[----:B------:R-:W-:Y:S05]  /*1d40*/  @!P1 BRA `(.L_x_1052) ;  /* 0x0000005000f49947 */ /* 0x000fea0003800000 */
[----:B-1----:R-:W1:Y:S01]  /*1d50*/  LDC.64 R10, c[0x0][0x3b8] ;  /* 0x0000ee00ff0a7b82 */ /* 0x002e620000000a00 */
[----:B------:R-:W-:Y:S01]  /*1d60*/  IMAD.MOV.U32 R8, RZ, RZ, 0x4 ;  /* 0x00000004ff087424 */ /* 0x000fe200078e00ff */
[----:B------:R-:W-:Y:S01]  /*1d70*/  LEA.HI R159, R17, R18, RZ, 0x7 ;  /* 0x00000012119f7211 */ /* 0x000fe200078f38ff */
[----:B------:R-:W-:-:S05]  /*1d80*/  UIMAD UR9, UR16, UR31, UR18 ;  /* 0x0000001f100972a4 */ /* 0x000fca000f8e0212 */
[----:B------:R-:W2:Y:S01]  /*1d90*/  LDC R160, c[0x0][0x2dc] ;  /* 0x0000b700ffa07b82 */ /* 0x000ea20000000800 */
[----:B-1----:R-:W3:Y:S04]  /*1da0*/  LDG.E.64 R4, desc[UR20][R10.64] ;  /* 0x000000140a047981 */ /* 0x002ee8000c1e1b00 */
[----:B------:R-:W4:Y:S01]  /*1db0*/  LDG.E.64 R6, desc[UR20][R10.64+0x8] ;  /* 0x000008140a067981 */ /* 0x000f22000c1e1b00 */
[----:B------:R-:W-:-:S05]  /*1dc0*/  IMAD.WIDE R8, R145, R8, UR52 ;  /* 0x0000003491087e25 */ /* 0x000fca000f8e0208 */
[----:B------:R1:W5:Y:S04]  /*1dd0*/  LDG.E R165, desc[UR20][R8.64] ;  /* 0x0000001408a57981 */ /* 0x000368000c1e1900 */
[----:B------:R1:W5:Y:S04]  /*1de0*/  LDG.E R164, desc[UR20][R8.64+0x20] ;  /* 0x0000201408a47981 */ /* 0x000368000c1e1900 */
[----:B------:R1:W5:Y:S04]  /*1df0*/  LDG.E R163, desc[UR20][R8.64+0x100] ;  /* 0x0001001408a37981 */ /* 0x000368000c1e1900 */
[----:B------:R1:W5:Y:S01]  /*1e00*/  LDG.E R162, desc[UR20][R8.64+0x120] ;  /* 0x0001201408a27981 */ /* 0x000362000c1e1900 */
[----:B------:R-:W-:Y:S01]  /*1e10*/  SHF.R.S32.HI R159, RZ, 0x7, R159 ;  /* 0x00000007ff9f7819 */ /* 0x000fe2000001149f */
[----:B------:R-:W-:Y:S01]  /*1e20*/  USHF.L.U32 UR9, UR9, 0x5, URZ ;  /* 0x0000000509097899 */ /* 0x000fe2000800063f */
[----:B------:R-:W-:Y:S01]  /*1e30*/  VIADD R136, R141, 0x1000 ;  /* 0x000010008d887836 */ /* 0x000fe20000000000 */
[----:B------:R-:W-:Y:S01]  /*1e40*/  SHF.R.S32.HI R161, RZ, 0x1f, R16 ;  /* 0x0000001fffa17819 */ /* 0x000fe20000011410 */
[----:B------:R-:W-:Y:S01]  /*1e50*/  IMAD.MOV.U32 R158, RZ, RZ, 0x4 ;  /* 0x00000004ff9e7424 */ /* 0x000fe200078e00ff */
[----:B------:R-:W-:Y:S01]  /*1e60*/  USHF.R.S32.HI UR8, URZ, 0x1f, UR9 ;  /* 0x0000001f3f087899 */ /* 0x000fe20008011409 */
[----:B------:R-:W-:Y:S01]  /*1e70*/  IMAD.MOV.U32 R95, RZ, RZ, RZ ;  /* 0x000000ffff5f7224 */ /* 0x000fe200078e00ff */
[----:B------:R-:W-:Y:S01]  /*1e80*/  SEL R136, R136, R141, !P0 ;  /* 0x0000008d88887207 */ /* 0x000fe20004000000 */
        /* <DEDUP_REMOVED lines=12> */
[----:B------:R-:W-:Y:S01]  /*1f50*/  UIMAD UR47, UR27, 0x78, URZ ;  /* 0x000000781b2f78a4 */ /* 0x000fe2000f8e023f */
[----:B---3--:R-:W-:Y:S01]  /*1f60*/  R2UR UR44, R4 ;  /* 0x00000000042c72ca */ /* 0x008fe200000e0000 */
[----:B------:R-:W-:Y:S01]  /*1f70*/  IMAD.U32 R4, RZ, RZ, UR19 ;  /* 0x00000013ff047e24 */ /* 0x000fe2000f8e00ff */
[----:B------:R-:W-:-:S02]  /*1f80*/  R2UR UR43, R5 ;  /* 0x00000000052b72ca */ /* 0x000fc400000e0000 */
[----:B----4-:R-:W-:Y:S01]  /*1f90*/  IADD3 R170, P2, P1, R6, UR9, R16 ;  /* 0x0000000906aa7c10 */ /* 0x010fe2000f95e010 */
        /* <DEDUP_REMOVED lines=17> */
[----:B-12---:R-:W-:-:S06]  /*20b0*/  ULDC UR45, c[0x0][0x2ec] ;  /* 0x0000bb00002d7ab9 */ /* 0x006fcc0000000800 */
.L_x_1055:
[----:B-----5:R-:W-:Y:S01]  /*20c0*/  FSETP.NEU.FTZ.AND P1, PT, R165, -INF , PT ;  /* 0xff800000a500780b */ /* 0x020fe20003f3d000 */
[----:B------:R-:W0:Y:S01]  /*20d0*/  LDGDEPBAR ;  /* 0x00000000000079af */ /* 0x000e220000000000 */
[----:B------:R-:W-:Y:S01]  /*20e0*/  IMAD.IADD R144, R142, 0x1, R135 ;  /* 0x000000018e907824 */ /* 0x000fe200078e0287 */
[----:B------:R-:W-:Y:S01]  /*20f0*/  UIADD3 UR48, UR44, -0x61c88647, URZ ;  /* 0x9e3779b92c307890 */ /* 0x000fe2000fffe03f */
[----:B------:R-:W-:Y:S02]  /*2100*/  IMAD.U32 R178, RZ, RZ, UR6 ;  /* 0x00000006ffb27e24 */ /* 0x000fe4000f8e00ff */
[----:B------:R-:W-:Y:S01]  /*2110*/  FMUL.FTZ R237, R164, 1.4426950216293334961 ;  /* 0x3fb8aa3ba4ed7820 */ /* 0x000fe20000410000 */
[----:B------:R-:W-:Y:S02]  /*2120*/  IMAD.U32 R179, RZ, RZ, UR7 ;  /* 0x00000007ffb37e24 */ /* 0x000fe4000f8e00ff */
[----:B------:R-:W-:Y:S01]  /*2130*/  FMUL.FTZ R242, R163, 1.4426950216293334961 ;  /* 0x3fb8aa3ba3f27820 */ /* 0x000fe20000410000 */
[----:B------:R-:W-:Y:S01]  /*2140*/  FMUL.FTZ R243, R162, 1.4426950216293334961 ;  /* 0x3fb8aa3ba2f37820 */ /* 0x000fe20000410000 */
[----:B------:R-:W-:Y:S01]  /*2150*/  LEA R182, P0, R145, R178, 0x2 ;  /* 0x000000b291b67211 */ /* 0x000fe200078010ff */
[----:B------:R-:W-:Y:S02]  /*2160*/  IMAD.U32 R178, RZ, RZ, UR19 ;  /* 0x00000013ffb27e24 */ /* 0x000fe4000f8e00ff */
[----:B------:R-:W-:Y:S01]  /*2170*/  FMUL.FTZ R235, R165, 1.4426950216293334961 ;  /* 0x3fb8aa3ba5eb7820 */ /* 0x000fe20000410000 */
[----:B------:R-:W-:Y:S01]  /*2180*/  UIADD3 UR50, UR43, 0x76cf5d0a, URZ ;  /* 0x76cf5d0a2b327890 */ /* 0x000fe2000fffe03f */
[----:B------:R-:W-:Y:S01]  /*2190*/  LEA.HI.X.SX32 R183, R145, R179, 0x2, P0 ;  /* 0x000000b391b77211 */ /* 0x000fe200000f16ff */
[----:B------:R-:W-:Y:S01]  /*21a0*/  IMAD R178, R178, 0x2, R159 ;  /* 0x00000002b2b27824 */ /* 0x000fe200078e029f */
[----:B------:R-:W-:Y:S01]  /*21b0*/  FSETP.NEU.FTZ.AND P0, PT, R164, -INF , PT ;  /* 0xff800000a400780b */ /* 0x000fe20003f1d000 */
[----:B------:R-:W-:Y:S01]  /*21c0*/  IMAD.U32 R246, RZ, RZ, UR30 ;  /* 0x0000001efff67e24 */ /* 0x000fe2000f8e00ff */
[----:B------:R-:W-:Y:S01]  /*21d0*/  FSEL R235, R235, RZ, P1 ;  /* 0x000000ffebeb7208 */ /* 0x000fe20000800000 */
[----:B------:R-:W-:Y:S01]  /*21e0*/  IMAD.SHL.U32 R181, R178, 0x2, RZ ;  /* 0x00000002b2b57824 */ /* 0x000fe200078e00ff */
[----:B------:R-:W-:Y:S01]  /*21f0*/  FSEL R237, R237, RZ, P0 ;  /* 0x000000ffeded7208 */ /* 0x000fe20000000000 */
[----:B------:R-:W-:Y:S01]  /*2200*/  UIADD3 UR49, UR44, -0x255992d5, URZ ;  /* 0xdaa66d2b2c317890 */ /* 0x000fe2000fffe03f */
[----:B------:R-:W-:Y:S01]  /*2210*/  FSETP.NEU.FTZ.AND P0, PT, R163, -INF , PT ;  /* 0xff800000a300780b */ /* 0x000fe20003f1d000 */
[----:B------:R-:W-:Y:S01]  /*2220*/  UIADD3 UR51, UR43, -0x126145ec, URZ ;  /* 0xed9eba142b337890 */ /* 0x000fe2000fffe03f */
[----:B------:R-:W-:Y:S01]  /*2230*/  LOP3.LUT R181, R181, UR43, RZ, 0x3c, !PT ;  /* 0x0000002bb5b57c12 */ /* 0x000fe2000f8e3cff */
[----:B------:R-:W-:Y:S01]  /*2240*/  IMAD R246, R246, 0x8, R147 ;  /* 0x00000008f6f67824 */ /* 0x000fe200078e0293 */
[----:B------:R-:W-:Y:S01]  /*2250*/  FSEL R242, R242, RZ, P0 ;  /* 0x000000fff2f27208 */ /* 0x000fe20000000000 */
[----:B------:R-:W-:Y:S04]  /*2260*/  DEPBAR.LE SB0, 0x0 ;  /* 0x000080000000791a */ /* 0x000fe80000000000 */
[----:B------:R-:W-:Y:S01]  /*2270*/  LOP3.LUT R218, R171, R181, RZ, 0x3c, !PT ;  /* 0x000000b5abda7212 */ /* 0x000fe200078e3cff */
[----:B------:R-:W-:Y:S01]  /*2280*/  BAR.SYNC.DEFER_BLOCKING 0x0 ;  /* 0x0000000000007b1d */ /* 0x000fe20000010000 */
[----:B------:R-:W-:Y:S01]  /*2290*/  FSETP.NEU.FTZ.AND P0, PT, R162, -INF , PT ;  /* 0xff800000a200780b */ /* 0x000fe20003f1d000 */
[C---:B------:R-:W-:Y:S01]  /*22a0*/  VIADD R206, R246.reuse, 0x4 ;  /* 0x00000004f6ce7836 */ /* 0x040fe20000000000 */
[----:B------:R-:W-:Y:S01]  /*22b0*/  UISETP.GE.AND UP2, UPT, UR30, 0x1, UPT ;  /* 0x000000011e00788c */ /* 0x000fe2000bf46270 */
[----:B------:R-:W-:Y:S01]  /*22c0*/  IMAD.WIDE.U32 R246, R246, -0x326172a9, RZ ;  /* 0xcd9e8d57f6f67825 */ /* 0x000fe200078e00ff */
[----:B------:R-:W-:Y:S03]  /*22d0*/  FSEL R243, R243, RZ, P0 ;  /* 0x000000fff3f37208 */ /* 0x000fe60000000000 */
[----:B------:R-:W-:Y:S01]  /*22e0*/  IMAD.WIDE.U32 R206, R206, -0x326172a9, RZ ;  /* 0xcd9e8d57cece7825 */ /* 0x000fe200078e00ff */
[C---:B------:R-:W-:Y:S03]  /*22f0*/  LOP3.LUT R208, R169.reuse, UR48, R246, 0x96, !PT ;  /* 0x00000030a9d07c12 */ /* 0x040fe6000f8e96f6 */
[----:B------:R-:W-:Y:S01]  /*2300*/  IMAD.WIDE.U32 R218, R218, -0x326172a9, RZ ;  /* 0xcd9e8d57dada7825 */ /* 0x000fe200078e00ff */
[----:B------:R-:W-:Y:S02]  /*2310*/  LOP3.LUT R200, R169, UR48, R206, 0x96, !PT ;  /* 0x00000030a9c87c12 */ /* 0x000fe4000f8e96ce */
[-C--:B------:R-:W-:Y:S01]  /*2320*/  LOP3.LUT R192, R207, R161.reuse, RZ, 0x3c, !PT ;  /* 0x000000a1cfc07212 */ /* 0x080fe200078e3cff */
[----:B------:R-:W-:Y:S01]  /*2330*/  IMAD.WIDE.U32 R208, R208, -0x2daee0ad, RZ ;  /* 0xd2511f53d0d07825 */ /* 0x000fe200078e00ff */
[C---:B------:R-:W-:Y:S02]  /*2340*/  LOP3.LUT R246, R219.reuse, UR48, R246, 0x96, !PT ;  /* 0x00000030dbf67c12 */ /* 0x040fe4000f8e96f6 */
[----:B------:R-:W-:Y:S01]  /*2350*/  LOP3.LUT R206, R219, UR48, R206, 0x96, !PT ;  /* 0x00000030dbce7c12 */ /* 0x000fe2000f8e96ce */
[----:B------:R-:W-:Y:S01]  /*2360*/  UIADD3 UR48, UR43, -0x4498517b, URZ ;  /* 0xbb67ae852b307890 */ /* 0x000fe2000fffe03f */
[----:B------:R-:W-:Y:S01]  /*2370*/  IMAD.WIDE.U32 R192, R192, -0x2daee0ad, RZ ;  /* 0xd2511f53c0c07825 */ /* 0x000fe200078e00ff */
[----:B------:R-:W-:Y:S03]  /*2380*/  LDSM.16.M88.4 R100, [R135] ;  /* 0x000000008764783b */ /* 0x000fe60000000200 */
[----:B------:R-:W-:Y:S04]  /*2390*/  IMAD.WIDE.U32 R200, R200, -0x2daee0ad, RZ ;  /* 0xd2511f53c8c87825 */ /* 0x000fe800078e00ff */
[----:B------:R-:W-:Y:S01]  /*23a0*/  IMAD.WIDE.U32 R206, R206, -0x2daee0ad, RZ ;  /* 0xd2511f53cece7825 */ /* 0x000fe200078e00ff */
[--C-:B------:R-:W-:Y:S01]  /*23b0*/  LOP3.LUT R196, R201, UR50, R192.reuse, 0x96, !PT ;  /* 0x00000032c9c47c12 */ /* 0x100fe2000f8e96c0 */
[----:B------:R-:W1:Y:S03]  /*23c0*/  LDSM.16.M88.4 R104, [R134+0x6000] ;  /* 0x006000008668783b */ /* 0x000e660000000200 */
[----:B------:R-:W-:Y:S01]  /*23d0*/  LOP3.LUT R192, R207, UR50, R192, 0x96, !PT ;  /* 0x00000032cfc07c12 */ /* 0x000fe2000f8e96c0 */
[----:B------:R-:W-:Y:S04]  /*23e0*/  IMAD.WIDE.U32 R196, R196, -0x326172a9, RZ ;  /* 0xcd9e8d57c4c47825 */ /* 0x000fe800078e00ff */
        /* <DEDUP_REMOVED lines=9> */
[----:B------:R-:W2:Y:S01]  /*2480*/  LDG.E R180, desc[UR20][R182.64] ;  /* 0x00000014b6b47981 */ /* 0x000ea2000c1e1900 */
[C---:B------:R-:W-:Y:S03]  /*2490*/  HMMA.16816.F32.BF16 R16, R100.reuse, R106, RZ ;  /* 0x0000006a6410723c */ /* 0x040fe600000418ff */
[----:B------:R-:W1:Y:S03]  /*24a0*/  LDSM.16.M88.4 R104, [R144+0x1000] ;  /* 0x001000009068783b */ /* 0x000e660000000200 */
[-C--:B---3--:R-:W-:Y:S05]  /*24b0*/  HMMA.16816.F32.BF16 R20, R100, R112.reuse, RZ ;  /* 0x000000706414723c */ /* 0x088fea00000418ff */
[----:B------:R-:W3:Y:S01]  /*24c0*/  LDG.E R179, desc[UR20][R182.64+0x20] ;  /* 0x00002014b6b37981 */ /* 0x000ee2000c1e1900 */
[C---:B------:R-:W-:Y:S03]  /*24d0*/  HMMA.16816.F32.BF16 R24, R108.reuse, R112, RZ ;  /* 0x000000706c18723c */ /* 0x040fe600000418ff */
[----:B------:R-:W5:Y:S04]  /*24e0*/  LDG.E R178, desc[UR20][R182.64+0x100] ;  /* 0x00010014b6b27981 */ /* 0x000f68000c1e1900 */
[----:B------:R1:W5:Y:S01]  /*24f0*/  LDG.E R167, desc[UR20][R182.64+0x120] ;  /* 0x00012014b6a77981 */ /* 0x000362000c1e1900 */
[-C--:B------:R-:W-:Y:S06]  /*2500*/  HMMA.16816.F32.BF16 R28, R108, R114.reuse, RZ ;  /* 0x000000726c1c723c */ /* 0x080fec00000418ff */
[C---:B------:R-:W-:Y:S06]  /*2510*/  HMMA.16816.F32.BF16 R32, R100.reuse, R114, RZ ;  /* 0x000000726420723c */ /* 0x040fec00000418ff */
[-C--:B----4-:R-:W-:Y:S06]  /*2520*/  HMMA.16816.F32.BF16 R36, R100, R116.reuse, RZ ;  /* 0x000000746424723c */ /* 0x090fec00000418ff */
[C---:B------:R-:W-:Y:S02]  /*2530*/  HMMA.16816.F32.BF16 R40, R108.reuse, R116, RZ ;  /* 0x000000746c28723c */ /* 0x040fe400000418ff */
[----:B-1----:R-:W-:Y:S04]  /*2540*/  LOP3.LUT R183, R247, R161, RZ, 0x3c, !PT ;  /* 0x000000a1f7b77212 */ /* 0x002fe800078e3cff */
[-C--:B------:R-:W-:Y:S05]  /*2550*/  HMMA.16816.F32.BF16 R44, R108, R118.reuse, RZ ;  /* 0x000000766c2c723c */ /* 0x080fea00000418ff */
[----:B------:R-:W-:Y:S01]  /*2560*/  IMAD.WIDE.U32 R190, R183, -0x2daee0ad, RZ ;  /* 0xd2511f53b7be7825 */ /* 0x000fe200078e00ff */
[----:B------:R-:W-:Y:S01]  /*2570*/  LOP3.LUT R183, R170, UR48, RZ, 0x3c, !PT ;  /* 0x00000030aab77c12 */ /* 0x000fe2000f8e3cff */
[C---:B------:R-:W-:Y:S01]  /*2580*/  HMMA.16816.F32.BF16 R48, R100.reuse, R118, RZ ;  /* 0x000000766430723c */ /* 0x040fe200000418ff */
[----:B------:R-:W-:Y:S03]  /*2590*/  UIADD3 UR48, UR44, 0x3c6ef372, URZ ;  /* 0x3c6ef3722c307890 */ /* 0x000fe6000fffe03f */
[----:B------:R-:W-:Y:S02]  /*25a0*/  LOP3.LUT R202, R183, R191, RZ, 0x3c, !PT ;  /* 0x000000bfb7ca7212 */ /* 0x000fe400078e3cff */
[-C--:B------:R-:W-:Y:S01]  /*25b0*/  HMMA.16816.F32.BF16 R52, R100, R120.reuse, RZ ;  /* 0x000000786434723c */ /* 0x080fe200000418ff */
[----:B------:R-:W-:Y:S04]  /*25c0*/  LOP3.LUT R198, R209, UR50, R190, 0x96, !PT ;  /* 0x00000032d1c67c12 */ /* 0x000fe8000f8e96be */
[----:B------:R-:W-:Y:S01]  /*25d0*/  LOP3.LUT R212, R183, R193, RZ, 0x3c, !PT ;  /* 0x000000c1b7d47212 */ /* 0x000fe200078e3cff */
[C---:B------:R-:W-:Y:S05]  /*25e0*/  HMMA.16816.F32.BF16 R56, R108.reuse, R120, RZ ;  /* 0x000000786c38723c */ /* 0x040fea00000418ff */
[----:B------:R-:W-:Y:S01]  /*25f0*/  IMAD.WIDE.U32 R202, R202, -0x326172a9, RZ ;  /* 0xcd9e8d57caca7825 */ /* 0x000fe200078e00ff */
[-C--:B------:R-:W-:Y:S01]  /*2600*/  HMMA.16816.F32.BF16 R60, R108, R122.reuse, RZ ;  /* 0x0000007a6c3c723c */ /* 0x080fe200000418ff */
[----:B------:R-:W-:Y:S04]  /*2610*/  LDSM.16.M88.4 R108, [R133+0x6800] ;  /* 0x00680000856c783b */ /* 0x000fe80000000200 */
[C---:B------:R-:W-:Y:S01]  /*2620*/  LOP3.LUT R188, R203.reuse, UR48, R168, 0x96, !PT ;  /* 0x00000030cbbc7c12 */ /* 0x040fe2000f8e96a8 */
[----:B------:R-:W-:Y:S02]  /*2630*/  HMMA.16816.F32.BF16 R64, R100, R122, RZ ;  /* 0x0000007a6440723c */ /* 0x000fe400000418ff */
[----:B------:R-:W-:Y:S01]  /*2640*/  LOP3.LUT R204, R203, UR48, R218, 0x96, !PT ;  /* 0x00000030cbcc7c12 */ /* 0x000fe2000f8e96da */
[----:B------:R-:W1:Y:S02]  /*2650*/  LDSM.16.M88.4 R100, [R133+0x6400] ;  /* 0x006400008564783b */ /* 0x000e640000000200 */
[----:B------:R-:W-:Y:S01]  /*2660*/  IMAD.WIDE.U32 R198, R198, -0x326172a9, RZ ;  /* 0xcd9e8d57c6c67825 */ /* 0x000fe200078e00ff */
[-C--:B------:R-:W-:Y:S05]  /*2670*/  HMMA.16816.F32.BF16 R4, R124, R128.reuse, R4 ;  /* 0x000000807c04723c */ /* 0x080fea0000041804 */
[----:B------:R-:W-:Y:S01]  /*2680*/  LOP3.LUT R194, R199, UR49, R202, 0x96, !PT ;  /* 0x00000031c7c27c12 */ /* 0x000fe2000f8e96ca */
[C---:B------:R-:W-:Y:S05]  /*2690*/  HMMA.16816.F32.BF16 R8, R104.reuse, R128, R8 ;  /* 0x000000806808723c */ /* 0x040fea0000041808 */
[----:B------:R-:W-:Y:S01]  /*26a0*/  IMAD.WIDE.U32 R246, R246, -0x2daee0ad, RZ ;  /* 0xd2511f53f6f67825 */ /* 0x000fe200078e00ff */
[-C--:B------:R-:W-:Y:S05]  /*26b0*/  HMMA.16816.F32.BF16 R12, R104, R130.reuse, R12 ;  /* 0x00000082680c723c */ /* 0x080fea000004180c */
[----:B------:R-:W-:Y:S01]  /*26c0*/  LOP3.LUT R190, R247, UR50, R190, 0x96, !PT ;  /* 0x00000032f7be7c12 */ /* 0x000fe2000f8e96be */
[----:B------:R-:W-:Y:S01]  /*26d0*/  IMAD.WIDE.U32 R212, R212, -0x326172a9, RZ ;  /* 0xcd9e8d57d4d47825 */ /* 0x000fe200078e00ff */
[----:B------:R-:W-:Y:S01]  /*26e0*/  UIADD3 UR50, UR43, 0x32370b8f, URZ ;  /* 0x32370b8f2b327890 */ /* 0x000fe2000fffe03f */
[C---:B------:R-:W-:Y:S04]  /*26f0*/  HMMA.16816.F32.BF16 R16, R124.reuse, R130, R16 ;  /* 0x000000827c10723c */ /* 0x040fe80000041810 */
[C---:B------:R-:W-:Y:S01]  /*2700*/  LOP3.LUT R193, R213.reuse, UR48, R168, 0x96, !PT ;  /* 0x00000030d5c17c12 */ /* 0x040fe2000f8e96a8 */
[----:B------:R-:W-:Y:S01]  /*2710*/  IMAD.WIDE.U32 R224, R188, -0x2daee0ad, RZ ;  /* 0xd2511f53bce07825 */ /* 0x000fe200078e00ff */
[----:B------:R-:W-:Y:S01]  /*2720*/  LOP3.LUT R218, R213, UR48, R218, 0x96, !PT ;  /* 0x00000030d5da7c12 */ /* 0x000fe2000f8e96da */
[----:B------:R-:W-:Y:S01]  /*2730*/  UIADD3 UR48, UR44, 0x78dde6e4, URZ ;  /* 0x78dde6e42c307890 */ /* 0x000fe2000fffe03f */
[----:B------:R-:W-:Y:S03]  /*2740*/  LOP3.LUT R210, R197, UR49, R212, 0x96, !PT ;  /* 0x00000031c5d27c12 */ /* 0x000fe6000f8e96d4 */
[----:B------:R-:W-:Y:S01]  /*2750*/  LOP3.LUT R191, R225, UR50, R208, 0x96, !PT ;  /* 0x00000032e1bf7c12 */ /* 0x000fe2000f8e96d0 */
[----:B------:R-:W-:Y:S04]  /*2760*/  IMAD.WIDE.U32 R194, R194, -0x2daee0ad, RZ ;  /* 0xd2511f53c2c27825 */ /* 0x000fe800078e00ff */
[--C-:B------:R-:W-:Y:S01]  /*2770*/  FFMA.FTZ R181, R4, UR45, -R235.reuse ;  /* 0x0000002d04b57c23 */ /* 0x100fe200080108eb */
[----:B------:R-:W-:Y:S01]  /*2780*/  FFMA.FTZ R186, R5, UR45, -R235 ;  /* 0x0000002d05ba7c23 */ /* 0x000fe200080108eb */
[----:B------:R-:W-:Y:S01]  /*2790*/  IMAD.WIDE.U32 R216, R190, -0x326172a9, RZ ;  /* 0xcd9e8d57bed87825 */ /* 0x000fe200078e00ff */
[----:B------:R-:W-:Y:S01]  /*27a0*/  LOP3.LUT R224, R195, UR51, R224, 0x96, !PT ;  /* 0x00000033c3e07c12 */ /* 0x000fe2000f8e96e0 */
[-C--:B-1----:R-:W-:Y:S02]  /*27b0*/  HMMA.16816.F32.BF16 R20, R124, R100.reuse, R20 ;  /* 0x000000647c14723c */ /* 0x082fe40000041814 */
[----:B------:R-:W1:Y:S01]  /*27c0*/  MUFU.EX2 R181, R181 ;  /* 0x000000b500b57308 */ /* 0x000e620000000800 */
[----:B------:R-:W-:Y:S01]  /*27d0*/  IMAD.WIDE.U32 R208, R192, -0x326172a9, RZ ;  /* 0xcd9e8d57c0d07825 */ /* 0x000fe200078e00ff */
[----:B------:R-:W-:Y:S02]  /*27e0*/  LOP3.LUT R192, R217, UR49, R202, 0x96, !PT ;  /* 0x00000031d9c07c12 */ /* 0x000fe4000f8e96ca */
[C---:B------:R-:W-:Y:S06]  /*27f0*/  HMMA.16816.F32.BF16 R24, R104.reuse, R100, R24 ;  /* 0x000000646818723c */ /* 0x040fec0000041818 */
[----:B------:R-:W4:Y:S01]  /*2800*/  MUFU.EX2 R186, R186 ;  /* 0x000000ba00ba7308 */ /* 0x000f220000000800 */
[----:B------:R-:W-:Y:S04]  /*2810*/  LOP3.LUT R212, R209, UR49, R212, 0x96, !PT ;  /* 0x00000031d1d47c12 */ /* 0x000fe8000f8e96d4 */
[----:B------:R-:W-:Y:S01]  /*2820*/  IMAD.WIDE.U32 R204, R204, -0x2daee0ad, RZ ;  /* 0xd2511f53cccc7825 */ /* 0x000fe200078e00ff */
[-C--:B------:R-:W-:Y:S01]  /*2830*/  HMMA.16816.F32.BF16 R28, R104, R102.reuse, R28 ;  /* 0x00000066681c723c */ /* 0x080fe2000004181c */
[----:B------:R-:W-:Y:S03]  /*2840*/  UIADD3 UR49, UR44, 0x1715609d, URZ ;  /* 0x1715609d2c317890 */ /* 0x000fe6000fffe03f */
[----:B------:R-:W-:Y:S01]  /*2850*/  LOP3.LUT R246, R205, UR50, R246, 0x96, !PT ;  /* 0x00000032cdf67c12 */ /* 0x000fe2000f8e96f6 */
[----:B------:R-:W-:Y:S01]  /*2860*/  IMAD.WIDE.U32 R228, R193, -0x2daee0ad, RZ ;  /* 0xd2511f53c1e47825 */ /* 0x000fe200078e00ff */
[C---:B------:R-:W-:Y:S05]  /*2870*/  HMMA.16816.F32.BF16 R32, R124.reuse, R102, R32 ;  /* 0x000000667c20723c */ /* 0x040fea0000041820 */
[----:B------:R-:W-:Y:S01]  /*2880*/  LOP3.LUT R193, R229, UR50, R200, 0x96, !PT ;  /* 0x00000032e5c17c12 */ /* 0x000fe2000f8e96c8 */
[----:B------:R-:W-:Y:S05]  /*2890*/  IMAD.WIDE.U32 R218, R218, -0x2daee0ad, RZ ;  /* 0xd2511f53dada7825 */ /* 0x000fea00078e00ff */
[----:B------:R-:W-:Y:S01]  /*28a0*/  FFMA.FTZ R199, R14, UR45, -R243 ;  /* 0x0000002d0ec77c23 */ /* 0x000fe200080108f3 */
[-C--:B------:R-:W-:Y:S03]  /*28b0*/  HMMA.16816.F32.BF16 R36, R124, R108.reuse, R36 ;  /* 0x0000006c7c24723c */ /* 0x080fe60000041824 */
[----:B------:R-:W-:Y:S01]  /*28c0*/  LOP3.LUT R206, R219, UR50, R206, 0x96, !PT ;  /* 0x00000032dbce7c12 */ /* 0x000fe2000f8e96ce */
[----:B------:R-:W-:Y:S01]  /*28d0*/  IMAD.WIDE.U32 R224, R224, -0x326172a9, RZ ;  /* 0xcd9e8d57e0e07825 */ /* 0x000fe200078e00ff */
[----:B------:R-:W-:Y:S01]  /*28e0*/  UIADD3 UR50, UR43, -0x56f99767, URZ ;  /* 0xa90668992b327890 */ /* 0x000fe2000fffe03f */
[C---:B------:R-:W-:Y:S05]  /*28f0*/  HMMA.16816.F32.BF16 R40, R104.reuse, R108, R40 ;  /* 0x0000006c6828723c */ /* 0x040fea0000041828 */
[----:B------:R-:W-:Y:S01]  /*2900*/  IMAD.WIDE.U32 R200, R191, -0x326172a9, RZ ;  /* 0xcd9e8d57bfc87825 */ /* 0x000fe200078e00ff */
[-C--:B------:R-:W-:Y:S01]  /*2910*/  HMMA.16816.F32.BF16 R44, R104, R110.reuse, R44 ;  /* 0x0000006e682c723c */ /* 0x080fe2000004182c */
[----:B------:R1:W-:Y:S04]  /*2920*/  MUFU.EX2 R191, R199 ;  /* 0x000000c700bf7308 */ /* 0x0003e80000000800 */
[----:B------:R-:W-:Y:S01]  /*2930*/  LOP3.LUT R197, R201, UR48, R198, 0x96, !PT ;  /* 0x00000030c9c57c12 */ /* 0x000fe2000f8e96c6 */
[----:B------:R-:W-:Y:S01]  /*2940*/  IMAD.WIDE.U32 R210, R210, -0x2daee0ad, RZ ;  /* 0xd2511f53d2d27825 */ /* 0x000fe200078e00ff */
[----:B------:R-:W-:Y:S01]  /*2950*/  LOP3.LUT R195, R225, UR49, R200, 0x96, !PT ;  /* 0x00000031e1c37c12 */ /* 0x000fe2000f8e96c8 */
[C---:B------:R-:W-:Y:S04]  /*2960*/  HMMA.16816.F32.BF16 R48, R124.reuse, R110, R48 ;  /* 0x0000006e7c30723c */ /* 0x040fe80000041830 */
[----:B------:R-:W-:Y:S01]  /*2970*/  LOP3.LUT R228, R211, UR51, R228, 0x96, !PT ;  /* 0x00000033d3e47c12 */ /* 0x000fe2000f8e96e4 */
[----:B------:R-:W-:Y:S06]  /*2980*/  IMAD.WIDE.U32 R246, R246, -0x326172a9, RZ ;  /* 0xcd9e8d57f6f67825 */ /* 0x000fec00078e00ff */
[----:B------:R-:W-:Y:S01]  /*2990*/  FFMA.FTZ R182, R7, UR45, -R237 ;  /* 0x0000002d07b67c23 */ /* 0x000fe200080108ed */
[----:B------:R-:W-:Y:S01]  /*29a0*/  FFMA.FTZ R185, R9, UR45, -R242 ;  /* 0x0000002d09b97c23 */ /* 0x000fe200080108f2 */
[----:B------:R-:W-:Y:S01]  /*29b0*/  LOP3.LUT R216, R247, UR48, R216, 0x96, !PT ;  /* 0x00000030f7d87c12 */ /* 0x000fe2000f8e96d8 */
[----:B------:R-:W-:Y:S04]  /*29c0*/  IMAD.WIDE.U32 R206, R206, -0x326172a9, RZ ;  /* 0xcd9e8d57cece7825 */ /* 0x000fe800078e00ff */
[----:B------:R-:W-:Y:S01]  /*29d0*/  FFMA.FTZ R41, R41, UR45, -R242 ;  /* 0x0000002d29297c23 */ /* 0x000fe200080108f2 */
[----:B------:R-:W-:Y:S01]  /*29e0*/  MUFU.EX2 R182, R182 ;  /* 0x000000b600b67308 */ /* 0x000fe20000000800 */
[--C-:B------:R-:W-:Y:S01]  /*29f0*/  FFMA.FTZ R42, R42, UR45, -R243.reuse ;  /* 0x0000002d2a2a7c23 */ /* 0x100fe200080108f3 */
[----:B------:R-:W-:Y:S01]  /*2a00*/  IMAD.WIDE.U32 R200, R192, -0x2daee0ad, RZ ;  /* 0xd2511f53c0c87825 */ /* 0x000fe200078e00ff */
[----:B------:R-:W-:Y:S03]  /*2a10*/  LOP3.LUT R208, R207, UR48, R208, 0x96, !PT ;  /* 0x00000030cfd07c12 */ /* 0x000fe6000f8e96d0 */
[--C-:B------:R-:W-:Y:S01]  /*2a20*/  FFMA.FTZ R187, R10, UR45, -R243.reuse ;  /* 0x0000002d0abb7c23 */ /* 0x100fe200080108f3 */
[----:B------:R-:W-:Y:S01]  /*2a30*/  FFMA.FTZ R188, R11, UR45, -R243 ;  /* 0x0000002d0bbc7c23 */ /* 0x000fe200080108f3 */
[----:B------:R-:W-:Y:S01]  /*2a40*/  LOP3.LUT R204, R201, UR51, R204, 0x96, !PT ;  /* 0x00000033c9cc7c12 */ /* 0x000fe2000f8e96cc */
[----:B------:R-:W-:Y:S04]  /*2a50*/  IMAD.WIDE.U32 R202, R193, -0x326172a9, RZ ;  /* 0xcd9e8d57c1ca7825 */ /* 0x000fe800078e00ff */
[----:B------:R-:W-:Y:S01]  /*2a60*/  FFMA.FTZ R189, R12, UR45, -R242 ;  /* 0x0000002d0cbd7c23 */ /* 0x000fe200080108f2 */
[----:B------:R-:W-:Y:S01]  /*2a70*/  MUFU.EX2 R185, R185 ;  /* 0x000000b900b97308 */ /* 0x000fe20000000800 */
[--C-:B------:R-:W-:Y:S01]  /*2a80*/  FFMA.FTZ R51, R51, UR45, -R237.reuse ;  /* 0x0000002d33337c23 */ /* 0x100fe200080108ed */
[----:B------:R-:W-:Y:S01]  /*2a90*/  IMAD.WIDE.U32 R228, R228, -0x326172a9, RZ ;  /* 0xcd9e8d57e4e47825 */ /* 0x000fe200078e00ff */
[----:B------:R-:W-:Y:S01]  /*2aa0*/  LOP3.LUT R196, R203, UR48, R196, 0x96, !PT ;  /* 0x00000030cbc47c12 */ /* 0x000fe2000f8e96c4 */
[----:B------:R-:W-:Y:S02]  /*2ab0*/  UIADD3 UR48, UR43, 0x646e171e, URZ ;  /* 0x646e171e2b307890 */ /* 0x000fe4000fffe03f */
[----:B------:R-:W-:Y:S01]  /*2ac0*/  FFMA.FTZ R190, R13, UR45, -R242 ;  /* 0x0000002d0dbe7c23 */ /* 0x000fe200080108f2 */
[----:B------:R-:W-:Y:S01]  /*2ad0*/  IMAD.WIDE.U32 R216, R216, -0x2daee0ad, RZ ;  /* 0xd2511f53d8d87825 */ /* 0x000fe200078e00ff */
[----:B------:R-:W-:Y:S02]  /*2ae0*/  LOP3.LUT R203, R229, UR49, R202, 0x96, !PT ;  /* 0x00000031e5cb7c12 */ /* 0x000fe4000f8e96ca */
[----:B------:R-:W-:Y:S01]  /*2af0*/  MUFU.EX2 R187, R187 ;  /* 0x000000bb00bb7308 */ /* 0x000fe20000000800 */
[----:B------:R-:W-:Y:S01]  /*2b00*/  FFMA.FTZ R184, R6, UR45, -R237 ;  /* 0x0000002d06b87c23 */ /* 0x000fe200080108ed */
[----:B------:R-:W-:Y:S04]  /*2b10*/  IMAD.WIDE.U32 R214, R195, -0x2daee0ad, RZ ;  /* 0xd2511f53c3d67825 */ /* 0x000fe800078e00ff */
[----:B------:R-:W-:Y:S01]  /*2b20*/  FFMA.FTZ R198, R15, UR45, -R243 ;  /* 0x0000002d0fc67c23 */ /* 0x000fe200080108f3 */
[----:B------:R-:W-:Y:S01]  /*2b30*/  FFMA.FTZ R193, R16, UR45, -R235 ;  /* 0x0000002d10c17c23 */ /* 0x000fe200080108eb */
[----:B------:R-:W-:Y:S01]  /*2b40*/  IMAD.WIDE.U32 R220, R197, -0x2daee0ad, RZ ;  /* 0xd2511f53c5dc7825 */ /* 0x000fe200078e00ff */
[----:B------:R-:W-:Y:S01]  /*2b50*/  LOP3.LUT R197, R217, UR50, R200, 0x96, !PT ;  /* 0x00000032d9c57c12 */ /* 0x000fe2000f8e96c8 */
[----:B------:R-:W-:Y:S01]  /*2b60*/  MUFU.EX2 R188, R188 ;  /* 0x000000bc00bc7308 */ /* 0x000fe20000000800 */
[----:B------:R-:W-:Y:S01]  /*2b70*/  SHF.R.U32.HI R200, RZ, 0x18, R214 ;  /* 0x00000018ffc87819 */ /* 0x000fe200000116d6 */
[----:B------:R-:W-:Y:S01]  /*2b80*/  IMAD.WIDE.U32 R208, R208, -0x2daee0ad, RZ ;  /* 0xd2511f53d0d07825 */ /* 0x000fe200078e00ff */
[----:B-1----:R-:W-:Y:S02]  /*2b90*/  LOP3.LUT R199, R221, UR50, R194, 0x96, !PT ;  /* 0x00000032ddc77c12 */ /* 0x002fe4000f8e96c2 */
[----:B------:R-:W-:Y:S01]  /*2ba0*/  ISETP.LE.U32.AND P6, PT, R200, UR46, PT ;  /* 0x0000002ec8007c0c */ /* 0x000fe2000bfc3070 */
[----:B------:R-:W-:Y:S01]  /*2bb0*/  IMAD.WIDE.U32 R204, R204, -0x326172a9, RZ ;  /* 0xcd9e8d57cccc7825 */ /* 0x000fe200078e00ff */
[----:B------:R-:W-:Y:S03]  /*2bc0*/  LOP3.LUT R234, R215, UR48, R220, 0x96, !PT ;  /* 0x00000030d7ea7c12 */ /* 0x000fe6000f8e96dc */
[----:B------:R-:W-:Y:S01]  /*2bd0*/  MUFU.EX2 R189, R189 ;  /* 0x000000bd00bd7308 */ /* 0x000fe20000000800 */
[----:B------:R-:W-:Y:S01]  /*2be0*/  LOP3.LUT R202, R214, 0xff, RZ, 0xc0, !PT ;  /* 0x000000ffd6ca7812 */ /* 0x000fe200078ec0ff */
[----:B------:R-:W-:Y:S01]  /*2bf0*/  IMAD.WIDE.U32 R212, R212, -0x2daee0ad, RZ ;  /* 0xd2511f53d4d47825 */ /* 0x000fe200078e00ff */
[----:B------:R-:W-:Y:S02]  /*2c00*/  LOP3.LUT R246, R205, UR49, R246, 0x96, !PT ;  /* 0x00000031cdf67c12 */ /* 0x000fe4000f8e96f6 */
[----:B------:R-:W-:Y:S01]  /*2c10*/  SHF.R.U32.HI R239, RZ, 0x10, R214 ;  /* 0x00000010ffef7819 */ /* 0x000fe200000116d6 */
[--C-:B------:R-:W-:Y:S01]  /*2c20*/  FFMA.FTZ R205, R22, UR45, -R237.reuse ;  /* 0x0000002d16cd7c23 */ /* 0x100fe200080108ed */
[----:B------:R-:W-:Y:S01]  /*2c30*/  LOP3.LUT R218, R213, UR51, R218, 0x96, !PT ;  /* 0x00000033d5da7c12 */ /* 0x000fe2000f8e96da */
[--C-:B------:R-:W-:Y:S01]  /*2c40*/  FFMA.FTZ R195, R18, UR45, -R237.reuse ;  /* 0x0000002d12c37c23 */ /* 0x100fe200080108ed */
[----:B------:R-:W-:Y:S01]  /*2c50*/  LOP3.LUT R201, R209, UR50, R212, 0x96, !PT ;  /* 0x00000032d1c97c12 */ /* 0x000fe2000f8e96d4 */
[----:B------:R-:W-:Y:S01]  /*2c60*/  IMAD.WIDE.U32 R212, R203, -0x2daee0ad, RZ ;  /* 0xd2511f53cbd47825 */ /* 0x000fe200078e00ff */
[----:B------:R-:W-:Y:S01]  /*2c70*/  LOP3.LUT R236, R214, 0xffff, RZ, 0xc0, !PT ;  /* 0x0000ffffd6ec7812 */ /* 0x000fe200078ec0ff */
[----:B------:R1:W-:Y:S01]  /*2c80*/  MUFU.EX2 R200, R205 ;  /* 0x000000cd00c87308 */ /* 0x0003e20000000800 */
[----:B------:R-:W-:Y:S01]  /*2c90*/  ISETP.LE.U32.AND P1, PT, R202, UR46, PT ;  /* 0x0000002eca007c0c */ /* 0x000fe2000bf23070 */
[----:B------:R-:W-:Y:S01]  /*2ca0*/  FFMA.FTZ R203, R23, UR45, -R237 ;  /* 0x0000002d17cb7c23 */ /* 0x000fe200080108ed */
[----:B------:R-:W-:Y:S01]  /*2cb0*/  LOP3.LUT R245, R212, 0xff, RZ, 0xc0, !PT ;  /* 0x000000ffd4f57812 */ /* 0x000fe200078ec0ff */
[----:B------:R-:W-:Y:S01]  /*2cc0*/  IMAD.WIDE.U32 R222, R199, -0x326172a9, RZ ;  /* 0xcd9e8d57c7de7825 */ /* 0x000fe200078e00ff */
[--C-:B------:R-:W-:Y:S02]  /*2cd0*/  SHF.R.U32.HI R244, RZ, 0x18, R212.reuse ;  /* 0x00000018fff47819 */ /* 0x100fe400000116d4 */
[----:B------:R-:W-:Y:S01]  /*2ce0*/  SHF.R.U32.HI R241, RZ, 0x10, R212 ;  /* 0x00000010fff17819 */ /* 0x000fe200000116d4 */
[----:B------:R-:W-:Y:S01]  /*2cf0*/  IMAD.WIDE.U32 R218, R218, -0x326172a9, RZ ;  /* 0xcd9e8d57dada7825 */ /* 0x000fe200078e00ff */
[----:B------:R-:W-:Y:S01]  /*2d00*/  LOP3.LUT R240, R212, 0xffff, RZ, 0xc0, !PT ;  /* 0x0000ffffd4f07812 */ /* 0x000fe200078ec0ff */
[----:B------:R4:W-:Y:S01]  /*2d10*/  MUFU.EX2 R199, R203 ;  /* 0x000000cb00c77308 */ /* 0x0009e20000000800 */
[----:B------:R-:W-:Y:S01]  /*2d20*/  LOP3.LUT R230, R222, 0xff, RZ, 0xc0, !PT ;  /* 0x000000ffdee67812 */ /* 0x000fe200078ec0ff */
[----:B------:R-:W-:Y:S01]  /*2d30*/  IMAD.WIDE.U32 R214, R196, -0x2daee0ad, RZ ;  /* 0xd2511f53c4d67825 */ /* 0x000fe200078e00ff */
[----:B------:R-:W-:Y:S01]  /*2d40*/  LOP3.LUT R206, R219, UR49, R206, 0x96, !PT ;  /* 0x00000031dbce7c12 */ /* 0x000fe2000f8e96ce */
[----:B------:R-:W-:Y:S01]  /*2d50*/  UIADD3 UR49, UR44, -0x4ab325aa, URZ ;  /* 0xb54cda562c317890 */ /* 0x000fe2000fffe03f */
[----:B------:R-:W-:Y:S01]  /*2d60*/  SHF.R.U32.HI R231, RZ, 0x10, R222 ;  /* 0x00000010ffe77819 */ /* 0x000fe200000116de */
[----:B------:R-:W-:Y:S01]  /*2d70*/  FFMA.FTZ R219, R26, UR45, -R243 ;  /* 0x0000002d1adb7c23 */ /* 0x000fe200080108f3 */
[----:B------:R-:W-:Y:S01]  /*2d80*/  LOP3.LUT R210, R215, UR50, R210, 0x96, !PT ;  /* 0x00000032d7d27c12 */ /* 0x000fe2000f8e96d2 */
[----:B------:R-:W-:Y:S01]  /*2d90*/  FFMA.FTZ R209, R21, UR45, -R235 ;  /* 0x0000002d15d17c23 */ /* 0x000fe200080108eb */
[----:B------:R-:W-:Y:S01]  /*2da0*/  LOP3.LUT R238, R213, UR48, R214, 0x96, !PT ;  /* 0x00000030d5ee7c12 */ /* 0x000fe2000f8e96d6 */
[----:B------:R-:W-:Y:S01]  /*2db0*/  IMAD.WIDE.U32 R214, R197, -0x326172a9, RZ ;  /* 0xcd9e8d57c5d67825 */ /* 0x000fe200078e00ff */
[----:B------:R-:W-:Y:S01]  /*2dc0*/  LOP3.LUT R232, R222, 0xffff, RZ, 0xc0, !PT ;  /* 0x0000ffffdee87812 */ /* 0x000fe200078ec0ff */
[----:B------:R-:W-:Y:S01]  /*2dd0*/  MUFU.EX2 R190, R190 ;  /* 0x000000be00be7308 */ /* 0x000fe20000000800 */
[----:B------:R-:W-:Y:S01]  /*2de0*/  SHF.R.U32.HI R233, RZ, 0x18, R222 ;  /* 0x00000018ffe97819 */ /* 0x000fe200000116de */
[----:B------:R-:W-:Y:S01]  /*2df0*/  FFMA.FTZ R222, R27, UR45, -R243 ;  /* 0x0000002d1bde7c23 */ /* 0x000fe200080108f3 */
[----:B------:R-:W-:Y:S01]  /*2e00*/  LOP3.LUT R204, R215, UR49, R204, 0x96, !PT ;  /* 0x00000031d7cc7c12 */ /* 0x000fe2000f8e96cc */
[----:B------:R-:W-:Y:S01]  /*2e10*/  FFMA.FTZ R194, R19, UR45, -R237 ;  /* 0x0000002d13c27c23 */ /* 0x000fe200080108ed */
[----:B------:R-:W-:Y:S01]  /*2e20*/  LOP3.LUT R212, R214, 0xffff, RZ, 0xc0, !PT ;  /* 0x0000ffffd6d47812 */ /* 0x000fe200078ec0ff */
[--C-:B------:R-:W-:Y:S01]  /*2e30*/  FFMA.FTZ R196, R20, UR45, -R235.reuse ;  /* 0x0000002d14c47c23 */ /* 0x100fe200080108eb */
[----:B-1----:R-:W-:Y:S01]  /*2e40*/  LOP3.LUT R205, R204, 0xff, RZ, 0xc0, !PT ;  /* 0x000000ffcccd7812 */ /* 0x002fe200078ec0ff */
[--C-:B------:R-:W-:Y:S01]  /*2e50*/  FFMA.FTZ R44, R44, UR45, -R242.reuse ;  /* 0x0000002d2c2c7c23 */ /* 0x100fe200080108f2 */
[----:B----4-:R-:W-:Y:S01]  /*2e60*/  LOP3.LUT R203, R204, 0xffff, RZ, 0xc0, !PT ;  /* 0x0000ffffcccb7812 */ /* 0x010fe200078ec0ff */
[--C-:B------:R-:W-:Y:S01]  /*2e70*/  FFMA.FTZ R45, R45, UR45, -R242.reuse ;  /* 0x0000002d2d2d7c23 */ /* 0x100fe200080108f2 */
[----:B------:R-:W-:Y:S01]  /*2e80*/  ISETP.LE.U32.AND P5, PT, R205, UR46, PT ;  /* 0x0000002ecd007c0c */ /* 0x000fe2000bfa3070 */
[----:B------:R-:W-:Y:S01]  /*2e90*/  FFMA.FTZ R48, R48, UR45, -R235 ;  /* 0x0000002d30307c23 */ /* 0x000fe200080108eb */
[----:B------:R-:W-:Y:S01]  /*2ea0*/  SHF.R.U32.HI R205, RZ, 0x8, R203 ;  /* 0x00000008ffcd7819 */ /* 0x000fe200000116cb */
[----:B------:R-:W-:Y:S01]  /*2eb0*/  IMAD.WIDE.U32 R220, R201, -0x326172a9, RZ ;  /* 0xcd9e8d57c9dc7825 */ /* 0x000fe200078e00ff */
[----:B------:R-:W-:Y:S01]  /*2ec0*/  LOP3.LUT R207, R214, 0xff, RZ, 0xc0, !PT ;  /* 0x000000ffd6cf7812 */ /* 0x000fe200078ec0ff */
[----:B------:R1:W-:Y:S01]  /*2ed0*/  MUFU.EX2 R203, R219 ;  /* 0x000000db00cb7308 */ /* 0x0003e20000000800 */
[----:B------:R-:W-:Y:S01]  /*2ee0*/  LOP3.LUT R205, R205, 0xffff, RZ, 0xc0, !PT ;  /* 0x0000ffffcdcd7812 */ /* 0x000fe200078ec0ff */
[----:B------:R-:W-:Y:S01]  /*2ef0*/  FFMA.FTZ R201, R24, UR45, -R242 ;  /* 0x0000002d18c97c23 */ /* 0x000fe200080108f2 */
[C---:B------:R-:W-:Y:S01]  /*2f00*/  LOP3.LUT R217, R220.reuse, 0xffff, RZ, 0xc0, !PT ;  /* 0x0000ffffdcd97812 */ /* 0x040fe200078ec0ff */
[----:B------:R-:W-:Y:S01]  /*2f10*/  FFMA.FTZ R49, R49, UR45, -R235 ;  /* 0x0000002d31317c23 */ /* 0x000fe200080108eb */
[----:B------:R-:W-:Y:S01]  /*2f20*/  LOP3.LUT R215, R220, 0xff, RZ, 0xc0, !PT ;  /* 0x000000ffdcd77812 */ /* 0x000fe200078ec0ff */
[----:B------:R-:W-:Y:S01]  /*2f30*/  FFMA.FTZ R47, R47, UR45, -R243 ;  /* 0x0000002d2f2f7c23 */ /* 0x000fe200080108f3 */
[--C-:B------:R-:W-:Y:S01]  /*2f40*/  SHF.R.U32.HI R211, RZ, 0x10, R220.reuse ;  /* 0x00000010ffd37819 */ /* 0x100fe200000116dc */
[----:B------:R-:W-:Y:S01]  /*2f50*/  @!P5 FADD.FTZ R181, -R181, -RZ ;  /* 0x800000ffb5b5d221 */ /* 0x000fe20000010100 */
[----:B------:R-:W-:Y:S01]  /*2f60*/  SHF.R.U32.HI R213, RZ, 0x18, R220 ;  /* 0x00000018ffd57819 */ /* 0x000fe200000116dc */
[----:B------:R-:W-:Y:S01]  /*2f70*/  FFMA.FTZ R50, R50, UR45, -R237 ;  /* 0x0000002d32327c23 */ /* 0x000fe200080108ed */
[----:B------:R-:W-:Y:S01]  /*2f80*/  SHF.R.U32.HI R220, RZ, 0x10, R204 ;  /* 0x00000010ffdc7819 */ /* 0x000fe200000116cc */
[----:B------:R-:W-:Y:S01]  /*2f90*/  IMAD.WIDE.U32 R250, R210, -0x326172a9, RZ ;  /* 0xcd9e8d57d2fa7825 */ /* 0x000fe200078e00ff */
[----:B------:R-:W-:Y:S01]  /*2fa0*/  LOP3.LUT R218, R221, UR49, R218, 0x96, !PT ;  /* 0x00000031ddda7c12 */ /* 0x000fe2000f8e96da */
[----:B------:R4:W2:Y:S01]  /*2fb0*/  MUFU.EX2 R183, R184 ;  /* 0x000000b800b77308 */ /* 0x0008a20000000800 */
[----:B------:R-:W-:Y:S01]  /*2fc0*/  ISETP.LE.U32.AND P0, PT, R205, UR46, PT ;  /* 0x0000002ecd007c0c */ /* 0x000fe2000bf03070 */
[----:B------:R-:W-:Y:S01]  /*2fd0*/  FFMA.FTZ R221, R28, UR45, -R242 ;  /* 0x0000002d1cdd7c23 */ /* 0x000fe200080108f2 */
[----:B------:R-:W-:Y:S01]  /*2fe0*/  LOP3.LUT R220, R220, 0xff, RZ, 0xc0, !PT ;  /* 0x000000ffdcdc7812 */ /* 0x000fe200078ec0ff */
[----:B------:R-:W-:Y:S01]  /*2ff0*/  IMAD.WIDE.U32 R248, R206, -0x2daee0ad, RZ ;  /* 0xd2511f53cef87825 */ /* 0x000fe200078e00ff */
[----:B------:R-:W-:Y:S02]  /*3000*/  LOP3.LUT R205, R218, 0xffff, RZ, 0xc0, !PT ;  /* 0x0000ffffdacd7812 */ /* 0x000fe400078ec0ff */
[----:B------:R-:W-:Y:S03]  /*3010*/  SHF.R.U32.HI R204, RZ, 0x18, R204 ;  /* 0x00000018ffcc7819 */ /* 0x000fe600000116cc */
[----:B------:R3:W-:Y:S01]  /*3020*/  MUFU.EX2 R192, R198 ;  /* 0x000000c600c07308 */ /* 0x0007e20000000800 */
[----:B------:R-:W-:Y:S01]  /*3030*/  ISETP.LE.U32.AND P2, PT, R220, UR46, PT ;  /* 0x0000002edc007c0c */ /* 0x000fe2000bf43070 */
[----:B------:R-:W-:Y:S01]  /*3040*/  IMAD.WIDE.U32 R246, R246, -0x2daee0ad, RZ ;  /* 0xd2511f53f6f67825 */ /* 0x000fe200078e00ff */
[----:B-1----:R-:W-:Y:S02]  /*3050*/  LOP3.LUT R219, R218, 0xff, RZ, 0xc0, !PT ;  /* 0x000000ffdadb7812 */ /* 0x002fe400078ec0ff */
[----:B------:R-:W-:Y:S01]  /*3060*/  SHF.R.U32.HI R220, RZ, 0x8, R205 ;  /* 0x00000008ffdc7819 */ /* 0x000fe200000116cd */
[----:B------:R-:W-:Y:S01]  /*3070*/  @!P0 FADD.FTZ R186, -R186, -RZ ;  /* 0x800000ffbaba8221 */ /* 0x000fe20000010100 */
[----:B------:R-:W-:Y:S03]  /*3080*/  ISETP.LE.U32.AND P3, PT, R204, UR46, PT ;  /* 0x0000002ecc007c0c */ /* 0x000fe6000bf63070 */
[----:B------:R1:W-:Y:S01]  /*3090*/  MUFU.EX2 R197, R209 ;  /* 0x000000d100c57308 */ /* 0x0003e20000000800 */
[----:B------:R-:W-:Y:S01]  /*30a0*/  ISETP.LE.U32.AND P5, PT, R219, UR46, PT ;  /* 0x0000002edb007c0c */ /* 0x000fe2000bfa3070 */
[----:B----4-:R-:W-:Y:S01]  /*30b0*/  FFMA.FTZ R184, R8, UR45, -R242 ;  /* 0x0000002d08b87c23 */ /* 0x010fe200080108f2 */
[----:B------:R-:W-:Y:S02]  /*30c0*/  LOP3.LUT R219, R220, 0xffff, RZ, 0xc0, !PT ;  /* 0x0000ffffdcdb7812 */ /* 0x000fe400078ec0ff */
[--C-:B------:R-:W-:Y:S01]  /*30d0*/  SHF.R.U32.HI R220, RZ, 0x10, R218.reuse ;  /* 0x00000010ffdc7819 */ /* 0x100fe200000116da */
[----:B--2---:R-:W-:Y:S01]  /*30e0*/  @!P2 FADD.FTZ R183, -R183, -RZ ;  /* 0x800000ffb7b7a221 */ /* 0x004fe20000010100 */
[----:B------:R-:W-:Y:S03]  /*30f0*/  ISETP.LE.U32.AND P0, PT, R219, UR46, PT ;  /* 0x0000002edb007c0c */ /* 0x000fe6000bf03070 */
[----:B------:R2:W-:Y:S01]  /*3100*/  MUFU.EX2 R204, R222 ;  /* 0x000000de00cc7308 */ /* 0x0005e20000000800 */
[----:B------:R-:W-:Y:S01]  /*3110*/  LOP3.LUT R220, R220, 0xff, RZ, 0xc0, !PT ;  /* 0x000000ffdcdc7812 */ /* 0x000fe200078ec0ff */
[----:B---3--:R-:W-:Y:S01]  /*3120*/  FFMA.FTZ R198, R17, UR45, -R235 ;  /* 0x0000002d11c67c23 */ /* 0x008fe200080108eb */
[----:B------:R-:W-:Y:S01]  /*3130*/  SHF.R.U32.HI R218, RZ, 0x18, R218 ;  /* 0x00000018ffda7819 */ /* 0x000fe200000116da */
[----:B------:R-:W-:Y:S01]  /*3140*/  @!P3 FADD.FTZ R182, -R182, -RZ ;  /* 0x800000ffb6b6b221 */ /* 0x000fe20000010100 */
[----:B------:R-:W-:Y:S02]  /*3150*/  ISETP.LE.U32.AND P3, PT, R220, UR46, PT ;  /* 0x0000002edc007c0c */ /* 0x000fe4000bf63070 */
[----:B------:R-:W-:Y:S03]  /*3160*/  ISETP.LE.U32.AND P2, PT, R207, UR46, PT ;  /* 0x0000002ecf007c0c */ /* 0x000fe6000bf43070 */
[----:B------:R3:W-:Y:S01]  /*3170*/  MUFU.EX2 R205, R221 ;  /* 0x000000dd00cd7308 */ /* 0x0007e20000000800 */
[--C-:B-1----:R-:W-:Y:S01]  /*3180*/  SHF.R.U32.HI R209, RZ, 0x18, R214.reuse ;  /* 0x00000018ffd17819 */ /* 0x102fe200000116d6 */
[----:B------:R-:W-:Y:S01]  /*3190*/  FFMA.FTZ R207, R30, UR45, -R243 ;  /* 0x0000002d1ecf7c23 */ /* 0x000fe200080108f3 */
[----:B------:R-:W-:Y:S01]  /*31a0*/  SHF.R.U32.HI R214, RZ, 0x10, R214 ;  /* 0x00000010ffd67819 */ /* 0x000fe200000116d6 */
[----:B------:R-:W-:Y:S01]  /*31b0*/  @!P0 FADD.FTZ R185, -R185, -RZ ;  /* 0x800000ffb9b98221 */ /* 0x000fe20000010100 */
[----:B------:R-:W-:Y:S02]  /*31c0*/  ISETP.LE.U32.AND P0, PT, R218, UR46, PT ;  /* 0x0000002eda007c0c */ /* 0x000fe4000bf03070 */
[----:B------:R-:W-:Y:S01]  /*31d0*/  SHF.R.U32.HI R218, RZ, 0x8, R217 ;  /* 0x00000008ffda7819 */ /* 0x000fe200000116d9 */
[----:B------:R-:W-:Y:S01]  /*31e0*/  FFMA.FTZ R217, R33, UR45, -R235 ;  /* 0x0000002d21d97c23 */ /* 0x000fe200080108eb */
[----:B------:R-:W-:Y:S01]  /*31f0*/  LOP3.LUT R214, R214, 0xff, RZ, 0xc0, !PT ;  /* 0x000000ffd6d67812 */ /* 0x000fe200078ec0ff */
[----:B------:R-:W-:Y:S01]  /*3200*/  @!P3 FADD.FTZ R187, -R187, -RZ ;  /* 0x800000ffbbbbb221 */ /* 0x000fe20000010100 */
[----:B------:R-:W-:Y:S01]  /*3210*/  ISETP.LE.U32.AND P3, PT, R215, UR46, PT ;  /* 0x0000002ed7007c0c */ /* 0x000fe2000bf63070 */
[----:B--2---:R-:W-:Y:S01]  /*3220*/  FFMA.FTZ R222, R29, UR45, -R242 ;  /* 0x0000002d1dde7c23 */ /* 0x004fe200080108f2 */
[----:B------:R-:W-:Y:S01]  /*3230*/  LOP3.LUT R215, R218, 0xffff, RZ, 0xc0, !PT ;  /* 0x0000ffffdad77812 */ /* 0x000fe200078ec0ff */
[----:B------:R1:W-:Y:S01]  /*3240*/  MUFU.EX2 R210, R217 ;  /* 0x000000d900d27308 */ /* 0x0003e20000000800 */
[----:B------:R-:W-:Y:S01]  /*3250*/  LOP3.LUT R216, R247, UR48, R216, 0x96, !PT ;  /* 0x00000030f7d87c12 */ /* 0x000fe2000f8e96d8 */
[----:B------:R-:W-:Y:S01]  /*3260*/  FFMA.FTZ R218, R34, UR45, -R237 ;  /* 0x0000002d22da7c23 */ /* 0x000fe200080108ed */
[----:B------:R-:W-:Y:S01]  /*3270*/  LOP3.LUT R226, R248, 0xffff, RZ, 0xc0, !PT ;  /* 0x0000fffff8e27812 */ /* 0x000fe200078ec0ff */
[----:B------:R-:W-:Y:S01]  /*3280*/  @!P0 FADD.FTZ R188, -R188, -RZ ;  /* 0x800000ffbcbc8221 */ /* 0x000fe20000010100 */
[----:B------:R-:W-:Y:S02]  /*3290*/  ISETP.LE.U32.AND P0, PT, R215, UR46, PT ;  /* 0x0000002ed7007c0c */ /* 0x000fe4000bf03070 */
[----:B------:R-:W-:Y:S03]  /*32a0*/  LOP3.LUT R215, R211, 0xff, RZ, 0xc0, !PT ;  /* 0x000000ffd3d77812 */ /* 0x000fe600078ec0ff */
[----:B------:R-:W2:Y:S01]  /*32b0*/  MUFU.EX2 R184, R184 ;  /* 0x000000b800b87308 */ /* 0x000ea20000000800 */
[----:B------:R-:W-:Y:S01]  /*32c0*/  LOP3.LUT R225, R248, 0xff, RZ, 0xc0, !PT ;  /* 0x000000fff8e17812 */ /* 0x000fe200078ec0ff */
[----:B------:R-:W-:Y:S01]  /*32d0*/  @!P3 FADD.FTZ R189, -R189, -RZ ;  /* 0x800000ffbdbdb221 */ /* 0x000fe20000010100 */
[----:B------:R-:W-:Y:S01]  /*32e0*/  ISETP.LE.U32.AND P3, PT, R215, UR46, PT ;  /* 0x0000002ed7007c0c */ /* 0x000fe2000bf63070 */
[----:B------:R-:W-:Y:S01]  /*32f0*/  FFMA.FTZ R215, R36, UR45, -R235 ;  /* 0x0000002d24d77c23 */ /* 0x000fe200080108eb */
[--C-:B------:R-:W-:Y:S02]  /*3300*/  SHF.R.U32.HI R220, RZ, 0x10, R248.reuse ;  /* 0x00000010ffdc7819 */ /* 0x100fe400000116f8 */
[----:B---3--:R-:W-:Y:S03]  /*3310*/  SHF.R.U32.HI R221, RZ, 0x18, R248 ;  /* 0x00000018ffdd7819 */ /* 0x008fe600000116f8 */
[----:B------:R3:W-:Y:S01]  /*3320*/  MUFU.EX2 R211, R218 ;  /* 0x000000da00d37308 */ /* 0x0007e20000000800 */
[----:B------:R-:W-:Y:S01]  /*3330*/  LOP3.LUT R228, R251, UR49, R228, 0x96, !PT ;  /* 0x00000031fbe47c12 */ /* 0x000fe2000f8e96e4 */
[----:B------:R-:W-:Y:S01]  /*3340*/  @!P0 FADD.FTZ R190, -R190, -RZ ;  /* 0x800000ffbebe8221 */ /* 0x000fe20000010100 */
[----:B------:R-:W-:Y:S01]  /*3350*/  ISETP.LE.U32.AND P0, PT, R213, UR46, PT ;  /* 0x0000002ed5007c0c */ /* 0x000fe2000bf03070 */
[----:B-1----:R-:W-:Y:S01]  /*3360*/  FFMA.FTZ R217, R35, UR45, -R237 ;  /* 0x0000002d23d97c23 */ /* 0x002fe200080108ed */
[----:B------:R-:W-:Y:S02]  /*3370*/  SHF.R.U32.HI R213, RZ, 0x8, R212 ;  /* 0x00000008ffd57819 */ /* 0x000fe400000116d4 */
[----:B------:R-:W-:Y:S01]  /*3380*/  LOP3.LUT R248, R250, 0xffff, RZ, 0xc0, !PT ;  /* 0x0000fffffaf87812 */ /* 0x000fe200078ec0ff */
[----:B------:R-:W-:Y:S01]  /*3390*/  @!P3 FADD.FTZ R191, -R191, -RZ ;  /* 0x800000ffbfbfb221 */ /* 0x000fe20000010100 */
[----:B------:R-:W-:Y:S01]  /*33a0*/  LOP3.LUT R213, R213, 0xffff, RZ, 0xc0, !PT ;  /* 0x0000ffffd5d57812 */ /* 0x000fe200078ec0ff */
[----:B------:R-:W-:Y:S01]  /*33b0*/  FFMA.FTZ R251, R37, UR45, -R235 ;  /* 0x0000002d25fb7c23 */ /* 0x000fe200080108eb */
[----:B------:R-:W-:Y:S01]  /*33c0*/  LOP3.LUT R224, R223, UR49, R224, 0x96, !PT ;  /* 0x00000031dfe07c12 */ /* 0x000fe2000f8e96e0 */
[----:B--2---:R-:W-:Y:S01]  /*33d0*/  @!P5 FADD.FTZ R184, -R184, -RZ ;  /* 0x800000ffb8b8d221 */ /* 0x004fe20000010100 */
[----:B------:R-:W-:Y:S01]  /*33e0*/  ISETP.LE.U32.AND P3, PT, R213, UR46, PT ;  /* 0x0000002ed5007c0c */ /* 0x000fe2000bf63070 */
[----:B------:R1:W-:Y:S01]  /*33f0*/  MUFU.EX2 R212, R217 ;  /* 0x000000d900d47308 */ /* 0x0003e20000000800 */
[----:B------:R-:W-:Y:S01]  /*3400*/  LOP3.LUT R219, R249, UR48, R208, 0x96, !PT ;  /* 0x00000030f9db7c12 */ /* 0x000fe2000f8e96d0 */
[----:B------:R-:W-:Y:S01]  /*3410*/  @!P0 FADD.FTZ R192, -R192, -RZ ;  /* 0x800000ffc0c08221 */ /* 0x000fe20000010100 */
[----:B------:R-:W-:Y:S01]  /*3420*/  ISETP.LE.U32.AND P0, PT, R214, UR46, PT ;  /* 0x0000002ed6007c0c */ /* 0x000fe2000bf03070 */
[----:B---3--:R-:W-:Y:S01]  /*3430*/  FFMA.FTZ R218, R38, UR45, -R237 ;  /* 0x0000002d26da7c23 */ /* 0x008fe200080108ed */
[C---:B------:R-:W-:Y:S01]  /*3440*/  LOP3.LUT R249, R246.reuse, 0xffff, RZ, 0xc0, !PT ;  /* 0x0000fffff6f97812 */ /* 0x040fe200078ec0ff */
[----:B------:R-:W-:Y:S01]  /*3450*/  FFMA.FTZ R208, R31, UR45, -R243 ;  /* 0x0000002d1fd07c23 */ /* 0x000fe200080108f3 */
[----:B------:R-:W-:Y:S03]  /*3460*/  LOP3.LUT R227, R246, 0xff, RZ, 0xc0, !PT ;  /* 0x000000fff6e37812 */ /* 0x000fe600078ec0ff */
[----:B------:R2:W-:Y:S01]  /*3470*/  MUFU.EX2 R213, R215 ;  /* 0x000000d700d57308 */ /* 0x0005e20000000800 */
[----:B------:R-:W-:Y:S02]  /*3480*/  SHF.R.U32.HI R223, RZ, 0x10, R246 ;  /* 0x00000010ffdf7819 */ /* 0x000fe400000116f6 */
[----:B------:R-:W-:Y:S01]  /*3490*/  ISETP.LE.U32.AND P5, PT, R209, UR46, PT ;  /* 0x0000002ed1007c0c */ /* 0x000fe2000bfa3070 */
[----:B------:R-:W-:Y:S01]  /*34a0*/  FFMA.FTZ R209, R32, UR45, -R235 ;  /* 0x0000002d20d17c23 */ /* 0x000fe200080108eb */
[----:B------:R-:W-:Y:S02]  /*34b0*/  LOP3.LUT R229, R250, 0xff, RZ, 0xc0, !PT ;  /* 0x000000fffae57812 */ /* 0x000fe400078ec0ff */
[----:B------:R-:W-:Y:S03]  /*34c0*/  SHF.R.U32.HI R247, RZ, 0x10, R250 ;  /* 0x00000010fff77819 */ /* 0x000fe600000116fa */
[----:B------:R-:W3:Y:S01]  /*34d0*/  MUFU.EX2 R198, R198 ;  /* 0x000000c600c67308 */ /* 0x000ee20000000800 */
[----:B-1----:R-:W-:Y:S02]  /*34e0*/  LOP3.LUT R217, R216, 0xffff, RZ, 0xc0, !PT ;  /* 0x0000ffffd8d97812 */ /* 0x002fe400078ec0ff */
[----:B------:R-:W-:Y:S02]  /*34f0*/  LOP3.LUT R202, R234, 0xff, RZ, 0xc0, !PT ;  /* 0x000000ffeaca7812 */ /* 0x000fe400078ec0ff */
[----:B------:R-:W-:Y:S02]  /*3500*/  SHF.R.U32.HI R217, RZ, 0x8, R217 ;  /* 0x00000008ffd97819 */ /* 0x000fe400000116d9 */
[----:B------:R-:W-:Y:S03]  /*3510*/  ISETP.LE.U32.AND P4, PT, R202, UR46, PT ;  /* 0x0000002eca007c0c */ /* 0x000fe6000bf83070 */
[----:B------:R1:W-:Y:S01]  /*3520*/  MUFU.EX2 R206, R222 ;  /* 0x000000de00ce7308 */ /* 0x0003e20000000800 */
[----:B--2---:R-:W-:Y:S01]  /*3530*/  SHF.R.U32.HI R215, RZ, 0x18, R216 ;  /* 0x00000018ffd77819 */ /* 0x004fe200000116d8 */
[----:B------:R-:W-:Y:S01]  /*3540*/  FFMA.FTZ R202, R25, UR45, -R242 ;  /* 0x0000002d19ca7c23 */ /* 0x000fe200080108f2 */
[----:B------:R-:W-:Y:S02]  /*3550*/  LOP3.LUT R217, R217, 0xffff, RZ, 0xc0, !PT ;  /* 0x0000ffffd9d97812 */ /* 0x000fe400078ec0ff */
[----:B------:R-:W-:Y:S02]  /*3560*/  SHF.R.U32.HI R226, RZ, 0x8, R226 ;  /* 0x00000008ffe27819 */ /* 0x000fe400000116e2 */
[----:B------:R-:W-:Y:S03]  /*3570*/  SHF.R.U32.HI R249, RZ, 0x8, R249 ;  /* 0x00000008fff97819 */ /* 0x000fe600000116f9 */
[----:B------:R-:W2:Y:S01]  /*3580*/  MUFU.EX2 R193, R193 ;  /* 0x000000c100c17308 */ /* 0x000ea20000000800 */
[----:B------:R-:W-:Y:S01]  /*3590*/  LOP3.LUT R226, R226, 0xffff, RZ, 0xc0, !PT ;  /* 0x0000ffffe2e27812 */ /* 0x000fe200078ec0ff */
[----:B---3--:R-:W-:Y:S01]  /*35a0*/  @!P3 FADD.FTZ R198, -R198, -RZ ;  /* 0x800000ffc6c6b221 */ /* 0x008fe20000010100 */
[----:B------:R-:W-:Y:S02]  /*35b0*/  ISETP.LE.U32.AND P3, PT, R215, UR46, PT ;  /* 0x0000002ed7007c0c */ /* 0x000fe4000bf63070 */
[----:B------:R-:W-:Y:S02]  /*35c0*/  LOP3.LUT R249, R249, 0xffff, RZ, 0xc0, !PT ;  /* 0x0000fffff9f97812 */ /* 0x000fe400078ec0ff */
[----:B------:R-:W-:Y:S03]  /*35d0*/  LOP3.LUT R223, R223, 0xff, RZ, 0xc0, !PT ;  /* 0x000000ffdfdf7812 */ /* 0x000fe600078ec0ff */
[----:B------:R-:W3:Y:S01]  /*35e0*/  MUFU.EX2 R195, R195 ;  /* 0x000000c300c37308 */ /* 0x000ee20000000800 */
[----:B-1----:R-:W-:Y:S02]  /*35f0*/  SHF.R.U32.HI R222, RZ, 0x18, R246 ;  /* 0x00000018ffde7819 */ /* 0x002fe400000116f6 */
[----:B------:R-:W-:Y:S02]  /*3600*/  SHF.R.U32.HI R246, RZ, 0x18, R250 ;  /* 0x00000018fff67819 */ /* 0x000fe400000116fa */
[----:B------:R-:W-:Y:S02]  /*3610*/  LOP3.LUT R250, R216, 0xff, RZ, 0xc0, !PT ;  /* 0x000000ffd8fa7812 */ /* 0x000fe400078ec0ff */
[----:B------:R-:W-:Y:S03]  /*3620*/  SHF.R.U32.HI R248, RZ, 0x8, R248 ;  /* 0x00000008fff87819 */ /* 0x000fe600000116f8 */
[----:B------:R-:W1:Y:S01]  /*3630*/  MUFU.EX2 R194, R194 ;  /* 0x000000c200c27308 */ /* 0x000e620000000800 */
[----:B------:R-:W-:Y:S01]  /*3640*/  LOP3.LUT R247, R247, 0xff, RZ, 0xc0, !PT ;  /* 0x000000fff7f77812 */ /* 0x000fe200078ec0ff */
[----:B--2---:R-:W-:Y:S01]  /*3650*/  @!P2 FADD.FTZ R193, -R193, -RZ ;  /* 0x800000ffc1c1a221 */ /* 0x004fe20000010100 */
[----:B------:R-:W-:Y:S01]  /*3660*/  ISETP.LE.U32.AND P2, PT, R250, UR46, PT ;  /* 0x0000002efa007c0c */ /* 0x000fe2000bf43070 */
[----:B------:R-:W-:Y:S01]  /*3670*/  @!P3 FADD.FTZ R199, -R199, -RZ ;  /* 0x800000ffc7c7b221 */ /* 0x000fe20000010100 */
[----:B------:R-:W-:Y:S01]  /*3680*/  SHF.R.U32.HI R250, RZ, 0x10, R216 ;  /* 0x00000010fffa7819 */ /* 0x000fe200000116d8 */
[----:B------:R-:W-:Y:S01]  /*3690*/  FFMA.FTZ R216, R39, UR45, -R237 ;  /* 0x0000002d27d87c23 */ /* 0x000fe200080108ed */
[----:B------:R-:W-:Y:S03]  /*36a0*/  LOP3.LUT R248, R248, 0xffff, RZ, 0xc0, !PT ;  /* 0x0000fffff8f87812 */ /* 0x000fe600078ec0ff */
[----:B------:R-:W2:Y:S01]  /*36b0*/  MUFU.EX2 R196, R196 ;  /* 0x000000c400c47308 */ /* 0x000ea20000000800 */
[----:B------:R-:W-:Y:S01]  /*36c0*/  SHF.R.U32.HI R232, RZ, 0x8, R232 ;  /* 0x00000008ffe87819 */ /* 0x000fe200000116e8 */
[----:B---3--:R-:W-:Y:S01]  /*36d0*/  @!P0 FADD.FTZ R195, -R195, -RZ ;  /* 0x800000ffc3c38221 */ /* 0x008fe20000010100 */
[----:B------:R-:W-:Y:S02]  /*36e0*/  ISETP.LE.U32.AND P0, PT, R217, UR46, PT ;  /* 0x0000002ed9007c0c */ /* 0x000fe4000bf03070 */
[----:B------:R-:W-:Y:S02]  /*36f0*/  LOP3.LUT R217, R250, 0xff, RZ, 0xc0, !PT ;  /* 0x000000fffad97812 */ /* 0x000fe400078ec0ff */
[----:B------:R-:W-:Y:S03]  /*3700*/  LOP3.LUT R250, R219, 0xffff, RZ, 0xc0, !PT ;  /* 0x0000ffffdbfa7812 */ /* 0x000fe600078ec0ff */
[----:B------:R3:W-:Y:S01]  /*3710*/  MUFU.EX2 R214, R251 ;  /* 0x000000fb00d67308 */ /* 0x0007e20000000800 */
[----:B------:R-:W-:Y:S01]  /*3720*/  LOP3.LUT R232, R232, 0xffff, RZ, 0xc0, !PT ;  /* 0x0000ffffe8e87812 */ /* 0x000fe200078ec0ff */
[----:B-1----:R-:W-:Y:S01]  /*3730*/  @!P5 FADD.FTZ R194, -R194, -RZ ;  /* 0x800000ffc2c2d221 */ /* 0x002fe20000010100 */
[----:B------:R-:W-:Y:S02]  /*3740*/  ISETP.LE.U32.AND P5, PT, R217, UR46, PT ;  /* 0x0000002ed9007c0c */ /* 0x000fe4000bfa3070 */
[----:B------:R-:W-:Y:S02]  /*3750*/  LOP3.LUT R217, R219, 0xff, RZ, 0xc0, !PT ;  /* 0x000000ffdbd97812 */ /* 0x000fe400078ec0ff */
[----:B------:R-:W-:Y:S03]  /*3760*/  LOP3.LUT R239, R239, 0xff, RZ, 0xc0, !PT ;  /* 0x000000ffefef7812 */ /* 0x000fe600078ec0ff */
[----:B------:R1:W-:Y:S01]  /*3770*/  MUFU.EX2 R215, R218 ;  /* 0x000000da00d77308 */ /* 0x0003e20000000800 */
[----:B------:R-:W-:Y:S01]  /*3780*/  LOP3.LUT R241, R241, 0xff, RZ, 0xc0, !PT ;  /* 0x000000fff1f17812 */ /* 0x000fe200078ec0ff */
[----:B--2---:R-:W-:Y:S01]  /*3790*/  @!P2 FADD.FTZ R196, -R196, -RZ ;  /* 0x800000ffc4c4a221 */ /* 0x004fe20000010100 */
[----:B------:R-:W-:Y:S01]  /*37a0*/  ISETP.LE.U32.AND P2, PT, R217, UR46, PT ;  /* 0x0000002ed9007c0c */ /* 0x000fe2000bf43070 */
[----:B------:R-:W-:Y:S01]  /*37b0*/  @!P0 FADD.FTZ R197, -R197, -RZ ;  /* 0x800000ffc5c58221 */ /* 0x000fe20000010100 */
[----:B------:R-:W-:Y:S05]  /*37c0*/  SHF.R.U32.HI R240, RZ, 0x8, R240 ;  /* 0x00000008fff07819 */ /* 0x000fea00000116f0 */
[----:B------:R-:W2:Y:S01]  /*37d0*/  MUFU.EX2 R201, R201 ;  /* 0x000000c900c97308 */ /* 0x000ea20000000800 */
[----:B------:R-:W-:Y:S01]  /*37e0*/  LOP3.LUT R240, R240, 0xffff, RZ, 0xc0, !PT ;  /* 0x0000fffff0f07812 */ /* 0x000fe200078ec0ff */
[----:B---3--:R-:W-:Y:S01]  /*37f0*/  FFMA.FTZ R251, R40, UR45, -R242 ;  /* 0x0000002d28fb7c23 */ /* 0x008fe200080108f2 */
[----:B------:R-:W-:Y:S01]  /*3800*/  SHF.R.U32.HI R40, RZ, 0x8, R250 ;  /* 0x00000008ff287819 */ /* 0x000fe200000116fa */
[----:B------:R-:W-:Y:S03]  /*3810*/  @!P5 FADD.FTZ R200, -R200, -RZ ;  /* 0x800000ffc8c8d221 */ /* 0x000fe60000010100 */
[----:B------:R-:W-:Y:S03]  /*3820*/  LOP3.LUT R40, R40, 0xffff, RZ, 0xc0, !PT ;  /* 0x0000ffff28287812 */ /* 0x000fe600078ec0ff */
[----:B------:R-:W3:Y:S01]  /*3830*/  MUFU.EX2 R202, R202 ;  /* 0x000000ca00ca7308 */ /* 0x000ee20000000800 */
[--C-:B-1----:R-:W-:Y:S02]  /*3840*/  SHF.R.U32.HI R218, RZ, 0x10, R219.reuse ;  /* 0x00000010ffda7819 */ /* 0x102fe400000116db */
[----:B------:R-:W-:Y:S02]  /*3850*/  SHF.R.U32.HI R219, RZ, 0x18, R219 ;  /* 0x00000018ffdb7819 */ /* 0x000fe400000116db */
[----:B------:R-:W-:Y:S02]  /*3860*/  ISETP.LE.U32.AND P0, PT, R40, UR46, PT ;  /* 0x0000002e28007c0c */ /* 0x000fe4000bf03070 */
[----:B------:R-:W-:Y:S03]  /*3870*/  ISETP.LE.U32.AND P3, PT, R219, UR46, PT ;  /* 0x0000002edb007c0c */ /* 0x000fe6000bf63070 */
[----:B------:R-:W1:Y:S01]  /*3880*/  MUFU.EX2 R209, R209 ;  /* 0x000000d100d17308 */ /* 0x000e620000000800 */
[----:B------:R-:W-:Y:S01]  /*3890*/  LOP3.LUT R40, R218, 0xff, RZ, 0xc0, !PT ;  /* 0x000000ffda287812 */ /* 0x000fe200078ec0ff */
[----:B--2---:R-:W-:Y:S01]  /*38a0*/  @!P2 FADD.FTZ R201, -R201, -RZ ;  /* 0x800000ffc9c9a221 */ /* 0x004fe20000010100 */
[----:B------:R-:W-:Y:S01]  /*38b0*/  ISETP.LE.U32.AND P2, PT, R225, UR46, PT ;  /* 0x0000002ee1007c0c */ /* 0x000fe2000bf43070 */
[--C-:B------:R-:W-:Y:S01]  /*38c0*/  FFMA.FTZ R225, R43, UR45, -R243.reuse ;  /* 0x0000002d2be17c23 */ /* 0x100fe200080108f3 */
[----:B------:R-:W-:Y:S02]  /*38d0*/  ISETP.LE.U32.AND P5, PT, R40, UR46, PT ;  /* 0x0000002e28007c0c */ /* 0x000fe4000bfa3070 */
[----:B------:R-:W-:Y:S03]  /*38e0*/  LOP3.LUT R40, R220, 0xff, RZ, 0xc0, !PT ;  /* 0x000000ffdc287812 */ /* 0x000fe600078ec0ff */
[----:B------:R-:W-:Y:S01]  /*38f0*/  MUFU.EX2 R218, R41 ;  /* 0x0000002900da7308 */ /* 0x000fe20000000800 */
[----:B---3--:R-:W-:Y:S01]  /*3900*/  @!P0 FADD.FTZ R202, -R202, -RZ ;  /* 0x800000ffcaca8221 */ /* 0x008fe20000010100 */
[----:B------:R-:W-:Y:S01]  /*3910*/  ISETP.LE.U32.AND P0, PT, R226, UR46, PT ;  /* 0x0000002ee2007c0c */ /* 0x000fe2000bf03070 */
[----:B------:R-:W-:Y:S01]  /*3920*/  @!P3 FADD.FTZ R204, -R204, -RZ ;  /* 0x800000ffccccb221 */ /* 0x000fe20000010100 */
[----:B------:R-:W-:Y:S06]  /*3930*/  ISETP.LE.U32.AND P3, PT, R221, UR46, PT ;  /* 0x0000002edd007c0c */ /* 0x000fec000bf63070 */
[----:B------:R2:W-:Y:S01]  /*3940*/  MUFU.EX2 R219, R42 ;  /* 0x0000002a00db7308 */ /* 0x0005e20000000800 */
[----:B------:R-:W-:Y:S01]  /*3950*/  @!P2 FADD.FTZ R205, -R205, -RZ ;  /* 0x800000ffcdcda221 */ /* 0x000fe20000010100 */
[----:B------:R-:W-:Y:S01]  /*3960*/  ISETP.LE.U32.AND P2, PT, R227, UR46, PT ;  /* 0x0000002ee3007c0c */ /* 0x000fe2000bf43070 */
[----:B------:R-:W-:Y:S01]  /*3970*/  @!P5 FADD.FTZ R203, -R203, -RZ ;  /* 0x800000ffcbcbd221 */ /* 0x000fe20000010100 */
[----:B------:R-:W-:Y:S06]  /*3980*/  ISETP.LE.U32.AND P5, PT, R40, UR46, PT ;  /* 0x0000002e28007c0c */ /* 0x000fec000bfa3070 */
[----:B------:R3:W-:Y:S01]  /*3990*/  MUFU.EX2 R221, R44 ;  /* 0x0000002c00dd7308 */ /* 0x0007e20000000800 */
[----:B------:R-:W-:Y:S01]  /*39a0*/  @!P0 FADD.FTZ R206, -R206, -RZ ;  /* 0x800000ffcece8221 */ /* 0x000fe20000010100 */
[----:B------:R-:W-:Y:S03]  /*39b0*/  ISETP.LE.U32.AND P0, PT, R222, UR46, PT ;  /* 0x0000002ede007c0c */ /* 0x000fe6000bf03070 */
[----:B-1----:R-:W-:Y:S05]  /*39c0*/  @!P2 FADD.FTZ R209, -R209, -RZ ;  /* 0x800000ffd1d1a221 */ /* 0x002fea0000010100 */
[----:B------:R-:W1:Y:S01]  /*39d0*/  MUFU.EX2 R207, R207 ;  /* 0x000000cf00cf7308 */ /* 0x000e620000000800 */
[----:B--2---:R-:W2:Y:S04]  /*39e0*/  LDSM.16.M88.4 R40, [R133+0x6c00] ;  /* 0x006c00008528783b */ /* 0x004ea80000000200 */
[----:B------:R-:W-:Y:S05]  /*39f0*/  @!P0 FADD.FTZ R212, -R212, -RZ ;  /* 0x800000ffd4d48221 */ /* 0x000fea0000010100 */
[----:B------:R-:W-:Y:S01]  /*3a00*/  MUFU.EX2 R226, R49 ;  /* 0x0000003100e27308 */ /* 0x000fe20000000800 */
[----:B---3--:R-:W-:Y:S04]  /*3a10*/  LOP3.LUT R44, R224, 0xff, RZ, 0xc0, !PT ;  /* 0x000000ffe02c7812 */ /* 0x008fe800078ec0ff */
[----:B------:R-:W-:Y:S02]  /*3a20*/  ISETP.LE.U32.AND P2, PT, R44, UR46, PT ;  /* 0x0000002e2c007c0c */ /* 0x000fe4000bf43070 */
[----:B------:R-:W-:Y:S03]  /*3a30*/  LOP3.LUT R44, R224, 0xffff, RZ, 0xc0, !PT ;  /* 0x0000ffffe02c7812 */ /* 0x000fe600078ec0ff */
[----:B------:R3:W-:Y:S01]  /*3a40*/  MUFU.EX2 R222, R45 ;  /* 0x0000002d00de7308 */ /* 0x0007e20000000800 */
[----:B-1----:R-:W-:Y:S01]  /*3a50*/  @!P5 FADD.FTZ R207, -R207, -RZ ;  /* 0x800000ffcfcfd221 */ /* 0x002fe20000010100 */
[----:B------:R-:W-:Y:S02]  /*3a60*/  ISETP.LE.U32.AND P5, PT, R249, UR46, PT ;  /* 0x0000002ef9007c0c */ /* 0x000fe4000bfa3070 */
[----:B------:R-:W-:Y:S04]  /*3a70*/  SHF.R.U32.HI R44, RZ, 0x8, R44 ;  /* 0x00000008ff2c7819 */ /* 0x000fe8000001162c */
[----:B------:R-:W-:Y:S02]  /*3a80*/  LOP3.LUT R44, R44, 0xffff, RZ, 0xc0, !PT ;  /* 0x0000ffff2c2c7812 */ /* 0x000fe400078ec0ff */
[----:B------:R-:W1:Y:S01]  /*3a90*/  MUFU.EX2 R208, R208 ;  /* 0x000000d000d07308 */ /* 0x000e620000000800 */
[----:B------:R-:W-:Y:S01]  /*3aa0*/  @!P2 FADD.FTZ R213, -R213, -RZ ;  /* 0x800000ffd5d5a221 */ /* 0x000fe20000010100 */
[----:B------:R-:W-:Y:S02]  /*3ab0*/  ISETP.LE.U32.AND P0, PT, R44, UR46, PT ;  /* 0x0000002e2c007c0c */ /* 0x000fe4000bf03070 */
[----:B------:R-:W-:Y:S01]  /*3ac0*/  LOP3.LUT R44, R228, 0xffff, RZ, 0xc0, !PT ;  /* 0x0000ffffe42c7812 */ /* 0x000fe200078ec0ff */
[----:B------:R-:W-:Y:S01]  /*3ad0*/  @!P5 FADD.FTZ R210, -R210, -RZ ;  /* 0x800000ffd2d2d221 */ /* 0x000fe20000010100 */
[----:B---3--:R-:W-:Y:S04]  /*3ae0*/  SHF.R.U32.HI R45, RZ, 0x18, R224 ;  /* 0x00000018ff2d7819 */ /* 0x008fe800000116e0 */
[----:B------:R3:W-:Y:S01]  /*3af0*/  MUFU.EX2 R220, R225 ;  /* 0x000000e100dc7308 */ /* 0x0007e20000000800 */
[----:B------:R-:W-:Y:S02]  /*3b00*/  SHF.R.U32.HI R44, RZ, 0x8, R44 ;  /* 0x00000008ff2c7819 */ /* 0x000fe4000001162c */
[----:B------:R-:W-:Y:S02]  /*3b10*/  ISETP.LE.U32.AND P5, PT, R45, UR46, PT ;  /* 0x0000002e2d007c0c */ /* 0x000fe4000bfa3070 */
[----:B------:R-:W-:Y:S02]  /*3b20*/  LOP3.LUT R44, R44, 0xffff, RZ, 0xc0, !PT ;  /* 0x0000ffff2c2c7812 */ /* 0x000fe400078ec0ff */
[--C-:B------:R-:W-:Y:S03]  /*3b30*/  SHF.R.U32.HI R45, RZ, 0x10, R228.reuse ;  /* 0x00000010ff2d7819 */ /* 0x100fe600000116e4 */
[----:B------:R-:W4:Y:S01]  /*3b40*/  MUFU.EX2 R216, R216 ;  /* 0x000000d800d87308 */ /* 0x000f220000000800 */
[----:B-1----:R-:W-:Y:S01]  /*3b50*/  @!P3 FADD.FTZ R208, -R208, -RZ ;  /* 0x800000ffd0d0b221 */ /* 0x002fe20000010100 */
[----:B------:R-:W-:Y:S01]  /*3b60*/  ISETP.LE.U32.AND P3, PT, R223, UR46, PT ;  /* 0x0000002edf007c0c */ /* 0x000fe2000bf63070 */
[----:B------:R-:W-:Y:S01]  /*3b70*/  @!P0 FADD.FTZ R214, -R214, -RZ ;  /* 0x800000ffd6d68221 */ /* 0x000fe20000010100 */
[----:B------:R-:W-:Y:S01]  /*3b80*/  ISETP.LE.U32.AND P0, PT, R44, UR46, PT ;  /* 0x0000002e2c007c0c */ /* 0x000fe2000bf03070 */
[-C--:B--2---:R-:W-:Y:S03]  /*3b90*/  HMMA.16816.F32.BF16 R52, R124, R40.reuse, R52 ;  /* 0x000000287c34723c */ /* 0x084fe60000041834 */
[----:B------:R-:W-:Y:S01]  /*3ba0*/  SHF.R.U32.HI R44, RZ, 0x18, R228 ;  /* 0x00000018ff2c7819 */ /* 0x000fe200000116e4 */
[----:B---3--:R-:W-:Y:S01]  /*3bb0*/  FFMA.FTZ R225, R46, UR45, -R243 ;  /* 0x0000002d2ee17c23 */ /* 0x008fe200080108f3 */
[----:B------:R-:W-:Y:S01]  /*3bc0*/  SHF.R.U32.HI R46, RZ, 0x10, R224 ;  /* 0x00000010ff2e7819 */ /* 0x000fe200000116e0 */
[C---:B------:R-:W-:Y:S01]  /*3bd0*/  HMMA.16816.F32.BF16 R56, R104.reuse, R40, R56 ;  /* 0x000000286838723c */ /* 0x040fe20000041838 */
[----:B------:R-:W-:Y:S04]  /*3be0*/  MUFU.EX2 R224, R47 ;  /* 0x0000002f00e07308 */ /* 0x000fe80000000800 */
[----:B------:R-:W-:Y:S01]  /*3bf0*/  LOP3.LUT R46, R46, 0xff, RZ, 0xc0, !PT ;  /* 0x000000ff2e2e7812 */ /* 0x000fe200078ec0ff */
[----:B------:R-:W-:Y:S01]  /*3c00*/  @!P3 FADD.FTZ R211, -R211, -RZ ;  /* 0x800000ffd3d3b221 */ /* 0x000fe20000010100 */
[----:B------:R-:W-:Y:S01]  /*3c10*/  LOP3.LUT R45, R45, 0xff, RZ, 0xc0, !PT ;  /* 0x000000ff2d2d7812 */ /* 0x000fe200078ec0ff */
[----:B----4-:R-:W-:Y:S01]  /*3c20*/  @!P5 FADD.FTZ R216, -R216, -RZ ;  /* 0x800000ffd8d8d221 */ /* 0x010fe20000010100 */
[----:B------:R-:W-:Y:S01]  /*3c30*/  ISETP.LE.U32.AND P3, PT, R46, UR46, PT ;  /* 0x0000002e2e007c0c */ /* 0x000fe2000bf63070 */
[-C--:B------:R-:W-:Y:S01]  /*3c40*/  HMMA.16816.F32.BF16 R60, R104, R42.reuse, R60 ;  /* 0x0000002a683c723c */ /* 0x080fe2000004183c */
[----:B------:R-:W-:Y:S02]  /*3c50*/  MUFU.EX2 R227, R50 ;  /* 0x0000003200e37308 */ /* 0x000fe40000000800 */
[----:B------:R-:W-:Y:S01]  /*3c60*/  ISETP.LE.U32.AND P5, PT, R44, UR46, PT ;  /* 0x0000002e2c007c0c */ /* 0x000fe2000bfa3070 */
[----:B------:R-:W-:Y:S01]  /*3c70*/  @!P0 FADD.FTZ R218, -R218, -RZ ;  /* 0x800000ffdada8221 */ /* 0x000fe20000010100 */
[----:B------:R-:W-:Y:S01]  /*3c80*/  LOP3.LUT R46, R228, 0xff, RZ, 0xc0, !PT ;  /* 0x000000ffe42e7812 */ /* 0x000fe200078ec0ff */
[----:B------:R-:W-:Y:S05]  /*3c90*/  HMMA.16816.F32.BF16 R64, R124, R42, R64 ;  /* 0x0000002a7c40723c */ /* 0x000fea0000041840 */
[----:B------:R-:W1:Y:S01]  /*3ca0*/  MUFU.EX2 R217, R251 ;  /* 0x000000fb00d97308 */ /* 0x000e620000000800 */
[----:B------:R-:W-:Y:S01]  /*3cb0*/  ISETP.LE.U32.AND P2, PT, R46, UR46, PT ;  /* 0x0000002e2e007c0c */ /* 0x000fe2000bf43070 */
[----:B------:R-:W-:Y:S01]  /*3cc0*/  FFMA.FTZ R52, R52, UR45, -R235 ;  /* 0x0000002d34347c23 */ /* 0x000fe200080108eb */
[----:B------:R-:W-:Y:S03]  /*3cd0*/  ISETP.LE.U32.AND P0, PT, R248, UR46, PT ;  /* 0x0000002ef8007c0c */ /* 0x000fe6000bf03070 */
[----:B------:R-:W-:Y:S01]  /*3ce0*/  @!P3 FADD.FTZ R215, -R215, -RZ ;  /* 0x800000ffd7d7b221 */ /* 0x000fe20000010100 */
[----:B------:R-:W-:Y:S03]  /*3cf0*/  ISETP.LE.U32.AND P3, PT, R45, UR46, PT ;  /* 0x0000002e2d007c0c */ /* 0x000fe6000bf63070 */
[----:B------:R-:W2:Y:S01]  /*3d00*/  MUFU.EX2 R223, R225 ;  /* 0x000000e100df7308 */ /* 0x000ea20000000800 */
[----:B------:R-:W-:Y:S01]  /*3d10*/  @!P5 FADD.FTZ R220, -R220, -RZ ;  /* 0x800000ffdcdcd221 */ /* 0x000fe20000010100 */
[----:B------:R-:W-:Y:S01]  /*3d20*/  ISETP.LE.U32.AND P5, PT, R247, UR46, PT ;  /* 0x0000002ef7007c0c */ /* 0x000fe2000bfa3070 */
[----:B------:R-:W-:Y:S01]  /*3d30*/  FFMA.FTZ R55, R55, UR45, -R237 ;  /* 0x0000002d37377c23 */ /* 0x000fe200080108ed */
[----:B------:R-:W-:Y:S01]  /*3d40*/  LOP3.LUT R40, R231, 0xff, RZ, 0xc0, !PT ;  /* 0x000000ffe7287812 */ /* 0x000fe200078ec0ff */
[--C-:B------:R-:W-:Y:S01]  /*3d50*/  FFMA.FTZ R53, R53, UR45, -R235.reuse ;  /* 0x0000002d35357c23 */ /* 0x100fe200080108eb */
[----:B------:R-:W-:Y:S01]  /*3d60*/  SHF.R.U32.HI R41, RZ, 0x10, R234 ;  /* 0x00000010ff297819 */ /* 0x000fe200000116ea */
[----:B------:R-:W-:Y:S03]  /*3d70*/  FFMA.FTZ R56, R56, UR45, -R242 ;  /* 0x0000002d38387c23 */ /* 0x000fe600080108f2 */
[----:B------:R-:W3:Y:S01]  /*3d80*/  MUFU.EX2 R225, R48 ;  /* 0x0000003000e17308 */ /* 0x000ee20000000800 */
[----:B-1----:R-:W-:Y:S01]  /*3d90*/  @!P2 FADD.FTZ R217, -R217, -RZ ;  /* 0x800000ffd9d9a221 */ /* 0x002fe20000010100 */
[----:B------:R-:W-:Y:S01]  /*3da0*/  ISETP.LE.U32.AND P2, PT, R229, UR46, PT ;  /* 0x0000002ee5007c0c */ /* 0x000fe2000bf43070 */
[----:B------:R-:W-:Y:S01]  /*3db0*/  @!P3 FADD.FTZ R219, -R219, -RZ ;  /* 0x800000ffdbdbb221 */ /* 0x000fe20000010100 */
[----:B------:R-:W-:Y:S01]  /*3dc0*/  @!P0 FADD.FTZ R222, -R222, -RZ ;  /* 0x800000ffdede8221 */ /* 0x000fe20000010100 */
[----:B------:R-:W-:Y:S01]  /*3dd0*/  ISETP.LE.U32.AND P3, PT, R230, UR46, PT ;  /* 0x0000002ee6007c0c */ /* 0x000fe2000bf63070 */
[--C-:B------:R-:W-:Y:S01]  /*3de0*/  FFMA.FTZ R64, R64, UR45, -R235.reuse ;  /* 0x0000002d40407c23 */ /* 0x100fe200080108eb */
[----:B------:R-:W-:Y:S03]  /*3df0*/  ISETP.LE.U32.AND P0, PT, R40, UR46, PT ;  /* 0x0000002e28007c0c */ /* 0x000fe6000bf03070 */
[----:B------:R-:W1:Y:S01]  /*3e00*/  MUFU.EX2 R229, R52 ;  /* 0x0000003400e57308 */ /* 0x000e620000000800 */
[----:B--2---:R-:W-:Y:S01]  /*3e10*/  @!P5 FADD.FTZ R223, -R223, -RZ ;  /* 0x800000ffdfdfd221 */ /* 0x004fe20000010100 */
[----:B------:R-:W-:Y:S01]  /*3e20*/  ISETP.LE.U32.AND P5, PT, R232, UR46, PT ;  /* 0x0000002ee8007c0c */ /* 0x000fe2000bfa3070 */
[----:B------:R-:W-:Y:S01]  /*3e30*/  FFMA.FTZ R235, R65, UR45, -R235 ;  /* 0x0000002d41eb7c23 */ /* 0x000fe200080108eb */
[----:B------:R-:W-:Y:S01]  /*3e40*/  LOP3.LUT R40, R234, 0xffff, RZ, 0xc0, !PT ;  /* 0x0000ffffea287812 */ /* 0x000fe200078ec0ff */
[--C-:B------:R-:W-:Y:S01]  /*3e50*/  FFMA.FTZ R66, R66, UR45, -R237.reuse ;  /* 0x0000002d42427c23 */ /* 0x100fe200080108ed */
[----:B------:R-:W-:Y:S01]  /*3e60*/  SHF.R.U32.HI R234, RZ, 0x18, R234 ;  /* 0x00000018ffea7819 */ /* 0x000fe200000116ea */
[----:B------:R-:W-:Y:S01]  /*3e70*/  @!P2 FADD.FTZ R221, -R221, -RZ ;  /* 0x800000ffdddda221 */ /* 0x000fe20000010100 */
[----:B------:R-:W-:Y:S02]  /*3e80*/  SHF.R.U32.HI R40, RZ, 0x8, R40 ;  /* 0x00000008ff287819 */ /* 0x000fe40000011628 */
[----:B------:R-:W2:Y:S01]  /*3e90*/  MUFU.EX2 R232, R55 ;  /* 0x0000003700e87308 */ /* 0x000ea20000000800 */
[----:B------:R-:W-:Y:S01]  /*3ea0*/  ISETP.LE.U32.AND P2, PT, R246, UR46, PT ;  /* 0x0000002ef6007c0c */ /* 0x000fe2000bf43070 */
[----:B---3--:R-:W-:Y:S01]  /*3eb0*/  @!P3 FADD.FTZ R225, -R225, -RZ ;  /* 0x800000ffe1e1b221 */ /* 0x008fe20000010100 */
[----:B------:R-:W-:Y:S01]  /*3ec0*/  LOP3.LUT R40, R40, 0xffff, RZ, 0xc0, !PT ;  /* 0x0000ffff28287812 */ /* 0x000fe200078ec0ff */
[--C-:B------:R-:W-:Y:S01]  /*3ed0*/  FFMA.FTZ R54, R54, UR45, -R237.reuse ;  /* 0x0000002d36367c23 */ /* 0x100fe200080108ed */
[----:B------:R-:W-:Y:S01]  /*3ee0*/  FFMA.FTZ R237, R67, UR45, -R237 ;  /* 0x0000002d43ed7c23 */ /* 0x000fe200080108ed */
[----:B------:R-:W-:Y:S01]  /*3ef0*/  @!P5 FADD.FTZ R226, -R226, -RZ ;  /* 0x800000ffe2e2d221 */ /* 0x000fe20000010100 */
[----:B------:R-:W-:Y:S01]  /*3f00*/  ISETP.LE.U32.AND P5, PT, R234, UR46, PT ;  /* 0x0000002eea007c0c */ /* 0x000fe2000bfa3070 */
[----:B-1----:R-:W-:Y:S01]  /*3f10*/  @!P4 FADD.FTZ R229, -R229, -RZ ;  /* 0x800000ffe5e5c221 */ /* 0x002fe20000010100 */
[----:B------:R-:W-:Y:S01]  /*3f20*/  ISETP.LE.U32.AND P3, PT, R40, UR46, PT ;  /* 0x0000002e28007c0c */ /* 0x000fe2000bf63070 */
[----:B------:R-:W-:Y:S01]  /*3f30*/  MUFU.EX2 R235, R235 ;  /* 0x000000eb00eb7308 */ /* 0x000fe20000000800 */
[----:B------:R-:W-:Y:S01]  /*3f40*/  LOP3.LUT R40, R238, 0xff, RZ, 0xc0, !PT ;  /* 0x000000ffee287812 */ /* 0x000fe200078ec0ff */
[----:B------:R-:W-:Y:S01]  /*3f50*/  @!P0 FADD.FTZ R227, -R227, -RZ ;  /* 0x800000ffe3e38221 */ /* 0x000fe20000010100 */
[----:B------:R-:W-:Y:S01]  /*3f60*/  LOP3.LUT R41, R41, 0xff, RZ, 0xc0, !PT ;  /* 0x000000ff29297812 */ /* 0x000fe200078ec0ff */
[----:B------:R-:W-:Y:S01]  /*3f70*/  @!P2 FADD.FTZ R224, -R224, -RZ ;  /* 0x800000ffe0e0a221 */ /* 0x000fe20000010100 */
[----:B------:R-:W-:Y:S01]  /*3f80*/  ISETP.LE.U32.AND P4, PT, R40, UR46, PT ;  /* 0x0000002e28007c0c */ /* 0x000fe2000bf83070 */
[----:B------:R-:W-:Y:S01]  /*3f90*/  FFMA.FTZ R57, R57, UR45, -R242 ;  /* 0x0000002d39397c23 */ /* 0x000fe200080108f2 */
[----:B------:R-:W-:Y:S03]  /*3fa0*/  SHF.R.U32.HI R40, RZ, 0x8, R236 ;  /* 0x00000008ff287819 */ /* 0x000fe600000116ec */
[----:B------:R-:W1:Y:S01]  /*3fb0*/  MUFU.EX2 R237, R237 ;  /* 0x000000ed00ed7308 */ /* 0x000e620000000800 */
[----:B------:R-:W-:Y:S01]  /*3fc0*/  ISETP.LE.U32.AND P2, PT, R233, UR46, PT ;  /* 0x0000002ee9007c0c */ /* 0x000fe2000bf43070 */
[----:B--2---:R-:W-:Y:S01]  /*3fd0*/  @!P5 FADD.FTZ R232, -R232, -RZ ;  /* 0x800000ffe8e8d221 */ /* 0x004fe20000010100 */
[----:B------:R-:W-:Y:S01]  /*3fe0*/  LOP3.LUT R40, R40, 0xffff, RZ, 0xc0, !PT ;  /* 0x0000ffff28287812 */ /* 0x000fe200078ec0ff */
[--C-:B------:R-:W-:Y:S01]  /*3ff0*/  FFMA.FTZ R58, R58, UR45, -R243.reuse ;  /* 0x0000002d3a3a7c23 */ /* 0x100fe200080108f3 */
[----:B------:R-:W-:Y:S01]  /*4000*/  ISETP.LE.U32.AND P0, PT, R41, UR46, PT ;  /* 0x0000002e29007c0c */ /* 0x000fe2000bf03070 */
[--C-:B------:R-:W-:Y:S01]  /*4010*/  FFMA.FTZ R59, R59, UR45, -R243.reuse ;  /* 0x0000002d3b3b7c23 */ /* 0x100fe200080108f3 */
[----:B------:R-:W-:Y:S03]  /*4020*/  ISETP.LE.U32.AND P5, PT, R40, UR46, PT ;  /* 0x0000002e28007c0c */ /* 0x000fe6000bfa3070 */
[----:B------:R-:W2:Y:S01]  /*4030*/  MUFU.EX2 R233, R56 ;  /* 0x0000003800e97308 */ /* 0x000ea20000000800 */
[----:B------:R-:W-:Y:S01]  /*4040*/  SHF.R.U32.HI R41, RZ, 0x18, R238 ;  /* 0x00000018ff297819 */ /* 0x000fe200000116ee */
[----:B------:R-:W-:Y:S01]  /*4050*/  FFMA.FTZ R60, R60, UR45, -R242 ;  /* 0x0000002d3c3c7c23 */ /* 0x000fe200080108f2 */
[----:B------:R-:W-:Y:S01]  /*4060*/  SHF.R.U32.HI R40, RZ, 0x10, R238 ;  /* 0x00000010ff287819 */ /* 0x000fe200000116ee */
[----:B------:R-:W-:Y:S01]  /*4070*/  FFMA.FTZ R242, R61, UR45, -R242 ;  /* 0x0000002d3df27c23 */ /* 0x000fe200080108f2 */
[----:B------:R-:W-:Y:S01]  /*4080*/  LOP3.LUT R238, R238, 0xffff, RZ, 0xc0, !PT ;  /* 0x0000ffffeeee7812 */ /* 0x000fe200078ec0ff */
[--C-:B------:R-:W-:Y:S01]  /*4090*/  FFMA.FTZ R62, R62, UR45, -R243.reuse ;  /* 0x0000002d3e3e7c23 */ /* 0x100fe200080108f3 */
[----:B------:R-:W-:Y:S03]  /*40a0*/  LOP3.LUT R40, R40, 0xff, RZ, 0xc0, !PT ;  /* 0x000000ff28287812 */ /* 0x000fe600078ec0ff */
[----:B------:R-:W3:Y:S01]  /*40b0*/  MUFU.EX2 R228, R51 ;  /* 0x0000003300e47308 */ /* 0x000ee20000000800 */
[----:B------:R-:W-:Y:S01]  /*40c0*/  SHF.R.U32.HI R238, RZ, 0x8, R238 ;  /* 0x00000008ffee7819 */ /* 0x000fe200000116ee */
[----:B-1----:R-:W-:Y:S01]  /*40d0*/  @!P6 FADD.FTZ R237, -R237, -RZ ;  /* 0x800000ffedede221 */ /* 0x002fe20000010100 */
[----:B------:R-:W-:Y:S01]  /*40e0*/  F2FP.RELU.BF16.F32.PACK_AB R43, R186, R181 ;  /* 0x000000b5ba2b723e */ /* 0x000fe200000018ff */
[----:B------:R-:W-:Y:S01]  /*40f0*/  @!P5 FADD.FTZ R235, -R235, -RZ ;  /* 0x800000ffebebd221 */ /* 0x000fe20000010100 */
[----:B------:R-:W-:Y:S01]  /*4100*/  ISETP.LE.U32.AND P5, PT, R40, UR46, PT ;  /* 0x0000002e28007c0c */ /* 0x000fe2000bfa3070 */
[----:B------:R-:W-:Y:S01]  /*4110*/  FFMA.FTZ R63, R63, UR45, -R243 ;  /* 0x0000002d3f3f7c23 */ /* 0x000fe200080108f3 */
[----:B------:R-:W-:Y:S01]  /*4120*/  LOP3.LUT R40, R238, 0xffff, RZ, 0xc0, !PT ;  /* 0x0000ffffee287812 */ /* 0x000fe200078ec0ff */
[----:B------:R1:W-:Y:S01]  /*4130*/  STS [R148+0x12000], R43 ;  /* 0x0120002b94007388 */ /* 0x0003e20000000800 */
[----:B--2---:R-:W-:Y:S01]  /*4140*/  @!P4 FADD.FTZ R233, -R233, -RZ ;  /* 0x800000ffe9e9c221 */ /* 0x004fe20000010100 */
[----:B------:R-:W-:Y:S01]  /*4150*/  ISETP.LE.U32.AND P4, PT, R41, UR46, PT ;  /* 0x0000002e29007c0c */ /* 0x000fe2000bf83070 */
[----:B------:R-:W-:Y:S01]  /*4160*/  MUFU.EX2 R236, R66 ;  /* 0x0000004200ec7308 */ /* 0x000fe20000000800 */
[----:B------:R-:W-:Y:S02]  /*4170*/  F2FP.RELU.BF16.F32.PACK_AB R41, R182, R183 ;  /* 0x000000b7b629723e */ /* 0x000fe400000018ff */
[----:B------:R-:W-:Y:S02]  /*4180*/  ISETP.LE.U32.AND P6, PT, R40, UR46, PT ;  /* 0x0000002e28007c0c */ /* 0x000fe4000bfc3070 */
[----:B------:R-:W-:Y:S01]  /*4190*/  F2FP.RELU.BF16.F32.PACK_AB R42, R198, R193 ;  /* 0x000000c1c62a723e */ /* 0x000fe200000018ff */
[----:B------:R2:W-:Y:S01]  /*41a0*/  STS [R148+0x12400], R41 ;  /* 0x0124002994007388 */ /* 0x0005e20000000800 */
[----:B------:R-:W-:Y:S03]  /*41b0*/  F2FP.RELU.BF16.F32.PACK_AB R40, R194, R195 ;  /* 0x000000c3c228723e */ /* 0x000fe600000018ff */
[----:B------:R-:W4:Y:S01]  /*41c0*/  MUFU.EX2 R234, R64 ;  /* 0x0000004000ea7308 */ /* 0x000f220000000800 */
[----:B------:R-:W-:Y:S01]  /*41d0*/  F2FP.RELU.BF16.F32.PACK_AB R47, R185, R184 ;  /* 0x000000b8b92f723e */ /* 0x000fe200000018ff */
[----:B------:R2:W-:Y:S01]  /*41e0*/  STS [R151+0x12000], R42 ;  /* 0x0120002a97007388 */ /* 0x0005e20000000800 */
[----:B------:R-:W-:Y:S01]  /*41f0*/  F2FP.RELU.BF16.F32.PACK_AB R45, R188, R187 ;  /* 0x000000bbbc2d723e */ /* 0x000fe200000018ff */
[----:B---3--:R-:W-:Y:S01]  /*4200*/  @!P2 FADD.FTZ R228, -R228, -RZ ;  /* 0x800000ffe4e4a221 */ /* 0x008fe20000010100 */
[----:B------:R-:W-:Y:S01]  /*4210*/  F2FP.RELU.BF16.F32.PACK_AB R46, R190, R189 ;  /* 0x000000bdbe2e723e */ /* 0x000fe200000018ff */
[----:B------:R3:W-:Y:S01]  /*4220*/  STS [R151+0x12400], R40 ;  /* 0x0124002897007388 */ /* 0x0007e20000000800 */
[----:B------:R-:W-:Y:S03]  /*4230*/  F2FP.RELU.BF16.F32.PACK_AB R44, R192, R191 ;  /* 0x000000bfc02c723e */ /* 0x000fe600000018ff */
[----:B------:R-:W-:Y:S01]  /*4240*/  MUFU.EX2 R243, R62 ;  /* 0x0000003e00f37308 */ /* 0x000fe20000000800 */
[----:B------:R-:W-:Y:S01]  /*4250*/  F2FP.RELU.BF16.F32.PACK_AB R50, R208, R207 ;  /* 0x000000cfd032723e */ /* 0x000fe200000018ff */
[----:B------:R3:W-:Y:S01]  /*4260*/  STS [R148+0x14000], R47 ;  /* 0x0140002f94007388 */ /* 0x0007e20000000800 */
[----:B------:R-:W-:Y:S02]  /*4270*/  F2FP.RELU.BF16.F32.PACK_AB R48, R216, R215 ;  /* 0x000000d7d830723e */ /* 0x000fe400000018ff */
[----:B------:R-:W-:Y:S01]  /*4280*/  F2FP.RELU.BF16.F32.PACK_AB R49, R226, R225 ;  /* 0x000000e1e231723e */ /* 0x000fe200000018ff */
[----:B------:R3:W-:Y:S01]  /*4290*/  STS [R148+0x14400], R45 ;  /* 0x0144002d94007388 */ /* 0x0007e20000000800 */
[----:B-1----:R-:W-:Y:S03]  /*42a0*/  F2FP.RELU.BF16.F32.PACK_AB R43, R197, R196 ;  /* 0x000000c4c52b723e */ /* 0x002fe600000018ff */
[----:B------:R-:W1:Y:S01]  /*42b0*/  MUFU.EX2 R231, R54 ;  /* 0x0000003600e77308 */ /* 0x000e620000000800 */
[----:B----4-:R-:W-:Y:S01]  /*42c0*/  @!P1 FADD.FTZ R234, -R234, -RZ ;  /* 0x800000ffeaea9221 */ /* 0x010fe20000010100 */
[----:B------:R4:W-:Y:S01]  /*42d0*/  STS [R151+0x14000], R46 ;  /* 0x0140002e97007388 */ /* 0x0009e20000000800 */
[----:B------:R-:W-:Y:S02]  /*42e0*/  ISETP.LE.U32.AND P1, PT, R241, UR46, PT ;  /* 0x0000002ef1007c0c */ /* 0x000fe4000bf23070 */
[----:B------:R-:W-:Y:S01]  /*42f0*/  ISETP.LE.U32.AND P2, PT, R239, UR46, PT ;  /* 0x0000002eef007c0c */ /* 0x000fe2000bf43070 */
[----:B------:R4:W-:Y:S01]  /*4300*/  STS [R151+0x14400], R44 ;  /* 0x0144002c97007388 */ /* 0x0009e20000000800 */
[----:B--2---:R-:W-:Y:S03]  /*4310*/  F2FP.RELU.BF16.F32.PACK_AB R41, R199, R200 ;  /* 0x000000c8c729723e */ /* 0x004fe600000018ff */
[----:B------:R-:W2:Y:S01]  /*4320*/  MUFU.EX2 R230, R53 ;  /* 0x0000003500e67308 */ /* 0x000ea20000000800 */
[----:B------:R2:W-:Y:S01]  /*4330*/  STS [R150+0x12000], R43 ;  /* 0x0120002b96007388 */ /* 0x0005e20000000800 */
[----:B------:R-:W-:Y:S03]  /*4340*/  F2FP.RELU.BF16.F32.PACK_AB R42, R210, R209 ;  /* 0x000000d1d22a723e */ /* 0x000fe600000018ff */
[----:B------:R2:W-:Y:S01]  /*4350*/  STS [R150+0x12400], R41 ;  /* 0x0124002996007388 */ /* 0x0005e20000000800 */
[----:B---3--:R-:W-:Y:S04]  /*4360*/  F2FP.RELU.BF16.F32.PACK_AB R40, R212, R211 ;  /* 0x000000d3d428723e */ /* 0x008fe800000018ff */
[----:B------:R-:W3:Y:S01]  /*4370*/  MUFU.EX2 R238, R57 ;  /* 0x0000003900ee7308 */ /* 0x000ee20000000800 */
[----:B-1----:R-:W-:Y:S01]  /*4380*/  @!P0 FADD.FTZ R231, -R231, -RZ ;  /* 0x800000ffe7e78221 */ /* 0x002fe20000010100 */
[----:B------:R1:W-:Y:S01]  /*4390*/  STS [R157+0x12000], R42 ;  /* 0x0120002a9d007388 */ /* 0x0003e20000000800 */
[----:B------:R-:W-:Y:S01]  /*43a0*/  F2FP.RELU.BF16.F32.PACK_AB R47, R204, R203 ;  /* 0x000000cbcc2f723e */ /* 0x000fe200000018ff */
[----:B------:R-:W-:Y:S01]  /*43b0*/  @!P2 FADD.FTZ R236, -R236, -RZ ;  /* 0x800000ffececa221 */ /* 0x000fe20000010100 */
[----:B------:R-:W-:Y:S01]  /*43c0*/  ISETP.LE.U32.AND P2, PT, R240, UR46, PT ;  /* 0x0000002ef0007c0c */ /* 0x000fe2000bf43070 */
[----:B------:R1:W-:Y:S01]  /*43d0*/  STS [R157+0x12400], R40 ;  /* 0x012400289d007388 */ /* 0x0003e20000000800 */
[----:B------:R-:W-:Y:S03]  /*43e0*/  F2FP.RELU.BF16.F32.PACK_AB R45, R202, R201 ;  /* 0x000000c9ca2d723e */ /* 0x000fe600000018ff */
[----:B------:R-:W1:Y:S01]  /*43f0*/  MUFU.EX2 R239, R58 ;  /* 0x0000003a00ef7308 */ /* 0x000e620000000800 */
[----:B------:R-:W-:Y:S01]  /*4400*/  ISETP.LE.U32.AND P0, PT, R244, UR46, PT ;  /* 0x0000002ef4007c0c */ /* 0x000fe2000bf03070 */
[----:B------:R1:W-:Y:S01]  /*4410*/  STS [R150+0x14400], R47 ;  /* 0x0144002f96007388 */ /* 0x0003e20000000800 */
[----:B----4-:R-:W-:Y:S01]  /*4420*/  F2FP.RELU.BF16.F32.PACK_AB R46, R218, R217 ;  /* 0x000000d9da2e723e */ /* 0x010fe200000018ff */
[----:B--2---:R-:W-:Y:S01]  /*4430*/  @!P3 FADD.FTZ R230, -R230, -RZ ;  /* 0x800000ffe6e6b221 */ /* 0x004fe20000010100 */
[----:B------:R-:W-:Y:S01]  /*4440*/  ISETP.LE.U32.AND P3, PT, R245, UR46, PT ;  /* 0x0000002ef5007c0c */ /* 0x000fe2000bf63070 */
[----:B------:R2:W-:Y:S01]  /*4450*/  STS [R150+0x14000], R45 ;  /* 0x0140002d96007388 */ /* 0x0005e20000000800 */
[----:B------:R-:W-:Y:S03]  /*4460*/  F2FP.RELU.BF16.F32.PACK_AB R44, R206, R205 ;  /* 0x000000cdce2c723e */ /* 0x000fe600000018ff */
[----:B------:R-:W4:Y:S01]  /*4470*/  MUFU.EX2 R240, R59 ;  /* 0x0000003b00f07308 */ /* 0x000f220000000800 */
[----:B---3--:R-:W-:Y:S01]  /*4480*/  @!P6 FADD.FTZ R238, -R238, -RZ ;  /* 0x800000ffeeeee221 */ /* 0x008fe20000010100 */
[----:B------:R-:W-:Y:S01]  /*4490*/  STS [R157+0x14400], R50 ;  /* 0x014400329d007388 */ /* 0x000fe20000000800 */
[----:B------:R-:W-:Y:S01]  /*44a0*/  F2FP.RELU.BF16.F32.PACK_AB R43, R224, R223 ;  /* 0x000000dfe02b723e */ /* 0x000fe200000018ff */
[----:B------:R-:W-:Y:S01]  /*44b0*/  @!P1 FADD.FTZ R243, -R243, -RZ ;  /* 0x800000fff3f39221 */ /* 0x000fe20000010100 */
[----:B------:R-:W-:Y:S01]  /*44c0*/  LEA R53, R143, UR5, 0x1 ;  /* 0x000000058f357c11 */ /* 0x000fe2000f8e08ff */
[----:B------:R3:W-:Y:S01]  /*44d0*/  STS [R157+0x14000], R44 ;  /* 0x0140002c9d007388 */ /* 0x0007e20000000800 */
[----:B------:R-:W-:Y:S03]  /*44e0*/  F2FP.RELU.BF16.F32.PACK_AB R41, R235, R234 ;  /* 0x000000eaeb29723e */ /* 0x000fe600000018ff */
[----:B------:R-:W3:Y:S01]  /*44f0*/  MUFU.EX2 R241, R60 ;  /* 0x0000003c00f17308 */ /* 0x000ee20000000800 */
[----:B-1----:R-:W-:Y:S01]  /*4500*/  @!P5 FADD.FTZ R239, -R239, -RZ ;  /* 0x800000ffefefd221 */ /* 0x002fe20000010100 */
[----:B------:R-:W-:Y:S01]  /*4510*/  STS [R149+0x12400], R48 ;  /* 0x0124003095007388 */ /* 0x000fe20000000800 */
[----:B------:R-:W-:Y:S01]  /*4520*/  F2FP.RELU.BF16.F32.PACK_AB R42, R214, R213 ;  /* 0x000000d5d62a723e */ /* 0x000fe200000018ff */
[----:B------:R-:W-:Y:S01]  /*4530*/  IMAD.IADD R52, R53, 0x1, R142 ;  /* 0x0000000135347824 */ /* 0x000fe200078e028e */
[----:B------:R-:W-:Y:S02]  /*4540*/  F2FP.RELU.BF16.F32.PACK_AB R56, R238, R233 ;  /* 0x000000e9ee38723e */ /* 0x000fe400000018ff */
[----:B------:R-:W-:Y:S01]  /*4550*/  F2FP.RELU.BF16.F32.PACK_AB R40, R232, R231 ;  /* 0x000000e7e828723e */ /* 0x000fe200000018ff */
[----:B------:R1:W-:Y:S02]  /*4560*/  STS [R149+0x12000], R42 ;  /* 0x0120002a95007388 */ /* 0x0003e40000000800 */
[----:B------:R-:W1:Y:S01]  /*4570*/  MUFU.EX2 R244, R63 ;  /* 0x0000003f00f47308 */ /* 0x000e620000000800 */
[----:B----4-:R-:W-:Y:S01]  /*4580*/  @!P4 FADD.FTZ R240, -R240, -RZ ;  /* 0x800000fff0f0c221 */ /* 0x010fe20000010100 */
[----:B------:R-:W-:Y:S01]  /*4590*/  F2FP.RELU.BF16.F32.PACK_AB R47, R228, R227 ;  /* 0x000000e3e42f723e */ /* 0x000fe200000018ff */
[----:B------:R-:W-:Y:S01]  /*45a0*/  STS [R154+0x12000], R49 ;  /* 0x012000319a007388 */ /* 0x000fe20000000800 */
[----:B------:R-:W-:Y:S02]  /*45b0*/  FSETP.GE.FTZ.AND P4, PT, R186, RZ, PT ;  /* 0x000000ffba00720b */ /* 0x000fe40003f96000 */
[----:B--2---:R-:W-:Y:S01]  /*45c0*/  F2FP.RELU.BF16.F32.PACK_AB R45, R222, R221 ;  /* 0x000000ddde2d723e */ /* 0x004fe200000018ff */
[----:B------:R2:W-:Y:S03]  /*45d0*/  STS [R154+0x12400], R47 ;  /* 0x0124002f9a007388 */ /* 0x0005e60000000800 */
[----:B------:R-:W4:Y:S01]  /*45e0*/  MUFU.EX2 R242, R242 ;  /* 0x000000f200f27308 */ /* 0x000f220000000800 */
[----:B---3--:R-:W-:Y:S01]  /*45f0*/  @!P3 FADD.FTZ R241, -R241, -RZ ;  /* 0x800000fff1f1b221 */ /* 0x008fe20000010100 */
[----:B------:R-:W-:Y:S01]  /*4600*/  F2FP.RELU.BF16.F32.PACK_AB R54, R240, R239 ;  /* 0x000000eff036723e */ /* 0x000fe200000018ff */
[----:B------:R-:W-:Y:S01]  /*4610*/  STS [R149+0x14000], R46 ;  /* 0x0140002e95007388 */ /* 0x000fe20000000800 */
[----:B------:R-:W-:Y:S02]  /*4620*/  FSETP.GE.FTZ.AND P3, PT, R193, RZ, PT ;  /* 0x000000ffc100720b */ /* 0x000fe40003f76000 */
[----:B------:R-:W-:Y:S02]  /*4630*/  F2FP.RELU.BF16.F32.PACK_AB R44, R220, R219 ;  /* 0x000000dbdc2c723e */ /* 0x000fe400000018ff */
[----:B------:R-:W-:Y:S01]  /*4640*/  FSETP.GE.FTZ.AND P1, PT, R196, RZ, PT ;  /* 0x000000ffc400720b */ /* 0x000fe20003f36000 */
[----:B-1----:R-:W-:Y:S01]  /*4650*/  @!P0 FADD.FTZ R244, -R244, -RZ ;  /* 0x800000fff4f48221 */ /* 0x002fe20000010100 */
[----:B------:R-:W-:Y:S01]  /*4660*/  FSETP.GE.FTZ.AND P0, PT, R181, RZ, PT ;  /* 0x000000ffb500720b */ /* 0x000fe20003f16000 */
[----:B------:R-:W-:Y:S03]  /*4670*/  STS [R149+0x14400], R44 ;  /* 0x0144002c95007388 */ /* 0x000fe60000000800 */
[----:B------:R-:W-:Y:S01]  /*4680*/  F2FP.RELU.BF16.F32.PACK_AB R55, R244, R243 ;  /* 0x000000f3f437723e */ /* 0x000fe200000018ff */
[----:B------:R-:W-:Y:S01]  /*4690*/  STS [R154+0x14000], R45 ;  /* 0x0140002d9a007388 */ /* 0x000fe20000000800 */
[----:B------:R-:W-:Y:S01]  /*46a0*/  F2FP.RELU.BF16.F32.PACK_AB R42, R230, R229 ;  /* 0x000000e5e62a723e */ /* 0x000fe200000018ff */
[----:B----4-:R-:W-:Y:S01]  /*46b0*/  @!P2 FADD.FTZ R242, -R242, -RZ ;  /* 0x800000fff2f2a221 */ /* 0x010fe20000010100 */
[----:B------:R-:W-:Y:S01]  /*46c0*/  FSETP.GE.FTZ.AND P2, PT, R198, RZ, PT ;  /* 0x000000ffc600720b */ /* 0x000fe20003f56000 */
[----:B------:R-:W-:Y:S03]  /*46d0*/  STS [R154+0x14400], R43 ;  /* 0x0144002b9a007388 */ /* 0x000fe60000000800 */
[----:B------:R-:W-:Y:S01]  /*46e0*/  F2FP.RELU.BF16.F32.PACK_AB R57, R242, R241 ;  /* 0x000000f1f239723e */ /* 0x000fe200000018ff */
[----:B------:R-:W-:Y:S01]  /*46f0*/  STS [R153+0x12000], R42 ;  /* 0x0120002a99007388 */ /* 0x000fe20000000800 */
[----:B--2---:R-:W-:Y:S03]  /*4700*/  F2FP.RELU.BF16.F32.PACK_AB R47, R237, R236 ;  /* 0x000000eced2f723e */ /* 0x004fe600000018ff */
[----:B------:R-:W-:Y:S04]  /*4710*/  STS [R153+0x12400], R40 ;  /* 0x0124002899007388 */ /* 0x000fe80000000800 */
[----:B------:R-:W-:Y:S04]  /*4720*/  STS [R152+0x12000], R41 ;  /* 0x0120002998007388 */ /* 0x000fe80000000800 */
[----:B------:R-:W-:Y:S04]  /*4730*/  STS [R152+0x12400], R47 ;  /* 0x0124002f98007388 */ /* 0x000fe80000000800 */
[----:B------:R-:W-:Y:S04]  /*4740*/  STS [R153+0x14000], R56 ;  /* 0x0140003899007388 */ /* 0x000fe80000000800 */
[----:B------:R-:W-:Y:S04]  /*4750*/  STS [R153+0x14400], R54 ;  /* 0x0144003699007388 */ /* 0x000fe80000000800 */
[----:B------:R-:W-:Y:S04]  /*4760*/  STS [R152+0x14000], R57 ;  /* 0x0140003998007388 */ /* 0x000fe80000000800 */
[----:B------:R-:W-:Y:S04]  /*4770*/  STS [R152+0x14400], R55 ;  /* 0x0144003798007388 */ /* 0x000fe80000000800 */
[----:B------:R-:W-:Y:S08]  /*4780*/  LDSM.16.M88.4 R64, [R53+0x4000] ;  /* 0x004000003540783b */ /* 0x000ff00000000200 */
[----:B------:R-:W1:Y:S08]  /*4790*/  LDSM.16.M88.4 R40, [R134+0x8000] ;  /* 0x008000008628783b */ /* 0x000e700000000200 */
[----:B------:R-:W2:Y:S08]  /*47a0*/  LDSM.16.M88.4 R60, [R53+0x5000] ;  /* 0x00500000353c783b */ /* 0x000eb00000000200 */
[----:B------:R-:W3:Y:S08]  /*47b0*/  LDSM.16.M88.4 R44, [R134+0x8400] ;  /* 0x00840000862c783b */ /* 0x000ef00000000200 */
[----:B------:R-:W4:Y:S08]  /*47c0*/  LDSM.16.M88.4 R48, [R134+0x8800] ;  /* 0x008800008630783b */ /* 0x000f300000000200 */
[----:B------:R-:W4:Y:S01]  /*47d0*/  LDSM.16.M88.4 R100, [R134+0x8c00] ;  /* 0x008c00008664783b */ /* 0x000f220000000200 */
[-C--:B-1----:R-:W-:Y:S07]  /*47e0*/  HMMA.16816.F32.BF16 R4, R64, R40.reuse, RZ ;  /* 0x000000284004723c */ /* 0x082fee00000418ff */
[----:B------:R-:W-:Y:S01]  /*47f0*/  LDSM.16.M88.4 R104, [R52+0x4000] ;  /* 0x004000003468783b */ /* 0x000fe20000000200 */
        /* <DEDUP_REMOVED lines=25> */
[C---:B------:R-:W-:Y:S01]  /*4990*/  FADD.FTZ R245, -R180.reuse, R4 ;  /* 0x00000004b4f57221 */ /* 0x040fe20000010100 */
[C---:B------:R-:W-:Y:S05]  /*49a0*/  HMMA.16816.F32.BF16 R24, R112.reuse, R116, R24 ;  /* 0x000000747018723c */ /* 0x040fea0000041818 */
[----:B------:R-:W-:Y:S01]  /*49b0*/  FSEL R246, R245, R180, P0 ;  /* 0x000000b4f5f67208 */ /* 0x000fe20000000000 */
[-C--:B------:R-:W-:Y:S03]  /*49c0*/  HMMA.16816.F32.BF16 R28, R112, R118.reuse, R28 ;  /* 0x00000076701c723c */ /* 0x080fe6000004181c */
[----:B------:R-:W-:Y:S02]  /*49d0*/  FSETP.GE.FTZ.AND P0, PT, R197, RZ, PT ;  /* 0x000000ffc500720b */ /* 0x000fe40003f16000 */
[----:B------:R-:W-:Y:S01]  /*49e0*/  FMUL.FTZ R246, R181, R246 ;  /* 0x000000f6b5f67220 */ /* 0x000fe20000410000 */
[C---:B------:R-:W-:Y:S05]  /*49f0*/  HMMA.16816.F32.BF16 R32, R104.reuse, R118, R32 ;  /* 0x000000766820723c */ /* 0x040fea0000041820 */
[C---:B------:R-:W-:Y:S01]  /*4a00*/  FADD.FTZ R245, -R180.reuse, R16 ;  /* 0x00000010b4f57221 */ /* 0x040fe20000010100 */
[-C--:B---3--:R-:W-:Y:S05]  /*4a10*/  HMMA.16816.F32.BF16 R36, R104, R120.reuse, R36 ;  /* 0x000000786824723c */ /* 0x088fea0000041824 */
[-C--:B------:R-:W-:Y:S01]  /*4a20*/  FSEL R248, R245, R180.reuse, P3 ;  /* 0x000000b4f5f87208 */ /* 0x080fe20001800000 */
[C---:B------:R-:W-:Y:S04]  /*4a30*/  HMMA.16816.F32.BF16 R40, R112.reuse, R120, R40 ;  /* 0x000000787028723c */ /* 0x040fe80000041828 */
[----:B------:R-:W-:Y:S01]  /*4a40*/  FSETP.GE.FTZ.AND P3, PT, R209, RZ, PT ;  /* 0x000000ffd100720b */ /* 0x000fe20003f76000 */
[----:B------:R-:W-:Y:S01]  /*4a50*/  FADD.FTZ R247, -R180, R17 ;  /* 0x00000011b4f77221 */ /* 0x000fe20000010100 */
[-C--:B------:R-:W-:Y:S05]  /*4a60*/  HMMA.16816.F32.BF16 R44, R112, R122.reuse, R44 ;  /* 0x0000007a702c723c */ /* 0x080fea000004182c */
[-C--:B------:R-:W-:Y:S01]  /*4a70*/  FSEL R247, R247, R180.reuse, P2 ;  /* 0x000000b4f7f77208 */ /* 0x080fe20001000000 */
[C---:B------:R-:W-:Y:S04]  /*4a80*/  HMMA.16816.F32.BF16 R48, R104.reuse, R122, R48 ;  /* 0x0000007a6830723c */ /* 0x040fe80000041830 */
[----:B------:R-:W-:Y:S01]  /*4a90*/  FSETP.GE.FTZ.AND P2, PT, R210, RZ, PT ;  /* 0x000000ffd200720b */ /* 0x000fe20003f56000 */
[C---:B------:R-:W-:Y:S01]  /*4aa0*/  FADD.FTZ R181, -R180.reuse, R5 ;  /* 0x00000005b4b57221 */ /* 0x040fe20000010100 */
[-C--:B------:R-:W-:Y:S05]  /*4ab0*/  HMMA.16816.F32.BF16 R52, R104, R124.reuse, R52 ;  /* 0x0000007c6834723c */ /* 0x080fea0000041834 */
[-C--:B------:R-:W-:Y:S01]  /*4ac0*/  FSEL R181, R181, R180.reuse, P4 ;  /* 0x000000b4b5b57208 */ /* 0x080fe20002000000 */
[C---:B------:R-:W-:Y:S04]  /*4ad0*/  HMMA.16816.F32.BF16 R56, R112.reuse, R124, R56 ;  /* 0x0000007c7038723c */ /* 0x040fe80000041838 */
[----:B------:R-:W-:Y:S01]  /*4ae0*/  FSETP.GE.FTZ.AND P4, PT, R225, RZ, PT ;  /* 0x000000ffe100720b */ /* 0x000fe20003f96000 */
[C---:B------:R-:W-:Y:S01]  /*4af0*/  FADD.FTZ R249, -R180.reuse, R21 ;  /* 0x00000015b4f97221 */ /* 0x040fe20000010100 */
[-C--:B------:R-:W-:Y:S05]  /*4b00*/  HMMA.16816.F32.BF16 R60, R112, R126.reuse, R60 ;  /* 0x0000007e703c723c */ /* 0x080fea000004183c */
[----:B------:R-:W-:Y:S01]  /*4b10*/  FADD.FTZ R245, -R180, R20 ;  /* 0x00000014b4f57221 */ /* 0x000fe20000010100 */
[----:B------:R-:W-:Y:S05]  /*4b20*/  HMMA.16816.F32.BF16 R64, R104, R126, R64 ;  /* 0x0000007e6840723c */ /* 0x000fea0000041840 */
[----:B------:R-:W-:Y:S01]  /*4b30*/  FSEL R245, R245, R180, P1 ;  /* 0x000000b4f5f57208 */ /* 0x000fe20000800000 */
[----:B------:R-:W-:Y:S01]  /*4b40*/  FMUL.FTZ R193, R193, R248 ;  /* 0x000000f8c1c17220 */ /* 0x000fe20000410000 */
[----:B------:R-:W-:Y:S01]  /*4b50*/  FSETP.GE.FTZ.AND P1, PT, R213, RZ, PT ;  /* 0x000000ffd500720b */ /* 0x000fe20003f36000 */
[----:B------:R-:W-:Y:S03]  /*4b60*/  FMUL.FTZ R198, R198, R247 ;  /* 0x000000f7c6c67220 */ /* 0x000fe60000410000 */
[----:B------:R-:W-:Y:S01]  /*4b70*/  FMUL.FTZ R181, R186, R181 ;  /* 0x000000b5bab57220 */ /* 0x000fe20000410000 */
[----:B------:R-:W-:Y:S01]  /*4b80*/  FSEL R186, R249, R180, P0 ;  /* 0x000000b4f9ba7208 */ /* 0x000fe20000000000 */
[----:B------:R-:W-:Y:S01]  /*4b90*/  FADD.FTZ R249, -R180, R37 ;  /* 0x00000025b4f97221 */ /* 0x000fe20000010100 */
[----:B------:R-:W-:Y:S01]  /*4ba0*/  F2FP.BF16.F32.PACK_AB R198, R198, R193 ;  /* 0x000000c1c6c6723e */ /* 0x000fe200000010ff */
[----:B------:R-:W-:Y:S01]  /*4bb0*/  FADD.FTZ R193, -R180, R32 ;  /* 0x00000020b4c17221 */ /* 0x000fe20000010100 */
[----:B------:R-:W-:Y:S01]  /*4bc0*/  FSETP.GE.FTZ.AND P0, PT, R214, RZ, PT ;  /* 0x000000ffd600720b */ /* 0x000fe20003f16000 */
[----:B------:R-:W-:Y:S01]  /*4bd0*/  FADD.FTZ R247, -R180, R36 ;  /* 0x00000024b4f77221 */ /* 0x000fe20000010100 */
[----:B------:R-:W-:Y:S01]  /*4be0*/  F2FP.BF16.F32.PACK_AB R181, R181, R246 ;  /* 0x000000f6b5b5723e */ /* 0x000fe200000010ff */
[----:B------:R-:W-:Y:S01]  /*4bf0*/  FMUL.FTZ R245, R196, R245 ;  /* 0x000000f5c4f57220 */ /* 0x000fe20000410000 */
[----:B------:R-:W-:Y:S01]  /*4c00*/  FSEL R249, R249, R180, P0 ;  /* 0x000000b4f9f97208 */ /* 0x000fe20000000000 */
[----:B------:R-:W-:Y:S01]  /*4c10*/  FMUL.FTZ R186, R197, R186 ;  /* 0x000000bac5ba7220 */ /* 0x000fe20000410000 */
[-C--:B------:R-:W-:Y:S01]  /*4c20*/  FSEL R196, R193, R180.reuse, P3 ;  /* 0x000000b4c1c47208 */ /* 0x080fe20001800000 */
[C---:B------:R-:W-:Y:S01]  /*4c30*/  FADD.FTZ R193, -R180.reuse, R48 ;  /* 0x00000030b4c17221 */ /* 0x040fe20000010100 */
[----:B------:R-:W-:Y:S01]  /*4c40*/  FSETP.GE.FTZ.AND P0, PT, R235, RZ, PT ;  /* 0x000000ffeb00720b */ /* 0x000fe20003f16000 */
[C---:B------:R-:W-:Y:S01]  /*4c50*/  FADD.FTZ R197, -R180.reuse, R33 ;  /* 0x00000021b4c57221 */ /* 0x040fe20000010100 */
[----:B------:R-:W-:Y:S01]  /*4c60*/  FSEL R246, R247, R180, P1 ;  /* 0x000000b4f7f67208 */ /* 0x000fe20000800000 */
[----:B------:R-:W-:Y:S01]  /*4c70*/  FADD.FTZ R53, -R180, R53 ;  /* 0x00000035b4357221 */ /* 0x000fe20000010100 */
[----:B------:R-:W-:Y:S01]  /*4c80*/  FSETP.GE.FTZ.AND P1, PT, R230, RZ, PT ;  /* 0x000000ffe600720b */ /* 0x000fe20003f36000 */
[----:B------:R-:W-:Y:S01]  /*4c90*/  FMUL.FTZ R196, R209, R196 ;  /* 0x000000c4d1c47220 */ /* 0x000fe20000410000 */
[-C--:B------:R-:W-:Y:S01]  /*4ca0*/  FSEL R48, R193, R180.reuse, P4 ;  /* 0x000000b4c1307208 */ /* 0x080fe20002000000 */
[C---:B------:R-:W-:Y:S01]  /*4cb0*/  FADD.FTZ R49, -R180.reuse, R49 ;  /* 0x00000031b4317221 */ /* 0x040fe20000010100 */
[-C--:B------:R-:W-:Y:S01]  /*4cc0*/  FSEL R197, R197, R180.reuse, P2 ;  /* 0x000000b4c5c57208 */ /* 0x080fe20001000000 */
        /* <DEDUP_REMOVED lines=22> */
[----:B------:R-:W-:Y:S01]  /*4e30*/  FMUL.FTZ R193, R234, R193 ;  /* 0x000000c1eac17220 */ /* 0x000fe20000410000 */
[----:B------:R-:W-:Y:S01]  /*4e40*/  F2FP.BF16.F32.PACK_AB R48, R53, R52 ;  /* 0x000000343530723e */ /* 0x000fe200000010ff */
[----:B------:R-:W-:Y:S01]  /*4e50*/  FADD.FTZ R52, -R179, R6 ;  /* 0x00000006b3347221 */ /* 0x000fe20000010100 */
        /* <DEDUP_REMOVED lines=25> */
.L_x_1053:
[----:B------:R-:W-:Y:S01]  /*4ff0*/  STS [R148+0xa000], R181 ;  /* 0x00a000b594007388 */ /* 0x000fe20000000800 */
[C---:B------:R-:W-:Y:S01]  /*5000*/  FADD.FTZ R22, -R179.reuse, R22 ;  /* 0x00000016b3167221 */ /* 0x040fe20000010100 */
[C---:B------:R-:W-:Y:S01]  /*5010*/  FADD.FTZ R18, -R179.reuse, R18 ;  /* 0x00000012b3127221 */ /* 0x040fe20000010100 */
[----:B------:R-:W-:Y:S01]  /*5020*/  FSETP.GE.FTZ.AND P1, PT, R200, RZ, PT ;  /* 0x000000ffc800720b */ /* 0x000fe20003f36000 */
[----:B-1----:R-:W-:Y:S01]  /*5030*/  FADD.FTZ R4, -R179, R19 ;  /* 0x00000013b3047221 */ /* 0x002fe20000010100 */
[----:B------:R-:W-:Y:S01]  /*5040*/  FSETP.GE.FTZ.AND P3, PT, R195, RZ, PT ;  /* 0x000000ffc300720b */ /* 0x000fe20003f76000 */
[C---:B------:R-:W-:Y:S01]  /*5050*/  FADD.FTZ R34, -R179.reuse, R34 ;  /* 0x00000022b3227221 */ /* 0x040fe20000010100 */
[----:B------:R-:W-:Y:S01]  /*5060*/  FSETP.GE.FTZ.AND P2, PT, R194, RZ, PT ;  /* 0x000000ffc200720b */ /* 0x000fe20003f56000 */
        /* <DEDUP_REMOVED lines=8> */
[C---:B------:R-:W-:Y:S01]  /*50f0*/  FADD.FTZ R38, -R179.reuse, R38 ;  /* 0x00000026b3267221 */ /* 0x040fe20000010100 */
[-C--:B------:R-:W-:Y:S01]  /*5100*/  FSEL R5, R4, R179.reuse, P2 ;  /* 0x000000b304057208 */ /* 0x080fe20001000000 */
[----:B------:R-:W-:Y:S01]  /*5110*/  FADD.FTZ R4, -R179, R23 ;  /* 0x00000017b3047221 */ /* 0x000fe20000010100 */
[-C--:B------:R-:W-:Y:S01]  /*5120*/  FSEL R34, R34, R179.reuse, P1 ;  /* 0x000000b322227208 */ /* 0x080fe20000800000 */
[----:B------:R-:W-:Y:S01]  /*5130*/  FMUL.FTZ R18, R195, R18 ;  /* 0x00000012c3127220 */ /* 0x000fe20000410000 */
        /* <DEDUP_REMOVED lines=13> */
[----:B------:R-:W-:Y:S01]  /*5210*/  FADD.FTZ R66, -R179, R66 ;  /* 0x00000042b3427221 */ /* 0x000fe20000010100 */
[----:B------:R-:W-:Y:S01]  /*5220*/  FSETP.GE.FTZ.AND P1, PT, R237, RZ, PT ;  /* 0x000000ffed00720b */ /* 0x000fe20003f36000 */
[----:B------:R-:W-:Y:S01]  /*5230*/  FMUL.FTZ R52, R183, R52 ;  /* 0x00000034b7347220 */ /* 0x000fe20000410000 */
[----:B------:R-:W-:Y:S01]  /*5240*/  F2FP.BF16.F32.PACK_AB R34, R17, R34 ;  /* 0x000000221122723e */ /* 0x000fe200000010ff */
[----:B------:R-:W-:Y:S01]  /*5250*/  FMUL.FTZ R53, R182, R53 ;  /* 0x00000035b6357220 */ /* 0x000fe20000410000 */
[----:B------:R-:W-:Y:S01]  /*5260*/  FSEL R54, R54, R179, P4 ;  /* 0x000000b336367208 */ /* 0x000fe20002000000 */
[----:B------:R-:W-:Y:S01]  /*5270*/  FMUL.FTZ R19, R216, R19 ;  /* 0x00000013d8137220 */ /* 0x000fe20000410000 */
[----:B------:R-:W-:Y:S01]  /*5280*/  FSEL R17, R6, R179, P3 ;  /* 0x000000b306117208 */ /* 0x000fe20001800000 */
[----:B-----5:R-:W-:Y:S01]  /*5290*/  FADD.FTZ R9, -R178, R9 ;  /* 0x00000009b2097221 */ /* 0x020fe20000010100 */
[----:B------:R-:W-:Y:S01]  /*52a0*/  FSETP.GE.FTZ.AND P2, PT, R215, RZ, PT ;  /* 0x000000ffd700720b */ /* 0x000fe20003f56000 */
[----:B------:R-:W-:Y:S01]  /*52b0*/  FMUL.FTZ R54, R231, R54 ;  /* 0x00000036e7367220 */ /* 0x000fe20000410000 */
[----:B------:R-:W-:Y:S01]  /*52c0*/  F2FP.BF16.F32.PACK_AB R7, R4, R7 ;  /* 0x000000070407723e */ /* 0x000fe200000010ff */
[----:B------:R-:W-:Y:S01]  /*52d0*/  FADD.FTZ R4, -R179, R51 ;  /* 0x00000033b3047221 */ /* 0x000fe20000010100 */
[----:B------:R-:W-:Y:S01]  /*52e0*/  FSEL R38, R38, R179, P2 ;  /* 0x000000b326267208 */ /* 0x000fe20001000000 */
[----:B------:R-:W-:Y:S01]  /*52f0*/  FMUL.FTZ R17, R232, R17 ;  /* 0x00000011e8117220 */ /* 0x000fe20000410000 */
[----:B------:R-:W-:Y:S01]  /*5300*/  FSETP.GE.FTZ.AND P6, PT, R227, RZ, PT ;  /* 0x000000ffe300720b */ /* 0x000fe20003fd6000 */
[----:B------:R-:W-:Y:S01]  /*5310*/  FADD.FTZ R13, -R178, R13 ;  /* 0x0000000db20d7221 */ /* 0x000fe20000010100 */
[----:B------:R-:W-:Y:S01]  /*5320*/  FSETP.GE.FTZ.AND P5, PT, R228, RZ, PT ;  /* 0x000000ffe400720b */ /* 0x000fe20003fb6000 */
[----:B------:R-:W-:Y:S01]  /*5330*/  FMUL.FTZ R38, R215, R38 ;  /* 0x00000026d7267220 */ /* 0x000fe20000410000 */
[----:B------:R-:W-:Y:S01]  /*5340*/  FSETP.GE.FTZ.AND P2, PT, R236, RZ, PT ;  /* 0x000000ffec00720b */ /* 0x000fe20003f56000 */
[C---:B------:R-:W-:Y:S01]  /*5350*/  FADD.FTZ R25, -R178.reuse, R25 ;  /* 0x00000019b2197221 */ /* 0x040fe20000010100 */
[----:B------:R-:W-:Y:S01]  /*5360*/  F2FP.BF16.F32.PACK_AB R18, R5, R18 ;  /* 0x000000120512723e */ /* 0x000fe200000010ff */
        /* <DEDUP_REMOVED lines=9> */
[----:B------:R-:W-:Y:S01]  /*5400*/  F2FP.BF16.F32.PACK_AB R53, R53, R52 ;  /* 0x000000343535723e */ /* 0x000fe200000010ff */
[----:B------:R-:W-:Y:S01]  /*5410*/  FMUL.FTZ R21, R236, R21 ;  /* 0x00000015ec157220 */ /* 0x000fe20000410000 */
[----:B------:R-:W-:Y:S01]  /*5420*/  FSETP.GE.FTZ.AND P1, PT, R184, RZ, PT ;  /* 0x000000ffb800720b */ /* 0x000fe20003f36000 */
[----:B------:R-:W-:Y:S01]  /*5430*/  FMUL.FTZ R4, R237, R179 ;  /* 0x000000b3ed047220 */ /* 0x000fe20000410000 */
[----:B------:R-:W-:Y:S01]  /*5440*/  FSETP.GE.FTZ.AND P3, PT, R185, RZ, PT ;  /* 0x000000ffb900720b */ /* 0x000fe20003f76000 */
[----:B------:R-:W-:Y:S01]  /*5450*/  STS [R148+0xa400], R53 ;  /* 0x00a4003594007388 */ /* 0x000fe20000000800 */
[----:B------:R-:W-:Y:S01]  /*5460*/  FSEL R17, R17, R178, P1 ;  /* 0x000000b211117208 */ /* 0x000fe20000800000 */
[----:B------:R-:W-:Y:S01]  /*5470*/  FMUL.FTZ R50, R227, R50 ;  /* 0x00000032e3327220 */ /* 0x000fe20000410000 */
[----:B------:R-:W-:Y:S01]  /*5480*/  FSETP.GE.FTZ.AND P1, PT, R190, RZ, PT ;  /* 0x000000ffbe00720b */ /* 0x000fe20003f36000 */
[----:B------:R1:W-:Y:S01]  /*5490*/  STS [R151+0xa400], R18 ;  /* 0x00a4001297007388 */ /* 0x0003e20000000800 */
[----:B------:R-:W-:Y:S01]  /*54a0*/  F2FP.BF16.F32.PACK_AB R38, R19, R38 ;  /* 0x000000261326723e */ /* 0x000fe200000010ff */
[----:B------:R-:W-:Y:S01]  /*54b0*/  FADD.FTZ R19, -R178, R12 ;  /* 0x0000000cb2137221 */ /* 0x000fe20000010100 */
[----:B------:R-:W-:Y:S01]  /*54c0*/  F2FP.BF16.F32.PACK_AB R21, R4, R21 ;  /* 0x000000150415723e */ /* 0x000fe200000010ff */
[----:B------:R-:W-:Y:S01]  /*54d0*/  STS [R151+0xa000], R198 ;  /* 0x00a000c697007388 */ /* 0x000fe20000000800 */
[----:B------:R-:W-:Y:S01]  /*54e0*/  FSETP.GE.FTZ.AND P2, PT, R189, RZ, PT ;  /* 0x000000ffbd00720b */ /* 0x000fe20003f56000 */
[----:B------:R-:W-:Y:S01]  /*54f0*/  FMUL.FTZ R17, R184, R17 ;  /* 0x00000011b8117220 */ /* 0x000fe20000410000 */
        /* <DEDUP_REMOVED lines=20> */
[-C--:B------:R-:W-:Y:S01]  /*5640*/  FSEL R4, R9, R178.reuse, P4 ;  /* 0x000000b209047208 */ /* 0x080fe20002000000 */
[C---:B------:R-:W-:Y:S01]  /*5650*/  FADD.FTZ R9, -R178.reuse, R44 ;  /* 0x0000002cb2097221 */ /* 0x040fe20000010100 */
[----:B------:R-:W-:Y:S01]  /*5660*/  FSEL R41, R41, R178, P1 ;  /* 0x000000b229297208 */ /* 0x000fe20000800000 */
[----:B------:R2:W-:Y:S01]  /*5670*/  STS [R148+0xc000], R17 ;  /* 0x00c0001194007388 */ /* 0x0005e20000000800 */
[----:B------:R-:W-:Y:S01]  /*5680*/  F2FP.BF16.F32.PACK_AB R6, R13, R6 ;  /* 0x000000060d06723e */ /* 0x000fe200000010ff */
[----:B------:R-:W-:Y:S01]  /*5690*/  FADD.FTZ R13, -R178, R40 ;  /* 0x00000028b20d7221 */ /* 0x000fe20000010100 */
[----:B------:R-:W-:Y:S01]  /*56a0*/  FSETP.GE.FTZ.AND P1, PT, R242, RZ, PT ;  /* 0x000000fff200720b */ /* 0x000fe20003f36000 */
[----:B------:R-:W-:Y:S01]  /*56b0*/  FMUL.FTZ R4, R205, R4 ;  /* 0x00000004cd047220 */ /* 0x000fe20000410000 */
[----:B------:R-:W-:Y:S01]  /*56c0*/  FSETP.GE.FTZ.AND P6, PT, R221, RZ, PT ;  /* 0x000000ffdd00720b */ /* 0x000fe20003fd6000 */
[C---:B------:R-:W-:Y:S01]  /*56d0*/  FADD.FTZ R26, -R167.reuse, R26 ;  /* 0x0000001aa71a7221 */ /* 0x040fe20000010100 */
[----:B------:R-:W-:Y:S01]  /*56e0*/  FSETP.GE.FTZ.AND P3, PT, R206, RZ, PT ;  /* 0x000000ffce00720b */ /* 0x000fe20003f76000 */
[----:B------:R-:W-:Y:S01]  /*56f0*/  FADD.FTZ R30, -R167, R30 ;  /* 0x0000001ea71e7221 */ /* 0x000fe20000010100 */
[----:B------:R-:W-:Y:S01]  /*5700*/  FSETP.GE.FTZ.AND P2, PT, R217, RZ, PT ;  /* 0x000000ffd900720b */ /* 0x000fe20003f56000 */
[----:B------:R-:W-:Y:S01]  /*5710*/  FADD.FTZ R42, -R167, R42 ;  /* 0x0000002aa72a7221 */ /* 0x000fe20000010100 */
[----:B------:R-:W-:Y:S01]  /*5720*/  F2FP.BF16.F32.PACK_AB R25, R25, R8 ;  /* 0x000000081919723e */ /* 0x000fe200000010ff */
[----:B------:R-:W-:Y:S01]  /*5730*/  FADD.FTZ R46, -R167, R46 ;  /* 0x0000002ea72e7221 */ /* 0x000fe20000010100 */
[----:B------:R-:W-:Y:S01]  /*5740*/  FSETP.GE.FTZ.AND P5, PT, R222, RZ, PT ;  /* 0x000000ffde00720b */ /* 0x000fe20003fb6000 */
[----:B------:R-:W-:Y:S01]  /*5750*/  FMUL.FTZ R5, R228, R5 ;  /* 0x00000005e4057220 */ /* 0x000fe20000410000 */
        /* <DEDUP_REMOVED lines=13> */
[----:B------:R-:W-:Y:S01]  /*5830*/  FADD.FTZ R58, -R167, R58 ;  /* 0x0000003aa73a7221 */ /* 0x000fe20000010100 */
[-C--:B------:R-:W-:Y:S01]  /*5840*/  FSEL R16, R9, R178.reuse, P4 ;  /* 0x000000b209107208 */ /* 0x080fe20002000000 */
[----:B------:R-:W-:Y:S01]  /*5850*/  FMUL.FTZ R45, R222, R45 ;  /* 0x0000002dde2d7220 */ /* 0x000fe20000410000 */
[-C--:B------:R-:W-:Y:S01]  /*5860*/  FSEL R57, R57, R178.reuse, P3 ;  /* 0x000000b239397208 */ /* 0x080fe20001800000 */
[----:B------:R-:W-:Y:S01]  /*5870*/  FADD.FTZ R62, -R167, R62 ;  /* 0x0000003ea73e7221 */ /* 0x000fe20000010100 */
[----:B-1----:R-:W-:Y:S01]  /*5880*/  FSEL R18, R13, R178, P2 ;  /* 0x000000b20d127208 */ /* 0x002fe20001000000 */
[----:B------:R-:W-:Y:S01]  /*5890*/  @P1 FADD.FTZ R178, -R178, R61 ;  /* 0x0000003db2b21221 */ /* 0x000fe20000010100 */
[----:B------:R-:W-:Y:S01]  /*58a0*/  FMUL.FTZ R16, R233, R16 ;  /* 0x00000010e9107220 */ /* 0x000fe20000410000 */
[----:B------:R-:W-:Y:S01]  /*58b0*/  FMUL.FTZ R57, R238, R57 ;  /* 0x00000039ee397220 */ /* 0x000fe20000410000 */
[----:B------:R-:W-:Y:S01]  /*58c0*/  F2FP.BF16.F32.PACK_AB R45, R45, R8 ;  /* 0x000000082d2d723e */ /* 0x000fe200000010ff */
[----:B------:R-:W-:Y:S01]  /*58d0*/  FMUL.FTZ R18, R241, R18 ;  /* 0x00000012f1127220 */ /* 0x000fe20000410000 */
[----:B------:R-:W-:Y:S01]  /*58e0*/  FMUL.FTZ R9, R242, R178 ;  /* 0x000000b2f2097220 */ /* 0x000fe20000410000 */
[----:B------:R-:W-:Y:S01]  /*58f0*/  FADD.FTZ R8, -R167, R11 ;  /* 0x0000000ba7087221 */ /* 0x000fe20000010100 */
[----:B------:R-:W-:Y:S02]  /*5900*/  FSETP.GE.FTZ.AND P3, PT, R188, RZ, PT ;  /* 0x000000ffbc00720b */ /* 0x000fe40003f76000 */
[----:B------:R-:W-:Y:S02]  /*5910*/  FSETP.GE.FTZ.AND P4, PT, R187, RZ, PT ;  /* 0x000000ffbb00720b */ /* 0x000fe40003f96000 */
[----:B------:R-:W-:Y:S01]  /*5920*/  F2FP.BF16.F32.PACK_AB R24, R57, R16 ;  /* 0x000000103918723e */ /* 0x000fe200000010ff */
[----:B------:R-:W-:Y:S01]  /*5930*/  FADD.FTZ R16, -R167, R15 ;  /* 0x0000000fa7107221 */ /* 0x000fe20000010100 */
[----:B------:R-:W-:Y:S02]  /*5940*/  F2FP.BF16.F32.PACK_AB R4, R29, R4 ;  /* 0x000000041d04723e */ /* 0x000fe400000010ff */
[----:B------:R-:W-:Y:S02]  /*5950*/  F2FP.BF16.F32.PACK_AB R29, R9, R18 ;  /* 0x00000012091d723e */ /* 0x000fe400000010ff */
[----:B------:R-:W-:Y:S02]  /*5960*/  FSETP.GE.FTZ.AND P1, PT, R192, RZ, PT ;  /* 0x000000ffc000720b */ /* 0x000fe40003f36000 */
[----:B------:R-:W-:Y:S02]  /*5970*/  FSETP.GE.FTZ.AND P2, PT, R191, RZ, PT ;  /* 0x000000ffbf00720b */ /* 0x000fe40003f56000 */
[-C--:B------:R-:W-:Y:S01]  /*5980*/  FSEL R9, R8, R167.reuse, P3 ;  /* 0x000000a708097208 */ /* 0x080fe20001800000 */
[----:B------:R-:W-:Y:S01]  /*5990*/  FADD.FTZ R8, -R167, R27 ;  /* 0x0000001ba7087221 */ /* 0x000fe20000010100 */
[-C--:B------:R-:W-:Y:S02]  /*59a0*/  FSEL R10, R10, R167.reuse, P4 ;  /* 0x000000a70a0a7208 */ /* 0x080fe40002000000 */
        /* <DEDUP_REMOVED lines=10> */
[----:B------:R-:W-:Y:S02]  /*5a50*/  F2FP.BF16.F32.PACK_AB R5, R5, R50 ;  /* 0x000000320505723e */ /* 0x000fe400000010ff */
        /* <DEDUP_REMOVED lines=10> */
[-C--:B------:R-:W-:Y:S01]  /*5b00*/  FSEL R13, R8, R167.reuse, P1 ;  /* 0x000000a7080d7208 */ /* 0x080fe20000800000 */
[----:B------:R-:W-:Y:S01]  /*5b10*/  FMUL.FTZ R26, R203, R26 ;  /* 0x0000001acb1a7220 */ /* 0x000fe20000410000 */
[----:B------:R-:W-:Y:S01]  /*5b20*/  FSEL R30, R30, R167, P2 ;  /* 0x000000a71e1e7208 */ /* 0x000fe20001000000 */
[----:B------:R-:W-:Y:S01]  /*5b30*/  STS [R150+0xa000], R245 ;  /* 0x00a000f596007388 */ /* 0x000fe20000000800 */
[----:B------:R-:W-:Y:S01]  /*5b40*/  F2FP.BF16.F32.PACK_AB R12, R41, R12 ;  /* 0x0000000c290c723e */ /* 0x000fe200000010ff */
[----:B------:R-:W-:Y:S01]  /*5b50*/  FMUL.FTZ R13, R208, R13 ;  /* 0x0000000dd00d7220 */ /* 0x000fe20000410000 */
[----:B------:R-:W-:Y:S01]  /*5b60*/  F2FP.BF16.F32.PACK_AB R11, R11, R26 ;  /* 0x0000001a0b0b723e */ /* 0x000fe200000010ff */
[----:B------:R-:W-:Y:S01]  /*5b70*/  STS [R150+0xa400], R7 ;  /* 0x00a4000796007388 */ /* 0x000fe20000000800 */
[----:B------:R-:W-:Y:S01]  /*5b80*/  FADD.FTZ R8, -R167, R43 ;  /* 0x0000002ba7087221 */ /* 0x000fe20000010100 */
[----:B------:R-:W-:Y:S01]  /*5b90*/  FMUL.FTZ R30, R207, R30 ;  /* 0x0000001ecf1e7220 */ /* 0x000fe20000410000 */
[----:B------:R-:W-:Y:S01]  /*5ba0*/  FSETP.GE.FTZ.AND P1, PT, R220, RZ, PT ;  /* 0x000000ffdc00720b */ /* 0x000fe20003f36000 */
[----:B------:R-:W-:Y:S01]  /*5bb0*/  STS [R157+0xa000], R196 ;  /* 0x00a000c49d007388 */ /* 0x000fe20000000800 */
[----:B------:R-:W-:Y:S02]  /*5bc0*/  LEA R52, R141, UR5, 0x1 ;  /* 0x000000058d347c11 */ /* 0x000fe4000f8e08ff */
[----:B------:R-:W-:Y:S01]  /*5bd0*/  F2FP.BF16.F32.PACK_AB R30, R13, R30 ;  /* 0x0000001e0d1e723e */ /* 0x000fe200000010ff */
[----:B------:R-:W-:Y:S01]  /*5be0*/  STS [R157+0xa400], R34 ;  /* 0x00a400229d007388 */ /* 0x000fe20000000800 */
[----:B------:R-:W-:Y:S02]  /*5bf0*/  FSETP.GE.FTZ.AND P2, PT, R219, RZ, PT ;  /* 0x000000ffdb00720b */ /* 0x000fe40003f56000 */
[-C--:B------:R-:W-:Y:S01]  /*5c00*/  FSEL R15, R8, R167.reuse, P1 ;  /* 0x000000a7080f7208 */ /* 0x080fe20000800000 */
[----:B------:R-:W-:Y:S01]  /*5c10*/  STS [R150+0xc000], R25 ;  /* 0x00c0001996007388 */ /* 0x000fe20000000800 */
[----:B------:R-:W-:Y:S01]  /*5c20*/  FADD.FTZ R8, -R167, R47 ;  /* 0x0000002fa7087221 */ /* 0x000fe20000010100 */
[----:B------:R-:W-:Y:S02]  /*5c30*/  FSEL R42, R42, R167, P2 ;  /* 0x000000a72a2a7208 */ /* 0x000fe40001000000 */
[----:B------:R-:W-:Y:S01]  /*5c40*/  STS [R150+0xc400], R11 ;  /* 0x00c4000b96007388 */ /* 0x000fe20000000800 */
[----:B------:R-:W-:Y:S01]  /*5c50*/  FSETP.GE.FTZ.AND P5, PT, R224, RZ, PT ;  /* 0x000000ffe000720b */ /* 0x000fe20003fb6000 */
[----:B------:R-:W-:Y:S01]  /*5c60*/  FMUL.FTZ R15, R220, R15 ;  /* 0x0000000fdc0f7220 */ /* 0x000fe20000410000 */
[----:B------:R-:W-:Y:S01]  /*5c70*/  FSETP.GE.FTZ.AND P2, PT, R223, RZ, PT ;  /* 0x000000ffdf00720b */ /* 0x000fe20003f56000 */
[----:B------:R-:W-:Y:S01]  /*5c80*/  STS [R157+0xc000], R4 ;  /* 0x00c000049d007388 */ /* 0x000fe20000000800 */
[-C--:B--2---:R-:W-:Y:S01]  /*5c90*/  FSEL R17, R8, R167.reuse, P5 ;  /* 0x000000a708117208 */ /* 0x084fe20002800000 */
        /* <DEDUP_REMOVED lines=23> */
[----:B------:R-:W-:Y:S02]  /*5e10*/  STS [R149+0xc400], R42 ;  /* 0x00c4002a95007388 */ /* 0x000fe40000000800 */
[----:B------:R-:W-:Y:S01]  /*5e20*/  FMUL.FTZ R62, R243, R62 ;  /* 0x0000003ef33e7220 */ /* 0x000fe20000410000 */
[----:B------:R-:W-:Y:S01]  /*5e30*/  FMUL.FTZ R167, R244, R167 ;  /* 0x000000a7f4a77220 */ /* 0x000fe20000410000 */
[----:B------:R-:W-:Y:S01]  /*5e40*/  STS [R154+0xc000], R45 ;  /* 0x00c0002d9a007388 */ /* 0x000fe20000000800 */
[----:B------:R-:W-:Y:S03]  /*5e50*/  F2FP.BF16.F32.PACK_AB R58, R19, R58 ;  /* 0x0000003a133a723e */ /* 0x000fe600000010ff */
        /* <DEDUP_REMOVED lines=88> */
.L_x_1054:
        /* <DEDUP_REMOVED lines=212> */
.L_x_1052:
[----:B------:R-:W2:Y:S01]  /*7120*/  S2R R4, SR_TID.X ;  /* 0x0000000000047919 */ /* 0x000ea20000002100 */
[----:B------:R-:W-:Y:S01]  /*7130*/  ULDC UR6, c[0x0][0x38c] ;  /* 0x0000e30000067ab9 */ /* 0x000fe20000000800 */
[----:B-1----:R-:W1:Y:S01]  /*7140*/  LDC.64 R6, c[0x0][0x438] ;  /* 0x00010e00ff067b82 */ /* 0x002e620000000a00 */
        /* <DEDUP_REMOVED lines=33> */
[----:B------:R-:W-:Y:S01]  /*7360*/  LEA.HI R14, R5, R4, RZ, 0x2 ;  /* 0x00000004050e7211 */ /* 0x000fe200078f10ff */
[----:B------:R-:W-:Y:S01]  /*7370*/  FMUL.FTZ R94, R94, UR6 ;  /* 0x000000065e5e7c20 */ /* 0x000fe20008410000 */
[----:B------:R-:W-:Y:S01]  /*7380*/  FMUL.FTZ R95, R95, UR6 ;  /* 0x000000065f5f7c20 */ /* 0x000fe20008410000 */
[----:B------:R-:W-:Y:S01]  /*7390*/  F2FP.BF16.F32.PACK_AB R85, R85, R84 ;  /* 0x000000545555723e */ /* 0x000fe200000010ff */
[----:B------:R-:W-:Y:S01]  /*73a0*/  BAR.SYNC.DEFER_BLOCKING 0x0 ;  /* 0x0000000000007b1d */ /* 0x000fe20000010000 */
[----:B------:R-:W-:Y:S01]  /*73b0*/  F2FP.BF16.F32.PACK_AB R87, R87, R86 ;  /* 0x000000565757723e */ /* 0x000fe200000010ff */
[----:B-1----:R-:W-:Y:S01]  /*73c0*/  IMAD R18, R6, UR22, RZ ;  /* 0x0000001606127c24 */ /* 0x002fe2000f8e02ff */
[----:B------:R-:W-:-:S02]  /*73d0*/  LOP3.LUT R5, R14, 0xfffffffc, RZ, 0xc0, !PT ;  /* 0xfffffffc0e057812 */ /* 0x000fc400078ec0ff */
[----:B------:R-:W-:-:S03]  /*73e0*/  F2FP.BF16.F32.PACK_AB R96, R97, R96 ;  /* 0x000000606160723e */ /* 0x000fc600000010ff */
[----:B------:R-:W1:Y:S01]  /*73f0*/  LDC.64 R8, c[0x0][0x450] ;  /* 0x00011400ff087b82 */ /* 0x000e620000000a00 */
[----:B------:R-:W-:Y:S01]  /*7400*/  F2FP.BF16.F32.PACK_AB R98, R99, R98 ;  /* 0x000000626362723e */ /* 0x000fe200000010ff */
[----:B------:R-:W-:Y:S01]  /*7410*/  IMAD R7, R7, UR14, R18 ;  /* 0x0000000e07077c24 */ /* 0x000fe2000f8e0212 */
[----:B------:R-:W-:Y:S01]  /*7420*/  F2FP.BF16.F32.PACK_AB R89, R89, R88 ;  /* 0x000000585959723e */ /* 0x000fe200000010ff */
[----:B------:R-:W-:Y:S01]  /*7430*/  ULDC.64 UR8, c[0x0][0x3f0] ;  /* 0x0000fc0000087ab9 */ /* 0x000fe20000000a00 */
[----:B------:R-:W-:Y:S01]  /*7440*/  F2FP.BF16.F32.PACK_AB R91, R91, R90 ;  /* 0x0000005a5b5b723e */ /* 0x000fe200000010ff */
[----:B------:R-:W-:Y:S01]  /*7450*/  ULDC.64 UR6, c[0x0][0x3f8] ;  /* 0x0000fe0000067ab9 */ /* 0x000fe20000000a00 */
[----:B------:R-:W-:Y:S01]  /*7460*/  F2FP.BF16.F32.PACK_AB R92, R93, R92 ;  /* 0x0000005c5d5c723e */ /* 0x000fe200000010ff */
[----:B------:R-:W2:Y:S01]  /*7470*/  LDC.64 R12, c[0x0][0x468] ;  /* 0x00011a00ff0c7b82 */ /* 0x000ea20000000a00 */
[----:B------:R-:W-:Y:S02]  /*7480*/  F2FP.BF16.F32.PACK_AB R94, R95, R94 ;  /* 0x0000005e5f5e723e */ /* 0x000fe400000010ff */
[----:B------:R-:W-:-:S02]  /*7490*/  F2FP.BF16.F32.PACK_AB R71, R71, R70 ;  /* 0x000000464747723e */ /* 0x000fc400000010ff */
[----:B------:R-:W-:Y:S02]  /*74a0*/  IADD3 R4, -R5, R4, RZ ;  /* 0x0000000405047210 */ /* 0x000fe40007ffe1ff */
[----:B------:R-:W-:Y:S01]  /*74b0*/  F2FP.BF16.F32.PACK_AB R80, R81, R80 ;  /* 0x000000505150723e */ /* 0x000fe200000010ff */
[----:B------:R-:W3:Y:S01]  /*74c0*/  LDC.64 R10, c[0x0][0x440] ;  /* 0x00011000ff0a7b82 */ /* 0x000ee20000000a00 */
        /* <DEDUP_REMOVED lines=9> */
[----:B------:R-:W4:Y:S01]  /*7560*/  LDC.64 R4, c[0x0][0x458] ;  /* 0x00011600ff047b82 */ /* 0x000f220000000a00 */
[----:B------:R-:W-:Y:S01]  /*7570*/  STS [R155+0x200], R98 ;  /* 0x000200629b007388 */ /* 0x000fe20000000800 */
[----:B------:R-:W-:Y:S01]  /*7580*/  SHF.R.S32.HI R17, RZ, 0x1f, R16 ;  /* 0x0000001fff117819 */ /* 0x000fe20000011410 */
[----:B--2---:R-:W-:Y:S01]  /*7590*/  IMAD R28, R12, UR23, RZ ;  /* 0x000000170c1c7c24 */ /* 0x004fe2000f8e02ff */
[----:B------:R-:W-:Y:S01]  /*75a0*/  SHF.R.S32.HI R14, RZ, 0x2, R14 ;  /* 0x00000002ff0e7819 */ /* 0x000fe2000001140e */
[----:B------:R-:W-:Y:S01]  /*75b0*/  STS [R156+0x1000], R89 ;  /* 0x001000599c007388 */ /* 0x000fe20000000800 */
[----:B------:R-:W-:Y:S01]  /*75c0*/  LEA R30, R146, UR5, 0x1 ;  /* 0x00000005921e7c11 */ /* 0x000fe2000f8e08ff */
[----:B------:R-:W-:Y:S01]  /*75d0*/  IMAD.WIDE.U32 R36, R6, UR14, R16 ;  /* 0x0000000e06247c25 */ /* 0x000fe2000f8e0010 */
[----:B------:R-:W-:Y:S01]  /*75e0*/  SHF.R.S32.HI R15, RZ, 0x1f, R14 ;  /* 0x0000001fff0f7819 */ /* 0x000fe2000001140e */
[----:B------:R-:W-:Y:S02]  /*75f0*/  STS [R156+0x1200], R91 ;  /* 0x0012005b9c007388 */ /* 0x000fe40000000800 */
[-C--:B-1----:R-:W-:Y:S01]  /*7600*/  IMAD.WIDE.U32 R32, R14, R8.reuse, RZ ;  /* 0x000000080e207225 */ /* 0x082fe200078e00ff */
[----:B------:R-:W-:Y:S01]  /*7610*/  IADD3 R37, R37, R7, RZ ;  /* 0x0000000725257210 */ /* 0x000fe20007ffe0ff */
[----:B------:R-:W-:Y:S01]  /*7620*/  STS [R155+0x1000], R92 ;  /* 0x0010005c9b007388 */ /* 0x000fe20000000800 */
[----:B------:R-:W1:Y:S01]  /*7630*/  LDC.64 R6, c[0x0][0x470] ;  /* 0x00011c00ff067b82 */ /* 0x000e620000000a00 */
[----:B------:R-:W-:-:S02]  /*7640*/  IMAD R19, R15, R8, RZ ;  /* 0x000000080f137224 */ /* 0x000fc400078e02ff */
[----:B------:R-:W-:Y:S01]  /*7650*/  STS [R155+0x1200], R94 ;  /* 0x0012005e9b007388 */ /* 0x000fe20000000800 */
[----:B------:R-:W-:-:S03]  /*7660*/  IMAD.WIDE.U32 R36, R12, UR15, R36 ;  /* 0x0000000f0c247c25 */ /* 0x000fc6000f8e0024 */
[----:B------:R-:W-:Y:S01]  /*7670*/  STS [R156+0x2000], R69 ;  /* 0x002000459c007388 */ /* 0x000fe20000000800 */
[----:B------:R-:W-:Y:S02]  /*7680*/  IMAD R19, R14, R9, R19 ;  /* 0x000000090e137224 */ /* 0x000fe400078e0213 */
[C---:B---3--:R-:W-:Y:S01]  /*7690*/  IMAD R12, R10.reuse, UR22, RZ ;  /* 0x000000160a0c7c24 */ /* 0x048fe2000f8e02ff */
[----:B------:R-:W-:Y:S01]  /*76a0*/  STS [R156+0x2200], R71 ;  /* 0x002200479c007388 */ /* 0x000fe20000000800 */
[----:B----4-:R-:W-:Y:S01]  /*76b0*/  IMAD R15, R15, R4, RZ ;  /* 0x000000040f0f7224 */ /* 0x010fe200078e02ff */
        /* <DEDUP_REMOVED lines=18> */
[C---:B-1----:R-:W-:Y:S02]  /*77e0*/  IMAD R10, R6.reuse, UR23, RZ ;  /* 0x00000017060a7c24 */ /* 0x042fe4000f8e02ff */
        /* <DEDUP_REMOVED lines=9> */
[----:B------:R-:W-:-:S04]  /*7880*/  IADD3 R10, P0, R38, R34, RZ ;  /* 0x00000022260a7210 */ /* 0x000fc80007f1e0ff */
        /* <DEDUP_REMOVED lines=17> */
.L_x_1049:
        /* <DEDUP_REMOVED lines=11> */
.L_x_1056:
[----:B------:R-:W-:Y:S05]  /*7a50*/  EXIT ;  /* 0x000000000000794d */ /* 0x000fea0003800000 */
.L_x_1058:
        /* <DEDUP_REMOVED lines=10> */
.L_x_1359:


//--------------------- .text._ZN5flash44flash_bwd_dq_dk_dv_loop_seqk_parallel_kernelI23Flash_bwd_kernel_traitsILi32ELi128ELi128ELi8ELi4ELi4ELi4ELb0ELb0EN7cutlass10bfloat16_tE19Flash_kernel_traitsILi32ELi128ELi128ELi8ES3_EELb0ELb0ELb0ELb0ELb1ELb1ELb1EEEvNS_16Flash_bwd_paramsE --------------------------
	.section	.text._ZN5flash44flash_bwd_dq_dk_dv_loop_seqk_parallel_kernelI23Flash_bwd_kernel_traitsILi32ELi128ELi128ELi8ELi4ELi4ELi4ELb0ELb0EN7cutlass10bfloat16_tE19Flash_kernel_traitsILi32ELi128ELi128ELi8ES3_EELb0ELb0ELb0ELb0ELb1ELb1ELb1EEEvNS_16Flash_bwd_paramsE,"ax",@progbits
	.align	128
        .global         _ZN5flash44flash_bwd_dq_dk_dv_loop_seqk_parallel_kernelI23Flash_bwd_kernel_traitsILi32ELi128ELi128ELi8ELi4ELi4ELi4ELb0ELb0EN7cutlass10bfloat16_tE19Flash_kernel_traitsILi32ELi128ELi128ELi8ES3_EELb0ELb0ELb0ELb0ELb1ELb1ELb1EEEvNS_16Flash_bwd_paramsE
        .type           _ZN5flash44flash_bwd_dq_dk_dv_loop_seqk_parallel_kernelI23Flash_bwd_kernel_traitsILi32ELi128ELi128ELi8ELi4ELi4ELi4ELb0ELb0EN7cutlass10bfloat16_tE19Flash_kernel_traitsILi32ELi128ELi128ELi8ES3_EELb0ELb0ELb0ELb0ELb1ELb1ELb1EEEvNS_16Flash_bwd_paramsE,@function
        .size           _ZN5flash44flash_bwd_dq_dk_dv_loop_seqk_parallel_kernelI23Flash_bwd_kernel_traitsILi32ELi128ELi128ELi8ELi4ELi4ELi4ELb0ELb0EN7cutlass10bfloat16_tE19Flash_kernel_traitsILi32ELi128ELi128ELi8ES3_EELb0ELb0ELb0ELb0ELb1ELb1ELb1EEEvNS_16Flash_bwd_paramsE,(.L_x_1360 - _ZN5flash44flash_bwd_dq_dk_dv_loop_seqk_parallel_kernelI23Flash_bwd_kernel_traitsILi32ELi128ELi128ELi8ELi4ELi4ELi4ELb0ELb0EN7cutlass10bfloat16_tE19Flash_kernel_traitsILi32ELi128ELi128ELi8ES3_EELb0ELb0ELb0ELb0ELb1ELb1ELb1EEEvNS_16Flash_bwd_paramsE)
        .other          _ZN5flash44flash_bwd_dq_dk_dv_loop_seqk_parallel_kernelI23Flash_bwd_kernel_traitsILi32ELi128ELi128ELi8ELi4ELi4ELi4ELb0ELb0EN7cutlass10bfloat16_tE19Flash_kernel_traitsILi32ELi128ELi128ELi8ES3_EELb0ELb0ELb0ELb0ELb1ELb1ELb1EEEvNS_16Flash_bwd_paramsE,@"STO_CUDA_ENTRY STV_DEFAULT"
_ZN5flash44flash_bwd_dq_dk_dv_loop_seqk_parallel_kernelI23Flash_bwd_kernel_traitsILi32ELi128ELi128ELi8ELi4ELi4ELi4ELb0ELb0EN7cutlass10bfloat16_tE19Flash_kernel_traitsILi32ELi128ELi128ELi8ES3_EELb0ELb0ELb0ELb0ELb1ELb1ELb1EEEvNS_16Flash_bwd_paramsE:
.text._ZN5flash44flash_bwd_dq_dk_dv_loop_seqk_parallel_kernelI23Flash_bwd_kernel_traitsILi32ELi128ELi128ELi8ELi4ELi4ELi4ELb0ELb0EN7cutlass10bfloat16_tE19Flash_kernel_traitsILi32ELi128ELi128ELi8ES3_EELb0ELb0ELb0ELb0ELb1ELb1ELb1EEEvNS_16Flash_bwd_paramsE:
        /* <DEDUP_REMOVED lines=190> */
.L_x_1067:
        /* <DEDUP_REMOVED lines=30> */
[----:B------:R-:W-:Y:S01]  /*0dc0*/  ULDC.U8 UR4, c[0x0][0x3d8] ;  /* 0x0000f60000047ab9 */ /* 0x000fe20000000000 */
[----:B------:R-:W-:Y:S01]  /*0dd0*/  UIADD3 UR6, UR31, 0x7f, URZ ;  /* 0x0000007f1f067890 */ /* 0x000fe2000fffe03f */
[----:B------:R-:W3:Y:S01]  /*0de0*/  LDC.64 R6, c[0x0][0x488] ;  /* 0x00012200ff067b82 */ /* 0x000ee20000000a00 */
[----:B------:R-:W-:Y:S02]  /*0df0*/  UISETP.NE.AND UP0, UPT, UR4, URZ, UPT ;  /* 0x0000003f0400728c */ /* 0x000fe4000bf05270 */
[----:B------:R-:W-:Y:S01]  /*0e00*/  USHF.R.S32.HI UR30, URZ, 0x1f, UR6 ;  /* 0x0000001f3f1e7899 */ /* 0x000fe20008011406 */
[----:B------:R-:W-:Y:S01]  /*0e10*/  ULDC UR40, c[0x0][0x270] ;  /* 0x00009c0000287ab9 */ /* 0x000fe20000000800 */
[----:B------:R-:W-:-:S02]  /*0e20*/  ULDC UR39, c[0x0][0x2dc] ;  /* 0x0000b70000277ab9 */ /* 0x000fc40000000800 */
[----:B------:R-:W-:Y:S02]  /*0e30*/  ULEA.HI UR30, UR30, UR6, URZ, 0x7 ;  /* 0x000000061e1e7291 */ /* 0x000fe4000f8f383f */
[----:B------:R-:W-:Y:S02]  /*0e40*/  UISETP.NE.AND.EX UP1, UPT, UR7, URZ, UPT, UP1 ;  /* 0x0000003f0700728c */ /* 0x000fe4000bf25310 */
[----:B------:R-:W-:Y:S02]  /*0e50*/  ULOP3.LUT UR34, UR30, 0xffffff80, URZ, 0xc0, !UPT ;  /* 0xffffff801e227892 */ /* 0x000fe4000f8ec03f */
[----:B------:R-:W-:Y:S02]  /*0e60*/  @UP0 UIMAD UR32, UR16, UR31, URZ ;  /* 0x0000001f102002a4 */ /* 0x000fe4000f8e023f */
[----:B------:R-:W-:Y:S01]  /*0e70*/  UIMAD UR9, UR18, UR39, URZ ;  /* 0x00000027120972a4 */ /* 0x000fe2000f8e023f */
        /* <DEDUP_REMOVED lines=53> */
.L_x_1060:
[----:B------:R-:W-:Y:S01]  /*11d0*/  UIMAD UR32, UR16, UR40, UR18 ;  /* 0x00000028102072a4 */ /* 0x000fe2000f8e0212 */
[----:B------:R-:W-:-:S03]  /*11e0*/  ULDC UR46, c[0x0][0x2d4] ;  /* 0x0000b500002e7ab9 */ /* 0x000fc60000000800 */
[----:B------:R-:W-:-:S12]  /*11f0*/  UIMAD UR32, UR32, UR46, URZ ;  /* 0x0000002e202072a4 */ /* 0x000fd8000f8e023f */
.L_x_1061:
[----:B------:R-:W2:Y:S01]  /*1200*/  LDL R33, [R1+0x24] ;  /* 0x0000240001217983 */ /* 0x000ea20000100800 */
[----:B------:R-:W1:Y:S03]  /*1210*/  LDC.64 R8, c[0x0][0x418] ;  /* 0x00010600ff087b82 */ /* 0x000e660000000a00 */
[----:B------:R-:W3:Y:S01]  /*1220*/  LDL R32, [R1+0x30] ;  /* 0x0000300001207983 */ /* 0x000ee20000100800 */
[----:B------:R-:W-:Y:S01]  /*1230*/  UIMAD UR4, UR40, UR39, URZ ;  /* 0x00000027280472a4 */ /* 0x000fe2000f8e023f */
[----:B------:R-:W-:Y:S01]  /*1240*/  IMAD.U32 R10, RZ, RZ, UR9 ;  /* 0x00000009ff0a7e24 */ /* 0x000fe2000f8e00ff */
[----:B------:R-:W-:Y:S01]  /*1250*/  UIMAD.WIDE.U32 UR44, UR39, UR40, URZ ;  /* 0x00000028272c72a5 */ /* 0x000fe2000f8e003f */
[----:B------:R-:W4:Y:S01]  /*1260*/  S2R R7, SR_TID.X ;  /* 0x0000000000077919 */ /* 0x000f220000002100 */
[----:B------:R-:W-:Y:S01]  /*1270*/  USHF.L.U32 UR8, UR4, 0x7, URZ ;  /* 0x0000000704087899 */ /* 0x000fe2000800063f */
[----:B------:R-:W5:Y:S01]  /*1280*/  LDC.64 R18, c[0x0][0x420] ;  /* 0x00010800ff127b82 */ /* 0x000f620000000a00 */
[----:B------:R-:W-:Y:S01]  /*1290*/  IMAD.U32 R11, RZ, RZ, UR7 ;  /* 0x00000007ff0b7e24 */ /* 0x000fe2000f8e00ff */
[----:B------:R-:W-:Y:S01]  /*12a0*/  UIMAD.WIDE UR46, UR16, UR46, UR34 ;  /* 0x0000002e102e72a5 */ /* 0x000fe2000f8e0222 */
[----:B------:R-:W-:Y:S01]  /*12b0*/  IMAD.U32 R20, RZ, RZ, UR44 ;  /* 0x0000002cff147e24 */ /* 0x000fe2000f8e00ff */
[----:B------:R-:W-:Y:S01]  /*12c0*/  USHF.R.S32.HI UR7, URZ, 0x1f, UR8 ;  /* 0x0000001f3f077899 */ /* 0x000fe20008011408 */
[----:B------:R-:W-:Y:S01]  /*12d0*/  IMAD.U32 R21, RZ, RZ, UR45 ;  /* 0x0000002dff157e24 */ /* 0x000fe2000f8e00ff */
[----:B------:R-:W-:Y:S01]  /*12e0*/  ULEA.HI.SX32 UR30, UR30, 0xffffffff, 0x19 ;  /* 0xffffffff1e1e7891 */ /* 0x000fe2000f8fca3f */
[----:B------:R-:W-:Y:S01]  /*12f0*/  CS2R R94, SRZ ;  /* 0x00000000005e7805 */ /* 0x000fe2000001ff00 */
[----:B------:R-:W5:Y:S01]  /*1300*/  LDC.64 R26, c[0x0][0x240] ;  /* 0x00009000ff1a7b82 */ /* 0x000f620000000a00 */
[----:B------:R-:W-:Y:S01]  /*1310*/  UIADD3 UR33, UR34, UR33, URZ ;  /* 0x0000002122217290 */ /* 0x000fe2000fffe03f */
[----:B------:R-:W-:Y:S01]  /*1320*/  CS2R R92, SRZ ;  /* 0x00000000005c7805 */ /* 0x000fe2000001ff00 */
[----:B------:R-:W-:Y:S01]  /*1330*/  UIADD3 UR32, UR34, UR32, URZ ;  /* 0x0000002022207290 */ /* 0x000fe2000fffe03f */
[----:B------:R-:W-:-:S02]  /*1340*/  CS2R R98, SRZ ;  /* 0x0000000000627805 */ /* 0x000fc4000001ff00 */
[----:B------:R-:W-:Y:S02]  /*1350*/  CS2R R96, SRZ ;  /* 0x0000000000607805 */ /* 0x000fe4000001ff00 */
[----:B------:R-:W-:Y:S02]  /*1360*/  CS2R R90, SRZ ;  /* 0x00000000005a7805 */ /* 0x000fe4000001ff00 */
[----:B------:R-:W-:Y:S01]  /*1370*/  CS2R R88, SRZ ;  /* 0x0000000000587805 */ /* 0x000fe2000001ff00 */
[----:B------:R-:W5:Y:S01]  /*1380*/  LDC.64 R16, c[0x0][0x248] ;  /* 0x00009200ff107b82 */ /* 0x000f620000000a00 */
[----:B------:R-:W-:Y:S02]  /*1390*/  CS2R R86, SRZ ;  /* 0x0000000000567805 */ /* 0x000fe4000001ff00 */
[----:B------:R-:W-:Y:S02]  /*13a0*/  CS2R R84, SRZ ;  /* 0x0000000000547805 */ /* 0x000fe4000001ff00 */
[----:B------:R-:W-:-:S02]  /*13b0*/  CS2R R78, SRZ ;  /* 0x00000000004e7805 */ /* 0x000fc4000001ff00 */
[----:B------:R-:W-:Y:S02]  /*13c0*/  CS2R R76, SRZ ;  /* 0x00000000004c7805 */ /* 0x000fe4000001ff00 */
[----:B------:R-:W-:Y:S02]  /*13d0*/  CS2R R82, SRZ ;  /* 0x0000000000527805 */ /* 0x000fe4000001ff00 */
[----:B------:R-:W-:Y:S02]  /*13e0*/  CS2R R80, SRZ ;  /* 0x0000000000507805 */ /* 0x000fe4000001ff00 */
[----:B------:R-:W-:Y:S01]  /*13f0*/  CS2R R74, SRZ ;  /* 0x00000000004a7805 */ /* 0x000fe2000001ff00 */
[----:B------:R-:W5:Y:S01]  /*1400*/  LDC.64 R24, c[0x0][0x238] ;  /* 0x00008e00ff187b82 */ /* 0x000f620000000a00 */
[----:B------:R-:W-:Y:S02]  /*1410*/  CS2R R72, SRZ ;  /* 0x0000000000487805 */ /* 0x000fe4000001ff00 */
[----:B------:R-:W-:-:S02]  /*1420*/  CS2R R70, SRZ ;  /* 0x0000000000467805 */ /* 0x000fc4000001ff00 */
[----:B------:R-:W-:Y:S02]  /*1430*/  CS2R R68, SRZ ;  /* 0x0000000000447805 */ /* 0x000fe4000001ff00 */
[----:B----4-:R-:W-:Y:S01]  /*1440*/  SHF.R.S32.HI R6, RZ, 0x1f, R7 ;  /* 0x0000001fff067819 */ /* 0x010fe20000011407 */
[----:B------:R-:W4:Y:S03]  /*1450*/  LDC.64 R22, c[0x0][0x228] ;  /* 0x00008a00ff167b82 */ /* 0x000f260000000a00 */
[CC--:B------:R-:W-:Y:S02]  /*1460*/  LEA.HI R4, R6.reuse, R7.reuse, RZ, 0x5 ;  /* 0x0000000706047211 */ /* 0x0c0fe400078f28ff */
[----:B------:R-:W-:Y:S02]  /*1470*/  LEA.HI R6, R6, R7, RZ, 0x2 ;  /* 0x0000000706067211 */ /* 0x000fe400078f10ff */
[----:B------:R-:W-:-:S02]  /*1480*/  LOP3.LUT R3, R4, 0xffffffe0, RZ, 0xc0, !PT ;  /* 0xffffffe004037812 */ /* 0x000fc400078ec0ff */
[----:B------:R-:W-:Y:S02]  /*1490*/  SHF.R.S32.HI R4, RZ, 0x5, R4 ;  /* 0x00000005ff047819 */ /* 0x000fe40000011404 */
[----:B------:R-:W-:Y:S01]  /*14a0*/  LOP3.LUT R5, R6, 0xfffffffc, RZ, 0xc0, !PT ;  /* 0xfffffffc06057812 */ /* 0x000fe200078ec0ff */
[----:B------:R-:W-:-:S04]  /*14b0*/  IMAD.IADD R3, R7, 0x1, -R3 ;  /* 0x0000000107037824 */ /* 0x000fc800078e0a03 */
[----:B------:R-:W-:Y:S02]  /*14c0*/  IMAD R3, R4, UR4, R3 ;  /* 0x0000000404037c24 */ /* 0x000fe4000f8e0203 */
[----:B------:R-:W-:Y:S02]  /*14d0*/  IMAD.IADD R5, R7, 0x1, -R5 ;  /* 0x0000000107057824 */ /* 0x000fe400078e0a05 */
[----:B-1----:R-:W-:Y:S01]  /*14e0*/  IMAD R7, R8, UR25, RZ ;  /* 0x0000001908077c24 */ /* 0x002fe2000f8e02ff */
[----:B------:R-:W-:Y:S01]  /*14f0*/  @P1 BAR.SYNC.DEFER_BLOCKING 0x0 ;  /* 0x0000000000001b1d */ /* 0x000fe20000010000 */
[----:B------:R-:W-:Y:S01]  /*1500*/  IMAD.SHL.U32 R4, R5, 0x8, RZ ;  /* 0x0000000805047824 */ /* 0x000fe200078e00ff */
[----:B------:R-:W-:Y:S01]  /*1510*/  IADD3 R10, P2, P0, R3, UR8, R10 ;  /* 0x00000008030a7c10 */ /* 0x000fe2000f85e00a */
[----:B------:R-:W-:Y:S01]  /*1520*/  IMAD R7, R9, UR16, R7 ;  /* 0x0000001009077c24 */ /* 0x000fe2000f8e0207 */
[----:B------:R-:W-:Y:S01]  /*1530*/  SHF.R.S32.HI R3, RZ, 0x1f, R3 ;  /* 0x0000001fff037819 */ /* 0x000fe20000011403 */
[----:B------:R-:W-:Y:S01]  /*1540*/  USHF.R.S32.HI UR8, URZ, 0x1f, UR39 ;  /* 0x0000001f3f087899 */ /* 0x000fe20008011427 */
[----:B------:R-:W-:-:S02]  /*1550*/  SHF.R.S32.HI R5, RZ, 0x1f, R4 ;  /* 0x0000001fff057819 */ /* 0x000fc40000011404 */
[----:B------:R-:W-:Y:S01]  /*1560*/  IADD3.X R11, R3, UR7, R11, P2, P0 ;  /* 0x00000007030b7c10 */ /* 0x000fe200097e040b */
[----:B------:R-:W-:Y:S01]  /*1570*/  UIMAD UR40, UR8, UR40, URZ ;  /* 0x00000028082872a4 */ /* 0x000fe2000f8e023f */
[----:B------:R-:W-:Y:S01]  /*1580*/  IADD3 R10, P0, R10, R12, RZ ;  /* 0x0000000c0a0a7210 */ /* 0x000fe20007f1e0ff */
[----:B------:R-:W-:Y:S01]  /*1590*/  IMAD.WIDE.U32 R8, R8, UR16, R4 ;  /* 0x0000001008087c25 */ /* 0x000fe2000f8e0004 */
[----:B------:R-:W-:Y:S01]  /*15a0*/  SHF.R.S32.HI R3, RZ, 0x2, R6 ;  /* 0x00000002ff037819 */ /* 0x000fe20000011406 */
[----:B------:R-:W-:Y:S02]  /*15b0*/  UIMAD UR40, UR42, UR39, UR40 ;  /* 0x000000272a2872a4 */ /* 0x000fe4000f8e0228 */
[----:B------:R-:W-:Y:S01]  /*15c0*/  IMAD.X R11, R11, 0x1, R13, P0 ;  /* 0x000000010b0b7824 */ /* 0x000fe200000e060d */
[----:B------:R-:W-:Y:S01]  /*15d0*/  SHF.R.S32.HI R29, RZ, 0x1f, R3 ;  /* 0x0000001fff1d7819 */ /* 0x000fe20000011403 */
[----:B------:R-:W1:Y:S01]  /*15e0*/  LDC.64 R12, c[0x0][0x230] ;  /* 0x00008c00ff0c7b82 */ /* 0x000e620000000a00 */
[----:B------:R-:W-:Y:S01]  /*15f0*/  IADD3 R6, P0, R3, UR34, RZ ;  /* 0x0000002203067c10 */ /* 0x000fe2000ff1e0ff */
[----:B------:R-:W-:Y:S01]  /*1600*/  UIADD3 UR40, UR45, UR40, URZ ;  /* 0x000000282d287290 */ /* 0x000fe2000fffe03f */
[----:B------:R-:W-:Y:S01]  /*1610*/  IADD3 R9, R9, R7, RZ ;  /* 0x0000000709097210 */ /* 0x000fe20007ffe0ff */
[----:B------:R-:W-:Y:S01]  /*1620*/  ULDC.64 UR8, c[0x0][0x3e0] ;  /* 0x0000f80000087ab9 */ /* 0x000fe20000000a00 */
[----:B------:R-:W-:Y:S01]  /*1630*/  IADD3.X R7, R29, UR35, RZ, P0, !PT ;  /* 0x000000231d077c10 */ /* 0x000fe200087fe4ff */
[----:B------:R-:W-:Y:S01]  /*1640*/  UIADD3 UR35, UP0, UR46, UR6, URZ ;  /* 0x000000062e237290 */ /* 0x000fe2000ff1e03f */
[----:B-----5:R-:W-:-:S02]  /*1650*/  IMAD.WIDE.U32 R30, R3, R16, RZ ;  /* 0x00000010031e7225 */ /* 0x020fc400078e00ff */
[----:B------:R-:W-:Y:S01]  /*1660*/  ULDC.64 UR6, c[0x0][0x428] ;  /* 0x00010a0000067ab9 */ /* 0x000fe20000000a00 */
[----:B------:R-:W-:Y:S01]  /*1670*/  UIADD3.X UR38, UR47, UR38, URZ, UP0, !UPT ;  /* 0x000000262f267290 */ /* 0x000fe200087fe43f */
[-C--:B------:R-:W-:Y:S01]  /*1680*/  IMAD R14, R7, R18.reuse, RZ ;  /* 0x00000012070e7224 */ /* 0x080fe200078e02ff */
[----:B------:R-:W-:Y:S01]  /*1690*/  UIMAD UR40, UR40, UR35, URZ ;  /* 0x00000023282872a4 */ /* 0x000fe2000f8e023f */
[C---:B------:R-:W-:Y:S01]  /*16a0*/  IMAD.WIDE.U32 R8, R6.reuse, R18, R8 ;  /* 0x0000001206087225 */ /* 0x040fe200078e0008 */
[----:B------:R-:W-:Y:S02]  /*16b0*/  UIMAD UR41, UR24, UR6, URZ ;  /* 0x00000006182972a4 */ /* 0x000fe4000f8e023f */
[----:B------:R-:W-:Y:S01]  /*16c0*/  UIMAD UR38, UR38, UR44, UR40 ;  /* 0x0000002c262672a4 */ /* 0x000fe2000f8e0228 */
[----:B------:R-:W-:Y:S01]  /*16d0*/  IMAD R14, R6, R19, R14 ;  /* 0x00000013060e7224 */ /* 0x000fe200078e020e */
[----:B------:R-:W-:Y:S01]  /*16e0*/  UIMAD UR41, UR18, UR7, UR41 ;  /* 0x00000007122972a4 */ /* 0x000fe2000f8e0229 */
[----:B------:R-:W-:Y:S01]  /*16f0*/  IMAD.WIDE.U32 R10, R20, UR35, R10 ;  /* 0x00000023140a7c25 */ /* 0x000fe2000f8e000a */
[----:B------:R-:W-:-:S03]  /*1700*/  UIADD3 UR29, UP0, UR29, UR37, URZ ;  /* 0x000000251d1d7290 */ /* 0x000fc6000ff1e03f */
[----:B------:R-:W-:Y:S01]  /*1710*/  IMAD.IADD R9, R9, 0x1, R14 ;  /* 0x0000000109097824 */ /* 0x000fe200078e020e */
[----:B------:R-:W-:Y:S01]  /*1720*/  IADD3 R15, R11, UR38, RZ ;  /* 0x000000260b0f7c10 */ /* 0x000fe2000fffe0ff */
[----:B------:R-:W-:Y:S01]  /*1730*/  IMAD.U32 R14, RZ, RZ, UR6 ;  /* 0x00000006ff0e7e24 */ /* 0x000fe2000f8e00ff */
[----:B------:R-:W-:Y:S01]  /*1740*/  ULDC.64 UR6, c[0x0][0x400] ;  /* 0x0001000000067ab9 */ /* 0x000fe20000000a00 */
[-C--:B------:R-:W-:Y:S01]  /*1750*/  IMAD R7, R7, R26.reuse, RZ ;  /* 0x0000001a07077224 */ /* 0x080fe200078e02ff */
[----:B------:R-:W-:Y:S01]  /*1760*/  LEA R130, P0, R10, UR6, 0x2 ;  /* 0x000000060a827c11 */ /* 0x000fe2000f8010ff */
[----:B------:R-:W-:Y:S01]  /*1770*/  IMAD.WIDE.U32 R8, R14, UR18, R8 ;  /* 0x000000120e087c25 */ /* 0x000fe2000f8e0008 */
[----:B------:R-:W-:Y:S02]  /*1780*/  UIADD3.X UR28, UR36, UR28, URZ, UP0, !UPT ;  /* 0x0000001c241c7290 */ /* 0x000fe400087fe43f */
[----:B------:R-:W-:Y:S01]  /*1790*/  LEA.HI.X R131, R10, UR7, R15, 0x2, P0 ;  /* 0x000000070a837c11 */ /* 0x000fe200080f140f */
[----:B------:R-:W-:Y:S01]  /*17a0*/  IMAD R14, R6, R27, R7 ;  /* 0x0000001b060e7224 */ /* 0x000fe200078e0207 */
[----:B------:R-:W-:Y:S01]  /*17b0*/  LEA R242, P2, R8, UR8, 0x1 ;  /* 0x0000000808f27c11 */ /* 0x000fe2000f8408ff */
[----:B------:R-:W-:Y:S01]  /*17c0*/  IMAD.WIDE.U32 R6, R6, R26, R4 ;  /* 0x0000001a06067225 */ /* 0x000fe200078e0004 */
[----:B------:R-:W-:-:S03]  /*17d0*/  ULDC.64 UR6, c[0x0][0x260] ;  /* 0x0000980000067ab9 */ /* 0x000fc60000000a00 */
[----:B------:R-:W-:Y:S02]  /*17e0*/  IMAD R20, R29, R16, RZ ;  /* 0x000000101d147224 */ /* 0x000fe400078e02ff */
[----:B-1----:R-:W-:Y:S02]  /*17f0*/  IMAD R21, R12, UR25, RZ ;  /* 0x000000190c157c24 */ /* 0x002fe4000f8e02ff */
[----:B------:R-:W-:Y:S02]  /*1800*/  IMAD.IADD R11, R7, 0x1, R14 ;  /* 0x00000001070b7824 */ /* 0x000fe400078e020e */
[----:B------:R-:W1:Y:S01]  /*1810*/  LDC.64 R14, c[0x0][0x250] ;  /* 0x00009400ff0e7b82 */ /* 0x000e620000000a00 */
[----:B------:R-:W-:Y:S02]  /*1820*/  VIADD R7, R9, UR41 ;  /* 0x0000002909077c36 */ /* 0x000fe40008000000 */
[----:B------:R-:W-:Y:S02]  /*1830*/  IMAD R20, R3, R17, R20 ;  /* 0x0000001103147224 */ /* 0x000fe400078e0214 */
[----:B------:R-:W-:Y:S01]  /*1840*/  IMAD R21, R13, UR16, R21 ;  /* 0x000000100d157c24 */ /* 0x000fe2000f8e0215 */
[----:B------:R-:W-:Y:S01]  /*1850*/  LEA.HI.X R243, R8, UR9, R7, 0x1, P2 ;  /* 0x0000000908f37c11 */ /* 0x000fe200090f0c07 */
[----:B------:R-:W-:Y:S01]  /*1860*/  IMAD.WIDE.U32 R12, R12, UR16, R4 ;  /* 0x000000100c0c7c25 */ /* 0x000fe2000f8e0004 */
[----:B------:R-:W-:Y:S01]  /*1870*/  IADD3 R7, R31, R20, RZ ;  /* 0x000000141f077210 */ /* 0x000fe20007ffe0ff */
[----:B------:R-:W-:-:S02]  /*1880*/  ULDC.64 UR8, c[0x0][0x258] ;  /* 0x0000960000087ab9 */ /* 0x000fc40000000a00 */
[----:B------:R-:W-:Y:S01]  /*1890*/  IMAD.MOV.U32 R10, RZ, RZ, R6 ;  /* 0x000000ffff0a7224 */ /* 0x000fe200078e0006 */
[----:B------:R-:W-:Y:S01]  /*18a0*/  UIMAD UR35, UR24, UR8, URZ ;  /* 0x00000008182372a4 */ /* 0x000fe2000f8e023f */
[----:B------:R-:W-:Y:S02]  /*18b0*/  IMAD.IADD R9, R13, 0x1, R21 ;  /* 0x000000010d097824 */ /* 0x000fe400078e0215 */
[----:B------:R-:W-:Y:S01]  /*18c0*/  IMAD.MOV.U32 R8, RZ, RZ, R12 ;  /* 0x000000ffff087224 */ /* 0x000fe200078e000c */
[----:B------:R-:W-:Y:S01]  /*18d0*/  LEA R12, P0, R18, R242, 0x7 ;  /* 0x000000f2120c7211 */ /* 0x000fe200078038ff */
[----:B------:R-:W-:Y:S01]  /*18e0*/  IMAD.MOV.U32 R6, RZ, RZ, R30 ;  /* 0x000000ffff067224 */ /* 0x000fe200078e001e */
[----:B------:R-:W-:Y:S01]  /*18f0*/  UIMAD UR35, UR18, UR9, UR35 ;  /* 0x00000009122372a4 */ /* 0x000fe2000f8e0223 */
[----:B------:R-:W-:Y:S02]  /*1900*/  IMAD R13, R28, UR6, RZ ;  /* 0x000000061c0d7c24 */ /* 0x000fe4000f8e02ff */
[----:B------:R-:W-:-:S04]  /*1910*/  IMAD.WIDE.U32 R8, R0, UR6, R8 ;  /* 0x0000000600087c25 */ /* 0x000fc8000f8e0008 */
[----:B------:R-:W-:-:S04]  /*1920*/  IMAD.WIDE.U32 R6, R16, UR29, R6 ;  /* 0x0000001d10067c25 */ /* 0x000fc8000f8e0006 */
[----:B------:R-:W-:Y:S01]  /*1930*/  IMAD R20, R0, UR7, R13 ;  /* 0x0000000700147c24 */ /* 0x000fe2000f8e020d */
[----:B------:R-:W-:Y:S01]  /*1940*/  LEA.HI.X R13, R18, R243, R19, 0x7, P0 ;  /* 0x000000f3120d7211 */ /* 0x000fe200000f3c13 */
[----:B------:R-:W-:Y:S01]  /*1950*/  IMAD R18, R16, UR28, RZ ;  /* 0x0000001c10127c24 */ /* 0x000fe2000f8e02ff */
[----:B------:R-:W-:Y:S01]  /*1960*/  IADD3 R21, P0, R8, R6, RZ ;  /* 0x0000000608157210 */ /* 0x000fe20007f1e0ff */
[----:B------:R-:W-:Y:S01]  /*1970*/  IMAD R6, R24, UR25, RZ ;  /* 0x0000001918067c24 */ /* 0x000fe2000f8e02ff */
[----:B------:R-:W-:Y:S01]  /*1980*/  ULDC.64 UR6, c[0x0][0x268] ;  /* 0x00009a0000067ab9 */ /* 0x000fe20000000a00 */
[----:B------:R-:W-:Y:S02]  /*1990*/  IMAD.IADD R20, R9, 0x1, R20 ;  /* 0x0000000109147824 */ /* 0x000fe400078e0214 */
[----:B------:R-:W-:Y:S02]  /*19a0*/  IMAD R18, R17, UR29, R18 ;  /* 0x0000001d11127c24 */ /* 0x000fe4000f8e0212 */
[----:B----4-:R-:W-:-:S03]  /*19b0*/  IMAD.WIDE.U32 R8, R22, UR16, R10 ;  /* 0x0000001016087c25 */ /* 0x010fc6000f8e000a */
[----:B------:R-:W-:Y:S01]  /*19c0*/  IADD3.X R18, R20, R7, R18, P0, !PT ;  /* 0x0000000714127210 */ /* 0x000fe200007fe412 */
[----:B------:R-:W-:Y:S02]  /*19d0*/  IMAD R10, R25, UR16, R6 ;  /* 0x00000010190a7c24 */ /* 0x000fe4000f8e0206 */
[----:B------:R-:W-:-:S04]  /*19e0*/  IMAD.WIDE.U32 R4, R24, UR16, R4 ;  /* 0x0000001018047c25 */ /* 0x000fc8000f8e0004 */
[----:B-1----:R-:W-:Y:S01]  /*19f0*/  IMAD R6, R29, R14, RZ ;  /* 0x0000000e1d067224 */ /* 0x002fe200078e02ff */
[----:B------:R-:W-:Y:S01]  /*1a00*/  IADD3 R7, R5, R10, RZ ;  /* 0x0000000a05077210 */ /* 0x000fe20007ffe0ff */
[----:B------:R-:W-:-:S04]  /*1a10*/  IMAD.WIDE.U32 R10, R3, R14, RZ ;  /* 0x0000000e030a7225 */ /* 0x000fc800078e00ff */
[----:B------:R-:W-:Y:S02]  /*1a20*/  IMAD R5, R3, R15, R6 ;  /* 0x0000000f03057224 */ /* 0x000fe400078e0206 */
[----:B------:R-:W-:Y:S02]  /*1a30*/  IMAD.MOV.U32 R6, RZ, RZ, R4 ;  /* 0x000000ffff067224 */ /* 0x000fe400078e0004 */
[----:B------:R-:W-:Y:S02]  /*1a40*/  IMAD R3, R28, UR6, RZ ;  /* 0x000000061c037c24 */ /* 0x000fe4000f8e02ff */
[----:B------:R-:W-:Y:S02]  /*1a50*/  IMAD.IADD R5, R11, 0x1, R5 ;  /* 0x000000010b057824 */ /* 0x000fe400078e0205 */
[----:B------:R-:W-:Y:S02]  /*1a60*/  IMAD.MOV.U32 R4, RZ, RZ, R10 ;  /* 0x000000ffff047224 */ /* 0x000fe400078e000a */
[----:B------:R-:W-:Y:S01]  /*1a70*/  IMAD.WIDE.U32 R6, R0, UR6, R6 ;  /* 0x0000000600067c25 */ /* 0x000fe2000f8e0006 */
[----:B------:R-:W-:-:S03]  /*1a80*/  ULEA.HI UR6, UR30, UR30, URZ, 0x1 ;  /* 0x0000001e1e067291 */ /* 0x000fc6000f8f083f */
[----:B------:R-:W-:Y:S01]  /*1a90*/  IMAD R3, R0, UR7, R3 ;  /* 0x0000000700037c24 */ /* 0x000fe2000f8e0203 */
[----:B------:R-:W-:Y:S01]  /*1aa0*/  ULOP3.LUT UR6, UR6, 0xfffffffe, URZ, 0xc0, !UPT ;  /* 0xfffffffe06067892 */ /* 0x000fe2000f8ec03f */
[----:B------:R-:W-:-:S03]  /*1ab0*/  IMAD.WIDE.U32 R4, R14, UR29, R4 ;  /* 0x0000001d0e047c25 */ /* 0x000fc6000f8e0004 */
[----:B------:R-:W-:Y:S01]  /*1ac0*/  IADD3 R10, R7, R3, RZ ;  /* 0x00000003070a7210 */ /* 0x000fe20007ffe0ff */
[----:B------:R-:W-:Y:S01]  /*1ad0*/  IMAD R19, R22, UR25, RZ ;  /* 0x0000001916137c24 */ /* 0x000fe2000f8e02ff */
[----:B------:R-:W-:Y:S01]  /*1ae0*/  IADD3 R3, P0, R6, R4, RZ ;  /* 0x0000000406037210 */ /* 0x000fe20007f1e0ff */
[----:B------:R-:W-:Y:S01]  /*1af0*/  IMAD R4, R14, UR28, RZ ;  /* 0x0000001c0e047c24 */ /* 0x000fe2000f8e02ff */
[----:B------:R-:W-:Y:S01]  /*1b00*/  UIADD3 UR36, UR30, -UR6, URZ ;  /* 0x800000061e247290 */ /* 0x000fe2000fffe03f */
[----:B------:R-:W-:Y:S02]  /*1b10*/  IMAD R19, R23, UR16, R19 ;  /* 0x0000001017137c24 */ /* 0x000fe4000f8e0213 */
[----:B------:R-:W-:Y:S01]  /*1b20*/  IMAD.U32 R0, RZ, RZ, UR8 ;  /* 0x00000008ff007e24 */ /* 0x000fe2000f8e00ff */
[----:B------:R-:W-:Y:S01]  /*1b30*/  UISETP.NE.AND UP0, UPT, UR36, 0x1, UPT ;  /* 0x000000012400788c */ /* 0x000fe2000bf05270 */
[----:B------:R-:W-:Y:S01]  /*1b40*/  IMAD.IADD R9, R9, 0x1, R19 ;  /* 0x0000000109097824 */ /* 0x000fe200078e0213 */
[----:B------:R-:W-:Y:S01]  /*1b50*/  ULDC.64 UR6, c[0x0][0x218] ;  /* 0x0000860000067ab9 */ /* 0x000fe20000000a00 */
[----:B------:R-:W-:Y:S01]  /*1b60*/  IMAD R4, R15, UR29, R4 ;  /* 0x0000001d0f047c24 */ /* 0x000fe2000f8e0204 */
[----:B------:R-:W-:Y:S01]  /*1b70*/  LEA R6, P1, R21, UR6, 0x1 ;  /* 0x0000000615067c11 */ /* 0x000fe2000f8208ff */
[----:B------:R-:W-:Y:S01]  /*1b80*/  IMAD.WIDE.U32 R8, R0, UR18, R8 ;  /* 0x0000001200087c25 */ /* 0x000fe2000f8e0008 */
[----:B------:R-:W-:-:S02]  /*1b90*/  ULDC.64 UR8, c[0x0][0x210] ;  /* 0x0000840000087ab9 */ /* 0x000fc40000000a00 */
[----:B------:R-:W-:Y:S01]  /*1ba0*/  IADD3.X R5, R10, R5, R4, P0, !PT ;  /* 0x000000050a057210 */ /* 0x000fe200007fe404 */
[----:B------:R-:W-:Y:S01]  /*1bb0*/  VIADD R9, R9, UR35 ;  /* 0x0000002309097c36 */ /* 0x000fe20008000000 */
[----:B------:R-:W-:Y:S01]  /*1bc0*/  PLOP3.LUT P0, PT, PT, PT, UP0, 0x80, 0x0 ;  /* 0x000000000000781c */ /* 0x000fe20003f0f008 */
[----:B------:R-:W-:Y:S01]  /*1bd0*/  UISETP.GE.AND UP0, UPT, UR31, 0x1, UPT ;  /* 0x000000011f00788c */ /* 0x000fe2000bf06270 */
[C---:B------:R-:W-:Y:S02]  /*1be0*/  LEA R238, P2, R8.reuse, UR8, 0x1 ;  /* 0x0000000808ee7c11 */ /* 0x040fe4000f8408ff */
[----:B------:R-:W-:Y:S01]  /*1bf0*/  LEA.HI.X R7, R21, UR7, R18, 0x1, P1 ;  /* 0x0000000715077c11 */ /* 0x000fe200088f0c12 */
[----:B------:R-:W-:Y:S01]  /*1c00*/  ULDC.64 UR6, c[0x0][0x220] ;  /* 0x0000880000067ab9 */ /* 0x000fe20000000a00 */
[----:B------:R-:W-:Y:S01]  /*1c10*/  LEA.HI.X R239, R8, UR9, R9, 0x1, P2 ;  /* 0x0000000908ef7c11 */ /* 0x000fe200090f0c09 */
[----:B------:R-:W-:Y:S01]  /*1c20*/  ULDC.64 UR8, c[0x0][0x478] ;  /* 0x00011e0000087ab9 */ /* 0x000fe20000000a00 */
[----:B------:R-:W-:Y:S01]  /*1c30*/  LEA R10, P2, R16, R6, 0x7 ;  /* 0x00000006100a7211 */ /* 0x000fe200078438ff */
[----:B------:R-:W-:-:S03]  /*1c40*/  UIMAD.WIDE UR8, UR32, 0x4, UR8 ;  /* 0x00000004200878a5 */ /* 0x000fc6000f8e0208 */
[----:B------:R-:W-:Y:S02]  /*1c50*/  LEA.HI.X R11, R16, R7, R17, 0x7, P2 ;  /* 0x00000007100b7211 */ /* 0x000fe400010f3c11 */
[C---:B--2---:R-:W-:Y:S01]  /*1c60*/  LEA R0, R33.reuse, UR5, 0x1 ;  /* 0x0000000521007c11 */ /* 0x044fe2000f8e08ff */
[----:B------:R-:W-:-:S04]  /*1c70*/  VIADD R4, R33, 0x1000 ;  /* 0x0000100021047836 */ /* 0x000fc80000000000 */
[----:B------:R-:W-:Y:S01]  /*1c80*/  @!PT LDS RZ, [RZ] ;  /* 0x00000000fffff984 */ /* 0x000fe20000000800 */
[----:B------:R-:W-:Y:S01]  /*1c90*/  @!PT LDS RZ, [RZ] ;  /* 0x00000000fffff984 */ /* 0x000fe20000000800 */
[----:B------:R-:W-:Y:S01]  /*1ca0*/  @!PT LDS RZ, [RZ] ;  /* 0x00000000fffff984 */ /* 0x000fe20000000800 */
[----:B------:R-:W-:Y:S01]  /*1cb0*/  LDGSTS.E.BYPASS.LTC128B.128 [R0+0x4000], desc[UR20][R242.64] ;  /* 0x04000000f2007fae */ /* 0x000fe2000b901d54 */
[----:B------:R-:W-:Y:S02]  /*1cc0*/  SEL R18, R4, R33, !P0 ;  /* 0x0000002104127207 */ /* 0x000fe40004000000 */
[C---:B------:R-:W-:Y:S01]  /*1cd0*/  LEA R4, P1, R3.reuse, UR6, 0x1 ;  /* 0x0000000603047c11 */ /* 0x040fe2000f8208ff */
[----:B------:R1:W-:Y:S01]  /*1ce0*/  LDGSTS.E.BYPASS.LTC128B.128 [R0+0x5000], desc[UR20][R12.64] ;  /* 0x050000000c007fae */ /* 0x0003e2000b901d54 */
[----:B------:R-:W-:Y:S02]  /*1cf0*/  LEA R18, R18, UR5, 0x1 ;  /* 0x0000000512127c11 */ /* 0x000fe4000f8e08ff */
[----:B------:R-:W-:Y:S01]  /*1d00*/  LEA.HI.X R5, R3, UR7, R5, 0x1, P1 ;  /* 0x0000000703057c11 */ /* 0x000fe200088f0c05 */
[----:B------:R-:W-:Y:S01]  /*1d10*/  ULDC.64 UR6, c[0x0][0x2b0] ;  /* 0x0000ac0000067ab9 */ /* 0x000fe20000000a00 */
[----:B------:R-:W-:Y:S01]  /*1d20*/  LEA R8, P1, R14, R4, 0x7 ;  /* 0x000000040e087211 */ /* 0x000fe200078238ff */
[----:B------:R-:W-:Y:S01]  /*1d30*/  LDGSTS.E.BYPASS.LTC128B.128 [R18], desc[UR20][R238.64] ;  /* 0x00000000ee127fae */ /* 0x000fe2000b901d54 */
[----:B------:R-:W-:-:S02]  /*1d40*/  UIMAD.WIDE UR6, UR33, 0x4, UR6 ;  /* 0x00000004210678a5 */ /* 0x000fc4000f8e0206 */
[----:B------:R-:W-:Y:S02]  /*1d50*/  LEA.HI.X R9, R14, R5, R15, 0x7, P1 ;  /* 0x000000050e097211 */ /* 0x000fe400008f3c0f */
[----:B------:R-:W-:Y:S02]  /*1d60*/  PLOP3.LUT P1, PT, PT, PT, UP0, 0x80, 0x0 ;  /* 0x000000000000781c */ /* 0x000fe40003f2f008 */
[----:B-1----:R-:W-:-:S04]  /*1d70*/  LEA R12, P3, R26, R238, 0x7 ;  /* 0x000000ee1a0c7211 */ /* 0x002fc800078638ff */
[----:B------:R-:W-:-:S05]  /*1d80*/  LEA.HI.X R13, R26, R239, R27, 0x7, P3 ;  /* 0x000000ef1a0d7211 */ /* 0x000fca00018f3c1b */
[----:B------:R-:W-:Y:S04]  /*1d90*/  LDGSTS.E.BYPASS.LTC128B.128 [R18+0x1000], desc[UR20][R12.64] ;  /* 0x010000000c127fae */ /* 0x000fe8000b901d54 */
[----:B------:R-:W-:Y:S04]  /*1da0*/  LDGSTS.E.BYPASS.LTC128B.128 [R0+0x6000], desc[UR20][R6.64] ;  /* 0x0600000006007fae */ /* 0x000fe8000b901d54 */
[----:B------:R-:W-:Y:S04]  /*1db0*/  LDGSTS.E.BYPASS.LTC128B.128 [R0+0x7000], desc[UR20][R10.64] ;  /* 0x070000000a007fae */ /* 0x000fe8000b901d54 */
[----:B------:R3:W-:Y:S04]  /*1dc0*/  LDGSTS.E.BYPASS.LTC128B.128 [R0+0x8000], desc[UR20][R4.64] ;  /* 0x0800000004007fae */ /* 0x0007e8000b901d54 */
[----:B------:R1:W-:Y:S04]  /*1dd0*/  LDGSTS.E.BYPASS.LTC128B.128 [R0+0x9000], desc[UR20][R8.64] ;  /* 0x0900000008007fae */ /* 0x0003e8000b901d54 */
[----:B------:R-:W0:Y:S01]  /*1de0*/  LDGDEPBAR ;  /* 0x00000000000079af */ /* 0x000e220000000000 */
[----:B---3--:R-:W-:Y:S01]  /*1df0*/  IMAD.SHL.U32 R4, R32, 0x4, RZ ;  /* 0x0000000420047824 */ /* 0x008fe200078e00ff */
[----:B-1----:R-:W-:-:S04]  /*1e00*/  SHF.R.S32.HI R0, RZ, 0x1f, R32 ;  /* 0x0000001fff007819 */ /* 0x002fc80000011420 */
[----:B------:R-:W-:Y:S02]  /*1e10*/  IADD3 R4, P2, R4, UR6, RZ ;  /* 0x0000000604047c10 */ /* 0x000fe4000ff5e0ff */
[----:B------:R-:W-:-:S04]  /*1e20*/  SHF.L.U64.HI R3, R32, 0x2, R0 ;  /* 0x0000000220037819 */ /* 0x000fc80000010200 */
[----:B------:R-:W-:Y:S01]  /*1e30*/  IADD3.X R5, R3, UR7, RZ, P2, !PT ;  /* 0x0000000703057c10 */ /* 0x000fe200097fe4ff */
[----:B------:R-:W-:Y:S06]  /*1e40*/  @!P1 BRA `(.L_x_1062) ;  /* 0x0000004c00589947 */ /* 0x000fec0003800000 */
[----:B------:R-:W2:Y:S04]  /*1e50*/  LDG.E R10, desc[UR20][R4.64] ;  /* 0x00000014040a7981 */ /* 0x000ea8000c1e1900 */
[----:B------:R-:W3:Y:S04]  /*1e60*/  LDG.E R9, desc[UR20][R4.64+0x20] ;  /* 0x0000201404097981 */ /* 0x000ee8000c1e1900 */
[----:B------:R-:W4:Y:S04]  /*1e70*/  LDG.E R8, desc[UR20][R4.64+0x100] ;  /* 0x0001001404087981 */ /* 0x000f28000c1e1900 */
[----:B------:R1:W5:Y:S01]  /*1e80*/  LDG.E R7, desc[UR20][R4.64+0x120] ;  /* 0x0001201404077981 */ /* 0x000362000c1e1900 */
[C---:B------:R-:W-:Y:S01]  /*1e90*/  SHF.L.U64.HI R3, R32.reuse, 0x2, R0 ;  /* 0x0000000220037819 */ /* 0x040fe20000010200 */
[C---:B------:R-:W-:Y:S01]  /*1ea0*/  IMAD.SHL.U32 R6, R32.reuse, 0x4, RZ ;  /* 0x0000000420067824 */ /* 0x040fe200078e00ff */
[----:B------:R-:W-:Y:S01]  /*1eb0*/  MOV R95, RZ ;  /* 0x000000ff005f7202 */ /* 0x000fe20000000f00 */
[----:B------:R-:W-:Y:S01]  /*1ec0*/  STL [R1], R18 ;  /* 0x0000001201007387 */ /* 0x000fe20000100800 */
[----:B------:R-:W-:Y:S01]  /*1ed0*/  VIADD R0, R32, 0xffffff80 ;  /* 0xffffff8020007836 */ /* 0x000fe20000000000 */
[----:B------:R-:W-:-:S02]  /*1ee0*/  USHF.L.U32 UR44, UR4, 0x3, URZ ;  /* 0x00000003042c7899 */ /* 0x000fc4000800063f */
[----:B------:R1:W-:Y:S01]  /*1ef0*/  STL [R1+0x1c], R3 ;  /* 0x00001c0301007387 */ /* 0x0003e20000100800 */
[----:B------:R-:W-:Y:S02]  /*1f00*/  USHF.L.U32 UR43, UR4, 0x4, URZ ;  /* 0x00000004042b7899 */ /* 0x000fe4000800063f */
[----:B------:R-:W-:Y:S02]  /*1f10*/  UIMAD UR42, UR4, 0x18, URZ ;  /* 0x00000018042a78a4 */ /* 0x000fe4000f8e023f */
[----:B------:R-:W-:Y:S02]  /*1f20*/  USHF.L.U32 UR41, UR4, 0x5, URZ ;  /* 0x0000000504297899 */ /* 0x000fe4000800063f */
[----:B------:R-:W-:Y:S02]  /*1f30*/  UIMAD UR40, UR4, 0x28, URZ ;  /* 0x00000028042878a4 */ /* 0x000fe4000f8e023f */
[----:B------:R-:W-:Y:S02]  /*1f40*/  UIMAD UR39, UR4, 0x30, URZ ;  /* 0x00000030042778a4 */ /* 0x000fe4000f8e023f */
[----:B------:R-:W-:-:S02]  /*1f50*/  UIMAD UR38, UR4, 0x38, URZ ;  /* 0x00000038042678a4 */ /* 0x000fc4000f8e023f */
[----:B------:R-:W-:Y:S02]  /*1f60*/  USHF.L.U32 UR37, UR4, 0x6, URZ ;  /* 0x0000000604257899 */ /* 0x000fe4000800063f */
[----:B------:R-:W-:Y:S01]  /*1f70*/  UIMAD UR36, UR4, 0x48, URZ ;  /* 0x00000048042478a4 */ /* 0x000fe2000f8e023f */
[----:B-1----:R-:W-:Y:S01]  /*1f80*/  VIADD R4, R123, 0x1000 ;  /* 0x000010007b047836 */ /* 0x002fe20000000000 */
[----:B------:R-:W-:Y:S01]  /*1f90*/  SHF.R.S32.HI R5, RZ, 0x1f, R0 ;  /* 0x0000001fff057819 */ /* 0x000fe20000011400 */
[----:B------:R-:W-:Y:S02]  /*1fa0*/  UIMAD UR35, UR4, 0x50, URZ ;  /* 0x00000050042378a4 */ /* 0x000fe4000f8e023f */
[----:B------:R-:W-:Y:S01]  /*1fb0*/  UIMAD UR34, UR4, 0x58, URZ ;  /* 0x00000058042278a4 */ /* 0x000fe2000f8e023f */
[----:B------:R-:W-:Y:S01]  /*1fc0*/  SEL R4, R4, R123, !P0 ;  /* 0x0000007b04047207 */ /* 0x000fe20004000000 */
[----:B------:R-:W-:Y:S01]  /*1fd0*/  UIMAD UR33, UR4, 0x60, URZ ;  /* 0x00000060042178a4 */ /* 0x000fe2000f8e023f */
[----:B------:R-:W-:Y:S01]  /*1fe0*/  IADD3 R3, R124, 0x1000, RZ ;  /* 0x000010007c037810 */ /* 0x000fe20007ffe0ff */
[----:B------:R-:W-:-:S02]  /*1ff0*/  UIMAD UR32, UR4, 0x68, URZ ;  /* 0x00000068042078a4 */ /* 0x000fc4000f8e023f */
[----:B------:R-:W-:Y:S01]  /*2000*/  UIMAD UR31, UR4, 0x70, URZ ;  /* 0x00000070041f78a4 */ /* 0x000fe2000f8e023f */
[----:B------:R-:W-:Y:S01]  /*2010*/  SEL R118, R3, R124, !P0 ;  /* 0x0000007c03767207 */ /* 0x000fe20004000000 */
[----:B------:R-:W-:Y:S01]  /*2020*/  UIMAD UR48, UR4, 0x78, URZ ;  /* 0x00000078043078a4 */ /* 0x000fe2000f8e023f */
[----:B------:R-:W-:Y:S01]  /*2030*/  ULDC UR45, c[0x0][0x270] ;  /* 0x00009c00002d7ab9 */ /* 0x000fe20000000800 */
[----:B--2---:R1:W-:Y:S04]  /*2040*/  STL [R1+0x10], R10 ;  /* 0x0000100a01007387 */ /* 0x0043e80000100800 */
[----:B---3--:R1:W-:Y:S04]  /*2050*/  STL [R1+0xc], R9 ;  /* 0x00000c0901007387 */ /* 0x0083e80000100800 */
[----:B----4-:R1:W-:Y:S04]  /*2060*/  STL [R1+0x8], R8 ;  /* 0x0000080801007387 */ /* 0x0103e80000100800 */
[----:B------:R1:W-:Y:S04]  /*2070*/  STL [R1+0x20], R6 ;  /* 0x0000200601007387 */ /* 0x0003e80000100800 */
[----:B-----5:R1:W-:Y:S01]  /*2080*/  STL [R1+0x4], R7 ;  /* 0x0000040701007387 */ /* 0x0203e20000100800 */
[C---:B------:R-:W-:Y:S01]  /*2090*/  SHF.L.U64.HI R5, R0.reuse, 0x2, R5 ;  /* 0x0000000200057819 */ /* 0x040fe20000010205 */
[----:B------:R-:W-:Y:S01]  /*20a0*/  IMAD.SHL.U32 R0, R0, 0x4, RZ ;  /* 0x0000000400007824 */ /* 0x000fe200078e00ff */
[----:B------:R-:W-:Y:S01]  /*20b0*/  LEA R3, R4, UR5, 0x1 ;  /* 0x0000000504037c11 */ /* 0x000fe2000f8e08ff */
[----:B------:R-:W-:Y:S01]  /*20c0*/  ULDC UR47, c[0x0][0x39c] ;  /* 0x0000e700002f7ab9 */ /* 0x000fe20000000800 */
[----:B------:R-:W-:Y:S01]  /*20d0*/  LEA R118, R118, UR5, 0x1 ;  /* 0x0000000576767c11 */ /* 0x000fe2000f8e08ff */
[----:B------:R1:W-:Y:S01]  /*20e0*/  STL [R1+0x18], R5 ;  /* 0x0000180501007387 */ /* 0x0003e20000100800 */
[----:B------:R-:W-:-:S03]  /*20f0*/  ULDC UR46, c[0x0][0x2ec] ;  /* 0x0000bb00002e7ab9 */ /* 0x000fc60000000800 */
[----:B------:R1:W-:Y:S02]  /*2100*/  STL [R1+0x14], R0 ;  /* 0x0000140001007387 */ /* 0x0003e40000100800 */
.L_x_1065:
[----:B-1----:R-:W2:Y:S01]  /*2110*/  LDL R0, [R1+0x10] ;  /* 0x0000100001007983 */ /* 0x002ea20000100800 */
[----:B------:R-:W-:Y:S01]  /*2120*/  IADD3 R112, R122, R118, RZ ;  /* 0x000000767a707210 */ /* 0x000fe20007ffe0ff */
[----:B------:R-:W-:Y:S02]  /*2130*/  UISETP.GE.AND UP2, UPT, UR30, 0x1, UPT ;  /* 0x000000011e00788c */ /* 0x000fe4000bf46270 */
[----:B------:R-:W3:Y:S04]  /*2140*/  LDL R133, [R1+0xc] ;  /* 0x00000c0001857983 */ /* 0x000ee80000100800 */
[----:B------:R-:W4:Y:S01]  /*2150*/  LDL R132, [R1+0x8] ;  /* 0x0000080001847983 */ /* 0x000f220000100800 */
[----:B------:R-:W-:Y:S03]  /*2160*/  PLOP3.LUT P2, PT, PT, PT, UP2, 0x80, 0x0 ;  /* 0x000000000000781c */ /* 0x000fe60003f4f028 */
[----:B------:R-:W0:Y:S08]  /*2170*/  LDGDEPBAR ;  /* 0x00000000000079af */ /* 0x000e300000000000 */
[----:B------:R-:W3:Y:S04]  /*2180*/  LDL R129, [R1+0x4] ;  /* 0x0000040001817983 */ /* 0x000ee80000100800 */
        /* <DEDUP_REMOVED lines=61> */
[----:B--2---:R-:W-:Y:S01]  /*2560*/  FSETP.NEU.FTZ.AND P0, PT, R0, -INF , PT ;  /* 0xff8000000000780b */ /* 0x004fe20003f1d000 */
[----:B------:R-:W-:Y:S01]  /*2570*/  FMUL.FTZ R14, R14, UR47 ;  /* 0x0000002f0e0e7c20 */ /* 0x000fe20008410000 */
[----:B------:R-:W-:Y:S01]  /*2580*/  FMUL.FTZ R15, R15, UR47 ;  /* 0x0000002f0f0f7c20 */ /* 0x000fe20008410000 */
[----:B------:R-:W-:Y:S01]  /*2590*/  FMUL.FTZ R16, R16, UR47 ;  /* 0x0000002f10107c20 */ /* 0x000fe20008410000 */
[----:B------:R-:W-:Y:S03]  /*25a0*/  FMUL.FTZ R17, R17, UR47 ;  /* 0x0000002f11117c20 */ /* 0x000fe60008410000 */
[----:B------:R2:W-:Y:S01]  /*25b0*/  MUFU.TANH R252, R10 ;  /* 0x0000000a00fc7308 */ /* 0x0005e20000002400 */
[----:B------:R-:W-:Y:S01]  /*25c0*/  FMUL.FTZ R18, R18, UR47 ;  /* 0x0000002f12127c20 */ /* 0x000fe20008410000 */
[----:B------:R-:W-:Y:S08]  /*25d0*/  FMUL.FTZ R19, R19, UR47 ;  /* 0x0000002f13137c20 */ /* 0x000ff00008410000 */
[----:B------:R1:W-:Y:S01]  /*25e0*/  MUFU.TANH R229, R12 ;  /* 0x0000000c00e57308 */ /* 0x0003e20000002400 */
[----:B----4-:R-:W-:Y:S09]  /*25f0*/  FMUL.FTZ R8, R132, 1.4426950216293334961 ;  /* 0x3fb8aa3b84087820 */ /* 0x010ff20000410000 */
[----:B------:R-:W4:Y:S01]  /*2600*/  MUFU.TANH R82, R5 ;  /* 0x0000000500527308 */ /* 0x000f220000002400 */
[----:B--2---:R-:W-:Y:S05]  /*2610*/  FMUL.FTZ R10, R0, 1.4426950216293334961 ;  /* 0x3fb8aa3b000a7820 */ /* 0x004fea0000410000 */
[----:B------:R-:W-:Y:S04]  /*2620*/  FSEL R10, R10, RZ, P0 ;  /* 0x000000ff0a0a7208 */ /* 0x000fe80000000000 */
[----:B------:R2:W-:Y:S01]  /*2630*/  MUFU.TANH R228, R13 ;  /* 0x0000000d00e47308 */ /* 0x0005e20000002400 */
[----:B-1----:R-:W4:Y:S01]  /*2640*/  LDL R12, [R1+0x1c] ;  /* 0x00001c00010c7983 */ /* 0x002f220000100800 */
[----:B---3--:R-:W-:Y:S01]  /*2650*/  FSETP.NEU.FTZ.AND P0, PT, R133, -INF , PT ;  /* 0xff8000008500780b */ /* 0x008fe20003f1d000 */
[--C-:B------:R-:W-:Y:S07]  /*2660*/  FFMA.FTZ R0, R83, UR46, -R10.reuse ;  /* 0x0000002e53007c23 */ /* 0x100fee000801080a */
[----:B------:R-:W1:Y:S10]  /*2670*/  MUFU.TANH R3, R6 ;  /* 0x0000000600037308 */ /* 0x000e740000002400 */
[----:B------:R3:W1:Y:S01]  /*2680*/  MUFU.TANH R2, R7 ;  /* 0x0000000700027308 */ /* 0x0006620000002400 */
[----:B--2---:R-:W2:Y:S09]  /*2690*/  LDL R13, [R1+0x20] ;  /* 0x00002000010d7983 */ /* 0x004eb20000100800 */
[----:B------:R4:W-:Y:S10]  /*26a0*/  MUFU.EX2 R160, R0 ;  /* 0x0000000000a07308 */ /* 0x0009f40000000800 */
[----:B------:R1:W-:Y:S01]  /*26b0*/  MUFU.TANH R233, R9 ;  /* 0x0000000900e97308 */ /* 0x0003e20000002400 */
[----:B---3--:R-:W3:Y:S09]  /*26c0*/  LDSM.16.M88.4 R4, [R117+0x6400] ;  /* 0x006400007504783b */ /* 0x008ef20000000200 */
[----:B------:R-:W3:Y:S01]  /*26d0*/  MUFU.TANH R250, R14 ;  /* 0x0000000e00fa7308 */ /* 0x000ee20000002400 */
[----:B----4-:R-:W-:Y:S09]  /*26e0*/  FFMA.FTZ R0, R82, UR46, -R10 ;  /* 0x0000002e52007c23 */ /* 0x010ff2000801080a */
[----:B------:R4:W-:Y:S01]  /*26f0*/  MUFU.EX2 R159, R0 ;  /* 0x00000000009f7308 */ /* 0x0009e20000000800 */
[----:B-1----:R-:W-:Y:S05]  /*2700*/  FMUL.FTZ R9, R133, 1.4426950216293334961 ;  /* 0x3fb8aa3b85097820 */ /* 0x002fea0000410000 */
[----:B------:R-:W-:Y:S04]  /*2710*/  FSEL R9, R9, RZ, P0 ;  /* 0x000000ff09097208 */ /* 0x000fe80000000000 */
[----:B------:R-:W1:Y:S01]  /*2720*/  MUFU.TANH R249, R15 ;  /* 0x0000000f00f97308 */ /* 0x000e620000002400 */
[----:B------:R-:W-:Y:S04]  /*2730*/  FSETP.NEU.FTZ.AND P0, PT, R132, -INF , PT ;  /* 0xff8000008400780b */ /* 0x000fe80003f1d000 */
[----:B------:R-:W-:Y:S02]  /*2740*/  FSEL R8, R8, RZ, P0 ;  /* 0x000000ff08087208 */ /* 0x000fe40000000000 */
[----:B------:R-:W-:Y:S03]  /*2750*/  FSETP.NEU.FTZ.AND P0, PT, R129, -INF , PT ;  /* 0xff8000008100780b */ /* 0x000fe60003f1d000 */
[----:B------:R-:W1:Y:S01]  /*2760*/  MUFU.TANH R81, R16 ;  /* 0x0000001000517308 */ /* 0x000e620000002400 */
[--C-:B----4-:R-:W-:Y:S09]  /*2770*/  FFMA.FTZ R0, R3, UR46, -R9.reuse ;  /* 0x0000002e03007c23 */ /* 0x110ff20008010809 */
[----:B------:R4:W-:Y:S01]  /*2780*/  MUFU.EX2 R190, R0 ;  /* 0x0000000000be7308 */ /* 0x0009e20000000800 */
[-C--:B---3--:R-:W-:Y:S06]  /*2790*/  HMMA.16816.F32.BF16 R20, R104, R4.reuse, R20 ;  /* 0x000000046814723c */ /* 0x088fec0000041814 */
[C---:B------:R-:W-:Y:S03]  /*27a0*/  HMMA.16816.F32.BF16 R24, R112.reuse, R4, R24 ;  /* 0x000000047018723c */ /* 0x040fe60000041818 */
[----:B------:R-:W3:Y:S03]  /*27b0*/  MUFU.TANH R80, R17 ;  /* 0x0000001100507308 */ /* 0x000ee60000002400 */
[-C--:B------:R-:W-:Y:S07]  /*27c0*/  HMMA.16816.F32.BF16 R28, R112, R6.reuse, R28 ;  /* 0x00000006701c723c */ /* 0x080fee000004181c */
[----:B------:R-:W3:Y:S01]  /*27d0*/  MUFU.TANH R188, R18 ;  /* 0x0000001200bc7308 */ /* 0x000ee20000002400 */
[--C-:B------:R-:W-:Y:S03]  /*27e0*/  FFMA.FTZ R4, R229, UR46, -R8.reuse ;  /* 0x0000002ee5047c23 */ /* 0x100fe60008010808 */
[--C-:B----4-:R-:W-:Y:S01]  /*27f0*/  FFMA.FTZ R0, R2, UR46, -R9.reuse ;  /* 0x0000002e02007c23 */ /* 0x110fe20008010809 */
[C---:B------:R-:W-:Y:S05]  /*2800*/  HMMA.16816.F32.BF16 R32, R104.reuse, R6, R32 ;  /* 0x000000066820723c */ /* 0x040fea0000041820 */
[----:B------:R4:W-:Y:S01]  /*2810*/  MUFU.EX2 R219, R4 ;  /* 0x0000000400db7308 */ /* 0x0009e20000000800 */
[----:B------:R-:W-:Y:S01]  /*2820*/  FMUL.FTZ R20, R20, UR47 ;  /* 0x0000002f14147c20 */ /* 0x000fe20008410000 */
[----:B------:R-:W-:Y:S01]  /*2830*/  FMUL.FTZ R21, R21, UR47 ;  /* 0x0000002f15157c20 */ /* 0x000fe20008410000 */
[----:B------:R-:W-:Y:S03]  /*2840*/  FMUL.FTZ R22, R22, UR47 ;  /* 0x0000002f16167c20 */ /* 0x000fe60008410000 */
[----:B------:R-:W-:Y:S01]  /*2850*/  FMUL.FTZ R23, R23, UR47 ;  /* 0x0000002f17177c20 */ /* 0x000fe20008410000 */
[----:B------:R-:W-:Y:S03]  /*2860*/  FMUL.FTZ R24, R24, UR47 ;  /* 0x0000002f18187c20 */ /* 0x000fe60008410000 */
        /* <DEDUP_REMOVED lines=8> */
[----:B----4-:R-:W-:Y:S01]  /*28f0*/  FFMA.FTZ R4, R228, UR46, -R8 ;  /* 0x0000002ee4047c23 */ /* 0x010fe20008010808 */
[----:B------:R-:W-:Y:S01]  /*2900*/  FMUL.FTZ R31, R31, UR47 ;  /* 0x0000002f1f1f7c20 */ /* 0x000fe20008410000 */
[----:B------:R-:W-:Y:S01]  /*2910*/  FMUL.FTZ R32, R32, UR47 ;  /* 0x0000002f20207c20 */ /* 0x000fe20008410000 */
[----:B------:R-:W-:Y:S01]  /*2920*/  FMUL.FTZ R33, R33, UR47 ;  /* 0x0000002f21217c20 */ /* 0x000fe20008410000 */
[----:B------:R-:W-:Y:S01]  /*2930*/  FMUL.FTZ R34, R34, UR47 ;  /* 0x0000002f22227c20 */ /* 0x000fe20008410000 */
[----:B------:R-:W-:Y:S04]  /*2940*/  FMUL.FTZ R35, R35, UR47 ;  /* 0x0000002f23237c20 */ /* 0x000fe80008410000 */
[----:B------:R4:W-:Y:S01]  /*2950*/  MUFU.EX2 R218, R4 ;  /* 0x0000000400da7308 */ /* 0x0009e20000000800 */
[----:B-1----:R-:W-:Y:S05]  /*2960*/  FMUL.FTZ R0, R129, 1.4426950216293334961 ;  /* 0x3fb8aa3b81007820 */ /* 0x002fea0000410000 */
[----:B------:R-:W-:Y:S04]  /*2970*/  FSEL R0, R0, RZ, P0 ;  /* 0x000000ff00007208 */ /* 0x000fe80000000000 */
[----:B------:R-:W-:Y:S10]  /*2980*/  MUFU.TANH R213, R28 ;  /* 0x0000001c00d57308 */ /* 0x000ff40000002400 */
[----:B------:R-:W-:Y:S01]  /*2990*/  MUFU.TANH R212, R29 ;  /* 0x0000001d00d47308 */ /* 0x000fe20000002400 */
[--C-:B----4-:R-:W-:Y:S09]  /*29a0*/  FFMA.FTZ R4, R250, UR46, -R0.reuse ;  /* 0x0000002efa047c23 */ /* 0x110ff20008010800 */
[----:B------:R1:W-:Y:S10]  /*29b0*/  MUFU.EX2 R246, R4 ;  /* 0x0000000400f67308 */ /* 0x0003f40000000800 */
[----:B------:R-:W-:Y:S10]  /*29c0*/  MUFU.TANH R240, R30 ;  /* 0x0000001e00f07308 */ /* 0x000ff40000002400 */
[----:B------:R-:W-:Y:S01]  /*29d0*/  MUFU.TANH R237, R31 ;  /* 0x0000001f00ed7308 */ /* 0x000fe20000002400 */
[----:B-1----:R-:W-:Y:S09]  /*29e0*/  FFMA.FTZ R4, R249, UR46, -R0 ;  /* 0x0000002ef9047c23 */ /* 0x002ff20008010800 */
[----:B------:R1:W-:Y:S10]  /*29f0*/  MUFU.EX2 R245, R4 ;  /* 0x0000000400f57308 */ /* 0x0003f40000000800 */
[----:B------:R-:W-:Y:S10]  /*2a00*/  MUFU.TANH R77, R32 ;  /* 0x00000020004d7308 */ /* 0x000ff40000002400 */
[----:B------:R-:W-:Y:S01]  /*2a10*/  MUFU.TANH R76, R33 ;  /* 0x00000021004c7308 */ /* 0x000fe20000002400 */
[--C-:B-1----:R-:W-:Y:S09]  /*2a20*/  FFMA.FTZ R4, R81, UR46, -R10.reuse ;  /* 0x0000002e51047c23 */ /* 0x102ff2000801080a */
[----:B------:R3:W-:Y:S10]  /*2a30*/  MUFU.EX2 R152, R4 ;  /* 0x0000000400987308 */ /* 0x0007f40000000800 */
[----:B------:R-:W-:Y:S10]  /*2a40*/  MUFU.TANH R172, R34 ;  /* 0x0000002200ac7308 */ /* 0x000ff40000002400 */
[----:B------:R-:W-:Y:S01]  /*2a50*/  MUFU.TANH R169, R35 ;  /* 0x0000002300a97308 */ /* 0x000fe20000002400 */
[----:B---3--:R-:W-:Y:S09]  /*2a60*/  FFMA.FTZ R4, R80, UR46, -R10 ;  /* 0x0000002e50047c23 */ /* 0x008ff2000801080a */
[----:B------:R1:W-:Y:S10]  /*2a70*/  MUFU.EX2 R151, R4 ;  /* 0x0000000400977308 */ /* 0x0003f40000000800 */
[----:B------:R3:W4:Y:S10]  /*2a80*/  MUFU.TANH R251, R11 ;  /* 0x0000000b00fb7308 */ /* 0x0007340000002400 */
[----:B------:R-:W2:Y:S01]  /*2a90*/  MUFU.TANH R79, R20 ;  /* 0x00000014004f7308 */ /* 0x000ea20000002400 */
[--C-:B-1----:R-:W-:Y:S09]  /*2aa0*/  FFMA.FTZ R4, R188, UR46, -R9.reuse ;  /* 0x0000002ebc047c23 */ /* 0x102ff20008010809 */
[----:B------:R1:W-:Y:S01]  /*2ab0*/  MUFU.EX2 R175, R4 ;  /* 0x0000000400af7308 */ /* 0x0003e20000000800 */
[--C-:B---3--:R-:W-:Y:S09]  /*2ac0*/  FFMA.FTZ R11, R234, UR46, -R8.reuse ;  /* 0x0000002eea0b7c23 */ /* 0x108ff20008010808 */
[----:B------:R3:W-:Y:S10]  /*2ad0*/  MUFU.EX2 R224, R11 ;  /* 0x0000000b00e07308 */ /* 0x0007f40000000800 */
[----:B------:R-:W2:Y:S01]  /*2ae0*/  MUFU.TANH R78, R21 ;  /* 0x00000015004e7308 */ /* 0x000ea20000002400 */
[--C-:B-1----:R-:W-:Y:S09]  /*2af0*/  FFMA.FTZ R4, R187, UR46, -R9.reuse ;  /* 0x0000002ebb047c23 */ /* 0x102ff20008010809 */
[----:B------:R1:W-:Y:S01]  /*2b00*/  MUFU.EX2 R174, R4 ;  /* 0x0000000400ae7308 */ /* 0x0003e20000000800 */
[----:B---3--:R-:W-:Y:S09]  /*2b10*/  FFMA.FTZ R11, R233, UR46, -R8 ;  /* 0x0000002ee90b7c23 */ /* 0x008ff20008010808 */
[----:B------:R3:W-:Y:S10]  /*2b20*/  MUFU.EX2 R223, R11 ;  /* 0x0000000b00df7308 */ /* 0x0007f40000000800 */
[----:B------:R-:W2:Y:S01]  /*2b30*/  MUFU.TANH R182, R22 ;  /* 0x0000001600b67308 */ /* 0x000ea20000002400 */
[----:B-1----:R-:W1:Y:S09]  /*2b40*/  LDSM.16.M88.4 R4, [R117+0x6800] ;  /* 0x006800007504783b */ /* 0x002e720000000200 */
[----:B------:R-:W2:Y:S01]  /*2b50*/  MUFU.TANH R181, R23 ;  /* 0x0000001700b57308 */ /* 0x000ea20000002400 */
[--C-:B---3--:R-:W-:Y:S09]  /*2b60*/  FFMA.FTZ R11, R252, UR46, -R0.reuse ;  /* 0x0000002efc0b7c23 */ /* 0x108ff20008010800 */
[----:B------:R4:W-:Y:S10]  /*2b70*/  MUFU.EX2 R248, R11 ;  /* 0x0000000b00f87308 */ /* 0x0009f40000000800 */
[----:B------:R-:W3:Y:S10]  /*2b80*/  MUFU.TANH R220, R24 ;  /* 0x0000001800dc7308 */ /* 0x000ef40000002400 */
[----:B------:R-:W3:Y:S01]  /*2b90*/  MUFU.TANH R217, R25 ;  /* 0x0000001900d97308 */ /* 0x000ee20000002400 */
[----:B----4-:R-:W-:Y:S09]  /*2ba0*/  FFMA.FTZ R11, R251, UR46, -R0 ;  /* 0x0000002efb0b7c23 */ /* 0x010ff20008010800 */
[----:B------:R2:W-:Y:S01]  /*2bb0*/  MUFU.EX2 R247, R11 ;  /* 0x0000000b00f77308 */ /* 0x0005e20000000800 */
[-C--:B-1----:R-:W-:Y:S06]  /*2bc0*/  HMMA.16816.F32.BF16 R36, R104, R4.reuse, R36 ;  /* 0x000000046824723c */ /* 0x082fec0000041824 */
[C---:B------:R-:W-:Y:S03]  /*2bd0*/  HMMA.16816.F32.BF16 R40, R112.reuse, R4, R40 ;  /* 0x000000047028723c */ /* 0x040fe60000041828 */
[----:B------:R-:W-:Y:S03]  /*2be0*/  MUFU.TANH R244, R26 ;  /* 0x0000001a00f47308 */ /* 0x000fe60000002400 */
[-C--:B------:R-:W-:Y:S07]  /*2bf0*/  HMMA.16816.F32.BF16 R44, R112, R6.reuse, R44 ;  /* 0x00000006702c723c */ /* 0x080fee000004182c */
[----:B------:R-:W-:Y:S01]  /*2c00*/  MUFU.TANH R241, R27 ;  /* 0x0000001b00f17308 */ /* 0x000fe20000002400 */
[----:B------:R-:W-:Y:S01]  /*2c10*/  FFMA.FTZ R4, R213, UR46, -R8 ;  /* 0x0000002ed5047c23 */ /* 0x000fe20008010808 */
[C---:B------:R-:W-:Y:S08]  /*2c20*/  HMMA.16816.F32.BF16 R48, R104.reuse, R6, R48 ;  /* 0x000000066830723c */ /* 0x040ff00000041830 */
[----:B------:R1:W-:Y:S03]  /*2c30*/  MUFU.EX2 R194, R4 ;  /* 0x0000000400c27308 */ /* 0x0003e60000000800 */
[----:B--2---:R-:W-:Y:S01]  /*2c40*/  FFMA.FTZ R11, R79, UR46, -R10 ;  /* 0x0000002e4f0b7c23 */ /* 0x004fe2000801080a */
[----:B------:R-:W-:Y:S01]  /*2c50*/  FMUL.FTZ R36, R36, UR47 ;  /* 0x0000002f24247c20 */ /* 0x000fe20008410000 */
[----:B------:R-:W-:Y:S01]  /*2c60*/  FMUL.FTZ R37, R37, UR47 ;  /* 0x0000002f25257c20 */ /* 0x000fe20008410000 */
[----:B------:R-:W-:Y:S01]  /*2c70*/  FMUL.FTZ R38, R38, UR47 ;  /* 0x0000002f26267c20 */ /* 0x000fe20008410000 */
[----:B------:R-:W-:Y:S03]  /*2c80*/  FMUL.FTZ R39, R39, UR47 ;  /* 0x0000002f27277c20 */ /* 0x000fe60008410000 */
[----:B------:R2:W-:Y:S01]  /*2c90*/  MUFU.TANH R75, R36 ;  /* 0x00000024004b7308 */ /* 0x0005e20000002400 */
[----:B------:R-:W-:Y:S01]  /*2ca0*/  FMUL.FTZ R40, R40, UR47 ;  /* 0x0000002f28287c20 */ /* 0x000fe20008410000 */
[----:B------:R-:W-:Y:S01]  /*2cb0*/  FMUL.FTZ R41, R41, UR47 ;  /* 0x0000002f29297c20 */ /* 0x000fe20008410000 */
[----:B------:R-:W-:Y:S01]  /*2cc0*/  FMUL.FTZ R42, R42, UR47 ;  /* 0x0000002f2a2a7c20 */ /* 0x000fe20008410000 */
[----:B------:R-:W-:Y:S01]  /*2cd0*/  FMUL.FTZ R43, R43, UR47 ;  /* 0x0000002f2b2b7c20 */ /* 0x000fe20008410000 */
[----:B------:R-:W-:Y:S01]  /*2ce0*/  FMUL.FTZ R44, R44, UR47 ;  /* 0x0000002f2c2c7c20 */ /* 0x000fe20008410000 */
[----:B------:R-:W-:Y:S01]  /*2cf0*/  FMUL.FTZ R45, R45, UR47 ;  /* 0x0000002f2d2d7c20 */ /* 0x000fe20008410000 */
[----:B------:R-:W-:Y:S03]  /*2d00*/  FMUL.FTZ R46, R46, UR47 ;  /* 0x0000002f2e2e7c20 */ /* 0x000fe60008410000 */
[----:B------:R4:W-:Y:S01]  /*2d10*/  MUFU.EX2 R148, R11 ;  /* 0x0000000b00947308 */ /* 0x0009e20000000800 */
[----:B-1----:R-:W-:Y:S01]  /*2d20*/  FFMA.FTZ R4, R212, UR46, -R8 ;  /* 0x0000002ed4047c23 */ /* 0x002fe20008010808 */
[----:B------:R-:W-:Y:S01]  /*2d30*/  FMUL.FTZ R47, R47, UR47 ;  /* 0x0000002f2f2f7c20 */ /* 0x000fe20008410000 */
[----:B------:R-:W-:Y:S01]  /*2d40*/  FMUL.FTZ R48, R48, UR47 ;  /* 0x0000002f30307c20 */ /* 0x000fe20008410000 */
[----:B------:R-:W-:Y:S01]  /*2d50*/  FMUL.FTZ R49, R49, UR47 ;  /* 0x0000002f31317c20 */ /* 0x000fe20008410000 */
[----:B------:R-:W-:Y:S01]  /*2d60*/  FMUL.FTZ R50, R50, UR47 ;  /* 0x0000002f32327c20 */ /* 0x000fe20008410000 */
[----:B------:R-:W-:Y:S04]  /*2d70*/  FMUL.FTZ R51, R51, UR47 ;  /* 0x0000002f33337c20 */ /* 0x000fe80008410000 */
[----:B------:R1:W-:Y:S01]  /*2d80*/  MUFU.TANH R74, R37 ;  /* 0x00000025004a7308 */ /* 0x0003e20000002400 */
[----:B--2---:R-:W-:Y:S09]  /*2d90*/  IADD3 R36, P0, R13, UR8, RZ ;  /* 0x000000080d247c10 */ /* 0x004ff2000ff1e0ff */
[----:B------:R2:W-:Y:S01]  /*2da0*/  MUFU.EX2 R193, R4 ;  /* 0x0000000400c17308 */ /* 0x0005e20000000800 */
[----:B----4-:R-:W-:Y:S09]  /*2db0*/  FFMA.FTZ R11, R78, UR46, -R10 ;  /* 0x0000002e4e0b7c23 */ /* 0x010ff2000801080a */
[----:B------:R-:W4:Y:S01]  /*2dc0*/  MUFU.TANH R192, R44 ;  /* 0x0000002c00c07308 */ /* 0x000f220000002400 */
[----:B-1----:R-:W-:Y:S09]  /*2dd0*/  IADD3.X R37, R12, UR9, RZ, P0, !PT ;  /* 0x000000090c257c10 */ /* 0x002ff200087fe4ff */
[----:B------:R-:W1:Y:S01]  /*2de0*/  MUFU.TANH R191, R45 ;  /* 0x0000002d00bf7308 */ /* 0x000e620000002400 */
[--C-:B--2---:R-:W-:Y:S09]  /*2df0*/  FFMA.FTZ R4, R240, UR46, -R0.reuse ;  /* 0x0000002ef0047c23 */ /* 0x104ff20008010800 */
[----:B------:R2:W-:Y:S10]  /*2e00*/  MUFU.EX2 R232, R4 ;  /* 0x0000000400e87308 */ /* 0x0005f40000000800 */
[----:B------:R-:W1:Y:S10]  /*2e10*/  MUFU.TANH R226, R46 ;  /* 0x0000002e00e27308 */ /* 0x000e740000002400 */
[----:B------:R-:W1:Y:S01]  /*2e20*/  MUFU.TANH R225, R47 ;  /* 0x0000002f00e17308 */ /* 0x000e620000002400 */
[----:B--2---:R-:W-:Y:S09]  /*2e30*/  FFMA.FTZ R4, R237, UR46, -R0 ;  /* 0x0000002eed047c23 */ /* 0x004ff20008010800 */
[----:B------:R2:W-:Y:S10]  /*2e40*/  MUFU.EX2 R231, R4 ;  /* 0x0000000400e77308 */ /* 0x0005f40000000800 */
[----:B------:R-:W1:Y:S10]  /*2e50*/  MUFU.TANH R73, R48 ;  /* 0x0000003000497308 */ /* 0x000e740000002400 */
[----:B------:R-:W1:Y:S01]  /*2e60*/  MUFU.TANH R72, R49 ;  /* 0x0000003100487308 */ /* 0x000e620000002400 */
[--C-:B--2---:R-:W-:Y:S09]  /*2e70*/  FFMA.FTZ R4, R77, UR46, -R10.reuse ;  /* 0x0000002e4d047c23 */ /* 0x104ff2000801080a */
[----:B------:R2:W-:Y:S10]  /*2e80*/  MUFU.EX2 R142, R4 ;  /* 0x00000004008e7308 */ /* 0x0005f40000000800 */
[----:B------:R-:W1:Y:S10]  /*2e90*/  MUFU.TANH R156, R50 ;  /* 0x00000032009c7308 */ /* 0x000e740000002400 */
[----:B------:R-:W1:Y:S01]  /*2ea0*/  MUFU.TANH R154, R51 ;  /* 0x00000033009a7308 */ /* 0x000e620000002400 */
[----:B--2---:R-:W-:Y:S09]  /*2eb0*/  FFMA.FTZ R4, R76, UR46, -R10 ;  /* 0x0000002e4c047c23 */ /* 0x004ff2000801080a */
[----:B------:R2:W-:Y:S10]  /*2ec0*/  MUFU.EX2 R141, R4 ;  /* 0x00000004008d7308 */ /* 0x0005f40000000800 */
[----:B------:R3:W-:Y:S10]  /*2ed0*/  MUFU.EX2 R147, R11 ;  /* 0x0000000b00937308 */ /* 0x0007f40000000800 */
[----:B------:R-:W1:Y:S01]  /*2ee0*/  MUFU.TANH R168, R38 ;  /* 0x0000002600a87308 */ /* 0x000e620000002400 */
[--C-:B--2---:R-:W-:Y:S09]  /*2ef0*/  FFMA.FTZ R4, R172, UR46, -R9.reuse ;  /* 0x0000002eac047c23 */ /* 0x104ff20008010809 */
[----:B------:R2:W-:Y:S01]  /*2f00*/  MUFU.EX2 R162, R4 ;  /* 0x0000000400a27308 */ /* 0x0005e20000000800 */
[--C-:B---3--:R-:W-:Y:S09]  /*2f10*/  FFMA.FTZ R11, R182, UR46, -R9.reuse ;  /* 0x0000002eb60b7c23 */ /* 0x108ff20008010809 */
[----:B------:R3:W-:Y:S10]  /*2f20*/  MUFU.EX2 R171, R11 ;  /* 0x0000000b00ab7308 */ /* 0x0007f40000000800 */
[----:B------:R-:W-:Y:S01]  /*2f30*/  MUFU.TANH R167, R39 ;  /* 0x0000002700a77308 */ /* 0x000fe20000002400 */
[--C-:B--2---:R-:W-:Y:S09]  /*2f40*/  FFMA.FTZ R4, R169, UR46, -R9.reuse ;  /* 0x0000002ea9047c23 */ /* 0x104ff20008010809 */
[----:B------:R2:W-:Y:S01]  /*2f50*/  MUFU.EX2 R161, R4 ;  /* 0x0000000400a17308 */ /* 0x0005e20000000800 */
[--C-:B---3--:R-:W-:Y:S09]  /*2f60*/  FFMA.FTZ R11, R181, UR46, -R9.reuse ;  /* 0x0000002eb50b7c23 */ /* 0x108ff20008010809 */
[----:B------:R3:W-:Y:S10]  /*2f70*/  MUFU.EX2 R170, R11 ;  /* 0x0000000b00aa7308 */ /* 0x0007f40000000800 */
[----:B------:R-:W-:Y:S01]  /*2f80*/  MUFU.TANH R198, R40 ;  /* 0x0000002800c67308 */ /* 0x000fe20000002400 */
[----:B--2---:R-:W2:Y:S09]  /*2f90*/  LDSM.16.M88.4 R4, [R117+0x6c00] ;  /* 0x006c00007504783b */ /* 0x004eb20000000200 */
[----:B------:R-:W-:Y:S01]  /*2fa0*/  MUFU.TANH R195, R41 ;  /* 0x0000002900c37308 */ /* 0x000fe20000002400 */
[--C-:B---3--:R-:W-:Y:S09]  /*2fb0*/  FFMA.FTZ R11, R220, UR46, -R8.reuse ;  /* 0x0000002edc0b7c23 */ /* 0x108ff20008010808 */
[----:B------:R3:W-:Y:S10]  /*2fc0*/  MUFU.EX2 R200, R11 ;  /* 0x0000000b00c87308 */ /* 0x0007f40000000800 */
[----:B------:R-:W-:Y:S10]  /*2fd0*/  MUFU.TANH R230, R42 ;  /* 0x0000002a00e67308 */ /* 0x000ff40000002400 */
[----:B------:R-:W-:Y:S01]  /*2fe0*/  MUFU.TANH R227, R43 ;  /* 0x0000002b00e37308 */ /* 0x000fe20000002400 */
[--C-:B---3--:R-:W-:Y:S09]  /*2ff0*/  FFMA.FTZ R11, R217, UR46, -R8.reuse ;  /* 0x0000002ed90b7c23 */ /* 0x108ff20008010808 */
[----:B------:R3:W-:Y:S01]  /*3000*/  MUFU.EX2 R199, R11 ;  /* 0x0000000b00c77308 */ /* 0x0007e20000000800 */
[-C--:B--2---:R-:W-:Y:S06]  /*3010*/  HMMA.16816.F32.BF16 R52, R104, R4.reuse, R52 ;  /* 0x000000046834723c */ /* 0x084fec0000041834 */
[C---:B------:R-:W-:Y:S06]  /*3020*/  HMMA.16816.F32.BF16 R56, R112.reuse, R4, R56 ;  /* 0x000000047038723c */ /* 0x040fec0000041838 */
[-C--:B------:R-:W-:Y:S01]  /*3030*/  HMMA.16816.F32.BF16 R60, R112, R6.reuse, R60 ;  /* 0x00000006703c723c */ /* 0x080fe2000004183c */
[----:B------:R-:W2:Y:S04]  /*3040*/  LDG.E R115, desc[UR20][R36.64] ;  /* 0x0000001424737981 */ /* 0x000ea8000c1e1900 */
[----:B----4-:R-:W-:Y:S01]  /*3050*/  FFMA.FTZ R4, R192, UR46, -R8 ;  /* 0x0000002ec0047c23 */ /* 0x010fe20008010808 */
[----:B------:R-:W4:Y:S01]  /*3060*/  LDG.E R114, desc[UR20][R36.64+0x20] ;  /* 0x0000201424727981 */ /* 0x000f22000c1e1900 */
[----:B------:R-:W-:Y:S02]  /*3070*/  HMMA.16816.F32.BF16 R64, R104, R6, R64 ;  /* 0x000000066840723c */ /* 0x000fe40000041840 */
[----:B------:R1:W-:Y:S01]  /*3080*/  MUFU.EX2 R178, R4 ;  /* 0x0000000400b27308 */ /* 0x0003e20000000800 */
[----:B------:R-:W5:Y:S01]  /*3090*/  LDG.E R113, desc[UR20][R36.64+0x100] ;  /* 0x0001001424717981 */ /* 0x000f62000c1e1900 */
[----:B---3--:R-:W-:Y:S01]  /*30a0*/  FFMA.FTZ R11, R244, UR46, -R0 ;  /* 0x0000002ef40b7c23 */ /* 0x008fe20008010800 */
[----:B------:R-:W-:Y:S01]  /*30b0*/  FMUL.FTZ R52, R52, UR47 ;  /* 0x0000002f34347c20 */ /* 0x000fe20008410000 */
[----:B------:R-:W-:Y:S01]  /*30c0*/  F2FP.BF16.F32.PACK_AB R5, R151, R152 ;  /* 0x000000989705723e */ /* 0x000fe200000010ff */
[----:B------:R3:W5:Y:S01]  /*30d0*/  LDG.E R112, desc[UR20][R36.64+0x120] ;  /* 0x0001201424707981 */ /* 0x000762000c1e1900 */
[----:B------:R-:W-:Y:S04]  /*30e0*/  F2FP.BF16.F32.PACK_AB R6, R189, R190 ;  /* 0x000000bebd06723e */ /* 0x000fe800000010ff */
[----:B------:R-:W3:Y:S01]  /*30f0*/  MUFU.TANH R71, R52 ;  /* 0x0000003400477308 */ /* 0x000ee20000002400 */
[----:B------:R-:W-:Y:S01]  /*3100*/  FMUL.FTZ R53, R53, UR47 ;  /* 0x0000002f35357c20 */ /* 0x000fe20008410000 */
[----:B------:R-:W-:Y:S01]  /*3110*/  F2FP.BF16.F32.PACK_AB R7, R159, R160 ;  /* 0x000000a09f07723e */ /* 0x000fe200000010ff */
[----:B------:R3:W-:Y:S01]  /*3120*/  STS [R207+0x12400], R6 ;  /* 0x01240006cf007388 */ /* 0x0007e20000000800 */
[----:B------:R-:W-:Y:S01]  /*3130*/  FMUL.FTZ R54, R54, UR47 ;  /* 0x0000002f36367c20 */ /* 0x000fe20008410000 */
[----:B------:R-:W-:Y:S01]  /*3140*/  FMUL.FTZ R55, R55, UR47 ;  /* 0x0000002f37377c20 */ /* 0x000fe20008410000 */
[----:B------:R-:W-:Y:S01]  /*3150*/  FMUL.FTZ R56, R56, UR47 ;  /* 0x0000002f38387c20 */ /* 0x000fe20008410000 */
[----:B------:R3:W-:Y:S03]  /*3160*/  STS [R207+0x12000], R7 ;  /* 0x01200007cf007388 */ /* 0x0007e60000000800 */
[----:B------:R-:W3:Y:S01]  /*3170*/  MUFU.TANH R70, R53 ;  /* 0x0000003500467308 */ /* 0x000ee20000002400 */
[----:B-1----:R-:W-:Y:S01]  /*3180*/  FFMA.FTZ R4, R191, UR46, -R8 ;  /* 0x0000002ebf047c23 */ /* 0x002fe20008010808 */
[----:B------:R-:W-:Y:S01]  /*3190*/  FMUL.FTZ R60, R60, UR47 ;  /* 0x0000002f3c3c7c20 */ /* 0x000fe20008410000 */
[----:B------:R1:W-:Y:S01]  /*31a0*/  STS [R206+0x12000], R5 ;  /* 0x01200005ce007388 */ /* 0x0003e20000000800 */
[----:B------:R-:W-:Y:S01]  /*31b0*/  FMUL.FTZ R61, R61, UR47 ;  /* 0x0000002f3d3d7c20 */ /* 0x000fe20008410000 */
[----:B------:R-:W-:Y:S01]  /*31c0*/  FMUL.FTZ R62, R62, UR47 ;  /* 0x0000002f3e3e7c20 */ /* 0x000fe20008410000 */
        /* <DEDUP_REMOVED lines=9> */
[----:B------:R-:W2:Y:S01]  /*3260*/  MUFU.TANH R155, R54 ;  /* 0x00000036009b7308 */ /* 0x000ea20000002400 */
[----:B---3--:R-:W-:Y:S09]  /*3270*/  F2FP.BF16.F32.PACK_AB R6, R223, R224 ;  /* 0x000000e0df06723e */ /* 0x008ff200000010ff */
[----:B------:R-:W3:Y:S01]  /*3280*/  MUFU.TANH R153, R55 ;  /* 0x0000003700997308 */ /* 0x000ee20000002400 */
[--C-:B-1----:R-:W-:Y:S01]  /*3290*/  FFMA.FTZ R4, R226, UR46, -R0.reuse ;  /* 0x0000002ee2047c23 */ /* 0x102fe20008010800 */
[----:B------:R-:W-:Y:S02]  /*32a0*/  F2FP.BF16.F32.PACK_AB R7, R245, R246 ;  /* 0x000000f6f507723e */ /* 0x000fe400000010ff */
[----:B------:R-:W-:Y:S06]  /*32b0*/  F2FP.BF16.F32.PACK_AB R5, R247, R248 ;  /* 0x000000f8f705723e */ /* 0x000fec00000010ff */
[----:B------:R1:W-:Y:S10]  /*32c0*/  MUFU.EX2 R216, R4 ;  /* 0x0000000400d87308 */ /* 0x0003f40000000800 */
[----:B------:R-:W3:Y:S10]  /*32d0*/  MUFU.TANH R179, R56 ;  /* 0x0000003800b37308 */ /* 0x000ef40000002400 */
[----:B------:R-:W3:Y:S01]  /*32e0*/  MUFU.TANH R180, R57 ;  /* 0x0000003900b47308 */ /* 0x000ee20000002400 */
[----:B-1----:R-:W-:Y:S09]  /*32f0*/  FFMA.FTZ R4, R225, UR46, -R0 ;  /* 0x0000002ee1047c23 */ /* 0x002ff20008010800 */
[----:B------:R1:W-:Y:S10]  /*3300*/  MUFU.EX2 R215, R4 ;  /* 0x0000000400d77308 */ /* 0x0003f40000000800 */
[----:B------:R-:W-:Y:S10]  /*3310*/  MUFU.TANH R214, R58 ;  /* 0x0000003a00d67308 */ /* 0x000ff40000002400 */
[----:B------:R3:W-:Y:S01]  /*3320*/  MUFU.EX2 R236, R11 ;  /* 0x0000000b00ec7308 */ /* 0x0007e20000000800 */
[----:B-1----:R-:W-:Y:S09]  /*3330*/  FFMA.FTZ R4, R73, UR46, -R10 ;  /* 0x0000002e49047c23 */ /* 0x002ff2000801080a */
[----:B------:R1:W-:Y:S10]  /*3340*/  MUFU.EX2 R136, R4 ;  /* 0x0000000400887308 */ /* 0x0003f40000000800 */
[----:B------:R-:W-:Y:S01]  /*3350*/  MUFU.TANH R211, R59 ;  /* 0x0000003b00d37308 */ /* 0x000fe20000002400 */
[----:B---3--:R-:W-:Y:S09]  /*3360*/  FFMA.FTZ R11, R241, UR46, -R0 ;  /* 0x0000002ef10b7c23 */ /* 0x008ff20008010800 */
[----:B------:R3:W-:Y:S01]  /*3370*/  MUFU.EX2 R235, R11 ;  /* 0x0000000b00eb7308 */ /* 0x0007e20000000800 */
[--C-:B-1----:R-:W-:Y:S09]  /*3380*/  FFMA.FTZ R4, R72, UR46, -R10.reuse ;  /* 0x0000002e48047c23 */ /* 0x102ff2000801080a */
[----:B------:R1:W-:Y:S10]  /*3390*/  MUFU.EX2 R135, R4 ;  /* 0x0000000400877308 */ /* 0x0003f40000000800 */
[----:B------:R-:W-:Y:S01]  /*33a0*/  MUFU.TANH R69, R64 ;  /* 0x0000004000457308 */ /* 0x000fe20000002400 */
[--C-:B---3--:R-:W-:Y:S09]  /*33b0*/  FFMA.FTZ R11, R75, UR46, -R10.reuse ;  /* 0x0000002e4b0b7c23 */ /* 0x108ff2000801080a */
        /* <DEDUP_REMOVED lines=8> */
[----:B------:R-:W4:Y:S01]  /*3440*/  MUFU.TANH R173, R60 ;  /* 0x0000003c00ad7308 */ /* 0x000f220000002400 */
[--C-:B---3--:R-:W-:Y:S09]  /*3450*/  FFMA.FTZ R11, R168, UR46, -R9.reuse ;  /* 0x0000002ea80b7c23 */ /* 0x108ff20008010809 */
[----:B------:R3:W-:Y:S01]  /*3460*/  MUFU.EX2 R158, R11 ;  /* 0x0000000b009e7308 */ /* 0x0007e20000000800 */
[--C-:B-1----:R-:W-:Y:S09]  /*3470*/  FFMA.FTZ R4, R71, UR46, -R10.reuse ;  /* 0x0000002e47047c23 */ /* 0x102ff2000801080a */
[----:B------:R1:W-:Y:S10]  /*3480*/  MUFU.EX2 R134, R4 ;  /* 0x0000000400867308 */ /* 0x0003f40000000800 */
[----:B------:R-:W4:Y:S01]  /*3490*/  MUFU.TANH R176, R61 ;  /* 0x0000003d00b07308 */ /* 0x000f220000002400 */
[--C-:B---3--:R-:W-:Y:S09]  /*34a0*/  FFMA.FTZ R11, R167, UR46, -R9.reuse ;  /* 0x0000002ea70b7c23 */ /* 0x108ff20008010809 */
[----:B------:R3:W-:Y:S01]  /*34b0*/  MUFU.EX2 R157, R11 ;  /* 0x0000000b009d7308 */ /* 0x0007e20000000800 */
[----:B-1----:R-:W-:Y:S09]  /*34c0*/  FFMA.FTZ R4, R70, UR46, -R10 ;  /* 0x0000002e46047c23 */ /* 0x002ff2000801080a */
[----:B------:R2:W-:Y:S10]  /*34d0*/  MUFU.EX2 R133, R4 ;  /* 0x0000000400857308 */ /* 0x0005f40000000800 */
[----:B------:R-:W-:Y:S01]  /*34e0*/  MUFU.TANH R68, R65 ;  /* 0x0000004100447308 */ /* 0x000fe20000002400 */
[--C-:B---3--:R-:W-:Y:S09]  /*34f0*/  FFMA.FTZ R11, R198, UR46, -R8.reuse ;  /* 0x0000002ec60b7c23 */ /* 0x108ff20008010808 */
[----:B------:R1:W-:Y:S01]  /*3500*/  MUFU.EX2 R184, R11 ;  /* 0x0000000b00b87308 */ /* 0x0003e20000000800 */
[--C-:B--2---:R-:W-:Y:S09]  /*3510*/  FFMA.FTZ R4, R155, UR46, -R9.reuse ;  /* 0x0000002e9b047c23 */ /* 0x104ff20008010809 */
[----:B------:R2:W-:Y:S10]  /*3520*/  MUFU.EX2 R145, R4 ;  /* 0x0000000400917308 */ /* 0x0005f40000000800 */
[----:B------:R-:W3:Y:S01]  /*3530*/  MUFU.TANH R209, R62 ;  /* 0x0000003e00d17308 */ /* 0x000ee20000002400 */
[----:B-1----:R-:W-:Y:S09]  /*3540*/  FFMA.FTZ R11, R195, UR46, -R8 ;  /* 0x0000002ec30b7c23 */ /* 0x002ff20008010808 */
[----:B------:R1:W-:Y:S01]  /*3550*/  MUFU.EX2 R183, R11 ;  /* 0x0000000b00b77308 */ /* 0x0003e20000000800 */
[--C-:B--2---:R-:W-:Y:S09]  /*3560*/  FFMA.FTZ R4, R153, UR46, -R9.reuse ;  /* 0x0000002e99047c23 */ /* 0x104ff20008010809 */
[----:B------:R2:W-:Y:S10]  /*3570*/  MUFU.EX2 R144, R4 ;  /* 0x0000000400907308 */ /* 0x0005f40000000800 */
[----:B------:R-:W3:Y:S01]  /*3580*/  MUFU.TANH R210, R63 ;  /* 0x0000003f00d27308 */ /* 0x000ee20000002400 */
[----:B-1----:R-:W-:Y:S09]  /*3590*/  FFMA.FTZ R11, R230, UR46, -R0 ;  /* 0x0000002ee60b7c23 */ /* 0x002ff20008010800 */
[----:B------:R1:W-:Y:S01]  /*35a0*/  MUFU.EX2 R222, R11 ;  /* 0x0000000b00de7308 */ /* 0x0003e20000000800 */
[----:B--2---:R-:W-:Y:S09]  /*35b0*/  FFMA.FTZ R4, R179, UR46, -R8 ;  /* 0x0000002eb3047c23 */ /* 0x004ff20008010808 */
[----:B------:R2:W-:Y:S10]  /*35c0*/  MUFU.EX2 R166, R4 ;  /* 0x0000000400a67308 */ /* 0x0005f40000000800 */
[----:B------:R-:W3:Y:S01]  /*35d0*/  MUFU.TANH R146, R67 ;  /* 0x0000004300927308 */ /* 0x000ee20000002400 */
[----:B-1----:R-:W-:Y:S09]  /*35e0*/  FFMA.FTZ R11, R227, UR46, -R0 ;  /* 0x0000002ee30b7c23 */ /* 0x002ff20008010800 */
[----:B------:R4:W-:Y:S01]  /*35f0*/  MUFU.EX2 R221, R11 ;  /* 0x0000000b00dd7308 */ /* 0x0009e20000000800 */
[--C-:B--2---:R-:W-:Y:S09]  /*3600*/  FFMA.FTZ R4, R180, UR46, -R8.reuse ;  /* 0x0000002eb4047c23 */ /* 0x104ff20008010808 */
[----:B------:R1:W-:Y:S01]  /*3610*/  MUFU.EX2 R165, R4 ;  /* 0x0000000400a57308 */ /* 0x0003e20000000800 */
[--C-:B----4-:R-:W-:Y:S01]  /*3620*/  FFMA.FTZ R11, R173, UR46, -R8.reuse ;  /* 0x0000002ead0b7c23 */ /* 0x110fe20008010808 */
[----:B------:R-:W-:Y:S08]  /*3630*/  FFMA.FTZ R8, R176, UR46, -R8 ;  /* 0x0000002eb0087c23 */ /* 0x000ff00008010808 */
[----:B------:R-:W-:Y:S01]  /*3640*/  MUFU.EX2 R164, R11 ;  /* 0x0000000b00a47308 */ /* 0x000fe20000000800 */
[--C-:B-1----:R-:W-:Y:S09]  /*3650*/  FFMA.FTZ R4, R214, UR46, -R0.reuse ;  /* 0x0000002ed6047c23 */ /* 0x102ff20008010800 */
[----:B------:R1:W-:Y:S10]  /*3660*/  MUFU.EX2 R197, R4 ;  /* 0x0000000400c57308 */ /* 0x0003f40000000800 */
[----:B------:R3:W-:Y:S01]  /*3670*/  MUFU.EX2 R163, R8 ;  /* 0x0000000800a37308 */ /* 0x0007e20000000800 */
[--C-:B-1----:R-:W-:Y:S09]  /*3680*/  FFMA.FTZ R4, R211, UR46, -R0.reuse ;  /* 0x0000002ed3047c23 */ /* 0x102ff20008010800 */
[----:B------:R1:W-:Y:S01]  /*3690*/  MUFU.EX2 R196, R4 ;  /* 0x0000000400c47308 */ /* 0x0003e20000000800 */
[--C-:B---3--:R-:W-:Y:S01]  /*36a0*/  FFMA.FTZ R8, R209, UR46, -R0.reuse ;  /* 0x0000002ed1087c23 */ /* 0x108fe20008010800 */
[----:B------:R-:W-:Y:S08]  /*36b0*/  FFMA.FTZ R0, R210, UR46, -R0 ;  /* 0x0000002ed2007c23 */ /* 0x000ff00008010800 */
[----:B------:R-:W-:Y:S10]  /*36c0*/  MUFU.EX2 R186, R8 ;  /* 0x0000000800ba7308 */ /* 0x000ff40000000800 */
[----:B------:R-:W-:Y:S01]  /*36d0*/  MUFU.EX2 R185, R0 ;  /* 0x0000000000b97308 */ /* 0x000fe20000000800 */
[----:B-1----:R-:W-:Y:S05]  /*36e0*/  F2FP.BF16.F32.PACK_AB R4, R174, R175 ;  /* 0x000000afae04723e */ /* 0x002fea00000010ff */
[----:B------:R1:W-:Y:S04]  /*36f0*/  STS [R206+0x12400], R4 ;  /* 0x01240004ce007388 */ /* 0x0003e80000000800 */
[----:B------:R2:W-:Y:S04]  /*3700*/  STS [R207+0x14000], R6 ;  /* 0x01400006cf007388 */ /* 0x0005e80000000800 */
[----:B------:R3:W-:Y:S04]  /*3710*/  STS [R207+0x14400], R5 ;  /* 0x01440005cf007388 */ /* 0x0007e80000000800 */
[----:B------:R4:W-:Y:S01]  /*3720*/  STS [R206+0x14400], R7 ;  /* 0x01440007ce007388 */ /* 0x0009e20000000800 */
[----:B-1----:R-:W-:Y:S01]  /*3730*/  F2FP.BF16.F32.PACK_AB R4, R218, R219 ;  /* 0x000000dbda04723e */ /* 0x002fe200000010ff */
[--C-:B--2---:R-:W-:Y:S04]  /*3740*/  FFMA.FTZ R6, R69, UR46, -R10.reuse ;  /* 0x0000002e45067c23 */ /* 0x104fe8000801080a */
[----:B------:R1:W-:Y:S01]  /*3750*/  STS [R206+0x14000], R4 ;  /* 0x01400004ce007388 */ /* 0x0003e20000000800 */
[----:B------:R-:W-:Y:S01]  /*3760*/  FFMA.FTZ R10, R68, UR46, -R10 ;  /* 0x0000002e440a7c23 */ /* 0x000fe2000801080a */
[----:B------:R2:W-:Y:S01]  /*3770*/  MUFU.EX2 R132, R6 ;  /* 0x0000000600847308 */ /* 0x0005e20000000800 */
[----:B---3--:R-:W-:Y:S02]  /*3780*/  F2FP.BF16.F32.PACK_AB R5, R170, R171 ;  /* 0x000000abaa05723e */ /* 0x008fe400000010ff */
[----:B----4-:R-:W-:Y:S03]  /*3790*/  F2FP.BF16.F32.PACK_AB R7, R199, R200 ;  /* 0x000000c8c707723e */ /* 0x010fe600000010ff */
[----:B------:R3:W-:Y:S04]  /*37a0*/  STS [R208+0x12400], R5 ;  /* 0x01240005d0007388 */ /* 0x0007e80000000800 */
[----:B------:R-:W-:Y:S01]  /*37b0*/  MUFU.EX2 R129, R10 ;  /* 0x0000000a00817308 */ /* 0x000fe20000000800 */
[----:B--2---:R-:W-:Y:S05]  /*37c0*/  F2FP.BF16.F32.PACK_AB R6, R147, R148 ;  /* 0x000000949306723e */ /* 0x004fea00000010ff */
[----:B------:R2:W-:Y:S01]  /*37d0*/  STS [R208+0x12000], R6 ;  /* 0x01200006d0007388 */ /* 0x0005e20000000800 */
[----:B-1----:R-:W-:Y:S05]  /*37e0*/  F2FP.BF16.F32.PACK_AB R4, R141, R142 ;  /* 0x0000008e8d04723e */ /* 0x002fea00000010ff */
[----:B------:R1:W-:Y:S01]  /*37f0*/  STS [R205+0x12000], R4 ;  /* 0x01200004cd007388 */ /* 0x0003e20000000800 */
[----:B---3--:R-:W-:Y:S05]  /*3800*/  F2FP.BF16.F32.PACK_AB R5, R161, R162 ;  /* 0x000000a2a105723e */ /* 0x008fea00000010ff */
[----:B------:R3:W-:Y:S04]  /*3810*/  STS [R205+0x12400], R5 ;  /* 0x01240005cd007388 */ /* 0x0007e80000000800 */
[----:B------:R4:W-:Y:S01]  /*3820*/  STS [R208+0x14000], R7 ;  /* 0x01400007d0007388 */ /* 0x0009e20000000800 */
[----:B--2---:R-:W-:Y:S05]  /*3830*/  F2FP.BF16.F32.PACK_AB R6, R235, R236 ;  /* 0x000000eceb06723e */ /* 0x004fea00000010ff */
[----:B------:R2:W-:Y:S01]  /*3840*/  STS [R208+0x14400], R6 ;  /* 0x01440006d0007388 */ /* 0x0005e20000000800 */
[--C-:B-1----:R-:W-:Y:S01]  /*3850*/  FFMA.FTZ R4, R143, UR46, -R9.reuse ;  /* 0x0000002e8f047c23 */ /* 0x102fe20008010809 */
[----:B------:R-:W-:Y:S03]  /*3860*/  FFMA.FTZ R9, R146, UR46, -R9 ;  /* 0x0000002e92097c23 */ /* 0x000fe60008010809 */
[----:B------:R1:W-:Y:S01]  /*3870*/  MUFU.EX2 R140, R4 ;  /* 0x00000004008c7308 */ /* 0x0003e20000000800 */
[----:B---3--:R-:W-:Y:S02]  /*3880*/  F2FP.BF16.F32.PACK_AB R5, R157, R158 ;  /* 0x0000009e9d05723e */ /* 0x008fe400000010ff */
[----:B----4-:R-:W-:Y:S07]  /*3890*/  F2FP.BF16.F32.PACK_AB R7, R231, R232 ;  /* 0x000000e8e707723e */ /* 0x010fee00000010ff */
[----:B------:R-:W3:Y:S01]  /*38a0*/  MUFU.EX2 R139, R9 ;  /* 0x00000009008b7308 */ /* 0x000ee20000000800 */
[----:B------:R4:W-:Y:S01]  /*38b0*/  STS [R205+0x14400], R7 ;  /* 0x01440007cd007388 */ /* 0x0009e20000000800 */
[----:B-1----:R-:W-:Y:S02]  /*38c0*/  F2FP.BF16.F32.PACK_AB R4, R193, R194 ;  /* 0x000000c2c104723e */ /* 0x002fe400000010ff */
[----:B--2---:R-:W-:Y:S03]  /*38d0*/  F2FP.BF16.F32.PACK_AB R6, R137, R138 ;  /* 0x0000008a8906723e */ /* 0x004fe600000010ff */
[----:B------:R1:W-:Y:S04]  /*38e0*/  STS [R205+0x14000], R4 ;  /* 0x01400004cd007388 */ /* 0x0003e80000000800 */
[----:B------:R2:W-:Y:S01]  /*38f0*/  STS [R202+0x12000], R6 ;  /* 0x01200006ca007388 */ /* 0x0005e20000000800 */
[----:B---3--:R-:W-:Y:S03]  /*3900*/  F2FP.BF16.F32.PACK_AB R0, R139, R140 ;  /* 0x0000008c8b00723e */ /* 0x008fe600000010ff */
[----:B------:R3:W-:Y:S01]  /*3910*/  STS [R202+0x12400], R5 ;  /* 0x01240005ca007388 */ /* 0x0007e20000000800 */
[----:B----4-:R-:W-:Y:S02]  /*3920*/  F2FP.BF16.F32.PACK_AB R7, R183, R184 ;  /* 0x000000b8b707723e */ /* 0x010fe400000010ff */
        /* <DEDUP_REMOVED lines=27> */
[----:B------:R-:W-:Y:S08]  /*3ae0*/  LDSM.16.M88.4 R64, [R0+0x4000] ;  /* 0x004000000040783b */ /* 0x000ff00000000200 */
[----:B------:R-:W1:Y:S08]  /*3af0*/  LDSM.16.M88.4 R16, [R116+0x8000] ;  /* 0x008000007410783b */ /* 0x000e700000000200 */
[----:B------:R2:W3:Y:S08]  /*3b00*/  LDSM.16.M88.4 R60, [R0+0x5000] ;  /* 0x00500000003c783b */ /* 0x0004f00000000200 */
[----:B------:R-:W4:Y:S08]  /*3b10*/  LDSM.16.M88.4 R32, [R116+0x8400] ;  /* 0x008400007420783b */ /* 0x000f300000000200 */
[----:B------:R-:W4:Y:S01]  /*3b20*/  LDSM.16.M88.4 R48, [R116+0x8800] ;  /* 0x008800007430783b */ /* 0x000f220000000200 */
[----:B--2---:R-:W-:Y:S07]  /*3b30*/  IADD3 R0, R0, R122, RZ ;  /* 0x0000007a00007210 */ /* 0x004fee0007ffe0ff */
[----:B------:R-:W2:Y:S01]  /*3b40*/  LDSM.16.M88.4 R100, [R116+0x8c00] ;  /* 0x008c00007464783b */ /* 0x000ea20000000200 */
[-C--:B-1----:R-:W-:Y:S07]  /*3b50*/  HMMA.16816.F32.BF16 R4, R64, R16.reuse, RZ ;  /* 0x000000104004723c */ /* 0x082fee00000418ff */
[----:B------:R-:W-:Y:S01]  /*3b60*/  LDSM.16.M88.4 R104, [R117+0x8000] ;  /* 0x008000007568783b */ /* 0x000fe20000000200 */
[C---:B---3--:R-:W-:Y:S07]  /*3b70*/  HMMA.16816.F32.BF16 R8, R60.reuse, R16, RZ ;  /* 0x000000103c08723c */ /* 0x048fee00000418ff */
[----:B------:R-:W-:Y:S01]  /*3b80*/  LDSM.16.M88.4 R108, [R0+0x5000] ;  /* 0x00500000006c783b */ /* 0x000fe20000000200 */
        /* <DEDUP_REMOVED lines=11> */
[C---:B------:R-:W-:Y:S06]  /*3c40*/  HMMA.16816.F32.BF16 R56, R60.reuse, R100, RZ ;  /* 0x000000643c38723c */ /* 0x040fec00000418ff */
[-C--:B------:R-:W-:Y:S06]  /*3c50*/  HMMA.16816.F32.BF16 R60, R60, R102.reuse, RZ ;  /* 0x000000663c3c723c */ /* 0x080fec00000418ff */
[----:B------:R-:W-:Y:S01]  /*3c60*/  HMMA.16816.F32.BF16 R64, R64, R102, RZ ;  /* 0x000000664040723c */ /* 0x000fe200000418ff */
[----:B------:R1:W2:Y:S04]  /*3c70*/  LDSM.16.M88.4 R100, [R0+0x4000] ;  /* 0x004000000064783b */ /* 0x0002a80000000200 */
[----:B-1----:R-:W-:Y:S04]  /*3c80*/  MOV R0, R83 ;  /* 0x0000005300007202 */ /* 0x002fe80000000f00 */
[----:B------:R1:W5:Y:S01]  /*3c90*/  LDL.LU R83, [R1+0x78] ;  /* 0x0000780001537983 */ /* 0x0003620000300800 */
[-C--:B--2---:R-:W-:Y:S06]  /*3ca0*/  HMMA.16816.F32.BF16 R4, R100, R104.reuse, R4 ;  /* 0x000000686404723c */ /* 0x084fec0000041804 */
[C---:B------:R-:W-:Y:S06]  /*3cb0*/  HMMA.16816.F32.BF16 R8, R108.reuse, R104, R8 ;  /* 0x000000686c08723c */ /* 0x040fec0000041808 */
[-C--:B------:R-:W-:Y:S06]  /*3cc0*/  HMMA.16816.F32.BF16 R12, R108, R106.reuse, R12 ;  /* 0x0000006a6c0c723c */ /* 0x080fec000004180c */
[C---:B------:R-:W-:Y:S01]  /*3cd0*/  HMMA.16816.F32.BF16 R16, R100.reuse, R106, R16 ;  /* 0x0000006a6410723c */ /* 0x040fe20000041810 */
[----:B------:R-:W2:Y:S05]  /*3ce0*/  LDSM.16.M88.4 R104, [R117+0x8400] ;  /* 0x008400007568783b */ /* 0x000eaa0000000200 */
[C---:B------:R-:W-:Y:S01]  /*3cf0*/  FADD.FTZ R6, -R114.reuse, R6 ;  /* 0x0000000672067221 */ /* 0x040fe20000010100 */
[----:B------:R-:W-:Y:S04]  /*3d00*/  FADD.FTZ R7, -R114, R7 ;  /* 0x0000000772077221 */ /* 0x000fe80000010100 */
[----:B------:R-:W-:Y:S01]  /*3d10*/  FMUL.FTZ R7, R189, R7 ;  /* 0x00000007bd077220 */ /* 0x000fe20000410000 */
[-C--:B--2---:R-:W-:Y:S06]  /*3d20*/  HMMA.16816.F32.BF16 R20, R100, R104.reuse, R20 ;  /* 0x000000686414723c */ /* 0x084fec0000041814 */
[C---:B------:R-:W-:Y:S06]  /*3d30*/  HMMA.16816.F32.BF16 R24, R108.reuse, R104, R24 ;  /* 0x000000686c18723c */ /* 0x040fec0000041818 */
[-C--:B------:R-:W-:Y:S06]  /*3d40*/  HMMA.16816.F32.BF16 R28, R108, R106.reuse, R28 ;  /* 0x0000006a6c1c723c */ /* 0x080fec000004181c */
[C---:B------:R-:W-:Y:S01]  /*3d50*/  HMMA.16816.F32.BF16 R32, R100.reuse, R106, R32 ;  /* 0x0000006a6420723c */ /* 0x040fe20000041820 */
[----:B------:R-:W2:Y:S11]  /*3d60*/  LDSM.16.M88.4 R104, [R117+0x8800] ;  /* 0x008800007568783b */ /* 0x000eb60000000200 */
[----:B------:R-:W-:Y:S11]  /*3d70*/  @!UPT UIADD3 URZ, URZ, URZ, URZ ;  /* 0x0000003f3f3ff290 */ /* 0x000ff6000fffe03f */
[----:B------:R-:W-:Y:S01]  /*3d80*/  @!UPT UIADD3 URZ, URZ, URZ, URZ ;  /* 0x0000003f3f3ff290 */ /* 0x000fe2000fffe03f */
[C---:B------:R-:W-:Y:S01]  /*3d90*/  FADD.FTZ R33, -R115.reuse, R33 ;  /* 0x0000002173217221 */ /* 0x040fe20000010100 */
        /* <DEDUP_REMOVED lines=8> */
[C---:B------:R-:W-:Y:S01]  /*3e20*/  FADD.FTZ R49, -R115.reuse, R49 ;  /* 0x0000003173317221 */ /* 0x040fe20000010100 */
[-C--:B--2---:R-:W-:Y:S06]  /*3e30*/  HMMA.16816.F32.BF16 R52, R100, R104.reuse, R52 ;  /* 0x000000686434723c */ /* 0x084fec0000041834 */
[C---:B------:R-:W-:Y:S06]  /*3e40*/  HMMA.16816.F32.BF16 R56, R108.reuse, R104, R56 ;  /* 0x000000686c38723c */ /* 0x040fec0000041838 */
[-C--:B------:R-:W-:Y:S05]  /*3e50*/  HMMA.16816.F32.BF16 R60, R108, R106.reuse, R60 ;  /* 0x0000006a6c3c723c */ /* 0x080fea000004183c */
[----:B------:R-:W-:Y:S01]  /*3e60*/  MOV R105, R0 ;  /* 0x0000000000697202 */ /* 0x000fe20000000f00 */
[----:B------:R-:W-:Y:S01]  /*3e70*/  FFMA.FTZ R104, -R82, R82, 1 ;  /* 0x3f80000052687423 */ /* 0x000fe20000010152 */
[----:B------:R-:W-:Y:S01]  /*3e80*/  HMMA.16816.F32.BF16 R64, R100, R106, R64 ;  /* 0x0000006a6440723c */ /* 0x000fe20000041840 */
[----:B------:R1:W5:Y:S03]  /*3e90*/  LDL.LU R82, [R1+0x74] ;  /* 0x0000740001527983 */ /* 0x0003660000300800 */
[C---:B------:R-:W-:Y:S01]  /*3ea0*/  FADD.FTZ R0, -R115.reuse, R4 ;  /* 0x0000000473007221 */ /* 0x040fe20000010100 */
[----:B------:R-:W-:Y:S01]  /*3eb0*/  FMUL.FTZ R104, R104, UR47 ;  /* 0x0000002f68687c20 */ /* 0x000fe20008410000 */
[----:B------:R-:W-:Y:S01]  /*3ec0*/  FADD.FTZ R4, -R115, R5 ;  /* 0x0000000573047221 */ /* 0x000fe20000010100 */
[----:B------:R-:W-:Y:S01]  /*3ed0*/  FFMA.FTZ R102, -R78, R78, 1 ;  /* 0x3f8000004e667423 */ /* 0x000fe2000001014e */
[----:B------:R-:W-:Y:S03]  /*3ee0*/  FMUL.FTZ R0, R160, R0 ;  /* 0x00000000a0007220 */ /* 0x000fe60000410000 */
[----:B------:R-:W-:Y:S01]  /*3ef0*/  FFMA.FTZ R5, -R105, R105, 1 ;  /* 0x3f80000069057423 */ /* 0x000fe20000010169 */
[----:B------:R-:W-:Y:S01]  /*3f00*/  FMUL.FTZ R4, R159, R4 ;  /* 0x000000049f047220 */ /* 0x000fe20000410000 */
[----:B------:R-:W-:Y:S02]  /*3f10*/  FMUL.FTZ R102, R102, UR47 ;  /* 0x0000002f66667c20 */ /* 0x000fe40008410000 */
[----:B------:R-:W-:Y:S01]  /*3f20*/  FMUL.FTZ R5, R5, UR47 ;  /* 0x0000002f05057c20 */ /* 0x000fe20008410000 */
[----:B------:R-:W-:Y:S01]  /*3f30*/  FMUL.FTZ R100, R104, R4 ;  /* 0x0000000468647220 */ /* 0x000fe20000410000 */
[C---:B------:R-:W-:Y:S01]  /*3f40*/  FADD.FTZ R4, -R115.reuse, R17 ;  /* 0x0000001173047221 */ /* 0x040fe20000010100 */
[----:B------:R-:W-:Y:S01]  /*3f50*/  FADD.FTZ R17, -R115, R21 ;  /* 0x0000001573117221 */ /* 0x000fe20000010100 */
[----:B------:R-:W-:Y:S01]  /*3f60*/  FFMA.FTZ R21, -R79, R79, 1 ;  /* 0x3f8000004f157423 */ /* 0x000fe2000001014f */
[----:B------:R-:W-:Y:S01]  /*3f70*/  FMUL.FTZ R101, R5, R0 ;  /* 0x0000000005657220 */ /* 0x000fe20000410000 */
        /* <DEDUP_REMOVED lines=13> */
[----:B------:R-:W-:Y:S01]  /*4050*/  FMUL.FTZ R5, R21, R0 ;  /* 0x0000000015057220 */ /* 0x000fe20000410000 */
[----:B------:R-:W-:Y:S01]  /*4060*/  FFMA.FTZ R21, -R72, R72, 1 ;  /* 0x3f80000048157423 */ /* 0x000fe20000010148 */
[----:B------:R1:W5:Y:S01]  /*4070*/  LDL.LU R78, [R1+0x64] ;  /* 0x00006400014e7983 */ /* 0x0003620000300800 */
[----:B------:R-:W-:Y:S01]  /*4080*/  F2FP.BF16.F32.PACK_AB R0, R100, R101 ;  /* 0x000000656400723e */ /* 0x000fe200000010ff */
[----:B------:R-:W-:Y:S01]  /*4090*/  FMUL.FTZ R4, R151, R4 ;  /* 0x0000000497047220 */ /* 0x000fe20000410000 */
[----:B------:R-:W-:Y:S01]  /*40a0*/  FMUL.FTZ R16, R16, UR47 ;  /* 0x0000002f10107c20 */ /* 0x000fe20008410000 */
[----:B------:R-:W-:Y:S01]  /*40b0*/  FMUL.FTZ R21, R21, UR47 ;  /* 0x0000002f15157c20 */ /* 0x000fe20008410000 */
[C---:B------:R-:W-:Y:S02]  /*40c0*/  FADD.FTZ R64, -R115.reuse, R64 ;  /* 0x0000004073407221 */ /* 0x040fe40000010100 */
[----:B------:R-:W-:Y:S01]  /*40d0*/  FMUL.FTZ R16, R16, R4 ;  /* 0x0000000410107220 */ /* 0x000fe20000410000 */
[----:B------:R-:W-:Y:S01]  /*40e0*/  FMUL.FTZ R4, R102, R17 ;  /* 0x0000001166047220 */ /* 0x000fe20000410000 */
[----:B------:R-:W-:Y:S01]  /*40f0*/  FADD.FTZ R17, -R115, R32 ;  /* 0x0000002073117221 */ /* 0x000fe20000010100 */
[----:B------:R-:W-:Y:S02]  /*4100*/  FFMA.FTZ R32, -R73, R73, 1 ;  /* 0x3f80000049207423 */ /* 0x000fe40000010149 */
[----:B------:R-:W-:Y:S01]  /*4110*/  F2FP.BF16.F32.PACK_AB R100, R16, R20 ;  /* 0x000000141064723e */ /* 0x000fe200000010ff */
[----:B------:R-:W-:Y:S01]  /*4120*/  FFMA.FTZ R20, -R77, R77, 1 ;  /* 0x3f8000004d147423 */ /* 0x000fe2000001014d */
[----:B------:R-:W-:Y:S01]  /*4130*/  FMUL.FTZ R16, R141, R33 ;  /* 0x000000218d107220 */ /* 0x000fe20000410000 */
[----:B------:R1:W5:Y:S01]  /*4140*/  LDL.LU R77, [R1+0x60] ;  /* 0x00006000014d7983 */ /* 0x0003620000300800 */
[----:B------:R-:W-:Y:S01]  /*4150*/  F2FP.BF16.F32.PACK_AB R102, R4, R5 ;  /* 0x000000050466723e */ /* 0x000fe200000010ff */
[----:B------:R-:W-:Y:S01]  /*4160*/  FFMA.FTZ R33, -R74, R74, 1 ;  /* 0x3f8000004a217423 */ /* 0x000fe2000001014a */
[C---:B------:R-:W-:Y:S01]  /*4170*/  FADD.FTZ R4, -R115.reuse, R37 ;  /* 0x0000002573047221 */ /* 0x040fe20000010100 */
        /* <DEDUP_REMOVED lines=12> */
[----:B------:R-:W-:Y:S01]  /*4240*/  FMUL.FTZ R33, R33, UR47 ;  /* 0x0000002f21217c20 */ /* 0x000fe20008410000 */
[----:B------:R-:W-:Y:S01]  /*4250*/  FMUL.FTZ R36, R36, R5 ;  /* 0x0000000524247220 */ /* 0x000fe20000410000 */
[----:B------:R1:W5:Y:S01]  /*4260*/  LDL.LU R73, [R1+0x50] ;  /* 0x0000500001497983 */ /* 0x0003620000300800 */
[----:B------:R-:W-:Y:S01]  /*4270*/  FMUL.FTZ R5, R136, R48 ;  /* 0x0000003088057220 */ /* 0x000fe20000410000 */
[----:B------:R-:W-:Y:S01]  /*4280*/  FFMA.FTZ R48, -R70, R70, 1 ;  /* 0x3f80000046307423 */ /* 0x000fe20000010146 */
[----:B------:R-:W-:Y:S01]  /*4290*/  FMUL.FTZ R101, R20, R17 ;  /* 0x0000001114657220 */ /* 0x000fe20000410000 */
[----:B------:R1:W5:Y:S01]  /*42a0*/  LDL.LU R72, [R1+0x4c] ;  /* 0x00004c0001487983 */ /* 0x0003620000300800 */
[----:B------:R-:W-:Y:S01]  /*42b0*/  FMUL.FTZ R32, R32, R5 ;  /* 0x0000000520207220 */ /* 0x000fe20000410000 */
[----:B------:R-:W-:Y:S01]  /*42c0*/  FFMA.FTZ R5, -R71, R71, 1 ;  /* 0x3f80000047057423 */ /* 0x000fe20000010147 */
[----:B------:R-:W-:Y:S01]  /*42d0*/  FADD.FTZ R20, -R115, R52 ;  /* 0x0000003473147221 */ /* 0x000fe20000010100 */
[----:B------:R1:W5:Y:S01]  /*42e0*/  LDL.LU R71, [R1+0x48] ;  /* 0x0000480001477983 */ /* 0x0003620000300800 */
[----:B------:R-:W-:Y:S01]  /*42f0*/  FFMA.FTZ R52, -R68, R68, 1 ;  /* 0x3f80000044347423 */ /* 0x000fe20000010144 */
[----:B------:R-:W-:Y:S01]  /*4300*/  FMUL.FTZ R33, R33, R4 ;  /* 0x0000000421217220 */ /* 0x000fe20000410000 */
[----:B------:R-:W-:Y:S01]  /*4310*/  FMUL.FTZ R4, R135, R49 ;  /* 0x0000003187047220 */ /* 0x000fe20000410000 */
        /* <DEDUP_REMOVED lines=9> */
[----:B------:R-:W-:Y:S01]  /*43b0*/  F2FP.BF16.F32.PACK_AB R36, R33, R36 ;  /* 0x000000242124723e */ /* 0x000fe200000010ff */
[----:B------:R-:W-:Y:S01]  /*43c0*/  FMUL.FTZ R37, R37, UR47 ;  /* 0x0000002f25257c20 */ /* 0x000fe20008410000 */
[----:B------:R-:W-:Y:S01]  /*43d0*/  F2FP.BF16.F32.PACK_AB R33, R21, R32 ;  /* 0x000000201521723e */ /* 0x000fe200000010ff */
[----:B------:R-:W-:Y:S01]  /*43e0*/  FMUL.FTZ R20, R134, R20 ;  /* 0x0000001486147220 */ /* 0x000fe20000410000 */
[----:B------:R-:W-:Y:S01]  /*43f0*/  FADD.FTZ R17, -R115, R53 ;  /* 0x0000003573117221 */ /* 0x000fe20000010100 */
[----:B------:R-:W-:Y:S01]  /*4400*/  FMUL.FTZ R37, R37, R16 ;  /* 0x0000001025257220 */ /* 0x000fe20000410000 */
[----:B------:R-:W-:Y:S01]  /*4410*/  FADD.FTZ R16, -R115, R65 ;  /* 0x0000004173107221 */ /* 0x000fe20000010100 */
[----:B------:R-:W-:Y:S01]  /*4420*/  FMUL.FTZ R20, R5, R20 ;  /* 0x0000001405147220 */ /* 0x000fe20000410000 */
[----:B------:R-:W-:Y:S01]  /*4430*/  FMUL.FTZ R5, R49, R4 ;  /* 0x0000000431057220 */ /* 0x000fe20000410000 */
[----:B------:R-:W-:Y:S01]  /*4440*/  FMUL.FTZ R17, R133, R17 ;  /* 0x0000001185117220 */ /* 0x000fe20000410000 */
[----:B------:R-:W-:Y:S01]  /*4450*/  FMUL.FTZ R16, R129, R16 ;  /* 0x0000001081107220 */ /* 0x000fe20000410000 */
[----:B------:R-:W-:Y:S01]  /*4460*/  FMUL.FTZ R48, R48, UR47 ;  /* 0x0000002f30307c20 */ /* 0x000fe20008410000 */
[----:B------:R-:W-:Y:S02]  /*4470*/  F2FP.BF16.F32.PACK_AB R37, R37, R101 ;  /* 0x000000652525723e */ /* 0x000fe400000010ff */
[----:B------:R-:W-:Y:S01]  /*4480*/  FMUL.FTZ R4, R52, R16 ;  /* 0x0000001034047220 */ /* 0x000fe20000410000 */
[----:B------:R-:W-:Y:S01]  /*4490*/  FFMA.FTZ R16, -R3, R3, 1 ;  /* 0x3f80000003107423 */ /* 0x000fe20000010103 */
[----:B------:R-:W-:Y:S01]  /*44a0*/  FMUL.FTZ R17, R48, R17 ;  /* 0x0000001130117220 */ /* 0x000fe20000410000 */
[----:B------:R1:W5:Y:S02]  /*44b0*/  LDL.LU R3, [R1+0x38] ;  /* 0x0000380001037983 */ /* 0x0003640000300800 */
[----:B------:R-:W-:Y:S01]  /*44c0*/  F2FP.BF16.F32.PACK_AB R21, R4, R5 ;  /* 0x000000050415723e */ /* 0x000fe200000010ff */
[----:B------:R-:W-:Y:S01]  /*44d0*/  FFMA.FTZ R4, -R2, R2, 1 ;  /* 0x3f80000002047423 */ /* 0x000fe20000010102 */
[----:B------:R-:W-:Y:S01]  /*44e0*/  F2FP.BF16.F32.PACK_AB R32, R17, R20 ;  /* 0x000000141120723e */ /* 0x000fe200000010ff */
[----:B------:R1:W5:Y:S01]  /*44f0*/  LDL.LU R2, [R1+0x34] ;  /* 0x0000340001027983 */ /* 0x0003620000300800 */
[----:B------:R-:W-:Y:S01]  /*4500*/  FMUL.FTZ R17, R190, R6 ;  /* 0x00000006be117220 */ /* 0x000fe20000410000 */
[----:B------:R-:W-:Y:S01]  /*4510*/  FMUL.FTZ R16, R16, UR47 ;  /* 0x0000002f10107c20 */ /* 0x000fe20008410000 */
[----:B------:R-:W-:Y:S01]  /*4520*/  FMUL.FTZ R6, R4, UR47 ;  /* 0x0000002f04067c20 */ /* 0x000fe20008410000 */
[----:B------:R-:W-:Y:S06]  /*4530*/  @!P2 BRA `(.L_x_1063) ;  /* 0x000000000058a947 */ /* 0x000fec0003800000 */
[----:B------:R-:W2:Y:S01]  /*4540*/  LDL.LU R53, [R1] ;  /* 0x0000000001357983 */ /* 0x000ea20000300800 */
[----:B------:R-:W3:Y:S01]  /*4550*/  LDC R20, c[0x0][0x240] ;  /* 0x00009000ff147b82 */ /* 0x000ee20000000800 */
[----:B------:R-:W-:Y:S04]  /*4560*/  ULOP3.LUT UR4, UR30, 0x1, URZ, 0xc0, !UPT ;  /* 0x000000011e047892 */ /* 0x000fe8000f8ec03f */
[----:B------:R-:W-:Y:S03]  /*4570*/  UISETP.NE.U32.AND UP0, UPT, UR4, 0x1, UPT ;  /* 0x000000010400788c */ /* 0x000fe6000bf05070 */
[----:B------:R-:W4:Y:S01]  /*4580*/  LDC R48, c[0x0][0x244] ;  /* 0x00009100ff307b82 */ /* 0x000f220000000800 */
[----:B------:R-:W-:Y:S06]  /*4590*/  USEL UR4, UR17, 0x2000, !UP0 ;  /* 0x0000200011047887 */ /* 0x000fec000c000000 */
[----:B------:R-:W-:Y:S01]  /*45a0*/  IADD3 R118, R118, UR4, RZ ;  /* 0x0000000476767c10 */ /* 0x000fe2000fffe0ff */
[----:B--2---:R-:W-:Y:S02]  /*45b0*/  VIADD R53, R53, UR4 ;  /* 0x0000000435357c36 */ /* 0x004fe40008000000 */
[----:B---3--:R-:W-:Y:S03]  /*45c0*/  IMAD.U32 R4, R20, -0x80, RZ ;  /* 0xffffff8014047824 */ /* 0x008fe600078e00ff */
[----:B------:R2:W-:Y:S02]  /*45d0*/  STL [R1], R53 ;  /* 0x0000003501007387 */ /* 0x0005e40000100800 */
        /* <DEDUP_REMOVED lines=12> */
.L_x_1063:
[----:B------:R3:W-:Y:S01]  /*46a0*/  STS [R207+0xa000], R0 ;  /* 0x00a00000cf007388 */ /* 0x0007e20000000800 */
[----:B------:R-:W-:Y:S01]  /*46b0*/  FADD.FTZ R22, -R114, R22 ;  /* 0x0000001672167221 */ /* 0x000fe20000010100 */
[----:B--2---:R-:W-:Y:S01]  /*46c0*/  FFMA.FTZ R5, -R182, R182, 1 ;  /* 0x3f800000b6057423 */ /* 0x004fe200000101b6 */
[----:B------:R-:W-:Y:S01]  /*46d0*/  FFMA.FTZ R4, -R181, R181, 1 ;  /* 0x3f800000b5047423 */ /* 0x000fe200000101b5 */
[----:B------:R-:W-:Y:S01]  /*46e0*/  FMUL.FTZ R17, R16, R17 ;  /* 0x0000001110117220 */ /* 0x000fe20000410000 */
[----:B------:R-:W-:Y:S01]  /*46f0*/  FMUL.FTZ R16, R6, R7 ;  /* 0x0000000706107220 */ /* 0x000fe20000410000 */
[----:B------:R-:W-:Y:S01]  /*4700*/  FMUL.FTZ R22, R171, R22 ;  /* 0x00000016ab167220 */ /* 0x000fe20000410000 */
[----:B------:R-:W-:Y:S01]  /*4710*/  FMUL.FTZ R5, R5, UR47 ;  /* 0x0000002f05057c20 */ /* 0x000fe20008410000 */
[----:B------:R-:W-:Y:S01]  /*4720*/  FMUL.FTZ R4, R4, UR47 ;  /* 0x0000002f04047c20 */ /* 0x000fe20008410000 */
[C---:B------:R-:W-:Y:S01]  /*4730*/  FADD.FTZ R19, -R114.reuse, R19 ;  /* 0x0000001372137221 */ /* 0x040fe20000010100 */
[----:B------:R-:W-:Y:S01]  /*4740*/  FFMA.FTZ R6, -R187, R187, 1 ;  /* 0x3f800000bb067423 */ /* 0x000fe200000101bb */
[----:B------:R-:W-:Y:S01]  /*4750*/  FMUL.FTZ R22, R5, R22 ;  /* 0x0000001605167220 */ /* 0x000fe20000410000 */
        /* <DEDUP_REMOVED lines=8> */
[----:B------:R-:W-:Y:S01]  /*47e0*/  FFMA.FTZ R6, -R172, R172, 1 ;  /* 0x3f800000ac067423 */ /* 0x000fe200000101ac */
[----:B------:R-:W-:Y:S01]  /*47f0*/  FADD.FTZ R39, -R114, R39 ;  /* 0x0000002772277221 */ /* 0x000fe20000010100 */
[----:B------:R-:W-:Y:S01]  /*4800*/  FMUL.FTZ R38, R158, R38 ;  /* 0x000000269e267220 */ /* 0x000fe20000410000 */
[----:B------:R-:W-:Y:S01]  /*4810*/  FMUL.FTZ R18, R7, R18 ;  /* 0x0000001207127220 */ /* 0x000fe20000410000 */
[C---:B------:R-:W-:Y:S01]  /*4820*/  FADD.FTZ R35, -R114.reuse, R35 ;  /* 0x0000002372237221 */ /* 0x040fe20000010100 */
[C---:B---3--:R-:W-:Y:S01]  /*4830*/  FADD.FTZ R0, -R114.reuse, R23 ;  /* 0x0000001772007221 */ /* 0x048fe20000010100 */
[----:B------:R-:W-:Y:S01]  /*4840*/  FMUL.FTZ R39, R157, R39 ;  /* 0x000000279d277220 */ /* 0x000fe20000410000 */
[----:B------:R-:W-:Y:S01]  /*4850*/  FADD.FTZ R50, -R114, R50 ;  /* 0x0000003272327221 */ /* 0x000fe20000010100 */
[----:B------:R-:W-:Y:S01]  /*4860*/  FMUL.FTZ R35, R161, R35 ;  /* 0x00000023a1237220 */ /* 0x000fe20000410000 */
[----:B------:R-:W-:Y:S01]  /*4870*/  FMUL.FTZ R0, R170, R0 ;  /* 0x00000000aa007220 */ /* 0x000fe20000410000 */
[----:B------:R-:W-:Y:S01]  /*4880*/  FADD.FTZ R51, -R114, R51 ;  /* 0x0000003372337221 */ /* 0x000fe20000010100 */
[----:B------:R-:W-:Y:S01]  /*4890*/  FMUL.FTZ R50, R150, R50 ;  /* 0x0000003296327220 */ /* 0x000fe20000410000 */
[----:B------:R-:W-:Y:S01]  /*48a0*/  FADD.FTZ R66, -R114, R66 ;  /* 0x0000004272427221 */ /* 0x000fe20000010100 */
[----:B------:R-:W-:Y:S01]  /*48b0*/  FMUL.FTZ R5, R4, R0 ;  /* 0x0000000004057220 */ /* 0x000fe20000410000 */
[----:B------:R-:W-:Y:S01]  /*48c0*/  F2FP.BF16.F32.PACK_AB R4, R16, R17 ;  /* 0x000000111004723e */ /* 0x000fe200000010ff */
[----:B------:R-:W-:Y:S01]  /*48d0*/  FMUL.FTZ R16, R6, UR47 ;  /* 0x0000002f06107c20 */ /* 0x000fe20008410000 */
[----:B------:R-:W-:Y:S01]  /*48e0*/  FFMA.FTZ R6, -R168, R168, 1 ;  /* 0x3f800000a8067423 */ /* 0x000fe200000101a8 */
[----:B------:R-:W2:Y:S01]  /*48f0*/  LDC R48, c[0x0][0x2dc] ;  /* 0x0000b700ff307b82 */ /* 0x000ea20000000800 */
[----:B------:R-:W-:Y:S01]  /*4900*/  F2FP.BF16.F32.PACK_AB R22, R5, R22 ;  /* 0x000000160516723e */ /* 0x000fe200000010ff */
[----:B------:R3:W-:Y:S01]  /*4910*/  STS [R207+0xa400], R4 ;  /* 0x00a40004cf007388 */ /* 0x0007e20000000800 */
[----:B------:R-:W-:Y:S01]  /*4920*/  FFMA.FTZ R5, -R169, R169, 1 ;  /* 0x3f800000a9057423 */ /* 0x000fe200000101a9 */
[----:B------:R-:W-:Y:S01]  /*4930*/  FMUL.FTZ R6, R6, UR47 ;  /* 0x0000002f06067c20 */ /* 0x000fe20008410000 */
[----:B------:R-:W-:Y:S01]  /*4940*/  F2FP.BF16.F32.PACK_AB R0, R19, R18 ;  /* 0x000000121300723e */ /* 0x000fe200000010ff */
[----:B------:R-:W-:Y:S01]  /*4950*/  STS [R206+0xa000], R100 ;  /* 0x00a00064ce007388 */ /* 0x000fe20000000800 */
[----:B------:R-:W-:Y:S01]  /*4960*/  FMUL.FTZ R7, R5, UR47 ;  /* 0x0000002f05077c20 */ /* 0x000fe20008410000 */
[----:B------:R-:W-:Y:S01]  /*4970*/  FFMA.FTZ R5, -R167, R167, 1 ;  /* 0x3f800000a7057423 */ /* 0x000fe200000101a7 */
[----:B------:R-:W-:Y:S01]  /*4980*/  FMUL.FTZ R38, R6, R38 ;  /* 0x0000002606267220 */ /* 0x000fe20000410000 */
[----:B------:R4:W-:Y:S01]  /*4990*/  STS [R206+0xa400], R0 ;  /* 0x00a40000ce007388 */ /* 0x0009e20000000800 */
[----:B------:R-:W-:Y:S01]  /*49a0*/  FFMA.FTZ R6, -R156, R156, 1 ;  /* 0x3f8000009c067423 */ /* 0x000fe2000001019c */
[----:B------:R-:W-:Y:S01]  /*49b0*/  FMUL.FTZ R5, R5, UR47 ;  /* 0x0000002f05057c20 */ /* 0x000fe20008410000 */
        /* <DEDUP_REMOVED lines=8> */
[----:B------:R-:W-:Y:S01]  /*4a40*/  FMUL.FTZ R6, R5, UR47 ;  /* 0x0000002f05067c20 */ /* 0x000fe20008410000 */
[----:B------:R-:W-:Y:S01]  /*4a50*/  FADD.FTZ R5, -R114, R67 ;  /* 0x0000004372057221 */ /* 0x000fe20000010100 */
[----:B-----5:R-:W-:Y:S01]  /*4a60*/  FADD.FTZ R12, -R113, R12 ;  /* 0x0000000c710c7221 */ /* 0x020fe20000010100 */
[----:B------:R-:W-:Y:S01]  /*4a70*/  FMUL.FTZ R7, R7, UR47 ;  /* 0x0000002f07077c20 */ /* 0x000fe20008410000 */
[----:B------:R-:W-:Y:S01]  /*4a80*/  FMUL.FTZ R51, R6, R51 ;  /* 0x0000003306337220 */ /* 0x000fe20000410000 */
[----:B------:R-:W-:Y:S01]  /*4a90*/  FFMA.FTZ R6, -R146, R146, 1 ;  /* 0x3f80000092067423 */ /* 0x000fe20000010192 */
[----:B------:R-:W-:Y:S01]  /*4aa0*/  FMUL.FTZ R5, R139, R5 ;  /* 0x000000058b057220 */ /* 0x000fe20000410000 */
[----:B------:R-:W-:Y:S01]  /*4ab0*/  FMUL.FTZ R66, R7, R66 ;  /* 0x0000004207427220 */ /* 0x000fe20000410000 */
[C---:B---3--:R-:W-:Y:S01]  /*4ac0*/  FADD.FTZ R4, -R113.reuse, R13 ;  /* 0x0000000d71047221 */ /* 0x048fe20000010100 */
[----:B------:R-:W-:Y:S01]  /*4ad0*/  FMUL.FTZ R6, R6, UR47 ;  /* 0x0000002f06067c20 */ /* 0x000fe20008410000 */
[----:B------:R-:W-:Y:S01]  /*4ae0*/  FADD.FTZ R8, -R113, R8 ;  /* 0x0000000871087221 */ /* 0x000fe20000010100 */
[----:B------:R-:W-:Y:S01]  /*4af0*/  FMUL.FTZ R12, R219, R12 ;  /* 0x0000000cdb0c7220 */ /* 0x000fe20000410000 */
[----:B------:R-:W-:Y:S01]  /*4b00*/  FMUL.FTZ R4, R218, R4 ;  /* 0x00000004da047220 */ /* 0x000fe20000410000 */
[----:B------:R-:W-:Y:S01]  /*4b10*/  FMUL.FTZ R5, R6, R5 ;  /* 0x0000000506057220 */ /* 0x000fe20000410000 */
[----:B------:R-:W-:Y:S01]  /*4b20*/  FFMA.FTZ R6, -R229, R229, 1 ;  /* 0x3f800000e5067423 */ /* 0x000fe200000101e5 */
[----:B------:R-:W-:Y:S01]  /*4b30*/  FMUL.FTZ R13, R224, R8 ;  /* 0x00000008e00d7220 */ /* 0x000fe20000410000 */
[----:B------:R-:W-:Y:S01]  /*4b40*/  FADD.FTZ R9, -R113, R9 ;  /* 0x0000000971097221 */ /* 0x000fe20000010100 */
[----:B------:R-:W-:Y:S01]  /*4b50*/  FFMA.FTZ R8, -R234, R234, 1 ;  /* 0x3f800000ea087423 */ /* 0x000fe200000101ea */
[----:B------:R-:W-:Y:S01]  /*4b60*/  F2FP.BF16.F32.PACK_AB R66, R5, R66 ;  /* 0x000000420542723e */ /* 0x000fe200000010ff */
[----:B------:R-:W-:Y:S01]  /*4b70*/  FFMA.FTZ R5, -R228, R228, 1 ;  /* 0x3f800000e4057423 */ /* 0x000fe200000101e4 */
[----:B------:R-:W-:Y:S01]  /*4b80*/  FMUL.FTZ R6, R6, UR47 ;  /* 0x0000002f06067c20 */ /* 0x000fe20008410000 */
[----:B------:R-:W-:Y:S01]  /*4b90*/  FFMA.FTZ R7, -R233, R233, 1 ;  /* 0x3f800000e9077423 */ /* 0x000fe200000101e9 */
[----:B------:R-:W-:Y:S01]  /*4ba0*/  FADD.FTZ R28, -R113, R28 ;  /* 0x0000001c711c7221 */ /* 0x000fe20000010100 */
[----:B------:R-:W-:Y:S01]  /*4bb0*/  FMUL.FTZ R5, R5, UR47 ;  /* 0x0000002f05057c20 */ /* 0x000fe20008410000 */
[----:B------:R-:W-:Y:S01]  /*4bc0*/  FMUL.FTZ R12, R6, R12 ;  /* 0x0000000c060c7220 */ /* 0x000fe20000410000 */
[----:B------:R-:W-:Y:S01]  /*4bd0*/  FFMA.FTZ R6, -R213, R213, 1 ;  /* 0x3f800000d5067423 */ /* 0x000fe200000101d5 */
[----:B------:R-:W-:Y:S01]  /*4be0*/  FMUL.FTZ R9, R223, R9 ;  /* 0x00000009df097220 */ /* 0x000fe20000410000 */
[----:B------:R-:W-:Y:S01]  /*4bf0*/  FMUL.FTZ R18, R5, R4 ;  /* 0x0000000405127220 */ /* 0x000fe20000410000 */
[----:B------:R-:W-:Y:S01]  /*4c00*/  FADD.FTZ R4, -R113, R29 ;  /* 0x0000001d71047221 */ /* 0x000fe20000010100 */
[----:B------:R-:W-:Y:S01]  /*4c10*/  FFMA.FTZ R5, -R212, R212, 1 ;  /* 0x3f800000d4057423 */ /* 0x000fe200000101d4 */
[----:B------:R-:W-:Y:S01]  /*4c20*/  FMUL.FTZ R8, R8, UR47 ;  /* 0x0000002f08087c20 */ /* 0x000fe20008410000 */
[----:B------:R-:W-:Y:S01]  /*4c30*/  FMUL.FTZ R7, R7, UR47 ;  /* 0x0000002f07077c20 */ /* 0x000fe20008410000 */
[----:B------:R-:W-:Y:S01]  /*4c40*/  FMUL.FTZ R28, R194, R28 ;  /* 0x0000001cc21c7220 */ /* 0x000fe20000410000 */
[----:B------:R-:W-:Y:S01]  /*4c50*/  FMUL.FTZ R4, R193, R4 ;  /* 0x00000004c1047220 */ /* 0x000fe20000410000 */
[----:B------:R-:W-:Y:S01]  /*4c60*/  FMUL.FTZ R6, R6, UR47 ;  /* 0x0000002f06067c20 */ /* 0x000fe20008410000 */
[----:B------:R-:W-:Y:S01]  /*4c70*/  FMUL.FTZ R5, R5, UR47 ;  /* 0x0000002f05057c20 */ /* 0x000fe20008410000 */
[----:B------:R-:W-:Y:S01]  /*4c80*/  FADD.FTZ R34, -R114, R34 ;  /* 0x0000002272227221 */ /* 0x000fe20000010100 */
[----:B------:R-:W-:Y:S01]  /*4c90*/  FMUL.FTZ R13, R8, R13 ;  /* 0x0000000d080d7220 */ /* 0x000fe20000410000 */
[----:B------:R-:W-:Y:S01]  /*4ca0*/  FMUL.FTZ R9, R7, R9 ;  /* 0x0000000907097220 */ /* 0x000fe20000410000 */
[----:B------:R-:W-:Y:S01]  /*4cb0*/  FMUL.FTZ R28, R6, R28 ;  /* 0x0000001c061c7220 */ /* 0x000fe20000410000 */
[----:B------:R-:W-:Y:S01]  /*4cc0*/  FMUL.FTZ R4, R5, R4 ;  /* 0x0000000405047220 */ /* 0x000fe20000410000 */
[----:B------:R-:W-:Y:S01]  /*4cd0*/  FMUL.FTZ R34, R162, R34 ;  /* 0x00000022a2227220 */ /* 0x000fe20000410000 */
[----:B------:R-:W-:Y:S01]  /*4ce0*/  FADD.FTZ R24, -R113, R24 ;  /* 0x0000001871187221 */ /* 0x000fe20000010100 */
[----:B------:R-:W-:Y:S01]  /*4cf0*/  FFMA.FTZ R8, -R220, R220, 1 ;  /* 0x3f800000dc087423 */ /* 0x000fe200000101dc */
[----:B----4-:R-:W-:Y:S01]  /*4d00*/  F2FP.BF16.F32.PACK_AB R0, R9, R13 ;  /* 0x0000000d0900723e */ /* 0x010fe200000010ff */
[----:B------:R-:W-:Y:S01]  /*4d10*/  FMUL.FTZ R34, R16, R34 ;  /* 0x0000002210227220 */ /* 0x000fe20000410000 */
[----:B------:R-:W-:Y:S01]  /*4d20*/  F2FP.BF16.F32.PACK_AB R28, R4, R28 ;  /* 0x0000001c041c723e */ /* 0x000fe200000010ff */
[----:B------:R-:W-:Y:S01]  /*4d30*/  FMUL.FTZ R24, R200, R24 ;  /* 0x00000018c8187220 */ /* 0x000fe20000410000 */
[----:B------:R-:W-:Y:S01]  /*4d40*/  FMUL.FTZ R8, R8, UR47 ;  /* 0x0000002f08087c20 */ /* 0x000fe20008410000 */
[----:B------:R3:W-:Y:S01]  /*4d50*/  STS [R207+0xc000], R0 ;  /* 0x00c00000cf007388 */ /* 0x0007e20000000800 */
[----:B------:R-:W-:Y:S01]  /*4d60*/  FADD.FTZ R55, -R114, R55 ;  /* 0x0000003772377221 */ /* 0x000fe20000010100 */
[----:B------:R-:W-:Y:S01]  /*4d70*/  FFMA.FTZ R16, -R153, R153, 1 ;  /* 0x3f80000099107423 */ /* 0x000fe20000010199 */
[----:B------:R-:W-:Y:S01]  /*4d80*/  FADD.FTZ R4, -R113, R45 ;  /* 0x0000002d71047221 */ /* 0x000fe20000010100 */
[----:B------:R-:W-:Y:S01]  /*4d90*/  FFMA.FTZ R5, -R191, R191, 1 ;  /* 0x3f800000bf057423 */ /* 0x000fe200000101bf */
[----:B------:R-:W-:Y:S01]  /*4da0*/  FMUL.FTZ R24, R8, R24 ;  /* 0x0000001808187220 */ /* 0x000fe20000410000 */
[----:B------:R-:W-:Y:S01]  /*4db0*/  FMUL.FTZ R55, R144, R55 ;  /* 0x0000003790377220 */ /* 0x000fe20000410000 */
[----:B------:R-:W-:Y:S01]  /*4dc0*/  FMUL.FTZ R16, R16, UR47 ;  /* 0x0000002f10107c20 */ /* 0x000fe20008410000 */
[----:B------:R-:W-:Y:S01]  /*4dd0*/  FMUL.FTZ R4, R177, R4 ;  /* 0x00000004b1047220 */ /* 0x000fe20000410000 */
[----:B------:R-:W-:Y:S01]  /*4de0*/  FMUL.FTZ R5, R5, UR47 ;  /* 0x0000002f05057c20 */ /* 0x000fe20008410000 */
[C---:B------:R-:W-:Y:S01]  /*4df0*/  FADD.FTZ R40, -R113.reuse, R40 ;  /* 0x0000002871287221 */ /* 0x040fe20000010100 */
[----:B------:R-:W-:Y:S01]  /*4e00*/  FFMA.FTZ R8, -R198, R198, 1 ;  /* 0x3f800000c6087423 */ /* 0x000fe200000101c6 */
[----:B------:R-:W-:Y:S01]  /*4e10*/  FADD.FTZ R44, -R113, R44 ;  /* 0x0000002c712c7221 */ /* 0x000fe20000010100 */
[----:B------:R-:W-:Y:S01]  /*4e20*/  FFMA.FTZ R6, -R192, R192, 1 ;  /* 0x3f800000c0067423 */ /* 0x000fe200000101c0 */
[----:B------:R-:W-:Y:S01]  /*4e30*/  FMUL.FTZ R55, R16, R55 ;  /* 0x0000003710377220 */ /* 0x000fe20000410000 */
[----:B------:R-:W-:Y:S01]  /*4e40*/  FMUL.FTZ R16, R5, R4 ;  /* 0x0000000405107220 */ /* 0x000fe20000410000 */
[----:B------:R-:W-:Y:S01]  /*4e50*/  FMUL.FTZ R40, R184, R40 ;  /* 0x00000028b8287220 */ /* 0x000fe20000410000 */
[----:B------:R-:W-:Y:S01]  /*4e60*/  FMUL.FTZ R8, R8, UR47 ;  /* 0x0000002f08087c20 */ /* 0x000fe20008410000 */
        /* <DEDUP_REMOVED lines=8> */
[----:B------:R-:W-:Y:S01]  /*4ef0*/  FFMA.FTZ R6, -R173, R173, 1 ;  /* 0x3f800000ad067423 */ /* 0x000fe200000101ad */
[----:B------:R-:W-:Y:S01]  /*4f00*/  FFMA.FTZ R5, -R176, R176, 1 ;  /* 0x3f800000b0057423 */ /* 0x000fe200000101b0 */
[----:B------:R-:W-:Y:S01]  /*4f10*/  FMUL.FTZ R60, R164, R60 ;  /* 0x0000003ca43c7220 */ /* 0x000fe20000410000 */
[----:B------:R-:W-:Y:S01]  /*4f20*/  FMUL.FTZ R4, R163, R4 ;  /* 0x00000004a3047220 */ /* 0x000fe20000410000 */
[----:B------:R-:W-:Y:S01]  /*4f30*/  FMUL.FTZ R6, R6, UR47 ;  /* 0x0000002f06067c20 */ /* 0x000fe20008410000 */
[----:B------:R-:W-:Y:S01]  /*4f40*/  FMUL.FTZ R5, R5, UR47 ;  /* 0x0000002f05057c20 */ /* 0x000fe20008410000 */
[----:B------:R-:W-:Y:S01]  /*4f50*/  F2FP.BF16.F32.PACK_AB R18, R18, R12 ;  /* 0x0000000c1212723e */ /* 0x000fe200000010ff */
[----:B------:R-:W-:Y:S01]  /*4f60*/  FADD.FTZ R10, -R112, R10 ;  /* 0x0000000a700a7221 */ /* 0x000fe20000010100 */
[----:B------:R-:W-:Y:S01]  /*4f70*/  FMUL.FTZ R12, R6, R60 ;  /* 0x0000003c060c7220 */ /* 0x000fe20000410000 */
[----:B------:R-:W-:Y:S01]  /*4f80*/  FMUL.FTZ R4, R5, R4 ;  /* 0x0000000405047220 */ /* 0x000fe20000410000 */
[----:B---3--:R-:W-:Y:S01]  /*4f90*/  FFMA.FTZ R0, -R251, R251, 1 ;  /* 0x3f800000fb007423 */ /* 0x008fe200000101fb */
[----:B------:R-:W-:Y:S01]  /*4fa0*/  FADD.FTZ R11, -R112, R11 ;  /* 0x0000000b700b7221 */ /* 0x000fe20000010100 */
[----:B------:R-:W-:Y:S01]  /*4fb0*/  FADD.FTZ R25, -R113, R25 ;  /* 0x0000001971197221 */ /* 0x000fe20000010100 */
[----:B------:R-:W-:Y:S01]  /*4fc0*/  FFMA.FTZ R7, -R217, R217, 1 ;  /* 0x3f800000d9077423 */ /* 0x000fe200000101d9 */
[----:B------:R-:W-:Y:S01]  /*4fd0*/  F2FP.BF16.F32.PACK_AB R12, R4, R12 ;  /* 0x0000000c040c723e */ /* 0x000fe200000010ff */
[----:B------:R-:W-:Y:S01]  /*4fe0*/  FFMA.FTZ R4, -R252, R252, 1 ;  /* 0x3f800000fc047423 */ /* 0x000fe200000101fc */
[----:B------:R-:W-:Y:S01]  /*4ff0*/  FMUL.FTZ R10, R248, R10 ;  /* 0x0000000af80a7220 */ /* 0x000fe20000410000 */
[----:B------:R-:W-:Y:S01]  /*5000*/  FMUL.FTZ R5, R0, UR47 ;  /* 0x0000002f00057c20 */ /* 0x000fe20008410000 */
[----:B------:R-:W-:Y:S01]  /*5010*/  FMUL.FTZ R11, R247, R11 ;  /* 0x0000000bf70b7220 */ /* 0x000fe20000410000 */
[----:B------:R-:W-:Y:S01]  /*5020*/  FMUL.FTZ R6, R4, UR47 ;  /* 0x0000002f04067c20 */ /* 0x000fe20008410000 */
[C---:B------:R-:W-:Y:S01]  /*5030*/  FADD.FTZ R15, -R112.reuse, R15 ;  /* 0x0000000f700f7221 */ /* 0x040fe20000010100 */
[----:B------:R-:W-:Y:S01]  /*5040*/  FADD.FTZ R14, -R112, R14 ;  /* 0x0000000e700e7221 */ /* 0x000fe20000010100 */
[----:B------:R-:W-:Y:S01]  /*5050*/  FFMA.FTZ R4, -R250, R250, 1 ;  /* 0x3f800000fa047423 */ /* 0x000fe200000101fa */
[----:B------:R-:W-:Y:S01]  /*5060*/  FFMA.FTZ R0, -R249, R249, 1 ;  /* 0x3f800000f9007423 */ /* 0x000fe200000101f9 */
[----:B------:R-:W-:Y:S01]  /*5070*/  FMUL.FTZ R25, R199, R25 ;  /* 0x00000019c7197220 */ /* 0x000fe20000410000 */
[----:B------:R-:W-:Y:S01]  /*5080*/  FMUL.FTZ R7, R7, UR47 ;  /* 0x0000002f07077c20 */ /* 0x000fe20008410000 */
[----:B------:R-:W-:Y:S01]  /*5090*/  FMUL.FTZ R6, R6, R10 ;  /* 0x0000000a06067220 */ /* 0x000fe20000410000 */
[----:B------:R-:W-:Y:S01]  /*50a0*/  FMUL.FTZ R15, R245, R15 ;  /* 0x0000000ff50f7220 */ /* 0x000fe20000410000 */
[----:B------:R-:W-:Y:S01]  /*50b0*/  FMUL.FTZ R14, R246, R14 ;  /* 0x0000000ef60e7220 */ /* 0x000fe20000410000 */
[----:B------:R-:W-:Y:S01]  /*50c0*/  FMUL.FTZ R10, R5, R11 ;  /* 0x0000000b050a7220 */ /* 0x000fe20000410000 */
[----:B------:R-:W-:Y:S01]  /*50d0*/  FMUL.FTZ R4, R4, UR47 ;  /* 0x0000002f04047c20 */ /* 0x000fe20008410000 */
[----:B------:R-:W-:Y:S01]  /*50e0*/  FMUL.FTZ R0, R0, UR47 ;  /* 0x0000002f00007c20 */ /* 0x000fe20008410000 */
[----:B------:R-:W-:Y:S01]  /*50f0*/  FADD.FTZ R56, -R113, R56 ;  /* 0x0000003871387221 */ /* 0x000fe20000010100 */
[----:B------:R-:W-:Y:S01]  /*5100*/  FMUL.FTZ R25, R7, R25 ;  /* 0x0000001907197220 */ /* 0x000fe20000410000 */
[----:B------:R-:W-:Y:S01]  /*5110*/  FADD.FTZ R54, -R114, R54 ;  /* 0x0000003672367221 */ /* 0x000fe20000010100 */
[----:B------:R-:W-:Y:S01]  /*5120*/  FFMA.FTZ R17, -R155, R155, 1 ;  /* 0x3f8000009b117423 */ /* 0x000fe2000001019b */
[----:B------:R-:W-:Y:S01]  /*5130*/  FMUL.FTZ R14, R4, R14 ;  /* 0x0000000e040e7220 */ /* 0x000fe20000410000 */
[----:B------:R-:W-:Y:S01]  /*5140*/  FMUL.FTZ R9, R0, R15 ;  /* 0x0000000f00097220 */ /* 0x000fe20000410000 */
[----:B------:R-:W-:Y:S01]  /*5150*/  FADD.FTZ R41, -R113, R41 ;  /* 0x0000002971297221 */ /* 0x000fe20000010100 */
[----:B------:R-:W-:Y:S01]  /*5160*/  FFMA.FTZ R7, -R195, R195, 1 ;  /* 0x3f800000c3077423 */ /* 0x000fe200000101c3 */
[----:B------:R-:W-:Y:S01]  /*5170*/  F2FP.BF16.F32.PACK_AB R10, R10, R6 ;  /* 0x000000060a0a723e */ /* 0x000fe200000010ff */
[----:B------:R-:W-:Y:S01]  /*5180*/  FMUL.FTZ R56, R166, R56 ;  /* 0x00000038a6387220 */ /* 0x000fe20000410000 */
[----:B------:R-:W-:Y:S01]  /*5190*/  FMUL.FTZ R54, R145, R54 ;  /* 0x0000003691367220 */ /* 0x000fe20000410000 */
[----:B------:R-:W-:Y:S01]  /*51a0*/  FMUL.FTZ R17, R17, UR47 ;  /* 0x0000002f11117c20 */ /* 0x000fe20008410000 */
[----:B------:R-:W-:Y:S01]  /*51b0*/  FFMA.FTZ R4, -R244, R244, 1 ;  /* 0x3f800000f4047423 */ /* 0x000fe200000101f4 */
[----:B------:R-:W-:Y:S01]  /*51c0*/  STS [R207+0xc400], R10 ;  /* 0x00c4000acf007388 */ /* 0x000fe20000000800 */
[----:B------:R-:W-:Y:S01]  /*51d0*/  FFMA.FTZ R0, -R241, R241, 1 ;  /* 0x3f800000f1007423 */ /* 0x000fe200000101f1 */
[C---:B------:R-:W-:Y:S01]  /*51e0*/  FADD.FTZ R43, -R112.reuse, R43 ;  /* 0x0000002b702b7221 */ /* 0x040fe20000010100 */
[----:B------:R-:W-:Y:S01]  /*51f0*/  FFMA.FTZ R6, -R227, R227, 1 ;  /* 0x3f800000e3067423 */ /* 0x000fe200000101e3 */
[----:B------:R-:W-:Y:S01]  /*5200*/  STS [R206+0xc000], R18 ;  /* 0x00c00012ce007388 */ /* 0x000fe20000000800 */
[C---:B------:R-:W-:Y:S01]  /*5210*/  FADD.FTZ R27, -R112.reuse, R27 ;  /* 0x0000001b701b7221 */ /* 0x040fe20000010100 */
[----:B------:R-:W-:Y:S01]  /*5220*/  FMUL.FTZ R41, R183, R41 ;  /* 0x00000029b7297220 */ /* 0x000fe20000410000 */
[----:B------:R-:W-:Y:S01]  /*5230*/  FMUL.FTZ R7, R7, UR47 ;  /* 0x0000002f07077c20 */ /* 0x000fe20008410000 */
[----:B------:R-:W-:Y:S01]  /*5240*/  FADD.FTZ R26, -R112, R26 ;  /* 0x0000001a701a7221 */ /* 0x000fe20000010100 */
[----:B------:R-:W-:Y:S01]  /*5250*/  F2FP.BF16.F32.PACK_AB R9, R9, R14 ;  /* 0x0000000e0909723e */ /* 0x000fe200000010ff */
[----:B------:R-:W-:Y:S01]  /*5260*/  FMUL.FTZ R56, R8, R56 ;  /* 0x0000003808387220 */ /* 0x000fe20000410000 */
[----:B------:R-:W-:Y:S01]  /*5270*/  FMUL.FTZ R54, R17, R54 ;  /* 0x0000003611367220 */ /* 0x000fe20000410000 */
[----:B------:R-:W-:Y:S01]  /*5280*/  FMUL.FTZ R5, R4, UR47 ;  /* 0x0000002f04057c20 */ /* 0x000fe20008410000 */
[----:B------:R-:W-:Y:S01]  /*5290*/  FMUL.FTZ R8, R0, UR47 ;  /* 0x0000002f00087c20 */ /* 0x000fe20008410000 */
[----:B------:R-:W-:Y:S01]  /*52a0*/  STS [R206+0xc400], R9 ;  /* 0x00c40009ce007388 */ /* 0x000fe20000000800 */
[----:B------:R-:W-:Y:S01]  /*52b0*/  FMUL.FTZ R43, R221, R43 ;  /* 0x0000002bdd2b7220 */ /* 0x000fe20000410000 */
[----:B------:R-:W-:Y:S01]  /*52c0*/  FMUL.FTZ R6, R6, UR47 ;  /* 0x0000002f06067c20 */ /* 0x000fe20008410000 */
[----:B------:R-:W-:Y:S01]  /*52d0*/  FMUL.FTZ R27, R235, R27 ;  /* 0x0000001beb1b7220 */ /* 0x000fe20000410000 */
[----:B------:R-:W-:Y:S01]  /*52e0*/  STS [R208+0xa000], R102 ;  /* 0x00a00066d0007388 */ /* 0x000fe20000000800 */
[----:B------:R-:W-:Y:S01]  /*52f0*/  FMUL.FTZ R17, R7, R41 ;  /* 0x0000002907117220 */ /* 0x000fe20000410000 */
[----:B------:R-:W-:Y:S01]  /*5300*/  FMUL.FTZ R26, R236, R26 ;  /* 0x0000001aec1a7220 */ /* 0x000fe20000410000 */
[C---:B------:R-:W-:Y:S01]  /*5310*/  FADD.FTZ R30, -R112.reuse, R30 ;  /* 0x0000001e701e7221 */ /* 0x040fe20000010100 */
[----:B------:R-:W-:Y:S01]  /*5320*/  STS [R208+0xa400], R22 ;  /* 0x00a40016d0007388 */ /* 0x000fe20000000800 */
[----:B------:R-:W-:Y:S01]  /*5330*/  FADD.FTZ R31, -R112, R31 ;  /* 0x0000001f701f7221 */ /* 0x000fe20000010100 */
[----:B------:R-:W-:Y:S01]  /*5340*/  FFMA.FTZ R4, -R240, R240, 1 ;  /* 0x3f800000f0047423 */ /* 0x000fe200000101f0 */
[----:B------:R-:W-:Y:S01]  /*5350*/  FFMA.FTZ R0, -R237, R237, 1 ;  /* 0x3f800000ed007423 */ /* 0x000fe200000101ed */
[----:B------:R-:W-:Y:S01]  /*5360*/  STS [R205+0xa000], R37 ;  /* 0x00a00025cd007388 */ /* 0x000fe20000000800 */
        /* <DEDUP_REMOVED lines=8> */
[----:B------:R-:W-:Y:S01]  /*53f0*/  FMUL.FTZ R0, R0, UR47 ;  /* 0x0000002f00007c20 */ /* 0x000fe20008410000 */
[----:B------:R-:W-:Y:S01]  /*5400*/  FFMA.FTZ R6, -R211, R211, 1 ;  /* 0x3f800000d3067423 */ /* 0x000fe200000101d3 */
[----:B------:R-:W-:Y:S01]  /*5410*/  FADD.FTZ R59, -R112, R59 ;  /* 0x0000003b703b7221 */ /* 0x000fe20000010100 */
        /* <DEDUP_REMOVED lines=9> */
[----:B------:R-:W-:Y:S01]  /*54b0*/  FMUL.FTZ R59, R196, R59 ;  /* 0x0000003bc43b7220 */ /* 0x000fe20000410000 */
[----:B------:R-:W-:Y:S01]  /*54c0*/  F2FP.BF16.F32.PACK_AB R24, R25, R24 ;  /* 0x000000181918723e */ /* 0x000fe200000010ff */
[----:B------:R-:W-:Y:S01]  /*54d0*/  FMUL.FTZ R13, R7, R57 ;  /* 0x00000039070d7220 */ /* 0x000fe20000410000 */
[----:B------:R-:W-:Y:S01]  /*54e0*/  F2FP.BF16.F32.PACK_AB R8, R8, R26 ;  /* 0x0000001a0808723e */ /* 0x000fe200000010ff */
[----:B------:R-:W-:Y:S01]  /*54f0*/  FADD.FTZ R42, -R112, R42 ;  /* 0x0000002a702a7221 */ /* 0x000fe20000010100 */
[----:B------:R-:W-:Y:S01]  /*5500*/  FFMA.FTZ R7, -R230, R230, 1 ;  /* 0x3f800000e6077423 */ /* 0x000fe200000101e6 */
[----:B------:R-:W-:Y:S01]  /*5510*/  FADD.FTZ R0, -R112, R47 ;  /* 0x0000002f70007221 */ /* 0x000fe20000010100 */
[----:B------:R-:W-:Y:S01]  /*5520*/  FMUL.FTZ R46, R216, R46 ;  /* 0x0000002ed82e7220 */ /* 0x000fe20000410000 */
[----:B------:R-:W-:Y:S01]  /*5530*/  FFMA.FTZ R4, -R225, R225, 1 ;  /* 0x3f800000e1047423 */ /* 0x000fe200000101e1 */
        /* <DEDUP_REMOVED lines=8> */
[----:B------:R-:W-:Y:S01]  /*55c0*/  FMUL.FTZ R4, R4, UR47 ;  /* 0x0000002f04047c20 */ /* 0x000fe20008410000 */
[----:B------:R-:W-:Y:S01]  /*55d0*/  FMUL.FTZ R46, R5, R46 ;  /* 0x0000002e052e7220 */ /* 0x000fe20000410000 */
[----:B------:R-:W-:Y:S01]  /*55e0*/  FFMA.FTZ R5, -R209, R209, 1 ;  /* 0x3f800000d1057423 */ /* 0x000fe200000101d1 */
[----:B------:R-:W-:Y:S01]  /*55f0*/  FADD.FTZ R62, -R112, R62 ;  /* 0x0000003e703e7221 */ /* 0x000fe20000010100 */
[----:B------:R-:W-:Y:S01]  /*5600*/  F2FP.BF16.F32.PACK_AB R19, R19, R38 ;  /* 0x000000261313723e */ /* 0x000fe200000010ff */
[----:B------:R-:W-:Y:S01]  /*5610*/  STS [R205+0xc000], R28 ;  /* 0x00c0001ccd007388 */ /* 0x000fe20000000800 */
[----:B------:R-:W-:Y:S01]  /*5620*/  FMUL.FTZ R42, R7, R42 ;  /* 0x0000002a072a7220 */ /* 0x000fe20000410000 */
[----:B------:R-:W-:Y:S01]  /*5630*/  FMUL.FTZ R11, R4, R0 ;  /* 0x00000000040b7220 */ /* 0x000fe20000410000 */
[----:B------:R-:W-:Y:S01]  /*5640*/  FADD.FTZ R58, -R112, R58 ;  /* 0x0000003a703a7221 */ /* 0x000fe20000010100 */
[----:B------:R-:W-:Y:S01]  /*5650*/  STS [R205+0xc400], R6 ;  /* 0x00c40006cd007388 */ /* 0x000fe20000000800 */
[----:B------:R-:W-:Y:S01]  /*5660*/  FFMA.FTZ R7, -R214, R214, 1 ;  /* 0x3f800000d6077423 */ /* 0x000fe200000101d6 */
[----:B------:R-:W-:Y:S01]  /*5670*/  FMUL.FTZ R5, R5, UR47 ;  /* 0x0000002f05057c20 */ /* 0x000fe20008410000 */
[----:B------:R-:W-:Y:S01]  /*5680*/  FADD.FTZ R0, -R112, R63 ;  /* 0x0000003f70007221 */ /* 0x000fe20000010100 */
[----:B------:R-:W-:Y:S01]  /*5690*/  FMUL.FTZ R62, R186, R62 ;  /* 0x0000003eba3e7220 */ /* 0x000fe20000410000 */
[----:B------:R-:W-:Y:S01]  /*56a0*/  FFMA.FTZ R4, -R210, R210, 1 ;  /* 0x3f800000d2047423 */ /* 0x000fe200000101d2 */
        /* <DEDUP_REMOVED lines=8> */
[----:B------:R-:W-:Y:S01]  /*5730*/  F2FP.BF16.F32.PACK_AB R17, R17, R40 ;  /* 0x000000281111723e */ /* 0x000fe200000010ff */
        /* <DEDUP_REMOVED lines=24> */
[----:B---3--:R-:W-:Y:S05]  /*58c0*/  LEA R0, R123, UR5, 0x1 ;  /* 0x000000057b007c11 */ /* 0x008fea000f8e08ff */
[----:B------:R-:W-:Y:S04]  /*58d0*/  LDSM.16.MT88.4 R4, [R2+0x12000] ;  /* 0x012000000204783b */ /* 0x000fe80000004200 */
[----:B------:R-:W3:Y:S04]  /*58e0*/  LDSM.16.MT88.4 R8, [R0+0x4000] ;  /* 0x004000000008783b */ /* 0x000ee80000004200 */
[----:B------:R-:W4:Y:S04]  /*58f0*/  LDSM.16.MT88.4 R12, [R2+0x16000] ;  /* 0x01600000020c783b */ /* 0x000f280000004200 */
[----:B------:R-:W-:Y:S04]  /*5900*/  LDSM.16.MT88.4 R16, [R2+0x12800] ;  /* 0x012800000210783b */ /* 0x000fe80000004200 */
[----:B------:R-:W1:Y:S04]  /*5910*/  LDSM.16.MT88.4 R20, [R0+0x4400] ;  /* 0x004400000014783b */ /* 0x000e680000004200 */
[----:B------:R-:W2:Y:S01]  /*5920*/  LDSM.16.MT88.4 R24, [R2+0x16800] ;  /* 0x016800000218783b */ /* 0x000ea20000004200 */
[-C--:B---3--:R-:W-:Y:S06]  /*5930*/  HMMA.16816.F32.BF16 R68, R4, R8.reuse, R68 ;  /* 0x000000080444723c */ /* 0x088fec0000041844 */
[C---:B----4-:R-:W-:Y:S06]  /*5940*/  HMMA.16816.F32.BF16 R72, R12.reuse, R8, R72 ;  /* 0x000000080c48723c */ /* 0x050fec0000041848 */
[-C--:B------:R-:W-:Y:S01]  /*5950*/  HMMA.16816.F32.BF16 R76, R12, R10.reuse, R76 ;  /* 0x0000000a0c4c723c */ /* 0x080fe2000004184c */
[----:B------:R-:W-:Y:S05]  /*5960*/  LDSM.16.MT88.4 R12, [R2+0x17000] ;  /* 0x01700000020c783b */ /* 0x000fea0000004200 */
[----:B------:R-:W-:Y:S01]  /*5970*/  HMMA.16816.F32.BF16 R80, R4, R10, R80 ;  /* 0x0000000a0450723c */ /* 0x000fe20000041850 */
[----:B------:R-:W-:Y:S04]  /*5980*/  LDSM.16.MT88.4 R4, [R2+0x13000] ;  /* 0x013000000204783b */ /* 0x000fe80000004200 */
[----:B------:R-:W3:Y:S01]  /*5990*/  LDSM.16.MT88.4 R8, [R0+0x4800] ;  /* 0x004800000008783b */ /* 0x000ee20000004200 */
        /* <DEDUP_REMOVED lines=40> */
[-C--:B-1----:R-:W-:Y:S05]  /*5c20*/  HMMA.16816.F32.BF16 R68, R16, R20.reuse, R68 ;  /* 0x000000141044723c */ /* 0x082fea0000041844 */
[----:B------:R-:W-:Y:S01]  /*5c30*/  IMAD R4, R48, UR45, RZ ;  /* 0x0000002d30047c24 */ /* 0x000fe2000f8e02ff */
[C---:B------:R-:W-:Y:S05]  /*5c40*/  HMMA.16816.F32.BF16 R72, R24.reuse, R20, R72 ;  /* 0x000000141848723c */ /* 0x040fea0000041848 */
[----:B------:R-:W-:Y:S01]  /*5c50*/  LEA R4, -R4, RZ, 0x7 ;  /* 0x000000ff04047211 */ /* 0x000fe200078e39ff */
[-C--:B------:R-:W-:Y:S05]  /*5c60*/  HMMA.16816.F32.BF16 R76, R24, R22.reuse, R76 ;  /* 0x00000016184c723c */ /* 0x080fea000004184c */
[C---:B------:R-:W-:Y:S01]  /*5c70*/  LEA R5, P0, R4.reuse, R130, 0x2 ;  /* 0x0000008204057211 */ /* 0x040fe200078010ff */
[----:B------:R-:W-:Y:S05]  /*5c80*/  HMMA.16816.F32.BF16 R80, R16, R22, R80 ;  /* 0x000000161050723c */ /* 0x000fea0000041850 */
[----:B------:R-:W-:Y:S02]  /*5c90*/  LEA.HI.X.SX32 R4, R4, R131, 0x2, P0 ;  /* 0x0000008304047211 */ /* 0x000fe400000f16ff */
[----:B------:R-:W-:Y:S04]  /*5ca0*/  MOV R130, R5 ;  /* 0x0000000500827202 */ /* 0x000fe80000000f00 */
[----:B------:R-:W-:Y:S01]  /*5cb0*/  MOV R131, R4 ;  /* 0x0000000400837202 */ /* 0x000fe20000000f00 */
[----:B------:R-:W-:Y:S01]  /*5cc0*/  @!UPT UIADD3 URZ, URZ, URZ, URZ ;  /* 0x0000003f3f3ff290 */ /* 0x000fe2000fffe03f */
[----:B------:R-:W-:Y:S11]  /*5cd0*/  @!P2 BRA `(.L_x_1064) ;  /* 0x000000000044a947 */ /* 0x000ff60003800000 */
[----:B------:R-:W1:Y:S01]  /*5ce0*/  LDC R7, c[0x0][0x420] ;  /* 0x00010800ff077b82 */ /* 0x000e620000000800 */
[----:B------:R-:W2:Y:S07]  /*5cf0*/  LDL R48, [R1+0x24] ;  /* 0x0000240001307983 */ /* 0x000eae0000100800 */
[----:B------:R-:W3:Y:S01]  /*5d00*/  LDC R8, c[0x0][0x424] ;  /* 0x00010900ff087b82 */ /* 0x000ee20000000800 */
[----:B--2---:R-:W-:Y:S01]  /*5d10*/  LEA R6, R48, UR5, 0x1 ;  /* 0x0000000530067c11 */ /* 0x004fe2000f8e08ff */
[C---:B-1----:R-:W-:Y:S05]  /*5d20*/  IMAD.U32 R4, R7.reuse, -0x80, RZ ;  /* 0xffffff8007047824 */ /* 0x042fea00078e00ff */
        /* <DEDUP_REMOVED lines=9> */
[----:B---3--:R-:W-:Y:S05]  /*5dc0*/  LEA.HI.X R5, R7, R243, R8, 0x7, P0 ;  /* 0x000000f307057211 */ /* 0x008fea00000f3c08 */
[----:B------:R1:W-:Y:S04]  /*5dd0*/  LDGSTS.E.BYPASS.LTC128B.128 [R6+0x5000], desc[UR20][R4.64] ;  /* 0x0500000004067fae */ /* 0x0003e8000b901d54 */
[----:B------:R-:W0:Y:S02]  /*5de0*/  LDGDEPBAR ;  /* 0x00000000000079af */ /* 0x000e240000000000 */
.L_x_1064:
        /* <DEDUP_REMOVED lines=220> */
.L_x_1062:
[----:B------:R-:W-:Y:S01]  /*6bb0*/  @!UPT UIADD3 URZ, URZ, URZ, URZ ;  /* 0x0000003f3f3ff290 */ /* 0x000fe2000fffe03f */
[----:B------:R-:W2:Y:S01]  /*6bc0*/  LDL R22, [R1+0x28] ;  /* 0x0000280001167983 */ /* 0x000ea20000100800 */
[----:B------:R-:W-:Y:S01]  /*6bd0*/  ULDC UR4, c[0x0][0x390] ;  /* 0x0000e40000047ab9 */ /* 0x000fe20000000800 */
[----:B------:R-:W1:Y:S02]  /*6be0*/  LDC.64 R10, c[0x0][0x438] ;  /* 0x00010e00ff0a7b82 */ /* 0x000e640000000a00 */
[----:B------:R-:W3:Y:S04]  /*6bf0*/  LDL R19, [R1+0x2c] ;  /* 0x00002c0001137983 */ /* 0x000ee80000100800 */
[----:B------:R-:W4:Y:S01]  /*6c00*/  LDL R24, [R1+0x24] ;  /* 0x0000240001187983 */ /* 0x000f220000100800 */
[----:B------:R-:W5:Y:S01]  /*6c10*/  S2R R14, SR_TID.X ;  /* 0x00000000000e7919 */ /* 0x000f620000002100 */
        /* <DEDUP_REMOVED lines=28> */
[----:B-----5:R-:W-:Y:S02]  /*6de0*/  SHF.R.S32.HI R18, RZ, 0x1f, R14 ;  /* 0x0000001fff127819 */ /* 0x020fe4000001140e */
[----:B------:R-:W-:-:S02]  /*6df0*/  F2FP.BF16.F32.PACK_AB R0, R0, R94 ;  /* 0x0000005e0000723e */ /* 0x000fc400000010ff */
[----:B------:R-:W-:-:S03]  /*6e00*/  LEA.HI R18, R18, R14, RZ, 0x2 ;  /* 0x0000000e12127211 */ /* 0x000fc600078f10ff */
[----:B------:R-:W5:Y:S01]  /*6e10*/  LDC.64 R20, c[0x0][0x440] ;  /* 0x00011000ff147b82 */ /* 0x000f620000000a00 */
        /* <DEDUP_REMOVED lines=8> */
[----:B-1----:R-:W-:-:S04]  /*6ea0*/  IMAD R40, R12, UR23, RZ ;  /* 0x000000170c287c24 */ /* 0x002fc8000f8e02ff */
[----:B------:R-:W-:Y:S01]  /*6eb0*/  IMAD R40, R13, UR15, R40 ;  /* 0x0000000f0d287c24 */ /* 0x000fe2000f8e0228 */
[----:B--2---:R-:W-:Y:S04]  /*6ec0*/  STS [R22], R9 ;  /* 0x0000000916007388 */ /* 0x004fe80000000800 */
[----:B------:R-:W-:Y:S04]  /*6ed0*/  STS [R22+0x200], R8 ;  /* 0x0002000816007388 */ /* 0x000fe80000000800 */
[----:B---3--:R1:W-:Y:S04]  /*6ee0*/  STS [R19], R5 ;  /* 0x0000000513007388 */ /* 0x0083e80000000800 */
[----:B------:R2:W-:Y:S04]  /*6ef0*/  STS [R19+0x200], R4 ;  /* 0x0002000413007388 */ /* 0x0005e80000000800 */
[----:B------:R-:W-:Y:S04]  /*6f00*/  STS [R22+0x1000], R7 ;  /* 0x0010000716007388 */ /* 0x000fe80000000800 */
[----:B------:R-:W-:Y:S04]  /*6f10*/  STS [R22+0x1200], R6 ;  /* 0x0012000616007388 */ /* 0x000fe80000000800 */
[----:B------:R3:W-:Y:S04]  /*6f20*/  STS [R19+0x1000], R3 ;  /* 0x0010000313007388 */ /* 0x0007e80000000800 */
[----:B------:R5:W-:Y:S01]  /*6f30*/  STS [R19+0x1200], R0 ;  /* 0x0012000013007388 */ /* 0x000be20000000800 */
[----:B-1----:R-:W-:-:S03]  /*6f40*/  LOP3.LUT R5, R18, 0xfffffffc, RZ, 0xc0, !PT ;  /* 0xfffffffc12057812 */ /* 0x002fc600078ec0ff */
[----:B------:R-:W-:Y:S01]  /*6f50*/  STS [R22+0x2000], R68 ;  /* 0x0020004416007388 */ /* 0x000fe20000000800 */
[----:B--2---:R-:W-:-:S03]  /*6f60*/  IADD3 R4, -R5, R14, RZ ;  /* 0x0000000e05047210 */ /* 0x004fc60007ffe1ff */
[----:B------:R-:W-:Y:S01]  /*6f70*/  STS [R22+0x2200], R70 ;  /* 0x0022004616007388 */ /* 0x000fe20000000800 */
[----:B------:R-:W1:Y:S03]  /*6f80*/  LDC.64 R14, c[0x0][0x458] ;  /* 0x00011600ff0e7b82 */ /* 0x000e660000000a00 */
        /* <DEDUP_REMOVED lines=9> */
[----:B-----5:R-:W-:Y:S01]  /*7020*/  SHF.R.S32.HI R0, RZ, 0x2, R18 ;  /* 0x00000002ff007819 */ /* 0x020fe20000011412 */
[----:B------:R-:W-:-:S04]  /*7030*/  IMAD.WIDE.U32 R6, R10, UR14, R4 ;  /* 0x0000000e0a067c25 */ /* 0x000fc8000f8e0004 */
[----:B------:R-:W-:Y:S01]  /*7040*/  IMAD R11, R11, UR14, R3 ;  /* 0x0000000e0b0b7c24 */ /* 0x000fe2000f8e0203 */
[----:B------:R-:W-:-:S04]  /*7050*/  SHF.R.S32.HI R3, RZ, 0x1f, R0 ;  /* 0x0000001fff037819 */ /* 0x000fc80000011400 */
[----:B------:R-:W-:Y:S01]  /*7060*/  IADD3 R7, R7, R11, RZ ;  /* 0x0000000b07077210 */ /* 0x000fe20007ffe0ff */
[----:B------:R-:W-:Y:S01]  /*7070*/  IMAD R8, R3, R16, RZ ;  /* 0x0000001003087224 */ /* 0x000fe200078e02ff */
[----:B--2---:R-:W2:Y:S01]  /*7080*/  LDC.64 R22, c[0x0][0x470] ;  /* 0x00011c00ff167b82 */ /* 0x004ea20000000a00 */
[----:B------:R-:W-:-:S04]  /*7090*/  IMAD.WIDE.U32 R12, R12, UR15, R6 ;  /* 0x0000000f0c0c7c25 */ /* 0x000fc8000f8e0006 */
[----:B-1----:R-:W-:Y:S01]  /*70a0*/  IMAD R6, R3, R14, RZ ;  /* 0x0000000e03067224 */ /* 0x002fe200078e02ff */
[----:B----4-:R-:W-:Y:S02]  /*70b0*/  LEA R3, R24, UR5, 0x1 ;  /* 0x0000000518037c11 */ /* 0x010fe4000f8e08ff */
[----:B------:R-:W-:Y:S01]  /*70c0*/  BAR.SYNC.DEFER_BLOCKING 0x0 ;  /* 0x0000000000007b1d */ /* 0x000fe20000010000 */
[----:B------:R-:W-:-:S04]  /*70d0*/  IMAD.WIDE.U32 R10, R0, R16, RZ ;  /* 0x00000010000a7225 */ /* 0x000fc800078e00ff */
[----:B------:R-:W-:-:S05]  /*70e0*/  IMAD R8, R0, R17, R8 ;  /* 0x0000001100087224 */ /* 0x000fca00078e0208 */
[----:B------:R-:W-:Y:S01]  /*70f0*/  IADD3 R9, R11, R8, RZ ;  /* 0x000000080b097210 */ /* 0x000fe20007ffe0ff */
[----:B------:R-:W-:Y:S02]  /*7100*/  IMAD.MOV.U32 R8, RZ, RZ, R10 ;  /* 0x000000ffff087224 */ /* 0x000fe400078e000a */
[----:B------:R-:W-:Y:S02]  /*7110*/  IMAD R19, R20, UR22, RZ ;  /* 0x0000001614137c24 */ /* 0x000fe4000f8e02ff */
[----:B------:R-:W-:Y:S01]  /*7120*/  IMAD.WIDE.U32 R8, R16, UR29, R8 ;  /* 0x0000001d10087c25 */ /* 0x000fe2000f8e0008 */
[----:B------:R-:W1:Y:S04]  /*7130*/  LDS.128 R36, [R3+0x6000] ;  /* 0x0060000003247984 */ /* 0x000e680000000c00 */
        /* <DEDUP_REMOVED lines=12> */
[----:B-----5:R-:W-:Y:S01]  /*7200*/  IADD3 R3, P0, R12, R8, RZ ;  /* 0x000000080c037210 */ /* 0x020fe20007f1e0ff */
[----:B--2---:R-:W-:-:S04]  /*7210*/  IMAD R8, R22, UR23, RZ ;  /* 0x0000001716087c24 */ /* 0x004fc8000f8e02ff */
        /* <DEDUP_REMOVED lines=18> */
[----:B-1----:R1:W-:Y:S04]  /*7340*/  STG.E.128 desc[UR20][R6.64], R36 ;  /* 0x0000002406007986 */ /* 0x0023e8000c101d14 */
[----:B---3--:R1:W-:Y:S04]  /*7350*/  STG.E.128 desc[UR20][R10.64], R32 ;  /* 0x000000200a007986 */ /* 0x0083e8000c101d14 */
[----:B----4-:R1:W-:Y:S04]  /*7360*/  STG.E.128 desc[UR20][R4.64], R28 ;  /* 0x0000001c04007986 */ /* 0x0103e8000c101d14 */
[----:B------:R1:W-:Y:S02]  /*7370*/  STG.E.128 desc[UR20][R8.64], R24 ;  /* 0x0000001808007986 */ /* 0x0003e4000c101d14 */
.L_x_1059:
        /* <DEDUP_REMOVED lines=11> */
.L_x_1066:
[----:B------:R-:W-:Y:S05]  /*7430*/  EXIT ;  /* 0x000000000000794d */ /* 0x000fea0003800000 */
.L_x_1068:
        /* <DEDUP_REMOVED lines=12> */
.L_x_1360:


//--------------------- .text._ZN5flash44flash_bwd_dq_dk_dv_loop_seqk_parallel_kernelI23Flash_bwd_kernel_traitsILi32ELi128ELi128ELi8ELi4ELi4ELi4ELb0ELb0EN7cutlass10bfloat16_tE19Flash_kernel_traitsILi32ELi128ELi128ELi8ES3_EELb1ELb0ELb0ELb1ELb0ELb0ELb0EEEvNS_16Flash_bwd_paramsE --------------------------
	.section	.text._ZN5flash44flash_bwd_dq_dk_dv_loop_seqk_parallel_kernelI23Flash_bwd_kernel_traitsILi32ELi128ELi128ELi8ELi4ELi4ELi4ELb0ELb0EN7cutlass10bfloat16_tE19Flash_kernel_traitsILi32ELi128ELi128ELi8ES3_EELb1ELb0ELb0ELb1ELb0ELb0ELb0EEEvNS_16Flash_bwd_paramsE,"ax",@progbits
	.align	128
        .global         _ZN5flash44flash_bwd_dq_dk_dv_loop_seqk_parallel_kernelI23Flash_bwd_kernel_traitsILi32ELi128ELi128ELi8ELi4ELi4ELi4ELb0ELb0EN7cutlass10bfloat16_tE19Flash_kernel_traitsILi32ELi128ELi128ELi8ES3_EELb1ELb0ELb0ELb1ELb0ELb0ELb0EEEvNS_16Flash_bwd_paramsE
        .type           _ZN5flash44flash_bwd_dq_dk_dv_loop_seqk_parallel_kernelI23Flash_bwd_kernel_traitsILi32ELi128ELi128ELi8ELi4ELi4ELi4ELb0ELb0EN7cutlass10bfloat16_tE19Flash_kernel_traitsILi32ELi128ELi128ELi8ES3_EELb1ELb0ELb0ELb1ELb0ELb0ELb0EEEvNS_16Flash_bwd_paramsE,@function
        .size           _ZN5flash44flash_bwd_dq_dk_dv_loop_seqk_parallel_kernelI23Flash_bwd_kernel_traitsILi32ELi128ELi128ELi8ELi4ELi4ELi4ELb0ELb0EN7cutlass10bfloat16_tE19Flash_kernel_traitsILi32ELi128ELi128ELi8ES3_EELb1ELb0ELb0ELb1ELb0ELb0ELb0EEEvNS_16Flash_bwd_paramsE,(.L_x_1361 - _ZN5flash44flash_bwd_dq_dk_dv_loop_seqk_parallel_kernelI23Flash_bwd_kernel_traitsILi32ELi128ELi128ELi8ELi4ELi4ELi4ELb0ELb0EN7cutlass10bfloat16_tE19Flash_kernel_traitsILi32ELi128ELi128ELi8ES3_EELb1ELb0ELb0ELb1ELb0ELb0ELb0EEEvNS_16Flash_bwd_paramsE)
        .other          _ZN5flash44flash_bwd_dq_dk_dv_loop_seqk_parallel_kernelI23Flash_bwd_kernel_traitsILi32ELi128ELi128ELi8ELi4ELi4ELi4ELb0ELb0EN7cutlass10bfloat16_tE19Flash_kernel_traitsILi32ELi128ELi128ELi8ES3_EELb1ELb0ELb0ELb1ELb0ELb0ELb0EEEvNS_16Flash_bwd_paramsE,@"STO_CUDA_ENTRY STV_DEFAULT"
_ZN5flash44flash_bwd_dq_dk_dv_loop_seqk_parallel_kernelI23Flash_bwd_kernel_traitsILi32ELi128ELi128ELi8ELi4ELi4ELi4ELb0ELb0EN7cutlass10bfloat16_tE19Flash_kernel_traitsILi32ELi128ELi128ELi8ES3_EELb1ELb0ELb0ELb1ELb0ELb0ELb0EEEvNS_16Flash_bwd_paramsE:
.text._ZN5flash44flash_bwd_dq_dk_dv_loop_seqk_parallel_kernelI23Flash_bwd_kernel_traitsILi32ELi128ELi128ELi8ELi4ELi4ELi4ELb0ELb0EN7cutlass10bfloat16_tE19Flash_kernel_traitsILi32ELi128ELi128ELi8ES3_EELb1ELb0ELb0ELb1ELb0ELb0ELb0EEEvNS_16Flash_bwd_paramsE:
        /* <DEDUP_REMOVED lines=30> */
[----:B------:R-:W-:Y:S02]  /*01e0*/  LOP3.LUT R7, R6, 0xfffffff8, RZ, 0xc0, !PT ;  /* 0xfffffff806077812 */ /* 0x000fe400078ec0ff */
[----:B------:R-:W-:Y:S01]  /*01f0*/  LEA.HI R143, R143, R154, RZ, 0x5 ;  /* 0x0000009a8f8f7211 */ /* 0x000fe200078f28ff */
[----:B------:R-:W-:Y:S01]  /*0200*/  IMAD.U32 R148, RZ, RZ, UR5 ;  /* 0x00000005ff947e24 */ /* 0x000fe2000f8e00ff */
[----:B------:R-:W-:Y:S01]  /*0210*/  LOP3.LUT R11, R139, 0xfffffff0, RZ, 0xc0, !PT ;  /* 0xfffffff08b0b7812 */ /* 0x000fe200078ec0ff */
[C---:B------:R-:W-:Y:S01]  /*0220*/  IMAD.IADD R2, R154.reuse, 0x1, -R7 ;  /* 0x000000019a027824 */ /* 0x040fe200078e0a07 */
[----:B------:R-:W-:Y:S01]  /*0230*/  LOP3.LUT R5, R143, 0xffffffe0, RZ, 0xc0, !PT ;  /* 0xffffffe08f057812 */ /* 0x000fe200078ec0ff */
[----:B------:R-:W-:Y:S01]  /*0240*/  USHF.R.S32.HI UR5, URZ, 0x1f, UR53 ;  /* 0x0000001f3f057899 */ /* 0x000fe20008011435 */
[----:B------:R-:W-:Y:S01]  /*0250*/  SHF.R.S32.HI R144, RZ, 0x5, R143 ;  /* 0x00000005ff907819 */ /* 0x000fe2000001148f */
[C---:B------:R-:W-:Y:S01]  /*0260*/  IMAD.IADD R11, R154.reuse, 0x1, -R11 ;  /* 0x000000019a0b7824 */ /* 0x040fe200078e0a0b */
[----:B------:R-:W-:Y:S01]  /*0270*/  SHF.R.S32.HI R143, RZ, 0x1f, R143 ;  /* 0x0000001fff8f7819 */ /* 0x000fe2000001148f */
[----:B------:R-:W-:Y:S01]  /*0280*/  IMAD.IADD R5, R154, 0x1, -R5 ;  /* 0x000000019a057824 */ /* 0x000fe200078e0a05 */
[----:B------:R-:W-:Y:S01]  /*0290*/  LOP3.LUT R3, R8, 0xfffffffc, RZ, 0xc0, !PT ;  /* 0xfffffffc08037812 */ /* 0x000fe200078ec0ff */
[----:B------:R-:W-:Y:S01]  /*02a0*/  IMAD.U32 R152, RZ, RZ, UR6 ;  /* 0x00000006ff987e24 */ /* 0x000fe2000f8e00ff */
[----:B------:R-:W-:Y:S01]  /*02b0*/  LEA.HI R7, R2, R2, RZ, 0x1 ;  /* 0x0000000202077211 */ /* 0x000fe200078f08ff */
[----:B------:R-:W-:Y:S01]  /*02c0*/  IMAD.U32 R150, RZ, RZ, UR6 ;  /* 0x00000006ff967e24 */ /* 0x000fe2000f8e00ff */
[----:B------:R-:W-:Y:S01]  /*02d0*/  LEA.HI R143, R143, R144, RZ, 0x2 ;  /* 0x000000908f8f7211 */ /* 0x000fe200078f10ff */
[----:B------:R-:W-:Y:S01]  /*02e0*/  IMAD.IADD R154, R154, 0x1, -R3 ;  /* 0x000000019a9a7824 */ /* 0x000fe200078e0a03 */
[----:B------:R-:W-:Y:S01]  /*02f0*/  LOP3.LUT R3, R7, 0x7fffffe, RZ, 0xc0, !PT ;  /* 0x07fffffe07037812 */ /* 0x000fe200078ec0ff */
[----:B------:R-:W-:Y:S01]  /*0300*/  UIADD3 UR6, UR4, 0xa000, URZ ;  /* 0x0000a00004067890 */ /* 0x000fe2000fffe03f */
[--C-:B------:R-:W-:Y:S01]  /*0310*/  SHF.R.S32.HI R145, RZ, 0x2, R8.reuse ;  /* 0x00000002ff917819 */ /* 0x100fe20000011408 */
[----:B------:R-:W-:Y:S01]  /*0320*/  IMAD.SHL.U32 R162, R154, 0x2, RZ ;  /* 0x000000029aa27824 */ /* 0x000fe200078e00ff */
[----:B------:R-:W-:Y:S01]  /*0330*/  LOP3.LUT R143, R143, 0xfffffffc, RZ, 0xc0, !PT ;  /* 0xfffffffc8f8f7812 */ /* 0x000fe200078ec0ff */
[C---:B------:R-:W-:Y:S01]  /*0340*/  IMAD.IADD R3, R2.reuse, 0x1, -R3 ;  /* 0x0000000102037824 */ /* 0x040fe200078e0a03 */
[----:B------:R-:W-:Y:S01]  /*0350*/  SHF.R.S32.HI R0, RZ, 0x4, R139 ;  /* 0x00000004ff007819 */ /* 0x000fe2000001148b */
[----:B------:R-:W-:Y:S01]  /*0360*/  IMAD.SHL.U32 R2, R2, 0x40, RZ ;  /* 0x0000004002027824 */ /* 0x000fe200078e00ff */
[----:B------:R-:W-:Y:S01]  /*0370*/  SHF.R.S32.HI R8, RZ, 0x1f, R8 ;  /* 0x0000001fff087819 */ /* 0x000fe20000011408 */
[----:B------:R-:W-:Y:S01]  /*0380*/  IMAD.IADD R143, R144, 0x1, -R143 ;  /* 0x00000001908f7824 */ /* 0x000fe200078e0a8f */
[----:B------:R-:W-:Y:S01]  /*0390*/  LEA.HI R139, R139, R0, RZ, 0x1 ;  /* 0x000000008b8b7211 */ /* 0x000fe200078f08ff */
[----:B------:R-:W-:Y:S01]  /*03a0*/  IMAD.U32 R146, RZ, RZ, UR5 ;  /* 0x00000005ff927e24 */ /* 0x000fe2000f8e00ff */
[----:B------:R-:W-:Y:S01]  /*03b0*/  LEA.HI R8, R8, R145, RZ, 0x3 ;  /* 0x0000009108087211 */ /* 0x000fe200078f18ff */
[----:B------:R-:W-:Y:S01]  /*03c0*/  IMAD.SHL.U32 R13, R143, 0x10, RZ ;  /* 0x000000108f0d7824 */ /* 0x000fe200078e00ff */
[----:B------:R-:W-:Y:S01]  /*03d0*/  SHF.R.S32.HI R4, RZ, 0x1f, R5 ;  /* 0x0000001fff047819 */ /* 0x000fe20000011405 */
[----:B------:R-:W-:Y:S01]  /*03e0*/  IMAD.U32 R151, RZ, RZ, UR5 ;  /* 0x00000005ff977e24 */ /* 0x000fe2000f8e00ff */
[----:B------:R-:W-:Y:S01]  /*03f0*/  SHF.R.S32.HI R7, RZ, 0x1, R7 ;  /* 0x00000001ff077819 */ /* 0x000fe20000011407 */
[----:B------:R-:W-:Y:S01]  /*0400*/  UIADD3 UR5, UR4, 0x6000, URZ ;  /* 0x0000600004057890 */ /* 0x000fe2000fffe03f */
[----:B------:R-:W-:Y:S01]  /*0410*/  LOP3.LUT R139, R139, 0xfffffffe, RZ, 0xc0, !PT ;  /* 0xfffffffe8b8b7812 */ /* 0x000fe200078ec0ff */
[----:B------:R-:W-:Y:S01]  /*0420*/  IMAD.SHL.U32 R154, R154, 0x8, RZ ;  /* 0x000000089a9a7824 */ /* 0x000fe200078e00ff */
[----:B------:R-:W-:-:S02]  /*0430*/  LOP3.LUT R8, R8, 0xfffffff8, RZ, 0xc0, !PT ;  /* 0xfffffff808087812 */ /* 0x000fc400078ec0ff */
[----:B------:R-:W-:Y:S01]  /*0440*/  LEA.HI R4, R4, R5, RZ, 0x2 ;  /* 0x0000000504047211 */ /* 0x000fe200078f10ff */
[----:B------:R-:W-:Y:S01]  /*0450*/  IMAD.IADD R139, R0, 0x1, -R139 ;  /* 0x00000001008b7824 */ /* 0x000fe200078e0a8b */
[C---:B------:R-:W-:Y:S01]  /*0460*/  LOP3.LUT P0, RZ, R7.reuse, 0x2, RZ, 0xc0, !PT ;  /* 0x0000000207ff7812 */ /* 0x040fe2000780c0ff */
[----:B------:R-:W-:Y:S01]  /*0470*/  IMAD.SHL.U32 R7, R7, 0x40, RZ ;  /* 0x0000004007077824 */ /* 0x000fe200078e00ff */
[----:B------:R-:W-:Y:S01]  /*0480*/  LOP3.LUT R2, R2, 0x1c0, RZ, 0xc0, !PT ;  /* 0x000001c002027812 */ /* 0x000fe200078ec0ff */
[----:B------:R-:W-:Y:S01]  /*0490*/  IMAD.IADD R8, R145, 0x1, -R8 ;  /* 0x0000000191087824 */ /* 0x000fe200078e0a08 */
[----:B------:R-:W-:Y:S01]  /*04a0*/  SHF.R.S32.HI R142, RZ, 0x7, R142 ;  /* 0x00000007ff8e7819 */ /* 0x000fe2000001148e */
[----:B------:R-:W-:Y:S01]  /*04b0*/  IMAD.SHL.U32 R140, R139, 0x8, RZ ;  /* 0x000000088b8c7824 */ /* 0x000fe200078e00ff */
[----:B------:R-:W-:Y:S01]  /*04c0*/  LEA.HI.SX32 R141, R4, R13, 0x1e ;  /* 0x0000000d048d7211 */ /* 0x000fe200078ff2ff */
[----:B------:R-:W-:Y:S01]  /*04d0*/  IMAD.SHL.U32 R4, R8, 0x40, RZ ;  /* 0x0000004008047824 */ /* 0x000fe200078e00ff */
[----:B------:R-:W-:Y:S01]  /*04e0*/  LOP3.LUT R13, R2, 0x30, R13, 0xf8, !PT ;  /* 0x00000030020d7812 */ /* 0x000fe200078ef80d */
[C---:B------:R-:W-:Y:S01]  /*04f0*/  IMAD R138, R142.reuse, 0x8, R139 ;  /* 0x000000088e8a7824 */ /* 0x040fe200078e028b */
[----:B------:R-:W-:Y:S01]  /*0500*/  LOP3.LUT R7, R7, 0xc0, RZ, 0xc0, !PT ;  /* 0x000000c007077812 */ /* 0x000fe200078ec0ff */
[----:B------:R-:W-:Y:S01]  /*0510*/  IMAD R149, R142, 0x2000, R162 ;  /* 0x000020008e957824 */ /* 0x000fe200078e02a2 */
[--C-:B------:R-:W-:Y:S01]  /*0520*/  LOP3.LUT R13, R13, 0x8, R6.reuse, 0xf8, !PT ;  /* 0x000000080d0d7812 */ /* 0x100fe200078ef806 */
[----:B------:R-:W-:Y:S01]  /*0530*/  IMAD R138, R138, 0x8, R3 ;  /* 0x000000088a8a7824 */ /* 0x000fe200078e0203 */
[----:B------:R-:W-:Y:S01]  /*0540*/  LOP3.LUT R6, R7, 0x8, R6, 0xf8, !PT ;  /* 0x0000000807067812 */ /* 0x000fe200078ef806 */
[----:B------:R-:W-:Y:S01]  /*0550*/  IMAD R162, R143, 0x200, R162 ;  /* 0x000002008fa27824 */ /* 0x000fe200078e02a2 */
[----:B------:R-:W-:-:S02]  /*0560*/  SHF.R.U32.HI R7, RZ, 0x3, R7 ;  /* 0x00000003ff077819 */ /* 0x000fc40000011607 */
[----:B------:R-:W-:Y:S02]  /*0570*/  SHF.R.S32.HI R12, RZ, 0x1f, R11 ;  /* 0x0000001fff0c7819 */ /* 0x000fe4000001140b */
[----:B------:R-:W-:Y:S02]  /*0580*/  LOP3.LUT R3, R8, 0x1, RZ, 0xc0, !PT ;  /* 0x0000000108037812 */ /* 0x000fe400078ec0ff */
[----:B------:R-:W-:Y:S02]  /*0590*/  LOP3.LUT R4, R4, 0x1c0, RZ, 0xc0, !PT ;  /* 0x000001c004047812 */ /* 0x000fe400078ec0ff */
[----:B------:R-:W-:Y:S01]  /*05a0*/  LOP3.LUT R7, R6, R7, RZ, 0x3c, !PT ;  /* 0x0000000706077212 */ /* 0x000fe200078e3cff */
[----:B------:R-:W-:Y:S01]  /*05b0*/  IMAD.SHL.U32 R6, R143, 0x400, RZ ;  /* 0x000004008f067824 */ /* 0x000fe200078e00ff */
[----:B------:R-:W-:Y:S02]  /*05c0*/  LEA.HI R5, R12, R11, RZ, 0x3 ;  /* 0x0000000b0c057211 */ /* 0x000fe400078f18ff */
[----:B------:R-:W-:Y:S01]  /*05d0*/  ISETP.NE.U32.AND P6, PT, R3, 0x1, PT ;  /* 0x000000010300780c */ /* 0x000fe20003fc5070 */
[----:B------:R-:W-:Y:S01]  /*05e0*/  IMAD.U32 R138, R138, 0x20, R7 ;  /* 0x000000208a8a7824 */ /* 0x000fe200078e0007 */
[----:B------:R-:W-:-:S02]  /*05f0*/  LEA.HI R4, R4, R4, RZ, 0x1d ;  /* 0x0000000404047211 */ /* 0x000fc400078fe8ff */
[----:B------:R-:W-:Y:S01]  /*0600*/  LEA.HI R3, R8, R8, RZ, 0x1 ;  /* 0x0000000808037211 */ /* 0x000fe200078f08ff */
[----:B------:R-:W-:Y:S01]  /*0610*/  IMAD.SHL.U32 R138, R138, 0x2, RZ ;  /* 0x000000028a8a7824 */ /* 0x000fe200078e00ff */
[----:B------:R-:W-:Y:S02]  /*0620*/  LEA.HI R0, R11, R11, RZ, 0x1 ;  /* 0x0000000b0b007211 */ /* 0x000fe400078f08ff */
[----:B------:R-:W-:Y:S02]  /*0630*/  LOP3.LUT R134, R5, 0xfffffff8, RZ, 0xc0, !PT ;  /* 0xfffffff805867812 */ /* 0x000fe400078ec0ff */
[----:B------:R-:W-:Y:S02]  /*0640*/  IADD3 R149, R4, R149, R6 ;  /* 0x0000009504957210 */ /* 0x000fe40007ffe006 */
[----:B------:R-:W-:Y:S01]  /*0650*/  SHF.R.S32.HI R4, RZ, 0x1, R3 ;  /* 0x00000001ff047819 */ /* 0x000fe20000011403 */
[----:B------:R-:W-:Y:S01]  /*0660*/  IMAD.IADD R134, R11, 0x1, -R134 ;  /* 0x000000010b867824 */ /* 0x000fe200078e0a86 */
[----:B------:R-:W-:-:S02]  /*0670*/  SHF.R.S32.HI R10, RZ, 0x1, R0 ;  /* 0x00000001ff0a7819 */ /* 0x000fc40000011400 */
[----:B------:R-:W-:Y:S02]  /*0680*/  SHF.R.S32.HI R9, RZ, 0x1f, R0 ;  /* 0x0000001fff097819 */ /* 0x000fe40000011400 */
[----:B------:R-:W-:Y:S02]  /*0690*/  LOP3.LUT R0, R0, 0x7fffffe, RZ, 0xc0, !PT ;  /* 0x07fffffe00007812 */ /* 0x000fe400078ec0ff */
[C---:B------:R-:W-:Y:S02]  /*06a0*/  LOP3.LUT P5, RZ, R8.reuse, 0x2, RZ, 0xc0, !PT ;  /* 0x0000000208ff7812 */ /* 0x040fe400078ac0ff */
[----:B------:R-:W-:Y:S01]  /*06b0*/  LOP3.LUT P4, RZ, R8, 0x4, RZ, 0xc0, !PT ;  /* 0x0000000408ff7812 */ /* 0x000fe2000788c0ff */
[----:B------:R-:W-:Y:S01]  /*06c0*/  IMAD.IADD R0, R11, 0x1, -R0 ;  /* 0x000000010b007824 */ /* 0x000fe200078e0a00 */
[C---:B------:R-:W-:Y:S01]  /*06d0*/  LOP3.LUT P3, RZ, R4.reuse, 0x2, RZ, 0xc0, !PT ;  /* 0x0000000204ff7812 */ /* 0x040fe2000786c0ff */
[----:B------:R-:W-:Y:S01]  /*06e0*/  IMAD.SHL.U32 R4, R4, 0x40, RZ ;  /* 0x0000004004047824 */ /* 0x000fe200078e00ff */
[----:B------:R-:W-:-:S02]  /*06f0*/  LOP3.LUT R11, R3, 0x3fffffe, RZ, 0xc0, !PT ;  /* 0x03fffffe030b7812 */ /* 0x000fc400078ec0ff */
[C---:B------:R-:W-:Y:S01]  /*0700*/  R2P PR, R134.reuse, 0x6 ;  /* 0x0000000686007804 */ /* 0x040fe20000000000 */
[----:B------:R-:W-:Y:S01]  /*0710*/  IMAD.SHL.U32 R134, R134, 0x40, RZ ;  /* 0x0000004086867824 */ /* 0x000fe200078e00ff */
[----:B------:R-:W-:Y:S01]  /*0720*/  LEA.HI R9, R9, R10, RZ, 0x2 ;  /* 0x0000000a09097211 */ /* 0x000fe200078f10ff */
[----:B------:R-:W-:Y:S01]  /*0730*/  IMAD.IADD R11, R8, 0x1, -R11 ;  /* 0x00000001080b7824 */ /* 0x000fe200078e0a0b */
[----:B------:R-:W-:Y:S02]  /*0740*/  SHF.R.S32.HI R5, RZ, 0x3, R5 ;  /* 0x00000003ff057819 */ /* 0x000fe40000011405 */
        /* <DEDUP_REMOVED lines=8> */
[----:B------:R-:W-:Y:S01]  /*07d0*/  LOP3.LUT R140, R140, 0x8, RZ, 0xc0, !PT ;  /* 0x000000088c8c7812 */ /* 0x000fe200078ec0ff */
[----:B------:R-:W-:Y:S01]  /*07e0*/  IMAD.IADD R9, R10, 0x1, -R9 ;  /* 0x000000010a097824 */ /* 0x000fe200078e0a09 */
[----:B------:R-:W-:Y:S01]  /*07f0*/  SHF.R.U32.HI R11, RZ, 0x3, R134 ;  /* 0x00000003ff0b7819 */ /* 0x000fe20000011686 */
[----:B------:R-:W-:Y:S01]  /*0800*/  IMAD.SHL.U32 R0, R0, 0x20, RZ ;  /* 0x0000002000007824 */ /* 0x000fe200078e00ff */
[----:B------:R-:W-:-:S02]  /*0810*/  LOP3.LUT R2, R13, R2, RZ, 0x3c, !PT ;  /* 0x000000020d027212 */ /* 0x000fc400078e3cff */
[----:B------:R-:W-:Y:S02]  /*0820*/  LOP3.LUT R6, R6, 0x8, RZ, 0xc0, !PT ;  /* 0x0000000806067812 */ /* 0x000fe400078ec0ff */
[----:B------:R-:W-:Y:S01]  /*0830*/  SEL R3, R137, 0xffffffe0, !P0 ;  /* 0xffffffe089037807 */ /* 0x000fe20004000000 */
[C---:B------:R-:W-:Y:S01]  /*0840*/  IMAD R135, R139.reuse, 0x200, R2 ;  /* 0x000002008b877824 */ /* 0x040fe200078e0202 */
[----:B------:R-:W-:Y:S01]  /*0850*/  SHF.R.U32.HI R7, RZ, 0x3, R4 ;  /* 0x00000003ff077819 */ /* 0x000fe20000011604 */
[----:B------:R-:W-:Y:S01]  /*0860*/  IMAD.SHL.U32 R139, R139, 0x10, RZ ;  /* 0x000000108b8b7824 */ /* 0x000fe200078e00ff */
[----:B------:R-:W-:Y:S02]  /*0870*/  LOP3.LUT R134, R11, R134, R140, 0x1e, !PT ;  /* 0x000000860b867212 */ /* 0x000fe400078e1e8c */
[C---:B------:R-:W-:Y:S01]  /*0880*/  LOP3.LUT P0, RZ, R9.reuse, 0x2, RZ, 0xc0, !PT ;  /* 0x0000000209ff7812 */ /* 0x040fe2000780c0ff */
[----:B------:R-:W-:Y:S01]  /*0890*/  IMAD.SHL.U32 R9, R9, 0x40, RZ ;  /* 0x0000004009097824 */ /* 0x000fe200078e00ff */
[----:B------:R-:W-:Y:S01]  /*08a0*/  LOP3.LUT R7, R7, R4, R6, 0x1e, !PT ;  /* 0x0000000407077212 */ /* 0x000fe200078e1e06 */
[----:B------:R-:W-:Y:S01]  /*08b0*/  IMAD.IADD R134, R5, 0x1, R134 ;  /* 0x0000000105867824 */ /* 0x000fe200078e0286 */
[----:B------:R-:W-:-:S02]  /*08c0*/  LEA R149, R149, UR4, 0x1 ;  /* 0x0000000495957c11 */ /* 0x000fc4000f8e08ff */
[----:B------:R-:W-:Y:S01]  /*08d0*/  LOP3.LUT R9, R9, 0xc0, RZ, 0xc0, !PT ;  /* 0x000000c009097812 */ /* 0x000fe200078ec0ff */
[----:B------:R-:W-:Y:S01]  /*08e0*/  IMAD.IADD R162, R7, 0x1, R162 ;  /* 0x0000000107a27824 */ /* 0x000fe200078e02a2 */
[----:B------:R-:W-:Y:S01]  /*08f0*/  SEL R160, R160, 0x10, !P6 ;  /* 0x00000010a0a07807 */ /* 0x000fe20007000000 */
[C---:B------:R-:W-:Y:S01]  /*0900*/  VIADD R153, R149.reuse, 0x40 ;  /* 0x0000004095997836 */ /* 0x040fe20000000000 */
[----:B------:R-:W-:Y:S01]  /*0910*/  LEA R134, R134, UR6, 0x1 ;  /* 0x0000000686867c11 */ /* 0x000fe2000f8e08ff */
[C---:B------:R-:W-:Y:S01]  /*0920*/  @P4 VIADD R153, R149.reuse, 0xffffffc0 ;  /* 0xffffffc095994836 */ /* 0x040fe20000000000 */
[----:B------:R-:W-:Y:S01]  /*0930*/  SHF.R.U32.HI R2, RZ, 0x3, R9 ;  /* 0x00000003ff027819 */ /* 0x000fe20000011609 */
[----:B------:R-:W-:Y:S01]  /*0940*/  IMAD.IADD R157, R149, 0x1, R160 ;  /* 0x00000001959d7824 */ /* 0x000fe200078e02a0 */
[----:B------:R-:W-:Y:S01]  /*0950*/  LOP3.LUT R139, R6, 0x10, R139, 0xf8, !PT ;  /* 0x00000010068b7812 */ /* 0x000fe200078ef88b */
[----:B------:R-:W-:Y:S01]  /*0960*/  VIADD R133, R134, 0x20 ;  /* 0x0000002086857836 */ /* 0x000fe20000000000 */
[----:B------:R-:W-:Y:S01]  /*0970*/  SEL R158, R137, 0xffffffe0, !P5 ;  /* 0xffffffe0899e7807 */ /* 0x000fe20006800000 */
[----:B------:R-:W-:Y:S01]  /*0980*/  IMAD R7, R143, 0x200, R0 ;  /* 0x000002008f077824 */ /* 0x000fe200078e0200 */
[----:B------:R-:W-:Y:S01]  /*0990*/  SEL R128, R128, 0xffffffc0, !P2 ;  /* 0xffffffc080807807 */ /* 0x000fe20005000000 */
[----:B------:R-:W-:Y:S01]  /*09a0*/  IMAD.IADD R160, R160, 0x1, R153 ;  /* 0x00000001a0a07824 */ /* 0x000fe200078e0299 */
[----:B------:R-:W-:Y:S01]  /*09b0*/  LEA R162, R162, UR5, 0x1 ;  /* 0x00000005a2a27c11 */ /* 0x000fe2000f8e08ff */
[----:B------:R-:W-:Y:S01]  /*09c0*/  @P1 VIADD R133, R134, 0xffffffe0 ;  /* 0xffffffe086851836 */ /* 0x000fe20000000000 */
[C---:B------:R-:W-:Y:S01]  /*09d0*/  LOP3.LUT R140, R2.reuse, R9, R140, 0x1e, !PT ;  /* 0x00000009028c7212 */ /* 0x040fe200078e1e8c */
[--C-:B------:R-:W-:Y:S01]  /*09e0*/  IMAD.IADD R156, R149, 0x1, R158.reuse ;  /* 0x00000001959c7824 */ /* 0x100fe200078e029e */
[----:B------:R-:W-:Y:S01]  /*09f0*/  LOP3.LUT R139, R2, R139, R9, 0x1e, !PT ;  /* 0x0000008b028b7212 */ /* 0x000fe200078e1e09 */
[----:B------:R-:W-:Y:S01]  /*0a00*/  IMAD.IADD R163, R157, 0x1, R158 ;  /* 0x000000019da37824 */ /* 0x000fe200078e029e */
[----:B------:R-:W-:Y:S01]  /*0a10*/  IADD3 R136, R3, UR5, R138 ;  /* 0x0000000503887c10 */ /* 0x000fe2000fffe08a */
[----:B------:R-:W-:Y:S01]  /*0a20*/  IMAD.IADD R159, R158, 0x1, R153 ;  /* 0x000000019e9f7824 */ /* 0x000fe200078e0299 */
[----:B------:R-:W-:Y:S01]  /*0a30*/  SEL R137, R137, 0xffffffe0, !P0 ;  /* 0xffffffe089897807 */ /* 0x000fe20004000000 */
[----:B------:R-:W-:Y:S01]  /*0a40*/  VIADD R161, R162, 0x20 ;  /* 0x00000020a2a17836 */ /* 0x000fe20000000000 */
[----:B------:R-:W-:Y:S01]  /*0a50*/  LEA R135, R135, UR4, 0x1 ;  /* 0x0000000487877c11 */ /* 0x000fe2000f8e08ff */
        /* <DEDUP_REMOVED lines=9> */
.L_x_1113:
        /* <DEDUP_REMOVED lines=15> */
[----:B------:R-:W-:Y:S01]  /*0be0*/  @UP4 UIADD3 UR12, UP1, UR17, UR6, URZ ;  /* 0x00000006110c4290 */ /* 0x000fe2000ff3e03f */
[----:B-1----:R-:W-:Y:S01]  /*0bf0*/  IMAD.U32 R12, RZ, RZ, UR8 ;  /* 0x00000008ff0c7e24 */ /* 0x002fe2000f8e00ff */
[----:B------:R-:W-:-:S02]  /*0c00*/  UISETP.NE.U32.AND UP0, UPT, UR14, URZ, UPT ;  /* 0x0000003f0e00728c */ /* 0x000fc4000bf05070 */
[----:B------:R-:W-:Y:S01]  /*0c10*/  UIADD3.X UR14, UR5, UR15, URZ, UP2, !UPT ;  /* 0x0000000f050e7290 */ /* 0x000fe200097fe43f */
[----:B------:R-:W-:Y:S01]  /*0c20*/  IMAD.U32 R13, RZ, RZ, UR9 ;  /* 0x00000009ff0d7e24 */ /* 0x000fe2000f8e00ff */
[----:B------:R-:W-:Y:S01]  /*0c30*/  @UP4 UIADD3.X UR13, UR5, UR7, URZ, UP1, !UPT ;  /* 0x00000007050d4290 */ /* 0x000fe20008ffe43f */
[----:B------:R-:W-:Y:S01]  /*0c40*/  IMAD.U32 R14, RZ, RZ, UR12 ;  /* 0x0000000cff0e7e24 */ /* 0x000fe2000f8e00ff */
[----:B------:R-:W-:Y:S01]  /*0c50*/  UISETP.NE.AND.EX UP2, UPT, UR15, URZ, UPT, UP0 ;  /* 0x0000003f0f00728c */ /* 0x000fe2000bf45300 */
[----:B------:R-:W-:Y:S02]  /*0c60*/  ULDC.64 UR6, c[0x0][0x2f8] ;  /* 0x0000be0000067ab9 */ /* 0x000fe40000000a00 */
[----:B------:R-:W-:Y:S01]  /*0c70*/  ULDC.U8 UR15, c[0x0][0x3c2] ;  /* 0x0000f080000f7ab9 */ /* 0x000fe20000000000 */
[----:B------:R-:W-:Y:S01]  /*0c80*/  UISETP.EQ.U32.AND UP4, UPT, UR6, URZ, UPT ;  /* 0x0000003f0600728c */ /* 0x000fe2000bf82070 */
[----:B------:R-:W-:Y:S01]  /*0c90*/  IMAD.U32 R15, RZ, RZ, UR13 ;  /* 0x0000000dff0f7e24 */ /* 0x000fe2000f8e00ff */
[----:B------:R-:W-:Y:S01]  /*0ca0*/  UISETP.NE.AND UP1, UPT, UR15, URZ, UPT ;  /* 0x0000003f0f00728c */ /* 0x000fe2000bf25270 */
[----:B--2---:R-:W2:Y:S01]  /*0cb0*/  @P0 LDG.E R0, desc[UR10][R12.64] ;  /* 0x0000000a0c000981 */ /* 0x004ea2000c1e1900 */
[----:B------:R-:W-:-:S02]  /*0cc0*/  PLOP3.LUT P3, PT, PT, PT, UP2, 0x80, 0x0 ;  /* 0x000000000000781c */ /* 0x000fc40003f6f028 */
[----:B------:R-:W-:Y:S01]  /*0cd0*/  UISETP.EQ.OR.EX UP4, UPT, UR7, URZ, !UP1, UP4 ;  /* 0x0000003f0700728c */ /* 0x000fe2000cf82740 */
[----:B---3--:R-:W3:Y:S01]  /*0ce0*/  @P1 LDG.E R5, desc[UR10][R14.64] ;  /* 0x0000000a0e051981 */ /* 0x008ee2000c1e1900 */
[----:B------:R-:W-:-:S04]  /*0cf0*/  UIADD3 UR8, UP0, UR17, UR6, URZ ;  /* 0x0000000611087290 */ /* 0x000fc8000ff1e03f */
[----:B------:R-:W-:Y:S01]  /*0d00*/  PLOP3.LUT P2, PT, PT, PT, UP4, 0x80, 0x0 ;  /* 0x000000000000781c */ /* 0x000fe20003f4f048 */
[----:B------:R-:W-:Y:S01]  /*0d10*/  UIADD3.X UR5, UR5, UR7, URZ, UP0, !UPT ;  /* 0x0000000705057290 */ /* 0x000fe200087fe43f */
[----:B----4-:R-:W-:Y:S02]  /*0d20*/  IMAD.U32 R10, RZ, RZ, UR16 ;  /* 0x00000010ff0a7e24 */ /* 0x010fe4000f8e00ff */
[----:B------:R-:W-:Y:S02]  /*0d30*/  IMAD.U32 R11, RZ, RZ, UR14 ;  /* 0x0000000eff0b7e24 */ /* 0x000fe4000f8e00ff */
[----:B------:R-:W-:Y:S01]  /*0d40*/  IMAD.U32 R8, RZ, RZ, UR8 ;  /* 0x00000008ff087e24 */ /* 0x000fe2000f8e00ff */
[----:B------:R-:W-:Y:S01]  /*0d50*/  UMOV UR49, URZ ;  /* 0x0000003f00317c82 */ /* 0x000fe20008000000 */
[----:B------:R-:W-:Y:S01]  /*0d60*/  IMAD.U32 R9, RZ, RZ, UR5 ;  /* 0x00000005ff097e24 */ /* 0x000fe2000f8e00ff */
[----:B------:R-:W4:Y:S01]  /*0d70*/  @P3 LDG.E R7, desc[UR10][R10.64] ;  /* 0x0000000a0a073981 */ /* 0x000f22000c1e1900 */
[----:B------:R-:W-:Y:S01]  /*0d80*/  @!UP3 ULDC.64 UR8, c[0x0][0x318] ;  /* 0x0000c6000008bab9 */ /* 0x000fe20000000a00 */
[----:B------:R-:W-:-:S02]  /*0d90*/  @!UP3 ULDC UR5, c[0x0][0x2cc] ;  /* 0x0000b3000005bab9 */ /* 0x000fc40000000800 */
        /* <DEDUP_REMOVED lines=8> */
[----:B------:R-:W-:Y:S02]  /*0e20*/  ISETP.NE.U32.AND P0, PT, RZ, UR6, PT ;  /* 0x00000006ff007c0c */ /* 0x000fe4000bf05070 */
        /* <DEDUP_REMOVED lines=15> */
.L_x_1069:
        /* <DEDUP_REMOVED lines=32> */
[----:B------:R-:W-:Y:S02]  /*1120*/  USEL UR54, UR16, UR18, !UP1 ;  /* 0x0000001210367287 */ /* 0x000fe4000c800000 */
[----:B------:R-:W-:Y:S02]  /*1130*/  UIMAD UR45, UR5, UR13, UR29 ;  /* 0x0000000d052d72a4 */ /* 0x000fe4000f8e021d */
[----:B------:R-:W-:Y:S01]  /*1140*/  @!UP1 UIMAD UR5, UR57, UR8, URZ ;  /* 0x00000008390592a4 */ /* 0x000fe2000f8e023f */
[----:B------:R-:W-:Y:S01]  /*1150*/  @UP1 ULDC.64 UR12, c[0x0][0x420] ;  /* 0x00010800000c1ab9 */ /* 0x000fe20000000a00 */
[----:B------:R-:W-:Y:S01]  /*1160*/  UIADD3 UR42, UR17, UR22, URZ ;  /* 0x00000016112a7290 */ /* 0x000fe2000fffe03f */
        /* <DEDUP_REMOVED lines=18> */
[----:B------:R-:W-:Y:S01]  /*1290*/  UIMAD UR7, UR9, UR14, URZ ;  /* 0x0000000e090772a4 */ /* 0x000fe2000f8e023f */
[----:B------:R-:W-:Y:S01]  /*12a0*/  ULDC UR37, c[0x0][0x2c4] ;  /* 0x0000b10000257ab9 */ /* 0x000fe20000000800 */
        /* <DEDUP_REMOVED lines=10> */
[----:B------:R-:W-:Y:S02]  /*1350*/  UIMAD UR27, UR14, UR31, URZ ;  /* 0x0000001f0e1b72a4 */ /* 0x000fe4000f8e023f */
[----:B------:R-:W-:Y:S01]  /*1360*/  @UP3 USEL UR5, UR5, UR14, !UP1 ;  /* 0x0000000e05053287 */ /* 0x000fe2000c800000 */
[----:B------:R-:W-:Y:S01]  /*1370*/  IMAD.HI.U32 R7, R5, R4, RZ ;  /* 0x0000000405077227 */ /* 0x000fe200078e00ff */
[----:B------:R-:W-:Y:S02]  /*1380*/  USEL UR55, UR16, UR12, !UP1 ;  /* 0x0000000c10377287 */ /* 0x000fe4000c800000 */
[----:B------:R-:W-:Y:S02]  /*1390*/  UIADD3 UR15, UR7, -0x80, URZ ;  /* 0xffffff80070f7890 */ /* 0x000fe4000fffe03f */
[----:B------:R-:W-:Y:S01]  /*13a0*/  IADD3 R5, -R7, RZ, RZ ;  /* 0x000000ff07057210 */ /* 0x000fe20007ffe1ff */
[----:B------:R-:W-:Y:S01]  /*13b0*/  @UP3 ULDC UR12, c[0x0][0x2e4] ;  /* 0x0000b900000c3ab9 */ /* 0x000fe20000000800 */
[----:B------:R-:W-:-:S02]  /*13c0*/  @UP1 UIADD3 UR42, UR19, UR27, URZ ;  /* 0x0000001b132a1290 */ /* 0x000fc4000fffe03f */
[----:B------:R-:W-:Y:S01]  /*13d0*/  @!UP3 UIMAD UR7, UR53, UR60, UR56 ;  /* 0x0000003c3507b2a4 */ /* 0x000fe2000f8e0238 */
[----:B------:R-:W-:Y:S01]  /*13e0*/  IMAD R5, R6, R5, R4 ;  /* 0x0000000506057224 */ /* 0x000fe200078e0204 */
[----:B------:R-:W-:Y:S01]  /*13f0*/  @UP3 UIMAD UR27, UR56, UR12, UR5 ;  /* 0x0000000c381b32a4 */ /* 0x000fe2000f8e0205 */
[----:B------:R-:W-:Y:S01]  /*1400*/  LOP3.LUT R4, R0, UR56, RZ, 0x3c, !PT ;  /* 0x0000003800047c12 */ /* 0x000fe2000f8e3cff */
[----:B------:R-:W-:Y:S02]  /*1410*/  USHF.R.S32.HI UR19, URZ, 0x1f, UR15 ;  /* 0x0000001f3f137899 */ /* 0x000fe4000801140f */
[----:B------:R-:W-:Y:S01]  /*1420*/  ISETP.GT.U32.AND P1, PT, R6, R5, PT ;  /* 0x000000050600720c */ /* 0x000fe20003f24070 */
[----:B------:R-:W-:Y:S01]  /*1430*/  UIADD3 UR5, UP2, UR15, UR33, URZ ;  /* 0x000000210f057290 */ /* 0x000fe2000ff5e03f */
[----:B------:R-:W-:Y:S01]  /*1440*/  ISETP.GE.AND P2, PT, R4, RZ, PT ;  /* 0x000000ff0400720c */ /* 0x000fe20003f46270 */
[----:B------:R-:W-:Y:S02]  /*1450*/  @!UP3 UIMAD UR27, UR7, UR37, URZ ;  /* 0x00000025071bb2a4 */ /* 0x000fe4000f8e023f */
[----:B------:R-:W-:-:S02]  /*1460*/  UIADD3.X UR12, UR19, UR36, URZ, UP2, !UPT ;  /* 0x00000024130c7290 */ /* 0x000fc400097fe43f */
[----:B------:R-:W-:Y:S02]  /*1470*/  UIMAD UR7, UR9, UR5, URZ ;  /* 0x00000005090772a4 */ /* 0x000fe4000f8e023f */
[----:B------:R-:W-:Y:S01]  /*1480*/  @UP0 UIADD3 UR29, UR49, UR51, URZ ;  /* 0x00000033311d0290 */ /* 0x000fe2000fffe03f */
[----:B------:R-:W-:Y:S01]  /*1490*/  ULDC.U8 UR21, c[0x0][0x480] ;  /* 0x0001200000157ab9 */ /* 0x000fe20000000000 */
[----:B------:R-:W-:Y:S02]  /*14a0*/  @UP0 ULDC.64 UR22, c[0x0][0x250] ;  /* 0x0000940000160ab9 */ /* 0x000fe40000000a00 */
[----:B------:R-:W-:Y:S01]  /*14b0*/  @!P1 IMAD.IADD R5, R5, 0x1, -R6 ;  /* 0x0000000105059824 */ /* 0x000fe200078e0a06 */
[----:B------:R-:W-:Y:S01]  /*14c0*/  UIMAD.WIDE.U32 UR36, UR8, UR5, URZ ;  /* 0x00000005082472a5 */ /* 0x000fe2000f8e003f */
[----:B------:R-:W-:Y:S01]  /*14d0*/  @!P1 VIADD R7, R7, 0x1 ;  /* 0x0000000107079836 */ /* 0x000fe20000000000 */
[----:B------:R-:W-:Y:S01]  /*14e0*/  PLOP3.LUT P1, PT, PT, PT, UP0, 0x80, 0x0 ;  /* 0x000000000000781c */ /* 0x000fe20003f2f008 */
[----:B------:R-:W-:Y:S01]  /*14f0*/  @UP0 UIADD3 UR24, UR49, UR51, URZ ;  /* 0x0000003331180290 */ /* 0x000fe2000fffe03f */
[----:B------:R-:W-:Y:S01]  /*1500*/  ISETP.GE.U32.AND P0, PT, R5, R6, PT ;  /* 0x000000060500720c */ /* 0x000fe20003f06070 */
[----:B------:R-:W-:-:S02]  /*1510*/  UIMAD UR5, UR8, UR12, UR7 ;  /* 0x0000000c080572a4 */ /* 0x000fc4000f8e0207 */
[----:B------:R-:W-:Y:S02]  /*1520*/  UISETP.NE.AND UP4, UPT, UR21, URZ, UPT ;  /* 0x0000003f1500728c */ /* 0x000fe4000bf85270 */
[----:B------:R-:W-:Y:S01]  /*1530*/  @UP0 UIMAD.WIDE.U32 UR8, UR29, UR22, URZ ;  /* 0x000000161d0802a5 */ /* 0x000fe2000f8e003f */
[----:B------:R-:W-:Y:S01]  /*1540*/  @UP0 ULDC.64 UR20, c[0x0][0x248] ;  /* 0x0000920000140ab9 */ /* 0x000fe20000000a00 */
[----:B------:R-:W-:Y:S02]  /*1550*/  UIMAD UR46, UR56, UR61, URZ ;  /* 0x0000003d382e72a4 */ /* 0x000fe4000f8e023f */
[----:B------:R-:W-:Y:S02]  /*1560*/  @UP0 UIMAD.WIDE.U32 UR16, UR24, UR20, URZ ;  /* 0x00000014181002a5 */ /* 0x000fe4000f8e003f */
[----:B------:R-:W-:Y:S02]  /*1570*/  @UP0 UIMAD UR13, UR24, UR21, URZ ;  /* 0x00000015180d02a4 */ /* 0x000fe4000f8e023f */
[----:B------:R-:W-:Y:S01]  /*1580*/  @P0 IADD3 R7, R7, 0x1, RZ ;  /* 0x0000000107070810 */ /* 0x000fe20007ffe0ff */
[----:B------:R-:W-:Y:S01]  /*1590*/  @UP0 UIMAD UR7, UR29, UR23, URZ ;  /* 0x000000171d0702a4 */ /* 0x000fe2000f8e023f */
[----:B------:R-:W-:Y:S01]  /*15a0*/  PLOP3.LUT P0, PT, PT, PT, UP3, 0x80, 0x0 ;  /* 0x000000000000781c */ /* 0x000fe20003f0f038 */
[----:B------:R-:W-:-:S02]  /*15b0*/  USEL UR47, UR45, URZ, UP4 ;  /* 0x0000003f2d2f7287 */ /* 0x000fc4000a000000 */
[----:B------:R-:W-:Y:S01]  /*15c0*/  IMAD.MOV.U32 R6, RZ, RZ, R7 ;  /* 0x000000ffff067224 */ /* 0x000fe200078e0007 */
[----:B------:R-:W-:Y:S02]  /*15d0*/  USHF.R.S32.HI UR40, URZ, 0x1f, UR25 ;  /* 0x0000001f3f287899 */ /* 0x000fe40008011419 */
[----:B------:R-:W-:Y:S02]  /*15e0*/  @!UP1 UIADD3 UR43, UR35, UR32, URZ ;  /* 0x00000020232b9290 */ /* 0x000fe4000fffe03f */
[----:B------:R-:W-:Y:S01]  /*15f0*/  USHF.R.S32.HI UR50, URZ, 0x1f, UR46 ;  /* 0x0000001f3f327899 */ /* 0x000fe2000801142e */
[----:B------:R-:W-:Y:S01]  /*1600*/  @!P2 IADD3 R6, -R6, RZ, RZ ;  /* 0x000000ff0606a210 */ /* 0x000fe20007ffe1ff */
[----:B------:R-:W-:Y:S01]  /*1610*/  USEL UR48, UR28, URZ, UP4 ;  /* 0x0000003f1c307287 */ /* 0x000fe2000a000000 */
[----:B------:R-:W-:Y:S01]  /*1620*/  @!P3 LOP3.LUT R6, RZ, R0, RZ, 0x33, !PT ;  /* 0x00000000ff06b212 */ /* 0x000fe200078e33ff */
[----:B------:R-:W-:Y:S02]  /*1630*/  @UP0 UIADD3 UR24, UR9, UR7, URZ ;  /* 0x0000000709180290 */ /* 0x000fe4000fffe03f */
[----:B------:R-:W-:-:S02]  /*1640*/  UIADD3 UR45, UR37, UR5, URZ ;  /* 0x00000005252d7290 */ /* 0x000fc4000fffe03f */
        /* <DEDUP_REMOVED lines=15> */
.L_x_1071:
        /* <DEDUP_REMOVED lines=12> */
[----:B------:R-:W-:Y:S02]  /*1800*/  UMOV UR18, UR8 ;  /* 0x0000000800127c82 */ /* 0x000fe40008000000 */
.L_x_1072:
        /* <DEDUP_REMOVED lines=11> */
.L_x_1073:
[----:B------:R-:W-:-:S04]  /*18c0*/  UIMAD UR5, UR53, UR60, UR56 ;  /* 0x0000003c350572a4 */ /* 0x000fc8000f8e0238 */
[----:B------:R-:W-:-:S12]  /*18d0*/  UIMAD UR5, UR5, UR58, URZ ;  /* 0x0000003a050572a4 */ /* 0x000fd8000f8e023f */
.L_x_1074:
[----:B------:R-:W1:Y:S01]  /*18e0*/  LDC.64 R4, c[0x0][0x420] ;  /* 0x00010800ff047b82 */ /* 0x000e620000000a00 */
[----:B------:R-:W2:Y:S01]  /*18f0*/  S2R R9, SR_TID.X ;  /* 0x0000000000097919 */ /* 0x000ea20000002100 */
[----:B------:R-:W-:Y:S01]  /*1900*/  SHF.R.S32.HI R13, RZ, 0x1f, R145 ;  /* 0x0000001fff0d7819 */ /* 0x000fe20000011491 */
[----:B------:R-:W-:Y:S01]  /*1910*/  USHF.R.S32.HI UR13, URZ, 0x1f, UR56 ;  /* 0x0000001f3f0d7899 */ /* 0x000fe20008011438 */
[----:B------:R-:W-:Y:S01]  /*1920*/  IADD3 R7, P0, R145, UR15, RZ ;  /* 0x0000000f91077c10 */ /* 0x000fe2000ff1e0ff */
[----:B------:R-:W-:Y:S01]  /*1930*/  ULDC.64 UR8, c[0x0][0x428] ;  /* 0x00010a0000087ab9 */ /* 0x000fe20000000a00 */
[--C-:B------:R-:W-:Y:S01]  /*1940*/  SHF.R.S32.HI R155, RZ, 0x1f, R154.reuse ;  /* 0x0000001fff9b7819 */ /* 0x100fe2000001149a */
[----:B------:R-:W-:Y:S01]  /*1950*/  UIADD3 UR32, UR15, UR5, URZ ;  /* 0x000000050f207290 */ /* 0x000fe2000fffe03f */
[----:B------:R-:W-:Y:S01]  /*1960*/  IADD3.X R8, R13, UR19, RZ, P0, !PT ;  /* 0x000000130d087c10 */ /* 0x000fe200087fe4ff */
[----:B------:R-:W-:Y:S01]  /*1970*/  UIMAD UR5, UR13, UR8, URZ ;  /* 0x000000080d0572a4 */ /* 0x000fe2000f8e023f */
[----:B------:R-:W-:Y:S01]  /*1980*/  IADD3 R10, P0, R154, UR7, RZ ;  /* 0x000000079a0a7c10 */ /* 0x000fe2000ff1e0ff */
[----:B------:R-:W-:Y:S01]  /*1990*/  IMAD.WIDE.U32 R14, R7, UR30, R154 ;  /* 0x0000001e070e7c25 */ /* 0x000fe2000f8e009a */
[----:B------:R-:W-:Y:S01]  /*19a0*/  UIMAD UR7, UR61, UR60, URZ ;  /* 0x0000003c3d0772a4 */ /* 0x000fe2000f8e023f */
[----:B------:R-:W-:Y:S01]  /*19b0*/  BSSY B1, `(.L_x_1070) ;  /* 0x0000996000017945 */ /* 0x000fe20003800000 */
[----:B------:R-:W-:Y:S01]  /*19c0*/  IADD3.X R11, R155, UR43, RZ, P0, !PT ;  /* 0x0000002b9b0b7c10 */ /* 0x000fe200087fe4ff */
[----:B------:R-:W-:Y:S01]  /*19d0*/  IMAD R8, R8, UR30, RZ ;  /* 0x0000001e08087c24 */ /* 0x000fe2000f8e02ff */
[----:B------:R-:W-:Y:S01]  /*19e0*/  IADD3 R18, P0, R14, UR54, RZ ;  /* 0x000000360e127c10 */ /* 0x000fe2000ff1e0ff */
[----:B------:R-:W-:Y:S01]  /*19f0*/  IMAD.U32 R14, RZ, RZ, UR8 ;  /* 0x00000008ff0e7e24 */ /* 0x000fe2000f8e00ff */
[----:B------:R-:W-:Y:S01]  /*1a00*/  UIMAD UR12, UR56, UR9, UR5 ;  /* 0x00000009380c72a4 */ /* 0x000fe2000f8e0205 */
[----:B------:R-:W-:Y:S01]  /*1a10*/  IMAD R8, R7, UR31, R8 ;  /* 0x0000001f07087c24 */ /* 0x000fe2000f8e0208 */
[----:B------:R-:W-:Y:S01]  /*1a20*/  USHF.L.U32 UR33, UR7, 0x7, URZ ;  /* 0x0000000707217899 */ /* 0x000fe2000800063f */
[----:B------:R-:W-:Y:S01]  /*1a30*/  ULDC.64 UR8, c[0x0][0x258] ;  /* 0x0000960000087ab9 */ /* 0x000fe20000000a00 */
[----:B------:R-:W-:Y:S01]  /*1a40*/  UIADD3 UR28, UR15, UR27, URZ ;  /* 0x0000001b0f1c7290 */ /* 0x000fe2000fffe03f */
[C---:B-1----:R-:W-:Y:S01]  /*1a50*/  IMAD R12, R4.reuse, UR19, RZ ;  /* 0x00000013040c7c24 */ /* 0x042fe2000f8e02ff */
[----:B------:R-:W-:Y:S01]  /*1a60*/  IADD3.X R19, R15, UR42, R8, P0, !PT ;  /* 0x0000002a0f137c10 */ /* 0x000fe200087fe408 */
[----:B------:R-:W-:Y:S01]  /*1a70*/  IMAD.WIDE.U32 R10, R4, UR15, R10 ;  /* 0x0000000f040a7c25 */ /* 0x000fe2000f8e000a */
[----:B------:R-:W-:-:S02]  /*1a80*/  UIMAD UR5, UR13, UR8, URZ ;  /* 0x000000080d0572a4 */ /* 0x000fc4000f8e023f */
[----:B------:R-:W-:Y:S01]  /*1a90*/  UISETP.GE.AND UP2, UPT, UR52, 0x1, UPT ;  /* 0x000000013400788c */ /* 0x000fe2000bf46270 */
[----:B------:R-:W-:Y:S01]  /*1aa0*/  IMAD R7, R5, UR15, R12 ;  /* 0x0000000f05077c24 */ /* 0x000fe2000f8e020c */
[----:B------:R-:W-:Y:S01]  /*1ab0*/  UIMAD UR9, UR56, UR9, UR5 ;  /* 0x00000009380972a4 */ /* 0x000fe2000f8e0205 */
[----:B------:R-:W-:Y:S01]  /*1ac0*/  IMAD.U32 R16, RZ, RZ, UR8 ;  /* 0x00000008ff107e24 */ /* 0x000fe2000f8e00ff */
[----:B--2---:R-:W-:Y:S01]  /*1ad0*/  SHF.R.S32.HI R8, RZ, 0x1f, R9 ;  /* 0x0000001fff087819 */ /* 0x004fe20000011409 */
[----:B------:R-:W-:Y:S01]  /*1ae0*/  IMAD.IADD R11, R11, 0x1, R7 ;  /* 0x000000010b0b7824 */ /* 0x000fe200078e0207 */
[----:B------:R-:W-:Y:S01]  /*1af0*/  ULDC.64 UR14, c[0x0][0x210] ;  /* 0x00008400000e7ab9 */ /* 0x000fe20000000a00 */
[----:B------:R-:W-:Y:S01]  /*1b00*/  IMAD.WIDE.U32 R16, R16, UR56, R18 ;  /* 0x0000003810107c25 */ /* 0x000fe2000f8e0012 */
[----:B------:R-:W-:Y:S02]  /*1b10*/  USHF.R.S32.HI UR5, URZ, 0x1f, UR33 ;  /* 0x0000001f3f057899 */ /* 0x000fe40008011421 */
[----:B------:R-:W-:Y:S01]  /*1b20*/  UIADD3 UR8, UP1, UP0, UR36, UR33, UR46 ;  /* 0x0000002124087290 */ /* 0x000fe2000f83e02e */
[----:B------:R-:W-:Y:S01]  /*1b30*/  IMAD.WIDE.U32 R14, R14, UR56, R10 ;  /* 0x000000380e0e7c25 */ /* 0x000fe2000f8e000a */
[----:B------:R-:W-:Y:S01]  /*1b40*/  LEA.HI R10, R8, R9, RZ, 0x5 ;  /* 0x00000009080a7211 */ /* 0x000fe200078f28ff */
[----:B------:R-:W-:Y:S01]  /*1b50*/  ULDC.64 UR34, c[0x0][0x3e0] ;  /* 0x0000f80000227ab9 */ /* 0x000fe20000000a00 */
[----:B------:R-:W-:Y:S01]  /*1b60*/  LEA R178, P0, R16, UR14, 0x1 ;  /* 0x0000000e10b27c11 */ /* 0x000fe2000f8008ff */
[----:B------:R-:W-:Y:S01]  /*1b70*/  UIADD3.X UR5, UR45, UR5, UR50, UP1, UP0 ;  /* 0x000000052d057290 */ /* 0x000fe20008fe0432 */
[----:B------:R-:W-:Y:S01]  /*1b80*/  LOP3.LUT R10, R10, 0xffffffe0, RZ, 0xc0, !PT ;  /* 0xffffffe00a0a7812 */ /* 0x000fe200078ec0ff */
[----:B------:R-:W-:Y:S01]  /*1b90*/  UIADD3 UR8, UP1, UP0, UR48, UR8, UR55 ;  /* 0x0000000830087290 */ /* 0x000fe2000f83e037 */
[----:B------:R-:W-:Y:S01]  /*1ba0*/  VIADD R15, R15, UR12 ;  /* 0x0000000c0f0f7c36 */ /* 0x000fe20008000000 */
[----:B------:R-:W-:Y:S01]  /*1bb0*/  ULDC.64 UR12, c[0x0][0x400] ;  /* 0x00010000000c7ab9 */ /* 0x000fe20000000a00 */
[-C--:B------:R-:W-:Y:S01]  /*1bc0*/  IMAD R12, R13, R4.reuse, RZ ;  /* 0x000000040d0c7224 */ /* 0x080fe200078e02ff */
[----:B------:R-:W-:Y:S01]  /*1bd0*/  UIADD3.X UR5, UR47, UR5, UR44, UP1, UP0 ;  /* 0x000000052f057290 */ /* 0x000fe20008fe042c */
[----:B------:R-:W-:Y:S01]  /*1be0*/  IMAD.IADD R7, R9, 0x1, -R10 ;  /* 0x0000000109077824 */ /* 0x000fe200078e0a0a */
[----:B------:R-:W-:Y:S01]  /*1bf0*/  ULDC.64 UR38, c[0x0][0x2b0] ;  /* 0x0000ac0000267ab9 */ /* 0x000fe20000000a00 */
[----:B------:R-:W-:Y:S01]  /*1c00*/  VIADD R10, R17, UR9 ;  /* 0x00000009110a7c36 */ /* 0x000fe20008000000 */
[----:B------:R-:W-:Y:S01]  /*1c10*/  ULDC.64 UR42, c[0x0][0x478] ;  /* 0x00011e00002a7ab9 */ /* 0x000fe20000000a00 */
[----:B------:R-:W-:Y:S01]  /*1c20*/  IMAD R181, R144, UR7, R7 ;  /* 0x0000000790b57c24 */ /* 0x000fe2000f8e0207 */
[----:B------:R-:W-:Y:S01]  /*1c30*/  ULEA.HI.SX32 UR19, UR41, 0xffffffff, 0x19 ;  /* 0xffffffff29137891 */ /* 0x000fe2000f8fca3f */
[C---:B------:R-:W-:Y:S01]  /*1c40*/  IMAD R11, R145.reuse, R5, R12 ;  /* 0x00000005910b7224 */ /* 0x040fe200078e020c */
[----:B------:R-:W-:Y:S01]  /*1c50*/  LEA.HI.X R179, R16, UR15, R10, 0x1, P0 ;  /* 0x0000000f10b37c11 */ /* 0x000fe200080f0c0a */
[----:B------:R-:W-:Y:S01]  /*1c60*/  IMAD.WIDE.U32 R14, R145, R4, R14 ;  /* 0x00000004910e7225 */ /* 0x000fe200078e000e */
[----:B------:R-:W-:Y:S01]  /*1c70*/  PLOP3.LUT P0, PT, PT, PT, UP2, 0x80, 0x0 ;  /* 0x000000000000781c */ /* 0x000fe20003f0f028 */
[----:B------:R-:W-:Y:S01]  /*1c80*/  UIMAD.WIDE UR28, UR28, 0x4, UR38 ;  /* 0x000000041c1c78a5 */ /* 0x000fe2000f8e0226 */
[----:B------:R-:W-:Y:S01]  /*1c90*/  IADD3 R12, P2, R181, UR8, RZ ;  /* 0x00000008b50c7c10 */ /* 0x000fe2000ff5e0ff */
[----:B------:R-:W-:Y:S01]  /*1ca0*/  IMAD.IADD R10, R15, 0x1, R11 ;  /* 0x000000010f0a7824 */ /* 0x000fe200078e020b */
[----:B------:R-:W-:Y:S01]  /*1cb0*/  LEA R176, P3, R14, UR34, 0x1 ;  /* 0x000000220eb07c11 */ /* 0x000fe2000f8608ff */
[----:B------:R-:W-:Y:S01]  /*1cc0*/  UIMAD.WIDE UR14, UR32, 0x4, UR42 ;  /* 0x00000004200e78a5 */ /* 0x000fe2000f8e022a */
[----:B------:R-:W-:-:S02]  /*1cd0*/  LEA R180, P1, R12, UR12, 0x2 ;  /* 0x0000000c0cb47c11 */ /* 0x000fc4000f8210ff */
[----:B------:R-:W-:Y:S02]  /*1ce0*/  LEA.HI.X.SX32 R181, R181, UR5, 0x1, P2 ;  /* 0x00000005b5b57c11 */ /* 0x000fe400090f0eff */
[----:B------:R-:W-:Y:S02]  /*1cf0*/  LEA.HI.X R177, R14, UR35, R10, 0x1, P3 ;  /* 0x000000230eb17c11 */ /* 0x000fe400098f0c0a */
[----:B------:R-:W-:Y:S01]  /*1d00*/  LEA.HI.X R181, R12, UR13, R181, 0x2, P1 ;  /* 0x0000000d0cb57c11 */ /* 0x000fe200088f14b5 */
[----:B------:R-:W-:Y:S06]  /*1d10*/  @!P0 BRA `(.L_x_1075) ;  /* 0x0000008c00708947 */ /* 0x000fec0003800000 */
[CC--:B------:R-:W-:Y:S01]  /*1d20*/  LEA.HI R10, R8.reuse, R9.reuse, RZ, 0x3 ;  /* 0x00000009080a7211 */ /* 0x0c0fe200078f18ff */
[----:B------:R-:W-:Y:S01]  /*1d30*/  UMOV UR9, UR19 ;  /* 0x0000001300097c82 */ /* 0x000fe20008000000 */
[----:B------:R-:W-:Y:S01]  /*1d40*/  PLOP3.LUT P1, PT, PT, PT, UP4, 0x80, 0x0 ;  /* 0x000000000000781c */ /* 0x000fe20003f2f048 */
[----:B------:R-:W-:Y:S01]  /*1d50*/  ULEA.HI UR5, UR9, UR9, URZ, 0x1 ;  /* 0x0000000909057291 */ /* 0x000fe2000f8f083f */
[----:B------:R-:W-:Y:S01]  /*1d60*/  SHF.R.S32.HI R10, RZ, 0x3, R10 ;  /* 0x00000003ff0a7819 */ /* 0x000fe2000001140a */
[----:B------:R-:W-:Y:S01]  /*1d70*/  UMOV UR12, UR28 ;  /* 0x0000001c000c7c82 */ /* 0x000fe20008000000 */
[----:B------:R-:W-:Y:S01]  /*1d80*/  LEA.HI R8, R8, R9, RZ, 0x2 ;  /* 0x0000000908087211 */ /* 0x000fe200078f10ff */
[----:B------:R-:W-:Y:S01]  /*1d90*/  ULOP3.LUT UR5, UR5, 0xfffffffe, URZ, 0xc0, !UPT ;  /* 0xfffffffe05057892 */ /* 0x000fe2000f8ec03f */
[----:B------:R-:W-:Y:S01]  /*1da0*/  BSSY B0, `(.L_x_1076) ;  /* 0x0000028000007945 */ /* 0x000fe20003800000 */
[----:B------:R-:W-:Y:S01]  /*1db0*/  IMAD.SHL.U32 R9, R10, 0x40, RZ ;  /* 0x000000400a097824 */ /* 0x000fe200078e00ff */
[----:B------:R-:W-:Y:S01]  /*1dc0*/  LEA.HI R10, R8, R145, RZ, 0x1 ;  /* 0x00000091080a7211 */ /* 0x000fe200078f08ff */
[----:B------:R-:W-:-:S02]  /*1dd0*/  UIADD3 UR8, UR9, -UR5, URZ ;  /* 0x8000000509087290 */ /* 0x000fc4000fffe03f */
[----:B------:R-:W-:Y:S01]  /*1de0*/  UIMAD UR5, UR9, -0x80, UR52 ;  /* 0xffffff80090578a4 */ /* 0x000fe2000f8e0234 */
[----:B------:R-:W-:Y:S01]  /*1df0*/  LOP3.LUT R9, R9, 0xc0, RZ, 0xc0, !PT ;  /* 0x000000c009097812 */ /* 0x000fe200078ec0ff */
[----:B------:R-:W-:Y:S01]  /*1e00*/  @P1 BAR.SYNC.DEFER_BLOCKING 0x0 ;  /* 0x0000000000001b1d */ /* 0x000fe20000010000 */
[----:B------:R-:W-:Y:S01]  /*1e10*/  LOP3.LUT R10, R10, 0x7fffffe, RZ, 0xc0, !PT ;  /* 0x07fffffe0a0a7812 */ /* 0x000fe200078ec0ff */
[----:B------:R-:W-:Y:S01]  /*1e20*/  UISETP.NE.AND UP0, UPT, UR8, 0x1, UPT ;  /* 0x000000010800788c */ /* 0x000fe2000bf05270 */
[----:B------:R-:W-:Y:S02]  /*1e30*/  LOP3.LUT R11, R9, 0x18, R154, 0xf8, !PT ;  /* 0x00000018090b7812 */ /* 0x000fe400078ef89a */
[----:B------:R-:W-:Y:S01]  /*1e40*/  SHF.R.U32.HI R8, RZ, 0x3, R9 ;  /* 0x00000003ff087819 */ /* 0x000fe20000011609 */
[C---:B------:R-:W-:Y:S01]  /*1e50*/  IMAD.IADD R9, R145.reuse, 0x1, -R10 ;  /* 0x0000000191097824 */ /* 0x040fe200078e0a0a */
[----:B------:R-:W-:Y:S01]  /*1e60*/  ISETP.GE.AND P3, PT, R145, UR5, PT ;  /* 0x0000000591007c0c */ /* 0x000fe2000bf66270 */
[----:B------:R-:W-:Y:S01]  /*1e70*/  UMOV UR13, UR29 ;  /* 0x0000001d000d7c82 */ /* 0x000fe20008000000 */
[----:B------:R-:W-:Y:S01]  /*1e80*/  LOP3.LUT R11, R11, R8, RZ, 0x3c, !PT ;  /* 0x000000080b0b7212 */ /* 0x000fe200078e3cff */
[----:B------:R-:W-:Y:S01]  /*1e90*/  IMAD R8, R144, 0x8, R9 ;  /* 0x0000000890087824 */ /* 0x000fe200078e0209 */
[----:B------:R-:W-:Y:S01]  /*1ea0*/  PLOP3.LUT P0, PT, PT, PT, UP0, 0x80, 0x0 ;  /* 0x000000000000781c */ /* 0x000fe20003f0f008 */
[----:B------:R-:W-:Y:S01]  /*1eb0*/  UMOV UR28, UR14 ;  /* 0x0000000e001c7c82 */ /* 0x000fe20008000000 */
[----:B------:R-:W-:Y:S01]  /*1ec0*/  UMOV UR27, UR15 ;  /* 0x0000000f001b7c82 */ /* 0x000fe20008000000 */
[----:B------:R-:W-:-:S02]  /*1ed0*/  IMAD.U32 R11, R8, 0x20, R11 ;  /* 0x00000020080b7824 */ /* 0x000fc400078e000b */
[----:B------:R-:W-:Y:S02]  /*1ee0*/  VIADD R8, R145, 0x40 ;  /* 0x0000004091087836 */ /* 0x000fe40000000000 */
[----:B------:R-:W-:-:S03]  /*1ef0*/  VIADD R172, R11, 0x1000 ;  /* 0x000010000bac7836 */ /* 0x000fc60000000000 */
[----:B------:R-:W-:Y:S02]  /*1f00*/  ISETP.GE.AND P2, PT, R8, UR5, PT ;  /* 0x0000000508007c0c */ /* 0x000fe4000bf46270 */
        /* <DEDUP_REMOVED lines=17> */
.L_x_1077:
[----:B------:R-:W-:Y:S05]  /*2020*/  BSYNC B0 ;  /* 0x0000000000007941 */ /* 0x000fea0003800000 */
.L_x_1076:
        /* <DEDUP_REMOVED lines=13> */
.L_x_1079:
[----:B------:R-:W-:Y:S05]  /*2100*/  BSYNC B0 ;  /* 0x0000000000007941 */ /* 0x000fea0003800000 */
.L_x_1078:
        /* <DEDUP_REMOVED lines=18> */
.L_x_1081:
[----:B------:R-:W-:Y:S05]  /*2230*/  BSYNC B0 ;  /* 0x0000000000007941 */ /* 0x000fea0003800000 */
.L_x_1080:
        /* <DEDUP_REMOVED lines=21> */
.L_x_1083:
[----:B------:R-:W-:Y:S05]  /*2390*/  BSYNC B0 ;  /* 0x0000000000007941 */ /* 0x000fea0003800000 */
.L_x_1082:
[----:B------:R-:W-:Y:S01]  /*23a0*/  UIMAD UR8, UR40, UR20, URZ ;  /* 0x00000014280872a4 */ /* 0x000fe2000f8e023f */
[----:B-1----:R-:W-:Y:S01]  /*23b0*/  IMAD.WIDE.U32 R14, R5, UR25, R154 ;  /* 0x00000019050e7c25 */ /* 0x002fe2000f8e009a */
[C---:B------:R-:W-:Y:S01]  /*23c0*/  IADD3 R4, R141.reuse, 0x40, RZ ;  /* 0x000000408d047810 */ /* 0x040fe20007ffe0ff */
[----:B------:R-:W-:Y:S01]  /*23d0*/  BSSY B0, `(.L_x_1084) ;  /* 0x000002a000007945 */ /* 0x000fe20003800000 */
[----:B------:R-:W-:Y:S01]  /*23e0*/  UIMAD UR14, UR25, UR21, UR8 ;  /* 0x00000015190e72a4 */ /* 0x000fe2000f8e0208 */
[----:B------:R-:W-:Y:S01]  /*23f0*/  VIADD R9, R141, 0x8 ;  /* 0x000000088d097836 */ /* 0x000fe20000000000 */
[----:B------:R-:W-:Y:S01]  /*2400*/  UIMAD UR8, UR26, -0x80, UR6 ;  /* 0xffffff801a0878a4 */ /* 0x000fe2000f8e0206 */
[----:B------:R-:W-:Y:S02]  /*2410*/  IADD3 R14, P1, R14, UR16, RZ ;  /* 0x000000100e0e7c10 */ /* 0x000fe4000ff3e0ff */
[----:B------:R-:W-:Y:S01]  /*2420*/  ISETP.GE.AND P5, PT, R4, UR5, PT ;  /* 0x0000000504007c0c */ /* 0x000fe2000bfa6270 */
[----:B------:R-:W-:Y:S01]  /*2430*/  IMAD.U32 R5, RZ, RZ, UR14 ;  /* 0x0000000eff057e24 */ /* 0x000fe2000f8e00ff */
[----:B------:R-:W-:Y:S01]  /*2440*/  ULDC.64 UR14, c[0x0][0x260] ;  /* 0x00009800000e7ab9 */ /* 0x000fe20000000a00 */
[----:B------:R-:W-:-:S02]  /*2450*/  ISETP.GE.AND P3, PT, R145, UR8, PT ;  /* 0x0000000891007c0c */ /* 0x000fc4000bf66270 */
[----:B------:R-:W-:Y:S01]  /*2460*/  ISETP.GE.AND P6, PT, R9, UR5, PT ;  /* 0x0000000509007c0c */ /* 0x000fe2000bfc6270 */
[----:B------:R-:W-:Y:S01]  /*2470*/  VIADD R9, R141, 0x48 ;  /* 0x000000488d097836 */ /* 0x000fe20000000000 */
[----:B------:R-:W-:Y:S01]  /*2480*/  IADD3.X R15, R15, UR17, R5, P1, !PT ;  /* 0x000000110f0f7c10 */ /* 0x000fe20008ffe405 */
[----:B------:R-:W-:Y:S01]  /*2490*/  IMAD R5, R0, UR14, RZ ;  /* 0x0000000e00057c24 */ /* 0x000fe2000f8e02ff */
[----:B------:R-:W-:Y:S02]  /*24a0*/  ISETP.GE.AND P1, PT, R141, UR5, PT ;  /* 0x000000058d007c0c */ /* 0x000fe4000bf26270 */
[----:B------:R-:W-:Y:S01]  /*24b0*/  ISETP.GE.AND P4, PT, R9, UR5, PT ;  /* 0x0000000509007c0c */ /* 0x000fe2000bf86270 */
[C---:B------:R-:W-:Y:S01]  /*24c0*/  IMAD R5, R6.reuse, UR15, R5 ;  /* 0x0000000f06057c24 */ /* 0x040fe2000f8e0205 */
[----:B------:R-:W-:Y:S01]  /*24d0*/  P2R R10, PR, RZ, 0x2 ;  /* 0x00000002ff0a7803 */ /* 0x000fe20000000000 */
[----:B------:R-:W-:Y:S02]  /*24e0*/  IMAD.WIDE.U32 R14, R6, UR14, R14 ;  /* 0x0000000e060e7c25 */ /* 0x000fe4000f8e000e */
[----:B------:R1:W-:Y:S03]  /*24f0*/  @P3 STS [R11+0x6000], RZ ;  /* 0x006000ff0b003388 */ /* 0x0003e60000000800 */
[----:B------:R-:W-:Y:S01]  /*2500*/  IADD3 R5, R15, R5, RZ ;  /* 0x000000050f057210 */ /* 0x000fe20007ffe0ff */
        /* <DEDUP_REMOVED lines=22> */
.L_x_1085:
[----:B------:R-:W-:Y:S05]  /*2670*/  BSYNC B0 ;  /* 0x0000000000007941 */ /* 0x000fea0003800000 */
.L_x_1084:
        /* <DEDUP_REMOVED lines=23> */
.L_x_1087:
[----:B------:R-:W-:Y:S05]  /*27f0*/  BSYNC B0 ;  /* 0x0000000000007941 */ /* 0x000fea0003800000 */
.L_x_1086:
[----:B------:R-:W-:Y:S01]  /*2800*/  UIMAD UR5, UR40, UR22, URZ ;  /* 0x00000016280572a4 */ /* 0x000fe2000f8e023f */
[----:B------:R-:W-:Y:S01]  /*2810*/  MOV R5, UR22 ;  /* 0x0000001600057c02 */ /* 0x000fe20008000f00 */
[----:B------:R2:W-:Y:S01]  /*2820*/  @P3 STS [R11+0x8000], RZ ;  /* 0x008000ff0b003388 */ /* 0x0005e20000000800 */
[----:B------:R-:W-:Y:S01]  /*2830*/  ULDC.64 UR14, c[0x0][0x268] ;  /* 0x00009a00000e7ab9 */ /* 0x000fe20000000a00 */
[----:B------:R-:W-:Y:S01]  /*2840*/  UIMAD UR5, UR25, UR23, UR5 ;  /* 0x00000017190572a4 */ /* 0x000fe2000f8e0205 */
[----:B------:R-:W-:Y:S01]  /*2850*/  BSSY B0, `(.L_x_1088) ;  /* 0x000001e000007945 */ /* 0x000fe20003800000 */
[----:B------:R2:W-:Y:S01]  /*2860*/  @P3 STS [R11+0x8004], RZ ;  /* 0x008004ff0b003388 */ /* 0x0005e20000000800 */
[----:B-1----:R-:W-:-:S03]  /*2870*/  IMAD.WIDE.U32 R14, R5, UR25, R154 ;  /* 0x00000019050e7c25 */ /* 0x002fc6000f8e009a */
[----:B------:R2:W-:Y:S01]  /*2880*/  @P3 STS.64 [R11+0x8008], RZ ;  /* 0x008008ff0b003388 */ /* 0x0005e20000000a00 */
[----:B------:R-:W-:Y:S01]  /*2890*/  MOV R4, UR5 ;  /* 0x0000000500047c02 */ /* 0x000fe20008000f00 */
[----:B------:R-:W-:Y:S01]  /*28a0*/  IMAD R5, R0, UR14, RZ ;  /* 0x0000000e00057c24 */ /* 0x000fe2000f8e02ff */
[----:B------:R-:W-:-:S03]  /*28b0*/  IADD3 R14, P1, R14, UR18, RZ ;  /* 0x000000120e0e7c10 */ /* 0x000fc6000ff3e0ff */
[----:B------:R-:W-:Y:S01]  /*28c0*/  IMAD R5, R6, UR15, R5 ;  /* 0x0000000f06057c24 */ /* 0x000fe2000f8e0205 */
[----:B------:R-:W-:-:S03]  /*28d0*/  IADD3.X R15, R15, UR24, R4, P1, !PT ;  /* 0x000000180f0f7c10 */ /* 0x000fc60008ffe404 */
        /* <DEDUP_REMOVED lines=21> */
.L_x_1089:
[----:B------:R-:W-:Y:S05]  /*2a30*/  BSYNC B0 ;  /* 0x0000000000007941 */ /* 0x000fea0003800000 */
.L_x_1088:
        /* <DEDUP_REMOVED lines=21> */
.L_x_1091:
[----:B------:R-:W-:Y:S05]  /*2b90*/  BSYNC B0 ;  /* 0x0000000000007941 */ /* 0x000fea0003800000 */
.L_x_1090:
[----:B------:R-:W-:Y:S01]  /*2ba0*/  ULDC.64 UR16, c[0x0][0x3c8] ;  /* 0x0000f20000107ab9 */ /* 0x000fe20000000a00 */
[----:B------:R-:W-:Y:S01]  /*2bb0*/  USHF.R.S32.HI UR8, URZ, 0x1f, UR56 ;  /* 0x0000001f3f087899 */ /* 0x000fe20008011438 */
[----:B-1----:R-:W1:Y:S01]  /*2bc0*/  LDC.64 R18, c[0x0][0x3b8] ;  /* 0x0000ee00ff127b82 */ /* 0x002e620000000a00 */
[----:B------:R-:W-:Y:S01]  /*2bd0*/  UISETP.NE.U32.AND UP1, UPT, UR16, URZ, UPT ;  /* 0x0000003f1000728c */ /* 0x000fe2000bf25070 */
[----:B------:R-:W-:Y:S01]  /*2be0*/  ISETP.NE.AND P2, PT, R10, RZ, PT ;  /* 0x000000ff0a00720c */ /* 0x000fe20003f45270 */
[----:B------:R-:W-:Y:S01]  /*2bf0*/  IMAD.MOV.U32 R6, RZ, RZ, 0x4 ;  /* 0x00000004ff067424 */ /* 0x000fe200078e00ff */
[----:B------:R-:W0:Y:S01]  /*2c00*/  LDGDEPBAR ;  /* 0x00000000000079af */ /* 0x000e220000000000 */
[----:B------:R-:W-:Y:S01]  /*2c10*/  UISETP.NE.AND.EX UP1, UPT, UR17, URZ, UPT, UP1 ;  /* 0x0000003f1100728c */ /* 0x000fe2000bf25310 */
[----:B------:R-:W-:Y:S02]  /*2c20*/  IMAD.MOV.U32 R0, RZ, RZ, 0x4 ;  /* 0x00000004ff007424 */ /* 0x000fe400078e00ff */
[----:B------:R-:W-:-:S02]  /*2c30*/  IMAD.MOV.U32 R169, RZ, RZ, 0x7f800000 ;  /* 0x7f800000ffa97424 */ /* 0x000fc400078e00ff */
[----:B------:R-:W-:Y:S01]  /*2c40*/  IMAD.MOV.U32 R171, RZ, RZ, 0x7f800000 ;  /* 0x7f800000ffab7424 */ /* 0x000fe200078e00ff */
[----:B------:R-:W-:Y:S01]  /*2c50*/  PLOP3.LUT P1, PT, PT, PT, UP1, 0x80, 0x0 ;  /* 0x000000000000781c */ /* 0x000fe20003f2f018 */
[----:B------:R-:W-:Y:S02]  /*2c60*/  IMAD.MOV.U32 R168, RZ, RZ, 0x7f800000 ;  /* 0x7f800000ffa87424 */ /* 0x000fe400078e00ff */
[----:B------:R-:W-:Y:S01]  /*2c70*/  IMAD.MOV.U32 R170, RZ, RZ, 0x7f800000 ;  /* 0x7f800000ffaa7424 */ /* 0x000fe200078e00ff */
[----:B------:R-:W-:Y:S01]  /*2c80*/  SHF.R.S32.HI R167, RZ, 0x1f, R7 ;  /* 0x0000001fffa77819 */ /* 0x000fe20000011407 */
[----:B------:R-:W-:Y:S01]  /*2c90*/  @UP1 ULDC.64 UR18, c[0x0][0x3d0] ;  /* 0x0000f40000121ab9 */ /* 0x000fe20000000a00 */
[----:B------:R-:W-:Y:S01]  /*2ca0*/  @UP1 UMOV UR14, UR56 ;  /* 0x00000038000e1c82 */ /* 0x000fe20008000000 */
[----:B------:R-:W-:Y:S01]  /*2cb0*/  @UP1 UIMAD UR5, UR57, UR18, URZ ;  /* 0x00000012390512a4 */ /* 0x000fe2000f8e023f */
[----:B------:R-:W-:Y:S01]  /*2cc0*/  @UP1 UMOV UR15, UR8 ;  /* 0x00000008000f1c82 */ /* 0x000fe20008000000 */
[----:B------:R-:W-:Y:S01]  /*2cd0*/  ULDC UR50, c[0x0][0x2d0] ;  /* 0x0000b40000327ab9 */ /* 0x000fe20000000800 */
[----:B------:R-:W-:-:S02]  /*2ce0*/  @UP1 UIMAD.WIDE.U32 UR14, UR53, UR18, UR14 ;  /* 0x00000012350e12a5 */ /* 0x000fc4000f8e000e */
[----:B------:R-:W-:Y:S01]  /*2cf0*/  @UP1 UIMAD UR5, UR53, UR19, UR5 ;  /* 0x00000013350512a4 */ /* 0x000fe2000f8e0205 */
[----:B-1----:R-:W2:Y:S01]  /*2d00*/  LDG.E.64 R4, desc[UR10][R18.64] ;  /* 0x0000000a12047981 */ /* 0x002ea2000c1e1b00 */
[----:B------:R-:W-:Y:S02]  /*2d10*/  @UP1 ULEA UR16, UP0, UR14, UR16, 0x2 ;  /* 0x000000100e101291 */ /* 0x000fe4000f80103f */
[----:B------:R-:W-:Y:S01]  /*2d20*/  @UP1 UIADD3 UR5, UR15, UR5, URZ ;  /* 0x000000050f051290 */ /* 0x000fe2000fffe03f */
[----:B------:R-:W2:Y:S03]  /*2d30*/  LDG.E.64 R12, desc[UR10][R18.64+0x8] ;  /* 0x0000080a120c7981 */ /* 0x000ea6000c1e1b00 */
[----:B------:R-:W-:Y:S01]  /*2d40*/  @UP1 ULEA.HI.X UR17, UR14, UR17, UR5, 0x2, UP0 ;  /* 0x000000110e111291 */ /* 0x000fe200080f1405 */
[----:B------:R-:W-:Y:S02]  /*2d50*/  IMAD.U32 R10, RZ, RZ, UR16 ;  /* 0x00000010ff0a7e24 */ /* 0x000fe4000f8e00ff */
[----:B------:R-:W-:Y:S01]  /*2d60*/  IMAD.WIDE R14, R141, R6, UR12 ;  /* 0x0000000c8d0e7e25 */ /* 0x000fe2000f8e0206 */
[----:B------:R-:W-:-:S03]  /*2d70*/  @UP1 ULDC UR5, c[0x0][0x2e8] ;  /* 0x0000ba0000051ab9 */ /* 0x000fc60000000800 */
[----:B--234-:R-:W-:Y:S01]  /*2d80*/  IMAD.U32 R11, RZ, RZ, UR17 ;  /* 0x00000011ff0b7e24 */ /* 0x01cfe2000f8e00ff */
[----:B------:R1:W5:Y:S01]  /*2d90*/  @!P6 LDG.E R171, desc[UR10][R14.64+0x20] ;  /* 0x0000200a0eabe981 */ /* 0x000362000c1e1900 */
[----:B------:R-:W-:-:S03]  /*2da0*/  @!P4 IMAD.WIDE R16, R9, R0, UR12 ;  /* 0x0000000c0910ce25 */ /* 0x000fc6000f8e0200 */
[----:B------:R1:W5:Y:S04]  /*2db0*/  @!P5 LDG.E R168, desc[UR10][R14.64+0x100] ;  /* 0x0001000a0ea8d981 */ /* 0x000368000c1e1900 */
[----:B------:R-:W2:Y:S04]  /*2dc0*/  @P1 LDG.E R11, desc[UR10][R10.64] ;  /* 0x0000000a0a0b1981 */ /* 0x000ea8000c1e1900 */
[----:B------:R1:W5:Y:S01]  /*2dd0*/  @!P4 LDG.E R169, desc[UR10][R16.64] ;  /* 0x0000000a10a9c981 */ /* 0x000362000c1e1900 */
[----:B------:R-:W3:Y:S01]  /*2de0*/  S2R R6, SR_TID.X ;  /* 0x0000000000067919 */ /* 0x000ee20000002100 */
[----:B------:R-:W2:Y:S01]  /*2df0*/  @P1 MUFU.RCP R0, UR5 ;  /* 0x0000000500001d08 */ /* 0x000ea20008001000 */
[----:B------:R-:W-:Y:S01]  /*2e00*/  UIMAD UR5, UR53, UR60, UR56 ;  /* 0x0000003c350572a4 */ /* 0x000fe2000f8e0238 */
[----:B------:R1:W5:Y:S03]  /*2e10*/  @!P2 LDG.E R170, desc[UR10][R14.64] ;  /* 0x0000000a0eaaa981 */ /* 0x000366000c1e1900 */
[----:B------:R-:W-:-:S04]  /*2e20*/  USHF.L.U32 UR5, UR5, 0x5, URZ ;  /* 0x0000000505057899 */ /* 0x000fc8000800063f */
[----:B------:R-:W-:Y:S01]  /*2e30*/  USHF.R.S32.HI UR14, URZ, 0x1f, UR5 ;  /* 0x0000001f3f0e7899 */ /* 0x000fe20008011405 */
[----:B---3--:R-:W-:-:S05]  /*2e40*/  IMAD.SHL.U32 R6, R6, 0x2, RZ ;  /* 0x0000000206067824 */ /* 0x008fca00078e00ff */
[----:B------:R-:W-:Y:S01]  /*2e50*/  LOP3.LUT R9, R6, 0x6, RZ, 0xc0, !PT ;  /* 0x0000000606097812 */ /* 0x000fe200078ec0ff */
[----:B------:R-:W-:-:S04]  /*2e60*/  IMAD.U32 R6, RZ, RZ, UR26 ;  /* 0x0000001aff067e24 */ /* 0x000fc8000f8e00ff */
[----:B------:R-:W-:-:S04]  /*2e70*/  IMAD R9, R142, 0x40, R9 ;  /* 0x000000408e097824 */ /* 0x000fc800078e0209 */
[----:B------:R-:W-:-:S05]  /*2e80*/  IMAD R6, R6, 0x80, R9 ;  /* 0x0000008006067824 */ /* 0x000fca00078e0209 */
[----:B------:R-:W-:Y:S01]  /*2e90*/  IADD3 R6, R141, -UR52, -R6 ;  /* 0x800000348d067c10 */ /* 0x000fe2000fffe806 */
[----:B------:R-:W-:Y:S01]  /*2ea0*/  IMAD.MOV.U32 R164, RZ, RZ, 0x4 ;  /* 0x00000004ffa47424 */ /* 0x000fe200078e00ff */
        /* <DEDUP_REMOVED lines=16> */
[----:B------:R-:W-:Y:S02]  /*2fb0*/  VIADD R165, R6, UR6 ;  /* 0x0000000606a57c36 */ /* 0x000fe40008000000 */
        /* <DEDUP_REMOVED lines=16> */
[----:B------:R-:W-:Y:S01]  /*30c0*/  UIADD3 UR33, -UR33, URZ, URZ ;  /* 0x0000003f21217290 */ /* 0x000fe2000fffe13f */
[----:B------:R-:W-:Y:S01]  /*30d0*/  ULDC UR7, c[0x0][0x2ec] ;  /* 0x0000bb0000077ab9 */ /* 0x000fe20000000800 */
[----:B------:R-:W-:Y:S01]  /*30e0*/  R2UR UR8, R4 ;  /* 0x00000000040872ca */ /* 0x000fe200000e0000 */
[----:B------:R-:W-:Y:S01]  /*30f0*/  VIADD R4, R139, 0x1000 ;  /* 0x000010008b047836 */ /* 0x000fe20000000000 */
[----:B------:R-:W-:Y:S01]  /*3100*/  R2UR UR31, R5 ;  /* 0x00000000051f72ca */ /* 0x000fe200000e0000 */
[----:B------:R-:W-:Y:S01]  /*3110*/  VIADD R5, R140, 0x1000 ;  /* 0x000010008c057836 */ /* 0x000fe20000000000 */
[----:B------:R-:W-:-:S02]  /*3120*/  IADD3 R174, P3, P2, R12, UR5, R7 ;  /* 0x000000050cae7c10 */ /* 0x000fc4000fa7e007 */
[----:B------:R-:W-:Y:S02]  /*3130*/  SEL R131, R4, R139, !P0 ;  /* 0x0000008b04837207 */ /* 0x000fe40004000000 */
[----:B------:R-:W-:Y:S02]  /*3140*/  SEL R130, R5, R140, !P0 ;  /* 0x0000008c05827207 */ /* 0x000fe40004000000 */
[----:B------:R-:W-:Y:S01]  /*3150*/  IADD3.X R167, R13, UR14, R167, P3, P2 ;  /* 0x0000000e0da77c10 */ /* 0x000fe20009fe44a7 */
[----:B--2---:R-:W-:-:S05]  /*3160*/  @P1 FMUL.FTZ R0, R11, R0 ;  /* 0x000000000b001220 */ /* 0x004fca0000410000 */
[----:B------:R-:W-:Y:S01]  /*3170*/  @P1 R2UR UR25, R0 ;  /* 0x00000000001912ca */ /* 0x000fe200000e0000 */
[----:B------:R-:W-:Y:S01]  /*3180*/  IMAD.SHL.U32 R0, R140, 0x2, RZ ;  /* 0x000000028c007824 */ /* 0x000fe200078e00ff */
[----:B------:R-:W-:Y:S01]  /*3190*/  LEA R131, R131, UR4, 0x1 ;  /* 0x0000000483837c11 */ /* 0x000fe2000f8e08ff */
[----:B------:R-:W-:Y:S01]  /*31a0*/  IMAD.WIDE.U32 R174, R174, -0x2daee0ad, RZ ;  /* 0xd2511f53aeae7825 */ /* 0x000fe200078e00ff */
[----:B------:R-:W-:Y:S01]  /*31b0*/  LEA R130, R130, UR4, 0x1 ;  /* 0x0000000482827c11 */ /* 0x000fe2000f8e08ff */
[----:B------:R-:W-:Y:S01]  /*31c0*/  UMOV UR5, URZ ;  /* 0x0000003f00057c82 */ /* 0x000fe20008000000 */
[----:B------:R-:W-:Y:S01]  /*31d0*/  UIADD3 UR24, UR8, -0x61c88647, URZ ;  /* 0x9e3779b908187890 */ /* 0x000fe2000fffe03f */
[----:B------:R-:W-:Y:S01]  /*31e0*/  LOP3.LUT R167, R167, UR8, RZ, 0x3c, !PT ;  /* 0x00000008a7a77c12 */ /* 0x000fe2000f8e3cff */
[----:B------:R-:W-:Y:S02]  /*31f0*/  UIADD3 UR23, UR8, 0x3c6ef372, URZ ;  /* 0x3c6ef37208177890 */ /* 0x000fe4000fffe03f */
[----:B------:R-:W-:-:S02]  /*3200*/  UIADD3 UR21, UR8, -0x255992d5, URZ ;  /* 0xdaa66d2b08157890 */ /* 0x000fc4000fffe03f */
[----:B------:R-:W-:Y:S02]  /*3210*/  UIADD3 UR19, UR8, 0x78dde6e4, URZ ;  /* 0x78dde6e408137890 */ /* 0x000fe4000fffe03f */
[----:B------:R-:W-:Y:S02]  /*3220*/  UIADD3 UR17, UR8, 0x1715609d, URZ ;  /* 0x1715609d08117890 */ /* 0x000fe4000fffe03f */
[----:B------:R-:W-:Y:S02]  /*3230*/  UIADD3 UR15, UR8, -0x4ab325aa, URZ ;  /* 0xb54cda56080f7890 */ /* 0x000fe4000fffe03f */
[----:B------:R-:W-:Y:S02]  /*3240*/  UIADD3 UR48, UR31, -0x4498517b, URZ ;  /* 0xbb67ae851f307890 */ /* 0x000fe4000fffe03f */
[----:B------:R-:W-:Y:S02]  /*3250*/  UIADD3 UR22, UR31, 0x76cf5d0a, URZ ;  /* 0x76cf5d0a1f167890 */ /* 0x000fe4000fffe03f */
[----:B------:R-:W-:-:S02]  /*3260*/  UIADD3 UR20, UR31, 0x32370b8f, URZ ;  /* 0x32370b8f1f147890 */ /* 0x000fc4000fffe03f */
[----:B------:R-:W-:Y:S02]  /*3270*/  UIADD3 UR18, UR31, -0x126145ec, URZ ;  /* 0xed9eba141f127890 */ /* 0x000fe4000fffe03f */
[----:B------:R-:W-:Y:S02]  /*3280*/  UIADD3 UR16, UR31, -0x56f99767, URZ ;  /* 0xa90668991f107890 */ /* 0x000fe4000fffe03f */
[----:B------:R-:W-:Y:S01]  /*3290*/  UIADD3 UR14, UR31, 0x646e171e, URZ ;  /* 0x646e171e1f0e7890 */ /* 0x000fe2000fffe03f */
[----:B------:R-:W-:Y:S01]  /*32a0*/  @UP1 UMOV UR5, UR25 ;  /* 0x0000001900051c82 */ /* 0x000fe20008000000 */
[----:B-1----:R-:W-:-:S10]  /*32b0*/  ULDC.U8 UR8, c[0x0][0x388] ;  /* 0x0000e20000087ab9 */ /* 0x002fd40000000000 */
.L_x_1094:
[----:B------:R-:W-:Y:S01]  /*32c0*/  LOP3.LUT R191, R174, UR48, RZ, 0x3c, !PT ;  /* 0x00000030aebf7c12 */ /* 0x000fe2000f8e3cff */
[----:B------:R-:W0:Y:S01]  /*32d0*/  LDGDEPBAR ;  /* 0x00000000000079af */ /* 0x000e220000000000 */
[----:B------:R-:W-:Y:S01]  /*32e0*/  IMAD.IADD R64, R137, 0x1, R130 ;  /* 0x0000000189407824 */ /* 0x000fe200078e0282 */
[----:B------:R-:W-:Y:S01]  /*32f0*/  USHF.L.U32 UR25, UR26, 0x7, URZ ;  /* 0x000000071a197899 */ /* 0x000fe2000800063f */
[----:B------:R-:W-:Y:S01]  /*3300*/  IMAD.U32 R56, RZ, RZ, UR28 ;  /* 0x0000001cff387e24 */ /* 0x000fe2000f8e00ff */
[----:B------:R-:W-:Y:S01]  /*3310*/  UISETP.GE.AND UP2, UPT, UR9, 0x1, UPT ;  /* 0x000000010900788c */ /* 0x000fe2000bf46270 */
[----:B------:R-:W-:Y:S01]  /*3320*/  IMAD.U32 R66, RZ, RZ, UR9 ;  /* 0x00000009ff427e24 */ /* 0x000fe2000f8e00ff */
[----:B------:R-:W-:Y:S01]  /*3330*/  UIADD3 UR25, UR25, 0x80, URZ ;  /* 0x0000008019197890 */ /* 0x000fe2000fffe03f */
[----:B------:R-:W-:Y:S01]  /*3340*/  IMAD.U32 R57, RZ, RZ, UR27 ;  /* 0x0000001bff397e24 */ /* 0x000fe2000f8e00ff */
[C---:B------:R-:W-:Y:S01]  /*3350*/  LEA R186, P1, R141.reuse, R56, 0x2 ;  /* 0x000000388dba7211 */ /* 0x040fe200078210ff */
[----:B------:R-:W-:Y:S01]  /*3360*/  IMAD R126, R66, 0x8, R143 ;  /* 0x00000008427e7824 */ /* 0x000fe200078e028f */
[----:B------:R-:W-:Y:S01]  /*3370*/  UISETP.GE.AND UP0, UPT, UR25, UR6, UPT ;  /* 0x000000061900728c */ /* 0x000fe2000bf06270 */
[----:B------:R-:W-:Y:S01]  /*3380*/  IMAD.U32 R65, RZ, RZ, UR26 ;  /* 0x0000001aff417e24 */ /* 0x000fe2000f8e00ff */
[----:B------:R-:W-:Y:S01]  /*3390*/  LEA.HI.X.SX32 R187, R141, R57, 0x2, P1 ;  /* 0x000000398dbb7211 */ /* 0x000fe200008f16ff */
[----:B------:R-:W-:Y:S02]  /*33a0*/  IMAD.U32 R190, RZ, RZ, UR9 ;  /* 0x00000009ffbe7e24 */ /* 0x000fe4000f8e00ff */
[----:B------:R-:W-:Y:S01]  /*33b0*/  IMAD R65, R65, 0x2, R142 ;  /* 0x0000000241417824 */ /* 0x000fe200078e028e */
[----:B------:R-:W-:Y:S01]  /*33c0*/  PLOP3.LUT P0, PT, PT, PT, UP0, 0x80, 0x0 ;  /* 0x000000000000781c */ /* 0x000fe20003f0f008 */
[----:B------:R-:W-:Y:S01]  /*33d0*/  IMAD R190, R190, 0x80, R165 ;  /* 0x00000080bebe7824 */ /* 0x000fe200078e02a5 */
[----:B------:R-:W-:Y:S01]  /*33e0*/  PLOP3.LUT P3, PT, PT, PT, UP0, 0x80, 0x0 ;  /* 0x000000000000781c */ /* 0x000fe20003f6f008 */
[----:B------:R-:W-:Y:S01]  /*33f0*/  IMAD.SHL.U32 R125, R65, 0x2, RZ ;  /* 0x00000002417d7824 */ /* 0x000fe200078e00ff */
[----:B------:R-:W-:Y:S01]  /*3400*/  PLOP3.LUT P2, PT, PT, PT, UP0, 0x80, 0x0 ;  /* 0x000000000000781c */ /* 0x000fe20003f4f008 */
[C---:B------:R-:W-:Y:S01]  /*3410*/  VIADD R197, R190.reuse, 0xffffffd7 ;  /* 0xffffffd7bec57836 */ /* 0x040fe20000000000 */
[----:B------:R-:W-:Y:S01]  /*3420*/  PLOP3.LUT P1, PT, PT, PT, UP0, 0x80, 0x0 ;  /* 0x000000000000781c */ /* 0x000fe20003f2f008 */
[C---:B------:R-:W-:Y:S01]  /*3430*/  VIADD R189, R190.reuse, 0xffffffd8 ;  /* 0xffffffd8bebd7836 */ /* 0x040fe20000000000 */
[----:B------:R-:W-:Y:S01]  /*3440*/  LOP3.LUT R214, R175, UR31, R125, 0x96, !PT ;  /* 0x0000001fafd67c12 */ /* 0x000fe2000f8e967d */
[----:B------:R-:W-:Y:S04]  /*3450*/  DEPBAR.LE SB0, 0x0 ;  /* 0x000080000000791a */ /* 0x000fe80000000000 */
[----:B------:R-:W-:Y:S01]  /*3460*/  BAR.SYNC.DEFER_BLOCKING 0x0 ;  /* 0x0000000000007b1d */ /* 0x000fe20000010000 */
[C---:B------:R-:W-:Y:S02]  /*3470*/  VIADD R201, R190.reuse, 0xffffffcf ;  /* 0xffffffcfbec97836 */ /* 0x040fe40000000000 */
[C---:B------:R-:W-:Y:S02]  /*3480*/  VIADD R198, R190.reuse, 0xffffffd0 ;  /* 0xffffffd0bec67836 */ /* 0x040fe40000000000 */
[----:B------:R-:W-:Y:S02]  /*3490*/  VIADD R203, R190, 0xf ;  /* 0x0000000fbecb7836 */ /* 0x000fe40000000000 */
[----:B------:R-:W-:Y:S04]  /*34a0*/  IMAD.WIDE.U32 R214, R214, -0x326172a9, RZ ;  /* 0xcd9e8d57d6d67825 */ /* 0x000fe800078e00ff */
[----:B------:R-:W-:Y:S02]  /*34b0*/  IMAD.U32 R185, RZ, RZ, UR26 ;  /* 0x0000001affb97e24 */ /* 0x000fe4000f8e00ff */
[C---:B------:R-:W-:Y:S02]  /*34c0*/  VIADD R230, R190.reuse, 0x3f ;  /* 0x0000003fbee67836 */ /* 0x040fe40000000000 */
[C---:B------:R-:W-:Y:S02]  /*34d0*/  VIADD R213, R190.reuse, 0x48 ;  /* 0x00000048bed57836 */ /* 0x040fe40000000000 */
[C---:B------:R-:W-:Y:S02]  /*34e0*/  VIADD R226, R190.reuse, 0xffffffff ;  /* 0xffffffffbee27836 */ /* 0x040fe40000000000 */
[C---:B------:R-:W-:Y:S02]  /*34f0*/  VIADD R225, R190.reuse, 0x37 ;  /* 0x00000037bee17836 */ /* 0x040fe40000000000 */
[----:B------:R-:W-:Y:S01]  /*3500*/  VIADD R222, R190, 0xffffffef ;  /* 0xffffffefbede7836 */ /* 0x000fe20000000000 */
[----:B------:R-:W-:Y:S01]  /*3510*/  ISETP.GE.AND P5, PT, R226, RZ, PT ;  /* 0x000000ffe200720c */ /* 0x000fe20003fa6270 */
[C---:B------:R-:W-:Y:S01]  /*3520*/  VIADD R229, R190.reuse, 0x47 ;  /* 0x00000047bee57836 */ /* 0x040fe20000000000 */
[----:B------:R-:W-:Y:S01]  /*3530*/  LDSM.16.M88.4 R100, [R130] ;  /* 0x000000008264783b */ /* 0x000fe20000000200 */
[C---:B------:R-:W-:Y:S02]  /*3540*/  VIADD R228, R190.reuse, 0x38 ;  /* 0x00000038bee47836 */ /* 0x040fe40000000000 */
[C---:B------:R-:W-:Y:S02]  /*3550*/  VIADD R227, R190.reuse, 0xfffffff8 ;  /* 0xfffffff8bee37836 */ /* 0x040fe40000000000 */
[C---:B------:R-:W-:Y:S02]  /*3560*/  VIADD R224, R190.reuse, 0xfffffff7 ;  /* 0xfffffff7bee07836 */ /* 0x040fe40000000000 */
[C---:B------:R-:W-:Y:S01]  /*3570*/  VIADD R223, R190.reuse, 0xfffffff0 ;  /* 0xfffffff0bedf7836 */ /* 0x040fe20000000000 */
[----:B------:R-:W2:Y:S01]  /*3580*/  LDG.E R173, desc[UR10][R186.64] ;  /* 0x0000000abaad7981 */ /* 0x000ea2000c1e1900 */
[C---:B------:R-:W-:Y:S02]  /*3590*/  VIADD R209, R190.reuse, 0x28 ;  /* 0x00000028bed17836 */ /* 0x040fe40000000000 */
[----:B------:R-:W-:Y:S01]  /*35a0*/  @!P5 IADD3 R226, -R190, 0x1, RZ ;  /* 0x00000001bee2d810 */ /* 0x000fe20007ffe1ff */
[----:B------:R-:W1:Y:S01]  /*35b0*/  LDSM.16.M88.4 R104, [R138+UR4+0x6000] ;  /* 0x006000048a68783b */ /* 0x000e620008000200 */
[----:B------:R-:W-:Y:S01]  /*35c0*/  ISETP.GE.AND P5, PT, R224, RZ, PT ;  /* 0x000000ffe000720c */ /* 0x000fe20003fa6270 */
[C---:B------:R-:W-:Y:S01]  /*35d0*/  VIADD R196, R190.reuse, 0xffffffe0 ;  /* 0xffffffe0bec47836 */ /* 0x040fe20000000000 */
[----:B------:R-:W-:Y:S01]  /*35e0*/  I2FP.F32.S32 R226, R226 ;  /* 0x000000e200e27245 */ /* 0x000fe20000201400 */
[C---:B------:R-:W-:Y:S02]  /*35f0*/  VIADD R221, R190.reuse, 0x30 ;  /* 0x00000030bedd7836 */ /* 0x040fe40000000000 */
[C---:B------:R-:W-:Y:S02]  /*3600*/  VIADD R220, R190.reuse, 0x2f ;  /* 0x0000002fbedc7836 */ /* 0x040fe40000000000 */
[----:B------:R-:W3:Y:S01]  /*3610*/  LDG.E R184, desc[UR10][R186.64+0x20] ;  /* 0x0000200abab87981 */ /* 0x000ee2000c1e1900 */
[C---:B------:R-:W-:Y:S02]  /*3620*/  VIADD R208, R190.reuse, 0xffffffe8 ;  /* 0xffffffe8bed07836 */ /* 0x040fe40000000000 */
[C---:B------:R-:W-:Y:S01]  /*3630*/  VIADD R202, R190.reuse, 0x27 ;  /* 0x00000027beca7836 */ /* 0x040fe20000000000 */
[----:B------:R-:W4:Y:S01]  /*3640*/  LDSM.16.M88.4 R108, [R130+0x1000] ;  /* 0x00100000826c783b */ /* 0x000f220000000200 */
[C---:B------:R-:W-:Y:S01]  /*3650*/  VIADD R200, R190.reuse, 0xffffffe7 ;  /* 0xffffffe7bec87836 */ /* 0x040fe20000000000 */
[C---:B------:R-:W-:Y:S01]  /*3660*/  @!P5 IADD3 R224, -R190.reuse, 0x9, RZ ;  /* 0x00000009bee0d810 */ /* 0x040fe20007ffe1ff */
[----:B------:R-:W-:Y:S01]  /*3670*/  VIADD R192, R190, 0x1f ;  /* 0x0000001fbec07836 */ /* 0x000fe20000000000 */
[----:B------:R-:W-:Y:S01]  /*3680*/  ISETP.GE.AND P5, PT, R202, RZ, PT ;  /* 0x000000ffca00720c */ /* 0x000fe20003fa6270 */
[C---:B------:R-:W-:Y:S01]  /*3690*/  VIADD R195, R190.reuse, 0xffffffdf ;  /* 0xffffffdfbec37836 */ /* 0x040fe20000000000 */
[----:B------:R-:W-:Y:S01]  /*36a0*/  I2FP.F32.S32 R224, R224 ;  /* 0x000000e000e07245 */ /* 0x000fe20000201400 */
[C---:B------:R-:W-:Y:S01]  /*36b0*/  VIADD R194, R190.reuse, 0x20 ;  /* 0x00000020bec27836 */ /* 0x040fe20000000000 */
[----:B------:R-:W4:Y:S01]  /*36c0*/  LDSM.16.M88.4 R112, [R138+UR4+0x6400] ;  /* 0x006400048a70783b */ /* 0x000f220008000200 */
[C---:B------:R-:W-:Y:S02]  /*36d0*/  VIADD R193, R190.reuse, 0x17 ;  /* 0x00000017bec17836 */ /* 0x040fe40000000000 */
[----:B------:R-:W-:Y:S02]  /*36e0*/  VIADD R199, R190, 0x10 ;  /* 0x00000010bec77836 */ /* 0x000fe40000000000 */
[----:B------:R-:W-:Y:S02]  /*36f0*/  VIADD R127, R125, 0x1 ;  /* 0x000000017d7f7836 */ /* 0x000fe40000000000 */
[----:B------:R-:W-:Y:S01]  /*3700*/  VIADD R210, R126, 0x4 ;  /* 0x000000047ed27836 */ /* 0x000fe20000000000 */
[----:B------:R-:W4:Y:S01]  /*3710*/  LDSM.16.M88.4 R116, [R138+UR4+0x6800] ;  /* 0x006800048a74783b */ /* 0x000f220008000200 */
[----:B------:R-:W-:Y:S02]  /*3720*/  @!P5 IADD3 R202, -R190, -0x27, RZ ;  /* 0xffffffd9becad810 */ /* 0x000fe40007ffe1ff */
[----:B------:R-:W-:Y:S01]  /*3730*/  LOP3.LUT R125, R175, UR31, R127, 0x96, !PT ;  /* 0x0000001faf7d7c12 */ /* 0x000fe2000f8e967f */
[----:B------:R-:W-:Y:S01]  /*3740*/  IMAD.WIDE.U32 R126, R126, -0x326172a9, RZ ;  /* 0xcd9e8d577e7e7825 */ /* 0x000fe200078e00ff */
[----:B------:R-:W-:Y:S03]  /*3750*/  ISETP.GE.AND P5, PT, R189, RZ, PT ;  /* 0x000000ffbd00720c */ /* 0x000fe60003fa6270 */
[----:B------:R-:W4:Y:S01]  /*3760*/  LDSM.16.M88.4 R120, [R138+UR4+0x6c00] ;  /* 0x006c00048a78783b */ /* 0x000f220008000200 */
[----:B------:R-:W-:Y:S01]  /*3770*/  LOP3.LUT R188, R127, R167, RZ, 0x3c, !PT ;  /* 0x000000a77fbc7212 */ /* 0x000fe200078e3cff */
[----:B------:R-:W-:Y:S01]  /*3780*/  VIADD R127, R190, 0x8 ;  /* 0x00000008be7f7836 */ /* 0x000fe20000000000 */
[----:B------:R-:W-:Y:S01]  /*3790*/  LOP3.LUT R218, R215, UR24, R126, 0x96, !PT ;  /* 0x00000018d7da7c12 */ /* 0x000fe2000f8e967e */
[-C--:B-1----:R-:W-:Y:S03]  /*37a0*/  HMMA.16816.F32.BF16 R4, R100, R104.reuse, RZ ;  /* 0x000000686404723c */ /* 0x082fe600000418ff */
[----:B------:R-:W-:Y:S01]  /*37b0*/  ISETP.GE.AND P6, PT, R127, RZ, PT ;  /* 0x000000ff7f00720c */ /* 0x000fe20003fc6270 */
[----:B-----5:R-:W5:Y:S01]  /*37c0*/  LDG.E R183, desc[UR10][R186.64+0x100] ;  /* 0x0001000abab77981 */ /* 0x020f62000c1e1900 */
[----:B------:R-:W-:Y:S01]  /*37d0*/  IMAD.WIDE.U32 R234, R188, -0x2daee0ad, RZ ;  /* 0xd2511f53bcea7825 */ /* 0x000fe200078e00ff */
[----:B------:R-:W-:Y:S02]  /*37e0*/  @!P5 IADD3 R189, -R190, 0x28, RZ ;  /* 0x00000028bebdd810 */ /* 0x000fe40007ffe1ff */
[----:B------:R1:W5:Y:S03]  /*37f0*/  LDG.E R182, desc[UR10][R186.64+0x120] ;  /* 0x0001200abab67981 */ /* 0x000366000c1e1900 */
[----:B------:R-:W-:Y:S01]  /*3800*/  LOP3.LUT R206, R191, R235, RZ, 0x3c, !PT ;  /* 0x000000ebbfce7212 */ /* 0x000fe200078e3cff */
[C---:B----4-:R-:W-:Y:S01]  /*3810*/  HMMA.16816.F32.BF16 R8, R108.reuse, R104, RZ ;  /* 0x000000686c08723c */ /* 0x050fe200000418ff */
[----:B------:R-:W4:Y:S01]  /*3820*/  @P0 S2R R124, SR_TID.X ;  /* 0x00000000007c0919 */ /* 0x000f220000002100 */
[----:B------:R-:W-:Y:S01]  /*3830*/  PLOP3.LUT P0, PT, PT, PT, UP0, 0x80, 0x0 ;  /* 0x000000000000781c */ /* 0x000fe20003f0f008 */
[----:B------:R-:W-:Y:S01]  /*3840*/  IMAD.WIDE.U32 R210, R210, -0x326172a9, RZ ;  /* 0xcd9e8d57d2d27825 */ /* 0x000fe200078e00ff */
[----:B------:R-:W-:Y:S02]  /*3850*/  @!P6 IADD3 R127, -R190, -0x8, RZ ;  /* 0xfffffff8be7fe810 */ /* 0x000fe40007ffe1ff */
[----:B------:R-:W-:Y:S01]  /*3860*/  ISETP.GE.AND P6, PT, R225, RZ, PT ;  /* 0x000000ffe100720c */ /* 0x000fe20003fc6270 */
[-C--:B------:R-:W-:Y:S01]  /*3870*/  HMMA.16816.F32.BF16 R12, R108, R106.reuse, RZ ;  /* 0x0000006a6c0c723c */ /* 0x080fe200000418ff */
[----:B------:R-:W-:Y:S03]  /*3880*/  LOP3.LUT R232, R211, R167, RZ, 0x3c, !PT ;  /* 0x000000a7d3e87212 */ /* 0x000fe600078e3cff */
[----:B------:R-:W-:Y:S01]  /*3890*/  LOP3.LUT R212, R215, UR24, R210, 0x96, !PT ;  /* 0x00000018d7d47c12 */ /* 0x000fe2000f8e96d2 */
[----:B------:R-:W-:Y:S01]  /*38a0*/  IMAD.WIDE.U32 R206, R206, -0x326172a9, RZ ;  /* 0xcd9e8d57cece7825 */ /* 0x000fe200078e00ff */
[----:B------:R-:W-:Y:S01]  /*38b0*/  I2FP.F32.S32 R127, R127 ;  /* 0x0000007f007f7245 */ /* 0x000fe20000201400 */
[C---:B------:R-:W-:Y:S01]  /*38c0*/  HMMA.16816.F32.BF16 R16, R100.reuse, R106, RZ ;  /* 0x0000006a6410723c */ /* 0x040fe200000418ff */
[----:B------:R-:W-:Y:S03]  /*38d0*/  LDSM.16.M88.4 R104, [R64] ;  /* 0x000000004068783b */ /* 0x000fe60000000200 */
[----:B------:R-:W-:Y:S01]  /*38e0*/  LOP3.LUT R215, R207, UR23, R214, 0x96, !PT ;  /* 0x00000017cfd77c12 */ /* 0x000fe2000f8e96d6 */
[C---:B------:R-:W-:Y:S01]  /*38f0*/  VIADD R211, R190.reuse, 0x40 ;  /* 0x00000040bed37836 */ /* 0x040fe20000000000 */
[C---:B------:R-:W-:Y:S01]  /*3900*/  @!P6 IADD3 R225, -R190.reuse, -0x37, RZ ;  /* 0xffffffc9bee1e810 */ /* 0x040fe20007ffe1ff */
[-C--:B------:R-:W-:Y:S01]  /*3910*/  HMMA.16816.F32.BF16 R20, R100, R112.reuse, RZ ;  /* 0x000000706414723c */ /* 0x080fe200000418ff */
[----:B------:R-:W-:Y:S03]  /*3920*/  ISETP.GE.AND P6, PT, R209, RZ, PT ;  /* 0x000000ffd100720c */ /* 0x000fe60003fc6270 */
[----:B-1----:R-:W-:Y:S02]  /*3930*/  IMAD.WIDE.U32 R186, R125, -0x326172a9, RZ ;  /* 0xcd9e8d577dba7825 */ /* 0x002fe400078e00ff */
[C---:B------:R-:W-:Y:S05]  /*3940*/  HMMA.16816.F32.BF16 R24, R108.reuse, R112, RZ ;  /* 0x000000706c18723c */ /* 0x040fea00000418ff */
[C---:B------:R-:W-:Y:S01]  /*3950*/  LOP3.LUT R216, R187.reuse, UR24, R126, 0x96, !PT ;  /* 0x00000018bbd87c12 */ /* 0x040fe2000f8e967e */
[-C--:B------:R-:W-:Y:S01]  /*3960*/  HMMA.16816.F32.BF16 R28, R108, R114.reuse, RZ ;  /* 0x000000726c1c723c */ /* 0x080fe200000418ff */
[----:B------:R-:W-:Y:S01]  /*3970*/  LOP3.LUT R210, R187, UR24, R210, 0x96, !PT ;  /* 0x00000018bbd27c12 */ /* 0x000fe2000f8e96d2 */
[C---:B------:R-:W-:Y:S03]  /*3980*/  VIADD R187, R190.reuse, 0x18 ;  /* 0x00000018bebb7836 */ /* 0x040fe60000000000 */
[----:B------:R-:W-:Y:S01]  /*3990*/  @!P6 IADD3 R209, -R190, -0x28, RZ ;  /* 0xffffffd8bed1e810 */ /* 0x000fe20007ffe1ff */
[C---:B------:R-:W-:Y:S01]  /*39a0*/  HMMA.16816.F32.BF16 R32, R100.reuse, R114, RZ ;  /* 0x000000726420723c */ /* 0x040fe200000418ff */
[----:B------:R-:W1:Y:S01]  /*39b0*/  LDSM.16.M88.4 R112, [R136] ;  /* 0x000000008870783b */ /* 0x000e620000000200 */
[----:B------:R-:W-:Y:S03]  /*39c0*/  ISETP.GE.AND P6, PT, R192, RZ, PT ;  /* 0x000000ffc000720c */ /* 0x000fe60003fc6270 */
[----:B------:R-:W-:Y:S01]  /*39d0*/  I2FP.F32.S32 R209, R209 ;  /* 0x000000d100d17245 */ /* 0x000fe20000201400 */
[-C--:B------:R-:W-:Y:S01]  /*39e0*/  HMMA.16816.F32.BF16 R36, R100, R116.reuse, RZ ;  /* 0x000000746424723c */ /* 0x080fe200000418ff */
[----:B------:R-:W-:Y:S04]  /*39f0*/  VIADD R126, R190, 0x7 ;  /* 0x00000007be7e7836 */ /* 0x000fe80000000000 */
[----:B------:R-:W-:Y:S01]  /*3a00*/  IMAD.WIDE.U32 R232, R232, -0x2daee0ad, RZ ;  /* 0xd2511f53e8e87825 */ /* 0x000fe200078e00ff */
[----:B------:R-:W-:Y:S01]  /*3a10*/  ISETP.GE.AND P4, PT, R126, RZ, PT ;  /* 0x000000ff7e00720c */ /* 0x000fe20003f86270 */
[C---:B------:R-:W-:Y:S04]  /*3a20*/  HMMA.16816.F32.BF16 R40, R108.reuse, R116, RZ ;  /* 0x000000746c28723c */ /* 0x040fe800000418ff */
[----:B------:R-:W-:Y:S01]  /*3a30*/  @!P6 IADD3 R192, -R190, -0x1f, RZ ;  /* 0xffffffe1bec0e810 */ /* 0x000fe20007ffe1ff */
[----:B------:R-:W-:Y:S01]  /*3a40*/  IMAD.WIDE.U32 R216, R216, -0x2daee0ad, RZ ;  /* 0xd2511f53d8d87825 */ /* 0x000fe200078e00ff */
[----:B------:R-:W-:Y:S01]  /*3a50*/  ISETP.GE.AND P6, PT, R201, RZ, PT ;  /* 0x000000ffc900720c */ /* 0x000fe20003fc6270 */
[-C--:B------:R-:W-:Y:S01]  /*3a60*/  HMMA.16816.F32.BF16 R44, R108, R118.reuse, RZ ;  /* 0x000000766c2c723c */ /* 0x080fe200000418ff */
[----:B------:R-:W-:Y:S03]  /*3a70*/  LOP3.LUT R204, R191, R233, RZ, 0x3c, !PT ;  /* 0x000000e9bfcc7212 */ /* 0x000fe600078e3cff */
[----:B----4-:R-:W-:Y:S01]  /*3a80*/  @P3 IMAD.SHL.U32 R124, R124, 0x2, RZ ;  /* 0x000000027c7c3824 */ /* 0x010fe200078e00ff */
[----:B------:R-:W-:Y:S01]  /*3a90*/  @!P4 IADD3 R126, -R190, -0x7, RZ ;  /* 0xfffffff9be7ec810 */ /* 0x000fe20007ffe1ff */
[C---:B------:R-:W-:Y:S01]  /*3aa0*/  HMMA.16816.F32.BF16 R48, R100.reuse, R118, RZ ;  /* 0x000000766430723c */ /* 0x040fe200000418ff */
[----:B------:R4:W1:Y:S01]  /*3ab0*/  LDSM.16.M88.4 R116, [R64+0x1000] ;  /* 0x001000004074783b */ /* 0x0008620000000200 */
[----:B------:R-:W-:Y:S02]  /*3ac0*/  ISETP.GE.AND P3, PT, R229, RZ, PT ;  /* 0x000000ffe500720c */ /* 0x000fe40003f66270 */
[----:B------:R-:W-:Y:S01]  /*3ad0*/  ISETP.GE.AND P4, PT, R223, RZ, PT ;  /* 0x000000ffdf00720c */ /* 0x000fe20003f86270 */
[----:B------:R-:W-:Y:S01]  /*3ae0*/  IMAD.WIDE.U32 R204, R204, -0x326172a9, RZ ;  /* 0xcd9e8d57cccc7825 */ /* 0x000fe200078e00ff */
[----:B------:R-:W-:Y:S01]  /*3af0*/  @P2 LOP3.LUT R125, R124, 0x6, RZ, 0xc0, !PT ;  /* 0x000000067c7d2812 */ /* 0x000fe200078ec0ff */
[-C--:B------:R-:W-:Y:S01]  /*3b00*/  HMMA.16816.F32.BF16 R52, R100, R120.reuse, RZ ;  /* 0x000000786434723c */ /* 0x080fe200000418ff */
[----:B------:R-:W-:Y:S03]  /*3b10*/  ISETP.GE.AND P2, PT, R213, RZ, PT ;  /* 0x000000ffd500720c */ /* 0x000fe60003f46270 */
[----:B------:R-:W-:Y:S01]  /*3b20*/  @!P6 IADD3 R201, -R190, 0x31, RZ ;  /* 0x00000031bec9e810 */ /* 0x000fe20007ffe1ff */
[----:B------:R-:W-:Y:S01]  /*3b30*/  @P1 IMAD R124, R142, 0x40, R125 ;  /* 0x000000408e7c1824 */ /* 0x000fe200078e027d */
[----:B------:R-:W-:Y:S01]  /*3b40*/  ISETP.GE.AND P1, PT, R211, RZ, PT ;  /* 0x000000ffd300720c */ /* 0x000fe20003f26270 */
[C---:B------:R-:W-:Y:S01]  /*3b50*/  HMMA.16816.F32.BF16 R56, R108.reuse, R120, RZ ;  /* 0x000000786c38723c */ /* 0x040fe200000418ff */
[----:B------:R-:W-:Y:S03]  /*3b60*/  PLOP3.LUT P6, PT, PT, PT, UP0, 0x80, 0x0 ;  /* 0x000000000000781c */ /* 0x000fe60003fcf008 */
[----:B------:R-:W-:Y:S01]  /*3b70*/  @!P3 IADD3 R229, -R190, -0x47, RZ ;  /* 0xffffffb9bee5b810 */ /* 0x000fe20007ffe1ff */
[----:B------:R-:W-:Y:S01]  /*3b80*/  @P0 IMAD R185, R185, 0x80, R124 ;  /* 0x00000080b9b90824 */ /* 0x000fe200078e027c */
[----:B------:R-:W-:Y:S01]  /*3b90*/  ISETP.GE.AND P0, PT, R230, RZ, PT ;  /* 0x000000ffe600720c */ /* 0x000fe20003f06270 */
[-C--:B------:R-:W-:Y:S01]  /*3ba0*/  HMMA.16816.F32.BF16 R60, R108, R122.reuse, RZ ;  /* 0x0000007a6c3c723c */ /* 0x080fe200000418ff */
[----:B------:R-:W-:Y:S01]  /*3bb0*/  @!P2 IADD3 R213, -R190, -0x48, RZ ;  /* 0xffffffb8bed5a810 */ /* 0x000fe20007ffe1ff */
[----:B------:R-:W-:Y:S01]  /*3bc0*/  LDSM.16.M88.4 R108, [R136+0x800] ;  /* 0x00080000886c783b */ /* 0x000fe20000000200 */
[----:B------:R-:W-:Y:S01]  /*3bd0*/  ISETP.GE.AND P2, PT, R228, RZ, PT ;  /* 0x000000ffe400720c */ /* 0x000fe20003f46270 */
[C---:B------:R-:W-:Y:S01]  /*3be0*/  VIADD R125, R190.reuse, 0xffffffc8 ;  /* 0xffffffc8be7d7836 */ /* 0x040fe20000000000 */
[C---:B------:R-:W-:Y:S01]  /*3bf0*/  @!P1 IADD3 R211, -R190.reuse, -0x40, RZ ;  /* 0xffffffc0bed39810 */ /* 0x040fe20007ffe1ff */
[----:B----4-:R-:W-:Y:S02]  /*3c00*/  HMMA.16816.F32.BF16 R64, R100, R122, RZ ;  /* 0x0000007a6440723c */ /* 0x010fe400000418ff */
[----:B------:R-:W-:Y:S02]  /*3c10*/  ISETP.GE.AND P1, PT, R227, RZ, PT ;  /* 0x000000ffe300720c */ /* 0x000fe40003f26270 */
[----:B------:R-:W-:Y:S01]  /*3c20*/  ISETP.GE.AND P3, PT, R221, RZ, PT ;  /* 0x000000ffdd00720c */ /* 0x000fe20003f66270 */
[----:B------:R-:W4:Y:S01]  /*3c30*/  LDSM.16.M88.4 R100, [R136+0x400] ;  /* 0x000400008864783b */ /* 0x000f220000000200 */
[----:B------:R-:W-:Y:S01]  /*3c40*/  @!P0 IADD3 R230, -R190, -0x3f, RZ ;  /* 0xffffffc1bee68810 */ /* 0x000fe20007ffe1ff */
[-C--:B-1----:R-:W-:Y:S05]  /*3c50*/  HMMA.16816.F32.BF16 R4, R104, R112.reuse, R4 ;  /* 0x000000706804723c */ /* 0x082fea0000041804 */
[----:B------:R-:W-:Y:S01]  /*3c60*/  ISETP.GE.AND P0, PT, R222, RZ, PT ;  /* 0x000000ffde00720c */ /* 0x000fe20003f06270 */
[C---:B------:R-:W-:Y:S01]  /*3c70*/  VIADD R124, R190.reuse, 0xffffffc7 ;  /* 0xffffffc7be7c7836 */ /* 0x040fe20000000000 */
[C---:B------:R-:W-:Y:S01]  /*3c80*/  @!P2 IADD3 R228, -R190.reuse, -0x38, RZ ;  /* 0xffffffc8bee4a810 */ /* 0x040fe20007ffe1ff */
[C---:B------:R-:W-:Y:S04]  /*3c90*/  HMMA.16816.F32.BF16 R8, R116.reuse, R112, R8 ;  /* 0x000000707408723c */ /* 0x040fe80000041808 */
[----:B------:R-:W-:Y:S01]  /*3ca0*/  @!P1 IADD3 R227, -R190, 0x8, RZ ;  /* 0x00000008bee39810 */ /* 0x000fe20007ffe1ff */
[----:B------:R-:W-:Y:S01]  /*3cb0*/  IMAD.WIDE.U32 R218, R218, -0x2daee0ad, RZ ;  /* 0xd2511f53dada7825 */ /* 0x000fe200078e00ff */
[----:B------:R-:W-:Y:S01]  /*3cc0*/  @!P4 IADD3 R223, -R190, 0x10, RZ ;  /* 0x00000010bedfc810 */ /* 0x000fe20007ffe1ff */
[-C--:B------:R-:W-:Y:S03]  /*3cd0*/  HMMA.16816.F32.BF16 R12, R116, R114.reuse, R12 ;  /* 0x00000072740c723c */ /* 0x080fe6000004180c */
[----:B------:R-:W-:Y:S02]  /*3ce0*/  ISETP.GE.AND P2, PT, R220, RZ, PT ;  /* 0x000000ffdc00720c */ /* 0x000fe40003f46270 */
[----:B------:R-:W-:Y:S01]  /*3cf0*/  @!P0 IADD3 R222, -R190, 0x11, RZ ;  /* 0x00000011bede8810 */ /* 0x000fe20007ffe1ff */
[C---:B------:R-:W-:Y:S04]  /*3d00*/  HMMA.16816.F32.BF16 R16, R104.reuse, R114, R16 ;  /* 0x000000726810723c */ /* 0x040fe80000041810 */
[----:B------:R-:W-:Y:S01]  /*3d10*/  ISETP.GE.AND P0, PT, R196, RZ, PT ;  /* 0x000000ffc400720c */ /* 0x000fe20003f06270 */
[----:B------:R-:W-:Y:S01]  /*3d20*/  FFMA.FTZ R6, R127, -UR5, R6 ;  /* 0x800000057f067c23 */ /* 0x000fe20008010006 */
[----:B------:R-:W-:Y:S01]  /*3d30*/  ISETP.GE.AND P1, PT, R208, RZ, PT ;  /* 0x000000ffd000720c */ /* 0x000fe20003f26270 */
[----:B------:R-:W-:Y:S01]  /*3d40*/  FFMA.FTZ R5, R226, -UR5, R5 ;  /* 0x80000005e2057c23 */ /* 0x000fe20008010005 */
[----:B------:R-:W-:Y:S02]  /*3d50*/  ISETP.GE.AND P4, PT, R200, RZ, PT ;  /* 0x000000ffc800720c */ /* 0x000fe40003f86270 */
[----:B------:R-:W-:Y:S02]  /*3d60*/  ISETP.GE.AND P5, PT, R125, RZ, PT ;  /* 0x000000ff7d00720c */ /* 0x000fe40003fa6270 */
[C---:B------:R-:W-:Y:S02]  /*3d70*/  @!P3 IADD3 R221, -R190.reuse, -0x30, RZ ;  /* 0xffffffd0beddb810 */ /* 0x040fe40007ffe1ff */
[C---:B------:R-:W-:Y:S02]  /*3d80*/  @!P2 IADD3 R220, -R190.reuse, -0x2f, RZ ;  /* 0xffffffd1bedca810 */ /* 0x040fe40007ffe1ff */
[----:B------:R-:W-:Y:S01]  /*3d90*/  ISETP.GE.AND P3, PT, R195, RZ, PT ;  /* 0x000000ffc300720c */ /* 0x000fe20003f66270 */
[-C--:B----4-:R-:W-:Y:S03]  /*3da0*/  HMMA.16816.F32.BF16 R20, R104, R100.reuse, R20 ;  /* 0x000000646814723c */ /* 0x090fe60000041814 */
[----:B------:R-:W-:Y:S02]  /*3db0*/  @!P0 IADD3 R196, -R190, 0x20, RZ ;  /* 0x00000020bec48810 */ /* 0x000fe40007ffe1ff */
[----:B------:R-:W-:Y:S01]  /*3dc0*/  ISETP.GE.AND P0, PT, R197, RZ, PT ;  /* 0x000000ffc500720c */ /* 0x000fe20003f06270 */
[C---:B------:R-:W-:Y:S04]  /*3dd0*/  HMMA.16816.F32.BF16 R24, R116.reuse, R100, R24 ;  /* 0x000000647418723c */ /* 0x040fe80000041818 */
[----:B------:R-:W-:Y:S01]  /*3de0*/  ISETP.GE.AND P2, PT, R194, RZ, PT ;  /* 0x000000ffc200720c */ /* 0x000fe20003f46270 */
[----:B------:R-:W-:Y:S01]  /*3df0*/  FFMA.FTZ R17, R224, -UR5, R17 ;  /* 0x80000005e0117c23 */ /* 0x000fe20008010011 */
[----:B------:R-:W-:Y:S01]  /*3e00*/  @!P1 IADD3 R208, -R190, 0x18, RZ ;  /* 0x00000018bed09810 */ /* 0x000fe20007ffe1ff */
[-C--:B------:R-:W-:Y:S03]  /*3e10*/  HMMA.16816.F32.BF16 R28, R116, R102.reuse, R28 ;  /* 0x00000066741c723c */ /* 0x080fe6000004181c */
[----:B------:R-:W-:Y:S01]  /*3e20*/  ISETP.GE.AND P1, PT, R187, RZ, PT ;  /* 0x000000ffbb00720c */ /* 0x000fe20003f26270 */
[----:B------:R-:W-:Y:S01]  /*3e30*/  FFMA.FTZ R19, R226, -UR5, R19 ;  /* 0x80000005e2137c23 */ /* 0x000fe20008010013 */
[----:B------:R-:W-:Y:S01]  /*3e40*/  @!P4 IADD3 R200, -R190, 0x19, RZ ;  /* 0x00000019bec8c810 */ /* 0x000fe20007ffe1ff */
[C---:B------:R-:W-:Y:S01]  /*3e50*/  HMMA.16816.F32.BF16 R32, R104.reuse, R102, R32 ;  /* 0x000000666820723c */ /* 0x040fe20000041820 */
[----:B------:R-:W1:Y:S03]  /*3e60*/  LDSM.16.M88.4 R100, [R136+0xc00] ;  /* 0x000c00008864783b */ /* 0x000e660000000200 */
[----:B------:R-:W-:Y:S01]  /*3e70*/  ISETP.GE.AND P4, PT, R193, RZ, PT ;  /* 0x000000ffc100720c */ /* 0x000fe20003f86270 */
[----:B------:R-:W-:Y:S01]  /*3e80*/  FFMA.FTZ R23, R224, -UR5, R23 ;  /* 0x80000005e0177c23 */ /* 0x000fe20008010017 */
[C---:B------:R-:W-:Y:S01]  /*3e90*/  @!P0 IADD3 R197, -R190.reuse, 0x29, RZ ;  /* 0x00000029bec58810 */ /* 0x040fe20007ffe1ff */
[-C--:B------:R-:W-:Y:S01]  /*3ea0*/  HMMA.16816.F32.BF16 R36, R104, R108.reuse, R36 ;  /* 0x0000006c6824723c */ /* 0x080fe20000041824 */
[----:B------:R-:W-:Y:S02]  /*3eb0*/  PLOP3.LUT P0, PT, PT, PT, UP0, 0x80, 0x0 ;  /* 0x000000000000781c */ /* 0x000fe40003f0f008 */
[----:B------:R-:W-:Y:S02]  /*3ec0*/  @P6 ISETP.GE.AND P6, PT, R185, UR6, PT ;  /* 0x00000006b9006c0c */ /* 0x000fe4000bfc6270 */
[----:B------:R-:W-:Y:S01]  /*3ed0*/  @!P3 IADD3 R195, -R190, 0x21, RZ ;  /* 0x00000021bec3b810 */ /* 0x000fe20007ffe1ff */
[C---:B------:R-:W-:Y:S04]  /*3ee0*/  HMMA.16816.F32.BF16 R40, R116.reuse, R108, R40 ;  /* 0x0000006c7428723c */ /* 0x040fe80000041828 */
[----:B------:R-:W-:Y:S01]  /*3ef0*/  ISETP.GE.AND P3, PT, R198, RZ, PT ;  /* 0x000000ffc600720c */ /* 0x000fe20003f66270 */
[----:B------:R-:W-:Y:S01]  /*3f00*/  FFMA.FTZ R28, R209, -UR5, R28 ;  /* 0x80000005d11c7c23 */ /* 0x000fe2000801001c */
[C---:B------:R-:W-:Y:S01]  /*3f10*/  @!P2 IADD3 R194, -R190.reuse, -0x20, RZ ;  /* 0xffffffe0bec2a810 */ /* 0x040fe20007ffe1ff */
[-C--:B------:R-:W-:Y:S03]  /*3f20*/  HMMA.16816.F32.BF16 R44, R116, R110.reuse, R44 ;  /* 0x0000006e742c723c */ /* 0x080fe6000004182c */
[----:B------:R-:W-:Y:S02]  /*3f30*/  ISETP.GE.AND P2, PT, R199, RZ, PT ;  /* 0x000000ffc700720c */ /* 0x000fe40003f46270 */
[C---:B------:R-:W-:Y:S01]  /*3f40*/  @!P1 IADD3 R187, -R190.reuse, -0x18, RZ ;  /* 0xffffffe8bebb9810 */ /* 0x040fe20007ffe1ff */
[C---:B------:R-:W-:Y:S04]  /*3f50*/  HMMA.16816.F32.BF16 R48, R104.reuse, R110, R48 ;  /* 0x0000006e6830723c */ /* 0x040fe80000041830 */
[----:B------:R-:W-:Y:S02]  /*3f60*/  ISETP.GE.AND P1, PT, R203, RZ, PT ;  /* 0x000000ffcb00720c */ /* 0x000fe40003f26270 */
[----:B------:R-:W-:Y:S02]  /*3f70*/  @!P4 IADD3 R193, -R190, -0x17, RZ ;  /* 0xffffffe9bec1c810 */ /* 0x000fe40007ffe1ff */
[----:B------:R-:W-:Y:S03]  /*3f80*/  ISETP.GE.AND P4, PT, R124, RZ, PT ;  /* 0x000000ff7c00720c */ /* 0x000fe60003f86270 */
[----:B------:R-:W-:Y:S01]  /*3f90*/  LOP3.LUT R188, R205, UR23, R214, 0x96, !PT ;  /* 0x00000017cdbc7c12 */ /* 0x000fe2000f8e96d6 */
[----:B------:R-:W-:Y:S01]  /*3fa0*/  FFMA.FTZ R42, R209, -UR5, R42 ;  /* 0x80000005d12a7c23 */ /* 0x000fe2000801002a */
[--C-:B------:R-:W-:Y:S01]  /*3fb0*/  LOP3.LUT R214, R207, UR23, R186.reuse, 0x96, !PT ;  /* 0x00000017cfd67c12 */ /* 0x100fe2000f8e96ba */
[----:B------:R-:W-:Y:S01]  /*3fc0*/  @P0 VIADD R207, R185, 0x1 ;  /* 0x00000001b9cf0836 */ /* 0x000fe20000000000 */
[----:B------:R-:W-:Y:S01]  /*3fd0*/  LOP3.LUT R186, R205, UR23, R186, 0x96, !PT ;  /* 0x00000017cdba7c12 */ /* 0x000fe2000f8e96ba */
[-C--:B-1----:R-:W-:Y:S01]  /*3fe0*/  HMMA.16816.F32.BF16 R52, R104, R100.reuse, R52 ;  /* 0x000000646834723c */ /* 0x082fe20000041834 */
[----:B------:R-:W-:Y:S02]  /*3ff0*/  PLOP3.LUT P0, PT, PT, PT, UP0, 0x80, 0x0 ;  /* 0x000000000000781c */ /* 0x000fe40003f0f008 */
[----:B------:R-:W-:Y:S01]  /*4000*/  IABS R205, R190 ;  /* 0x000000be00cd7213 */ /* 0x000fe20000000000 */
[----:B------:R-:W-:Y:S01]  /*4010*/  IMAD.WIDE.U32 R240, R188, -0x2daee0ad, RZ ;  /* 0xd2511f53bcf07825 */ /* 0x000fe200078e00ff */
[C---:B------:R-:W-:Y:S01]  /*4020*/  @!P3 IADD3 R198, -R190.reuse, 0x30, RZ ;  /* 0x00000030bec6b810 */ /* 0x040fe20007ffe1ff */
[C---:B------:R-:W-:Y:S01]  /*4030*/  HMMA.16816.F32.BF16 R56, R116.reuse, R100, R56 ;  /* 0x000000647438723c */ /* 0x040fe20000041838 */
[----:B------:R-:W-:Y:S04]  /*4040*/  PLOP3.LUT P3, PT, PT, PT, UP0, 0x80, 0x0 ;  /* 0x000000000000781c */ /* 0x000fe80003f6f008 */
[C---:B------:R-:W-:Y:S01]  /*4050*/  @!P2 IADD3 R199, -R190.reuse, -0x10, RZ ;  /* 0xfffffff0bec7a810 */ /* 0x040fe20007ffe1ff */
[-C--:B------:R-:W-:Y:S01]  /*4060*/  HMMA.16816.F32.BF16 R60, R116, R102.reuse, R60 ;  /* 0x00000066743c723c */ /* 0x080fe2000004183c */
[----:B------:R-:W-:Y:S04]  /*4070*/  PLOP3.LUT P2, PT, PT, PT, UP0, 0x80, 0x0 ;  /* 0x000000000000781c */ /* 0x000fe80003f4f008 */
[C---:B------:R-:W-:Y:S01]  /*4080*/  @!P1 IADD3 R203, -R190.reuse, -0xf, RZ ;  /* 0xfffffff1becb9810 */ /* 0x040fe20007ffe1ff */
[----:B------:R-:W-:Y:S01]  /*4090*/  HMMA.16816.F32.BF16 R64, R104, R102, R64 ;  /* 0x000000666840723c */ /* 0x000fe20000041840 */
[----:B------:R-:W-:Y:S03]  /*40a0*/  PLOP3.LUT P1, PT, PT, PT, UP0, 0x80, 0x0 ;  /* 0x000000000000781c */ /* 0x000fe60003f2f008 */
[----:B------:R-:W-:Y:S02]  /*40b0*/  @P3 ISETP.GE.AND P3, PT, R207, UR6, PT ;  /* 0x00000006cf003c0c */ /* 0x000fe4000bf66270 */
[C---:B------:R-:W-:Y:S02]  /*40c0*/  @!P5 IADD3 R125, -R190.reuse, 0x38, RZ ;  /* 0x00000038be7dd810 */ /* 0x040fe40007ffe1ff */
[----:B------:R-:W-:Y:S02]  /*40d0*/  @!P4 IADD3 R124, -R190, 0x39, RZ ;  /* 0x00000039be7cc810 */ /* 0x000fe40007ffe1ff */
[----:B------:R-:W-:Y:S02]  /*40e0*/  PLOP3.LUT P5, PT, PT, PT, UP0, 0x80, 0x0 ;  /* 0x000000000000781c */ /* 0x000fe40003faf008 */
[----:B------:R-:W-:Y:S02]  /*40f0*/  LOP3.LUT R190, R217, UR22, R234, 0x96, !PT ;  /* 0x00000016d9be7c12 */ /* 0x000fe4000f8e96ea */
[----:B------:R-:W-:Y:S01]  /*4100*/  I2FP.F32.S32 R217, R205 ;  /* 0x000000cd00d97245 */ /* 0x000fe20000201400 */
[----:B------:R-:W-:Y:S01]  /*4110*/  @P1 VIADD R235, R185, 0x8 ;  /* 0x00000008b9eb1836 */ /* 0x000fe20000000000 */
[----:B------:R-:W-:Y:S02]  /*4120*/  I2FP.F32.S32 R213, R213 ;  /* 0x000000d500d57245 */ /* 0x000fe40000201400 */
[----:B------:R-:W-:Y:S01]  /*4130*/  PLOP3.LUT P4, PT, PT, PT, UP0, 0x80, 0x0 ;  /* 0x000000000000781c */ /* 0x000fe20003f8f008 */
[----:B------:R-:W-:Y:S01]  /*4140*/  FFMA.FTZ R60, R127, -UR5, R60 ;  /* 0x800000057f3c7c23 */ /* 0x000fe2000801003c */
[----:B------:R-:W-:Y:S01]  /*4150*/  LOP3.LUT R191, R219, UR22, R234, 0x96, !PT ;  /* 0x00000016dbbf7c12 */ /* 0x000fe2000f8e96ea */
[----:B------:R-:W-:Y:S01]  /*4160*/  FFMA.FTZ R4, R217, -UR5, R4 ;  /* 0x80000005d9047c23 */ /* 0x000fe20008010004 */
[----:B------:R-:W-:Y:S01]  /*4170*/  I2FP.F32.S32 R219, R211 ;  /* 0x000000d300db7245 */ /* 0x000fe20000201400 */
[----:B------:R-:W-:Y:S01]  /*4180*/  IMAD.WIDE.U32 R210, R210, -0x2daee0ad, RZ ;  /* 0xd2511f53d2d27825 */ /* 0x000fe200078e00ff */
[----:B------:R-:W-:Y:S02]  /*4190*/  I2FP.F32.S32 R230, R230 ;  /* 0x000000e600e67245 */ /* 0x000fe40000201400 */
[----:B------:R-:W-:Y:S01]  /*41a0*/  @P0 FSEL R4, R4, -INF , !P6 ;  /* 0xff80000004040808 */ /* 0x000fe20007000000 */
[----:B------:R-:W-:Y:S01]  /*41b0*/  FFMA.FTZ R8, R219, -UR5, R8 ;  /* 0x80000005db087c23 */ /* 0x000fe20008010008 */
[----:B------:R-:W-:Y:S01]  /*41c0*/  PLOP3.LUT P0, PT, PT, PT, UP0, 0x80, 0x0 ;  /* 0x000000000000781c */ /* 0x000fe20003f0f008 */
[----:B------:R-:W-:Y:S01]  /*41d0*/  FFMA.FTZ R9, R230, -UR5, R9 ;  /* 0x80000005e6097c23 */ /* 0x000fe20008010009 */
[----:B------:R-:W-:Y:S01]  /*41e0*/  @P5 FSEL R6, R6, -INF , !P6 ;  /* 0xff80000006065808 */ /* 0x000fe20007000000 */
[----:B------:R-:W-:Y:S01]  /*41f0*/  FFMA.FTZ R18, R217, -UR5, R18 ;  /* 0x80000005d9127c23 */ /* 0x000fe20008010012 */
[----:B------:R-:W-:Y:S01]  /*4200*/  @P4 FSEL R8, R8, -INF , !P6 ;  /* 0xff80000008084808 */ /* 0x000fe20007000000 */
[----:B------:R-:W-:Y:S01]  /*4210*/  FFMA.FTZ R10, R213, -UR5, R10 ;  /* 0x80000005d50a7c23 */ /* 0x000fe2000801000a */
[----:B------:R-:W-:Y:S01]  /*4220*/  PLOP3.LUT P1, PT, PT, PT, UP0, 0x80, 0x0 ;  /* 0x000000000000781c */ /* 0x000fe20003f2f008 */
[----:B------:R-:W-:Y:S01]  /*4230*/  FFMA.FTZ R14, R219, -UR5, R14 ;  /* 0x80000005db0e7c23 */ /* 0x000fe2000801000e */
[----:B------:R-:W-:Y:S01]  /*4240*/  I2FP.F32.S32 R126, R126 ;  /* 0x0000007e007e7245 */ /* 0x000fe20000201400 */
[----:B------:R-:W-:Y:S01]  /*4250*/  FFMA.FTZ R15, R230, -UR5, R15 ;  /* 0x80000005e60f7c23 */ /* 0x000fe2000801000f */
[----:B------:R-:W-:Y:S01]  /*4260*/  @P2 FSEL R10, R10, -INF , !P6 ;  /* 0xff8000000a0a2808 */ /* 0x000fe20007000000 */
[----:B------:R-:W-:Y:S01]  /*4270*/  IMAD.WIDE.U32 R212, R212, -0x2daee0ad, RZ ;  /* 0xd2511f53d4d47825 */ /* 0x000fe200078e00ff */
[----:B------:R-:W-:Y:S02]  /*4280*/  PLOP3.LUT P2, PT, PT, PT, UP0, 0x80, 0x0 ;  /* 0x000000000000781c */ /* 0x000fe40003f4f008 */
[----:B------:R-:W-:Y:S01]  /*4290*/  PLOP3.LUT P6, PT, PT, PT, UP0, 0x80, 0x0 ;  /* 0x000000000000781c */ /* 0x000fe20003fcf008 */
[C---:B------:R-:W-:Y:S01]  /*42a0*/  FFMA.FTZ R61, R126.reuse, -UR5, R61 ;  /* 0x800000057e3d7c23 */ /* 0x040fe2000801003d */
[----:B------:R-:W-:Y:S01]  /*42b0*/  I2FP.F32.S32 R236, R229 ;  /* 0x000000e500ec7245 */ /* 0x000fe20000201400 */
[----:B------:R-:W-:Y:S01]  /*42c0*/  @P0 VIADD R233, R185, 0x9 ;  /* 0x00000009b9e90836 */ /* 0x000fe20000000000 */
[----:B------:R-:W-:Y:S01]  /*42d0*/  PLOP3.LUT P0, PT, PT, PT, UP0, 0x80, 0x0 ;  /* 0x000000000000781c */ /* 0x000fe20003f0f008 */
[----:B------:R-:W-:Y:S01]  /*42e0*/  FFMA.FTZ R7, R126, -UR5, R7 ;  /* 0x800000057e077c23 */ /* 0x000fe20008010007 */
[----:B------:R-:W-:Y:S01]  /*42f0*/  LOP3.LUT R205, R211, UR22, R232, 0x96, !PT ;  /* 0x00000016d3cd7c12 */ /* 0x000fe2000f8e96e8 */
[----:B------:R-:W-:Y:S01]  /*4300*/  FFMA.FTZ R11, R236, -UR5, R11 ;  /* 0x80000005ec0b7c23 */ /* 0x000fe2000801000b */
[----:B------:R-:W-:Y:S01]  /*4310*/  I2FP.F32.S32 R211, R228 ;  /* 0x000000e400d37245 */ /* 0x000fe20000201400 */
[----:B------:R-:W-:Y:S01]  /*4320*/  IMAD.WIDE.U32 R236, R186, -0x2daee0ad, RZ ;  /* 0xd2511f53baec7825 */ /* 0x000fe200078e00ff */
[----:B------:R-:W-:Y:S02]  /*4330*/  PLOP3.LUT P5, PT, PT, PT, UP0, 0x80, 0x0 ;  /* 0x000000000000781c */ /* 0x000fe40003faf008 */
[----:B------:R-:W-:Y:S01]  /*4340*/  @P2 FSEL R5, R5, -INF , !P3 ;  /* 0xff80000005052808 */ /* 0x000fe20005800000 */
[C---:B------:R-:W-:Y:S01]  /*4350*/  FFMA.FTZ R12, R211.reuse, -UR5, R12 ;  /* 0x80000005d30c7c23 */ /* 0x040fe2000801000c */
[----:B------:R-:W-:Y:S01]  /*4360*/  PLOP3.LUT P2, PT, PT, PT, UP0, 0x80, 0x0 ;  /* 0x000000000000781c */ /* 0x000fe20003f4f008 */
[----:B------:R-:W-:Y:S01]  /*4370*/  FFMA.FTZ R26, R211, -UR5, R26 ;  /* 0x80000005d31a7c23 */ /* 0x000fe2000801001a */
[----:B------:R-:W-:Y:S02]  /*4380*/  @P1 ISETP.GE.AND P1, PT, R235, UR6, PT ;  /* 0x00000006eb001c0c */ /* 0x000fe4000bf26270 */
[----:B------:R-:W-:Y:S02]  /*4390*/  @P0 FSEL R9, R9, -INF , !P3 ;  /* 0xff80000009090808 */ /* 0x000fe40005800000 */
[----:B------:R-:W-:Y:S02]  /*43a0*/  PLOP3.LUT P0, PT, PT, PT, UP0, 0x80, 0x0 ;  /* 0x000000000000781c */ /* 0x000fe40003f0f008 */
[----:B------:R-:W-:Y:S01]  /*43b0*/  @P6 FSEL R7, R7, -INF , !P3 ;  /* 0xff80000007076808 */ /* 0x000fe20005800000 */
[----:B------:R-:W-:Y:S01]  /*43c0*/  @P5 VIADD R234, R185, 0x10 ;  /* 0x00000010b9ea5836 */ /* 0x000fe20000000000 */
[----:B------:R-:W-:Y:S02]  /*43d0*/  I2FP.F32.S32 R227, R227 ;  /* 0x000000e300e37245 */ /* 0x000fe40000201400 */
        /* <DEDUP_REMOVED lines=16> */
[----:B------:R-:W-:Y:S01]  /*44e0*/  @P2 FSEL R16, R16, -INF , !P1 ;  /* 0xff80000010102808 */ /* 0x000fe20004800000 */
[----:B------:R-:W-:Y:S01]  /*44f0*/  IMAD.WIDE.U32 R228, R205, -0x326172a9, RZ ;  /* 0xcd9e8d57cde47825 */ /* 0x000fe200078e00ff */
[----:B------:R-:W-:Y:S02]  /*4500*/  @P0 FSEL R18, R18, -INF , !P1 ;  /* 0xff80000012120808 */ /* 0x000fe40004800000 */
[----:B------:R-:W-:Y:S02]  /*4510*/  PLOP3.LUT P1, PT, PT, PT, UP0, 0x80, 0x0 ;  /* 0x000000000000781c */ /* 0x000fe40003f2f008 */
[----:B------:R-:W-:Y:S02]  /*4520*/  PLOP3.LUT P2, PT, PT, PT, UP0, 0x80, 0x0 ;  /* 0x000000000000781c */ /* 0x000fe40003f4f008 */
[----:B------:R-:W-:Y:S02]  /*4530*/  PLOP3.LUT P0, PT, PT, PT, UP0, 0x80, 0x0 ;  /* 0x000000000000781c */ /* 0x000fe40003f0f008 */
[----:B------:R-:W-:Y:S02]  /*4540*/  @P5 ISETP.GE.AND P5, PT, R233, UR6, PT ;  /* 0x00000006e9005c0c */ /* 0x000fe4000bfa6270 */
[----:B------:R-:W-:Y:S02]  /*4550*/  I2FP.F32.S32 R223, R223 ;  /* 0x000000df00df7245 */ /* 0x000fe40000201400 */
[----:B------:R-:W-:Y:S02]  /*4560*/  @P3 FSEL R13, R13, -INF , !P5 ;  /* 0xff8000000d0d3808 */ /* 0x000fe40006800000 */
[----:B------:R-:W-:Y:S01]  /*4570*/  PLOP3.LUT P3, PT, PT, PT, UP0, 0x80, 0x0 ;  /* 0x000000000000781c */ /* 0x000fe20003f6f008 */
[----:B------:R-:W-:Y:S01]  /*4580*/  FFMA.FTZ R20, R223, -UR5, R20 ;  /* 0x80000005df147c23 */ /* 0x000fe20008010014 */
[----:B------:R-:W-:Y:S01]  /*4590*/  @P1 FSEL R17, R17, -INF , !P5 ;  /* 0xff80000011111808 */ /* 0x000fe20006800000 */
[----:B------:R-:W-:Y:S01]  /*45a0*/  FFMA.FTZ R34, R223, -UR5, R34 ;  /* 0x80000005df227c23 */ /* 0x000fe20008010022 */
[----:B------:R-:W-:Y:S02]  /*45b0*/  @P2 FSEL R15, R15, -INF , !P5 ;  /* 0xff8000000f0f2808 */ /* 0x000fe40006800000 */
[----:B------:R-:W-:Y:S02]  /*45c0*/  PLOP3.LUT P1, PT, PT, PT, UP0, 0x80, 0x0 ;  /* 0x000000000000781c */ /* 0x000fe40003f2f008 */
[----:B------:R-:W-:Y:S02]  /*45d0*/  @P0 FSEL R19, R19, -INF , !P5 ;  /* 0xff80000013130808 */ /* 0x000fe40006800000 */
[----:B------:R-:W-:Y:S02]  /*45e0*/  PLOP3.LUT P2, PT, PT, PT, UP0, 0x80, 0x0 ;  /* 0x000000000000781c */ /* 0x000fe40003f4f008 */
[----:B------:R-:W-:Y:S02]  /*45f0*/  PLOP3.LUT P0, PT, PT, PT, UP0, 0x80, 0x0 ;  /* 0x000000000000781c */ /* 0x000fe40003f0f008 */
[----:B------:R-:W-:Y:S02]  /*4600*/  I2FP.F32.S32 R211, R221 ;  /* 0x000000dd00d37245 */ /* 0x000fe40000201400 */
[----:B------:R-:W-:Y:S02]  /*4610*/  PLOP3.LUT P6, PT, PT, PT, UP0, 0x80, 0x0 ;  /* 0x000000000000781c */ /* 0x000fe40003fcf008 */
[----:B------:R-:W-:Y:S01]  /*4620*/  @P4 ISETP.GE.AND P4, PT, R234, UR6, PT ;  /* 0x00000006ea004c0c */ /* 0x000fe2000bf86270 */
[C---:B------:R-:W-:Y:S01]  /*4630*/  FFMA.FTZ R24, R211.reuse, -UR5, R24 ;  /* 0x80000005d3187c23 */ /* 0x040fe20008010018 */
[----:B------:R-:W-:Y:S01]  /*4640*/  PLOP3.LUT P5, PT, PT, PT, UP0, 0x80, 0x0 ;  /* 0x000000000000781c */ /* 0x000fe20003faf008 */
[----:B------:R-:W-:Y:S01]  /*4650*/  FFMA.FTZ R30, R211, -UR5, R30 ;  /* 0x80000005d31e7c23 */ /* 0x000fe2000801001e */
[----:B------:R-:W-:Y:S02]  /*4660*/  @P3 FSEL R20, R20, -INF , !P4 ;  /* 0xff80000014143808 */ /* 0x000fe40006000000 */
[----:B------:R-:W-:Y:S02]  /*4670*/  PLOP3.LUT P3, PT, PT, PT, UP0, 0x80, 0x0 ;  /* 0x000000000000781c */ /* 0x000fe40003f6f008 */
[----:B------:R-:W-:Y:S02]  /*4680*/  I2FP.F32.S32 R222, R222 ;  /* 0x000000de00de7245 */ /* 0x000fe40000201400 */
[----:B------:R-:W-:Y:S02]  /*4690*/  @P1 FSEL R24, R24, -INF , !P4 ;  /* 0xff80000018181808 */ /* 0x000fe40006000000 */
[----:B------:R-:W-:Y:S01]  /*46a0*/  @P2 FSEL R22, R22, -INF , !P4 ;  /* 0xff80000016162808 */ /* 0x000fe20006000000 */
[C---:B------:R-:W-:Y:S01]  /*46b0*/  FFMA.FTZ R21, R222.reuse, -UR5, R21 ;  /* 0x80000005de157c23 */ /* 0x040fe20008010015 */
[----:B------:R-:W-:Y:S01]  /*46c0*/  PLOP3.LUT P1, PT, PT, PT, UP0, 0x80, 0x0 ;  /* 0x000000000000781c */ /* 0x000fe20003f2f008 */
[----:B------:R-:W-:Y:S01]  /*46d0*/  FFMA.FTZ R35, R222, -UR5, R35 ;  /* 0x80000005de237c23 */ /* 0x000fe20008010023 */
[----:B------:R-:W-:Y:S02]  /*46e0*/  @P0 FSEL R26, R26, -INF , !P4 ;  /* 0xff8000001a1a0808 */ /* 0x000fe40006000000 */
[----:B------:R-:W-:Y:S02]  /*46f0*/  PLOP3.LUT P2, PT, PT, PT, UP0, 0x80, 0x0 ;  /* 0x000000000000781c */ /* 0x000fe40003f4f008 */
[----:B------:R-:W-:Y:S02]  /*4700*/  PLOP3.LUT P0, PT, PT, PT, UP0, 0x80, 0x0 ;  /* 0x000000000000781c */ /* 0x000fe40003f0f008 */
[----:B------:R-:W-:Y:S01]  /*4710*/  @P6 ISETP.GE.AND P6, PT, R231, UR6, PT ;  /* 0x00000006e7006c0c */ /* 0x000fe2000bfc6270 */
[----:B------:R-:W-:Y:S01]  /*4720*/  IMAD.WIDE.U32 R230, R190, -0x326172a9, RZ ;  /* 0xcd9e8d57bee67825 */ /* 0x000fe200078e00ff */
[----:B------:R-:W-:Y:S02]  /*4730*/  I2FP.F32.S32 R224, R220 ;  /* 0x000000dc00e07245 */ /* 0x000fe40000201400 */
[----:B------:R-:W-:Y:S01]  /*4740*/  PLOP3.LUT P4, PT, PT, PT, UP0, 0x80, 0x0 ;  /* 0x000000000000781c */ /* 0x000fe20003f8f008 */
[----:B------:R-:W-:Y:S01]  /*4750*/  IMAD.WIDE.U32 R220, R215, -0x2daee0ad, RZ ;  /* 0xd2511f53d7dc7825 */ /* 0x000fe200078e00ff */
[----:B------:R-:W-:Y:S02]  /*4760*/  @P5 FSEL R21, R21, -INF , !P6 ;  /* 0xff80000015155808 */ /* 0x000fe40007000000 */
[----:B------:R-:W-:Y:S01]  /*4770*/  PLOP3.LUT P5, PT, PT, PT, UP0, 0x80, 0x0 ;  /* 0x000000000000781c */ /* 0x000fe20003faf008 */
[----:B------:R-:W-:Y:S01]  /*4780*/  FFMA.FTZ R25, R224, -UR5, R25 ;  /* 0x80000005e0197c23 */ /* 0x000fe20008010019 */
[----:B------:R-:W-:Y:S01]  /*4790*/  @P3 FSEL R23, R23, -INF , !P6 ;  /* 0xff80000017173808 */ /* 0x000fe20007000000 */
[----:B------:R-:W-:Y:S01]  /*47a0*/  @P0 VIADD R217, R185, 0x19 ;  /* 0x00000019b9d90836 */ /* 0x000fe20000000000 */
[----:B------:R-:W-:Y:S01]  /*47b0*/  PLOP3.LUT P3, PT, PT, PT, UP0, 0x80, 0x0 ;  /* 0x000000000000781c */ /* 0x000fe20003f6f008 */
[----:B------:R-:W-:Y:S01]  /*47c0*/  IMAD.WIDE.U32 R214, R214, -0x2daee0ad, RZ ;  /* 0xd2511f53d6d67825 */ /* 0x000fe200078e00ff */
[----:B------:R-:W-:Y:S02]  /*47d0*/  @P1 FSEL R27, R27, -INF , !P6 ;  /* 0xff8000001b1b1808 */ /* 0x000fe40007000000 */
[----:B------:R-:W-:Y:S01]  /*47e0*/  @P2 FSEL R25, R25, -INF , !P6 ;  /* 0xff80000019192808 */ /* 0x000fe20007000000 */
[----:B------:R-:W-:Y:S01]  /*47f0*/  FFMA.FTZ R31, R224, -UR5, R31 ;  /* 0x80000005e01f7c23 */ /* 0x000fe2000801001f */
[----:B------:R-:W-:Y:S02]  /*4800*/  PLOP3.LUT P1, PT, PT, PT, UP0, 0x80, 0x0 ;  /* 0x000000000000781c */ /* 0x000fe40003f2f008 */
[----:B------:R-:W-:Y:S02]  /*4810*/  PLOP3.LUT P6, PT, PT, PT, UP0, 0x80, 0x0 ;  /* 0x000000000000781c */ /* 0x000fe40003fcf008 */
[----:B------:R-:W-:Y:S02]  /*4820*/  PLOP3.LUT P0, PT, PT, PT, UP0, 0x80, 0x0 ;  /* 0x000000000000781c */ /* 0x000fe40003f0f008 */
[----:B------:R-:W-:Y:S01]  /*4830*/  LOP3.LUT R216, R215, UR20, R216, 0x96, !PT ;  /* 0x00000014d7d87c12 */ /* 0x000fe2000f8e96d8 */
[----:B------:R-:W-:Y:S01]  /*4840*/  @P4 VIADD R215, R185, 0x18 ;  /* 0x00000018b9d74836 */ /* 0x000fe20000000000 */
[----:B------:R-:W-:Y:S01]  /*4850*/  LOP3.LUT R207, R213, UR22, R232, 0x96, !PT ;  /* 0x00000016d5cf7c12 */ /* 0x000fe2000f8e96e8 */
[----:B------:R-:W-:Y:S01]  /*4860*/  @P5 VIADD R213, R185, 0x20 ;  /* 0x00000020b9d55836 */ /* 0x000fe20000000000 */
[----:B------:R-:W-:Y:S01]  /*4870*/  PLOP3.LUT P5, PT, PT, PT, UP0, 0x80, 0x0 ;  /* 0x000000000000781c */ /* 0x000fe20003faf008 */
[----:B------:R-:W-:Y:S01]  /*4880*/  IMAD.WIDE.U32 R232, R191, -0x326172a9, RZ ;  /* 0xcd9e8d57bfe87825 */ /* 0x000fe200078e00ff */
[----:B------:R-:W-:Y:S02]  /*4890*/  @P3 ISETP.GE.AND P3, PT, R215, UR6, PT ;  /* 0x00000006d7003c0c */ /* 0x000fe4000bf66270 */
[----:B------:R-:W-:Y:S01]  /*48a0*/  @P1 ISETP.GE.AND P1, PT, R213, UR6, PT ;  /* 0x00000006d5001c0c */ /* 0x000fe2000bf26270 */
[----:B------:R-:W-:Y:S01]  /*48b0*/  @P6 VIADD R213, R185, 0x21 ;  /* 0x00000021b9d56836 */ /* 0x000fe20000000000 */
[----:B------:R-:W-:Y:S01]  /*48c0*/  PLOP3.LUT P6, PT, PT, PT, UP0, 0x80, 0x0 ;  /* 0x000000000000781c */ /* 0x000fe20003fcf008 */
[----:B------:R-:W-:Y:S01]  /*48d0*/  IMAD.WIDE.U32 R224, R207, -0x326172a9, RZ ;  /* 0xcd9e8d57cfe07825 */ /* 0x000fe200078e00ff */
[----:B------:R-:W-:Y:S02]  /*48e0*/  @P0 FSEL R28, R28, -INF , !P3 ;  /* 0xff8000001c1c0808 */ /* 0x000fe40005800000 */
[----:B------:R-:W-:Y:S02]  /*48f0*/  PLOP3.LUT P0, PT, PT, PT, UP0, 0x80, 0x0 ;  /* 0x000000000000781c */ /* 0x000fe40003f0f008 */
[----:B------:R-:W-:Y:S02]  /*4900*/  I2FP.F32.S32 R211, R208 ;  /* 0x000000d000d37245 */ /* 0x000fe40000201400 */
[----:B------:R-:W-:Y:S02]  /*4910*/  PLOP3.LUT P2, PT, PT, PT, UP0, 0x80, 0x0 ;  /* 0x000000000000781c */ /* 0x000fe40003f4f008 */
[----:B------:R-:W-:Y:S01]  /*4920*/  @P5 FSEL R30, R30, -INF , !P3 ;  /* 0xff8000001e1e5808 */ /* 0x000fe20005800000 */
[C---:B------:R-:W-:Y:S01]  /*4930*/  FFMA.FTZ R32, R211.reuse, -UR5, R32 ;  /* 0x80000005d3207c23 */ /* 0x040fe20008010020 */
[----:B------:R-:W-:Y:S01]  /*4940*/  PLOP3.LUT P5, PT, PT, PT, UP0, 0x80, 0x0 ;  /* 0x000000000000781c */ /* 0x000fe20003faf008 */
[----:B------:R-:W-:Y:S01]  /*4950*/  FFMA.FTZ R38, R211, -UR5, R38 ;  /* 0x80000005d3267c23 */ /* 0x000fe20008010026 */
[----:B------:R-:W-:Y:S02]  /*4960*/  I2FP.F32.S32 R208, R202 ;  /* 0x000000ca00d07245 */ /* 0x000fe40000201400 */
[----:B------:R-:W-:Y:S02]  /*4970*/  @P6 FSEL R32, R32, -INF , !P3 ;  /* 0xff80000020206808 */ /* 0x000fe40005800000 */
[----:B------:R-:W-:Y:S01]  /*4980*/  @P0 FSEL R34, R34, -INF , !P3 ;  /* 0xff80000022220808 */ /* 0x000fe20005800000 */
[C---:B------:R-:W-:Y:S01]  /*4990*/  FFMA.FTZ R29, R208.reuse, -UR5, R29 ;  /* 0x80000005d01d7c23 */ /* 0x040fe2000801001d */
[----:B------:R-:W-:Y:S01]  /*49a0*/  PLOP3.LUT P6, PT, PT, PT, UP0, 0x80, 0x0 ;  /* 0x000000000000781c */ /* 0x000fe20003fcf008 */
[----:B------:R-:W-:Y:S01]  /*49b0*/  FFMA.FTZ R43, R208, -UR5, R43 ;  /* 0x80000005d02b7c23 */ /* 0x000fe2000801002b */
[----:B------:R-:W-:Y:S02]  /*49c0*/  PLOP3.LUT P3, PT, PT, PT, UP0, 0x80, 0x0 ;  /* 0x000000000000781c */ /* 0x000fe40003f6f008 */
[----:B------:R-:W-:Y:S02]  /*49d0*/  PLOP3.LUT P0, PT, PT, PT, UP0, 0x80, 0x0 ;  /* 0x000000000000781c */ /* 0x000fe40003f0f008 */
[----:B------:R-:W-:Y:S02]  /*49e0*/  I2FP.F32.S32 R202, R200 ;  /* 0x000000c800ca7245 */ /* 0x000fe40000201400 */
[----:B------:R-:W-:Y:S02]  /*49f0*/  @P2 ISETP.GE.AND P2, PT, R217, UR6, PT ;  /* 0x00000006d9002c0c */ /* 0x000fe4000bf46270 */
[----:B------:R-:W-:Y:S01]  /*4a00*/  I2FP.F32.S32 R200, R195 ;  /* 0x000000c300c87245 */ /* 0x000fe20000201400 */
[C---:B------:R-:W-:Y:S01]  /*4a10*/  FFMA.FTZ R33, R202.reuse, -UR5, R33 ;  /* 0x80000005ca217c23 */ /* 0x040fe20008010021 */
[----:B------:R-:W-:Y:S01]  /*4a20*/  @P5 FSEL R29, R29, -INF , !P2 ;  /* 0xff8000001d1d5808 */ /* 0x000fe20005000000 */
[----:B------:R-:W-:Y:S01]  /*4a30*/  FFMA.FTZ R39, R202, -UR5, R39 ;  /* 0x80000005ca277c23 */ /* 0x000fe20008010027 */
[----:B------:R-:W-:Y:S01]  /*4a40*/  @P6 FSEL R31, R31, -INF , !P2 ;  /* 0xff8000001f1f6808 */ /* 0x000fe20005000000 */
[C---:B------:R-:W-:Y:S01]  /*4a50*/  FFMA.FTZ R37, R200.reuse, -UR5, R37 ;  /* 0x80000005c8257c23 */ /* 0x040fe20008010025 */
[----:B------:R-:W-:Y:S01]  /*4a60*/  @P3 FSEL R33, R33, -INF , !P2 ;  /* 0xff80000021213808 */ /* 0x000fe20005000000 */
[----:B------:R-:W-:Y:S01]  /*4a70*/  FFMA.FTZ R51, R200, -UR5, R51 ;  /* 0x80000005c8337c23 */ /* 0x000fe20008010033 */
[----:B------:R-:W-:Y:S02]  /*4a80*/  @P0 FSEL R35, R35, -INF , !P2 ;  /* 0xff80000023230808 */ /* 0x000fe40005000000 */
[----:B------:R-:W-:Y:S02]  /*4a90*/  PLOP3.LUT P5, PT, PT, PT, UP0, 0x80, 0x0 ;  /* 0x000000000000781c */ /* 0x000fe40003faf008 */
[----:B------:R-:W-:Y:S02]  /*4aa0*/  PLOP3.LUT P6, PT, PT, PT, UP0, 0x80, 0x0 ;  /* 0x000000000000781c */ /* 0x000fe40003fcf008 */
[----:B------:R-:W-:Y:S02]  /*4ab0*/  PLOP3.LUT P3, PT, PT, PT, UP0, 0x80, 0x0 ;  /* 0x000000000000781c */ /* 0x000fe40003f6f008 */
[----:B------:R-:W-:Y:S02]  /*4ac0*/  PLOP3.LUT P0, PT, PT, PT, UP0, 0x80, 0x0 ;  /* 0x000000000000781c */ /* 0x000fe40003f0f008 */
[----:B------:R-:W-:Y:S02]  /*4ad0*/  I2FP.F32.S32 R219, R196 ;  /* 0x000000c400db7245 */ /* 0x000fe40000201400 */
[----:B------:R-:W-:Y:S02]  /*4ae0*/  I2FP.F32.S32 R195, R194 ;  /* 0x000000c200c37245 */ /* 0x000fe40000201400 */
[----:B------:R-:W-:Y:S01]  /*4af0*/  PLOP3.LUT P4, PT, PT, PT, UP0, 0x80, 0x0 ;  /* 0x000000000000781c */ /* 0x000fe20003f8f008 */
[----:B------:R-:W-:Y:S01]  /*4b00*/  FFMA.FTZ R36, R219, -UR5, R36 ;  /* 0x80000005db247c23 */ /* 0x000fe20008010024 */
[----:B------:R-:W-:Y:S01]  /*4b10*/  PLOP3.LUT P2, PT, PT, PT, UP0, 0x80, 0x0 ;  /* 0x000000000000781c */ /* 0x000fe20003f4f008 */
[C---:B------:R-:W-:Y:S01]  /*4b20*/  FFMA.FTZ R40, R195.reuse, -UR5, R40 ;  /* 0x80000005c3287c23 */ /* 0x040fe20008010028 */
[----:B------:R-:W-:Y:S01]  /*4b30*/  @P6 FSEL R38, R38, -INF , !P1 ;  /* 0xff80000026266808 */ /* 0x000fe20004800000 */
[----:B------:R-:W-:Y:S01]  /*4b40*/  FFMA.FTZ R46, R195, -UR5, R46 ;  /* 0x80000005c32e7c23 */ /* 0x000fe2000801002e */
[----:B------:R-:W-:Y:S01]  /*4b50*/  @P5 FSEL R36, R36, -INF , !P1 ;  /* 0xff80000024245808 */ /* 0x000fe20004800000 */
[----:B------:R-:W-:Y:S01]  /*4b60*/  FFMA.FTZ R50, R219, -UR5, R50 ;  /* 0x80000005db327c23 */ /* 0x000fe20008010032 */
[----:B------:R-:W-:Y:S02]  /*4b70*/  @P3 FSEL R40, R40, -INF , !P1 ;  /* 0xff80000028283808 */ /* 0x000fe40004800000 */
[----:B------:R-:W-:Y:S02]  /*4b80*/  @P0 FSEL R42, R42, -INF , !P1 ;  /* 0xff8000002a2a0808 */ /* 0x000fe40004800000 */
[----:B------:R-:W-:Y:S02]  /*4b90*/  PLOP3.LUT P5, PT, PT, PT, UP0, 0x80, 0x0 ;  /* 0x000000000000781c */ /* 0x000fe40003faf008 */
[----:B------:R-:W-:Y:S02]  /*4ba0*/  PLOP3.LUT P6, PT, PT, PT, UP0, 0x80, 0x0 ;  /* 0x000000000000781c */ /* 0x000fe40003fcf008 */
[----:B------:R-:W-:Y:S02]  /*4bb0*/  PLOP3.LUT P3, PT, PT, PT, UP0, 0x80, 0x0 ;  /* 0x000000000000781c */ /* 0x000fe40003f6f008 */
[----:B------:R-:W-:Y:S02]  /*4bc0*/  PLOP3.LUT P1, PT, PT, PT, UP0, 0x80, 0x0 ;  /* 0x000000000000781c */ /* 0x000fe40003f2f008 */
[----:B------:R-:W-:Y:S02]  /*4bd0*/  PLOP3.LUT P0, PT, PT, PT, UP0, 0x80, 0x0 ;  /* 0x000000000000781c */ /* 0x000fe40003f0f008 */
[----:B------:R-:W-:Y:S02]  /*4be0*/  I2FP.F32.S32 R202, R192 ;  /* 0x000000c000ca7245 */ /* 0x000fe40000201400 */
[----:B------:R-:W-:Y:S02]  /*4bf0*/  @P4 ISETP.GE.AND P4, PT, R213, UR6, PT ;  /* 0x00000006d5004c0c */ /* 0x000fe4000bf86270 */
[----:B------:R-:W-:Y:S01]  /*4c00*/  LOP3.LUT R186, R233, UR21, R206, 0x96, !PT ;  /* 0x00000015e9ba7c12 */ /* 0x000fe2000f8e96ce */
[C---:B------:R-:W-:Y:S01]  /*4c10*/  FFMA.FTZ R41, R202.reuse, -UR5, R41 ;  /* 0x80000005ca297c23 */ /* 0x040fe20008010029 */
[----:B------:R-:W-:Y:S01]  /*4c20*/  @P2 FSEL R37, R37, -INF , !P4 ;  /* 0xff80000025252808 */ /* 0x000fe20006000000 */
[----:B------:R-:W-:Y:S01]  /*4c30*/  FFMA.FTZ R47, R202, -UR5, R47 ;  /* 0x80000005ca2f7c23 */ /* 0x000fe2000801002f */
[----:B------:R-:W-:Y:S01]  /*4c40*/  PLOP3.LUT P2, PT, PT, PT, UP0, 0x80, 0x0 ;  /* 0x000000000000781c */ /* 0x000fe20003f4f008 */
[----:B------:R-:W-:Y:S01]  /*4c50*/  @P1 VIADD R196, R185, 0x28 ;  /* 0x00000028b9c41836 */ /* 0x000fe20000000000 */
[----:B------:R-:W-:Y:S01]  /*4c60*/  @P5 FSEL R39, R39, -INF , !P4 ;  /* 0xff80000027275808 */ /* 0x000fe20006000000 */
[----:B------:R-:W-:Y:S01]  /*4c70*/  @P0 VIADD R208, R185, 0x29 ;  /* 0x00000029b9d00836 */ /* 0x000fe20000000000 */
[----:B------:R-:W-:Y:S02]  /*4c80*/  @P6 FSEL R41, R41, -INF , !P4 ;  /* 0xff80000029296808 */ /* 0x000fe40006000000 */
[----:B------:R-:W-:Y:S02]  /*4c90*/  @P3 FSEL R43, R43, -INF , !P4 ;  /* 0xff8000002b2b3808 */ /* 0x000fe40006000000 */
[----:B------:R-:W-:Y:S02]  /*4ca0*/  PLOP3.LUT P4, PT, PT, PT, UP0, 0x80, 0x0 ;  /* 0x000000000000781c */ /* 0x000fe40003f8f008 */
[----:B------:R-:W-:Y:S02]  /*4cb0*/  PLOP3.LUT P1, PT, PT, PT, UP0, 0x80, 0x0 ;  /* 0x000000000000781c */ /* 0x000fe40003f2f008 */
[----:B------:R-:W-:Y:S01]  /*4cc0*/  PLOP3.LUT P5, PT, PT, PT, UP0, 0x80, 0x0 ;  /* 0x000000000000781c */ /* 0x000fe20003faf008 */
[----:B------:R-:W-:Y:S01]  /*4cd0*/  @P2 VIADD R209, R185, 0x30 ;  /* 0x00000030b9d12836 */ /* 0x000fe20000000000 */
[----:B------:R-:W-:Y:S02]  /*4ce0*/  PLOP3.LUT P6, PT, PT, PT, UP0, 0x80, 0x0 ;  /* 0x000000000000781c */ /* 0x000fe40003fcf008 */
[----:B------:R-:W-:Y:S02]  /*4cf0*/  PLOP3.LUT P0, PT, PT, PT, UP0, 0x80, 0x0 ;  /* 0x000000000000781c */ /* 0x000fe40003f0f008 */
[----:B------:R-:W-:Y:S01]  /*4d00*/  LOP3.LUT R205, R237, UR20, R210, 0x96, !PT ;  /* 0x00000014edcd7c12 */ /* 0x000fe2000f8e96d2 */
[----:B------:R-:W-:Y:S01]  /*4d10*/  FMUL.FTZ R210, R170, 1.4426950216293334961 ;  /* 0x3fb8aa3baad27820 */ /* 0x000fe20000410000 */
[----:B------:R-:W-:Y:S02]  /*4d20*/  LOP3.LUT R218, R221, UR20, R218, 0x96, !PT ;  /* 0x00000014ddda7c12 */ /* 0x000fe4000f8e96da */
[----:B------:R-:W-:Y:S02]  /*4d30*/  @P4 ISETP.GE.AND P4, PT, R208, UR6, PT ;  /* 0x00000006d0004c0c */ /* 0x000fe4000bf86270 */
[----:B------:R-:W-:Y:S01]  /*4d40*/  @P1 ISETP.GE.AND P1, PT, R209, UR6, PT ;  /* 0x00000006d1001c0c */ /* 0x000fe2000bf26270 */
[----:B------:R-:W-:Y:S01]  /*4d50*/  IMAD.WIDE.U32 R208, R186, -0x2daee0ad, RZ ;  /* 0xd2511f53bad07825 */ /* 0x000fe200078e00ff */
[----:B------:R-:W-:Y:S02]  /*4d60*/  LOP3.LUT R190, R229, UR21, R204, 0x96, !PT ;  /* 0x00000015e5be7c12 */ /* 0x000fe4000f8e96cc */
[----:B------:R-:W-:Y:S01]  /*4d70*/  PLOP3.LUT P3, PT, PT, PT, UP0, 0x80, 0x0 ;  /* 0x000000000000781c */ /* 0x000fe20003f6f008 */
[----:B------:R-:W-:Y:S01]  /*4d80*/  @P6 VIADD R194, R185, 0x38 ;  /* 0x00000038b9c26836 */ /* 0x000fe20000000000 */
[----:B------:R-:W-:Y:S01]  /*4d90*/  LOP3.LUT R221, R209, UR18, R220, 0x96, !PT ;  /* 0x00000012d1dd7c12 */ /* 0x000fe2000f8e96dc */
[----:B------:R-:W-:Y:S01]  /*4da0*/  @P5 VIADD R192, R185, 0x31 ;  /* 0x00000031b9c05836 */ /* 0x000fe20000000000 */
[----:B------:R-:W-:Y:S01]  /*4db0*/  LOP3.LUT R246, R225, UR21, R204, 0x96, !PT ;  /* 0x00000015e1f67c12 */ /* 0x000fe2000f8e96cc */
[----:B------:R-:W-:Y:S01]  /*4dc0*/  @P0 VIADD R185, R185, 0x39 ;  /* 0x00000039b9b90836 */ /* 0x000fe20000000000 */
[----:B------:R-:W-:Y:S01]  /*4dd0*/  FSETP.NEU.FTZ.AND P0, PT, R170, -INF , PT ;  /* 0xff800000aa00780b */ /* 0x000fe20003f1d000 */
[----:B------:R-:W-:Y:S01]  /*4de0*/  FMUL.FTZ R209, R171, 1.4426950216293334961 ;  /* 0x3fb8aa3babd17820 */ /* 0x000fe20000410000 */
[----:B------:R-:W-:Y:S01]  /*4df0*/  LOP3.LUT R212, R241, UR20, R212, 0x96, !PT ;  /* 0x00000014f1d47c12 */ /* 0x000fe2000f8e96d4 */
[----:B------:R-:W-:Y:S01]  /*4e00*/  FMUL.FTZ R220, R168, 1.4426950216293334961 ;  /* 0x3fb8aa3ba8dc7820 */ /* 0x000fe20000410000 */
[----:B------:R-:W-:Y:S01]  /*4e10*/  FSEL R210, R210, RZ, P0 ;  /* 0x000000ffd2d27208 */ /* 0x000fe20000000000 */
[----:B------:R-:W-:Y:S01]  /*4e20*/  FMUL.FTZ R229, R169, 1.4426950216293334961 ;  /* 0x3fb8aa3ba9e57820 */ /* 0x000fe20000410000 */
[----:B------:R-:W-:Y:S01]  /*4e30*/  FSETP.NEU.FTZ.AND P0, PT, R171, -INF , PT ;  /* 0xff800000ab00780b */ /* 0x000fe20003f1d000 */
[----:B------:R-:W-:Y:S01]  /*4e40*/  IMAD.WIDE.U32 R204, R205, -0x326172a9, RZ ;  /* 0xcd9e8d57cdcc7825 */ /* 0x000fe200078e00ff */
[----:B------:R-:W-:Y:S02]  /*4e50*/  @P3 ISETP.GE.AND P3, PT, R196, UR6, PT ;  /* 0x00000006c4003c0c */ /* 0x000fe4000bf66270 */
[----:B------:R-:W-:Y:S01]  /*4e60*/  FSEL R209, R209, RZ, P0 ;  /* 0x000000ffd1d17208 */ /* 0x000fe20000000000 */
[--C-:B------:R-:W-:Y:S01]  /*4e70*/  FFMA.FTZ R186, R4, UR7, -R210.reuse ;  /* 0x0000000704ba7c23 */ /* 0x100fe200080108d2 */
[----:B------:R-:W-:Y:S01]  /*4e80*/  FSETP.NEU.FTZ.AND P0, PT, R168, -INF , PT ;  /* 0xff800000a800780b */ /* 0x000fe20003f1d000 */
[----:B------:R-:W-:Y:S01]  /*4e90*/  FFMA.FTZ R200, R17, UR7, -R210 ;  /* 0x0000000711c87c23 */ /* 0x000fe200080108d2 */
[----:B------:R-:W-:Y:S01]  /*4ea0*/  LOP3.LUT R215, R205, UR19, R228, 0x96, !PT ;  /* 0x00000013cdd77c12 */ /* 0x000fe2000f8e96e4 */
[--C-:B------:R-:W-:Y:S01]  /*4eb0*/  FFMA.FTZ R202, R19, UR7, -R209.reuse ;  /* 0x0000000713ca7c23 */ /* 0x100fe200080108d1 */
[----:B------:R-:W-:Y:S01]  /*4ec0*/  FSEL R220, R220, RZ, P0 ;  /* 0x000000ffdcdc7208 */ /* 0x000fe20000000000 */
[--C-:B------:R-:W-:Y:S01]  /*4ed0*/  FFMA.FTZ R248, R32, UR7, -R210.reuse ;  /* 0x0000000720f87c23 */ /* 0x100fe200080108d2 */
[----:B------:R-:W-:Y:S01]  /*4ee0*/  FSETP.NEU.FTZ.AND P0, PT, R169, -INF , PT ;  /* 0xff800000a900780b */ /* 0x000fe20003f1d000 */
[----:B------:R-:W-:Y:S01]  /*4ef0*/  FFMA.FTZ R245, R37, UR7, -R210 ;  /* 0x0000000725f57c23 */ /* 0x000fe200080108d2 */
[----:B------:R-:W-:Y:S01]  /*4f00*/  I2FP.F32.S32 R205, R187 ;  /* 0x000000bb00cd7245 */ /* 0x000fe20000201400 */
[----:B------:R-:W-:Y:S01]  /*4f10*/  FFMA.FTZ R196, R13, UR7, -R220 ;  /* 0x000000070dc47c23 */ /* 0x000fe200080108dc */
[----:B------:R-:W-:Y:S01]  /*4f20*/  FSEL R229, R229, RZ, P0 ;  /* 0x000000ffe5e57208 */ /* 0x000fe20000000000 */
[--C-:B------:R-:W-:Y:S01]  /*4f30*/  FFMA.FTZ R187, R7, UR7, -R209.reuse ;  /* 0x0000000707bb7c23 */ /* 0x100fe200080108d1 */
[----:B------:R-:W-:Y:S01]  /*4f40*/  PLOP3.LUT P0, PT, PT, PT, UP0, 0x80, 0x0 ;  /* 0x000000000000781c */ /* 0x000fe20003f0f008 */
[----:B------:R-:W-:Y:S01]  /*4f50*/  FFMA.FTZ R44, R205, -UR5, R44 ;  /* 0x80000005cd2c7c23 */ /* 0x000fe2000801002c */
[----:B------:R-:W-:Y:S01]  /*4f60*/  LOP3.LUT R188, R231, UR21, R206, 0x96, !PT ;  /* 0x00000015e7bc7c12 */ /* 0x000fe2000f8e96ce */
[----:B------:R-:W-:Y:S01]  /*4f70*/  FFMA.FTZ R41, R41, UR7, -R220 ;  /* 0x0000000729297c23 */ /* 0x000fe200080108dc */
[----:B------:R-:W-:Y:S01]  /*4f80*/  PLOP3.LUT P2, PT, PT, PT, UP0, 0x80, 0x0 ;  /* 0x000000000000781c */ /* 0x000fe20003f4f008 */
[----:B------:R-:W-:Y:S01]  /*4f90*/  FFMA.FTZ R58, R205, -UR5, R58 ;  /* 0x80000005cd3a7c23 */ /* 0x000fe2000801003a */
[----:B------:R-:W-:Y:S01]  /*4fa0*/  I2FP.F32.S32 R228, R203 ;  /* 0x000000cb00e47245 */ /* 0x000fe20000201400 */
[--C-:B------:R-:W-:Y:S01]  /*4fb0*/  FFMA.FTZ R205, R24, UR7, -R220.reuse ;  /* 0x0000000718cd7c23 */ /* 0x100fe200080108dc */
[----:B------:R-:W-:Y:S01]  /*4fc0*/  PLOP3.LUT P5, PT, PT, PT, UP0, 0x80, 0x0 ;  /* 0x000000000000781c */ /* 0x000fe20003faf008 */
[--C-:B------:R-:W-:Y:S01]  /*4fd0*/  FFMA.FTZ R203, R22, UR7, -R209.reuse ;  /* 0x0000000716cb7c23 */ /* 0x100fe200080108d1 */
[----:B------:R-:W-:Y:S01]  /*4fe0*/  I2FP.F32.S32 R125, R125 ;  /* 0x0000007d007d7245 */ /* 0x000fe20000201400 */
[----:B------:R-:W-:Y:S01]  /*4ff0*/  IMAD.WIDE.U32 R234, R188, -0x2daee0ad, RZ ;  /* 0xd2511f53bcea7825 */ /* 0x000fe200078e00ff */
[----:B------:R-:W-:Y:S01]  /*5000*/  PLOP3.LUT P6, PT, PT, PT, UP0, 0x80, 0x0 ;  /* 0x000000000000781c */ /* 0x000fe20003fcf008 */
[----:B------:R-:W1:Y:S01]  /*5010*/  MUFU.EX2 R186, R186 ;  /* 0x000000ba00ba7308 */ /* 0x000e620000000800 */
[----:B------:R-:W-:Y:S01]  /*5020*/  @P0 FSEL R44, R44, -INF , !P3 ;  /* 0xff8000002c2c0808 */ /* 0x000fe20005800000 */
[----:B------:R-:W-:Y:S01]  /*5030*/  FFMA.FTZ R188, R6, UR7, -R209 ;  /* 0x0000000706bc7c23 */ /* 0x000fe200080108d1 */
[----:B------:R-:W-:Y:S01]  /*5040*/  PLOP3.LUT P0, PT, PT, PT, UP0, 0x80, 0x0 ;  /* 0x000000000000781c */ /* 0x000fe20003f0f008 */
[----:B------:R-:W-:Y:S01]  /*5050*/  IMAD.WIDE.U32 R206, R216, -0x326172a9, RZ ;  /* 0xcd9e8d57d8ce7825 */ /* 0x000fe200078e00ff */
[----:B------:R-:W-:Y:S03]  /*5060*/  @P2 ISETP.GE.AND P2, PT, R192, UR6, PT ;  /* 0x00000006c0002c0c */ /* 0x000fe6000bf46270 */
[----:B------:R-:W-:Y:S01]  /*5070*/  FFMA.FTZ R57, R228, -UR5, R57 ;  /* 0x80000005e4397c23 */ /* 0x000fe20008010039 */
[----:B------:R-:W-:Y:S01]  /*5080*/  @P5 ISETP.GE.AND P5, PT, R194, UR6, PT ;  /* 0x00000006c2005c0c */ /* 0x000fe2000bfa6270 */
[----:B------:R-:W-:Y:S01]  /*5090*/  FFMA.FTZ R194, R12, UR7, -R220 ;  /* 0x000000070cc27c23 */ /* 0x000fe200080108dc */
[----:B------:R-:W-:Y:S01]  /*50a0*/  FFMA.FTZ R64, R125, -UR5, R64 ;  /* 0x800000057d407c23 */ /* 0x000fe20008010040 */
[----:B------:R-:W-:Y:S01]  /*50b0*/  FFMA.FTZ R63, R228, -UR5, R63 ;  /* 0x80000005e43f7c23 */ /* 0x000fe2000801003f */
[----:B------:R-:W-:Y:S01]  /*50c0*/  @P6 ISETP.GE.AND P6, PT, R185, UR6, PT ;  /* 0x00000006b9006c0c */ /* 0x000fe2000bfc6270 */
[----:B------:R-:W-:Y:S01]  /*50d0*/  FFMA.FTZ R185, R5, UR7, -R210 ;  /* 0x0000000705b97c23 */ /* 0x000fe200080108d2 */
[----:B------:R-:W-:Y:S01]  /*50e0*/  FFMA.FTZ R228, R28, UR7, -R220 ;  /* 0x000000071ce47c23 */ /* 0x000fe200080108dc */
[----:B------:R-:W-:Y:S01]  /*50f0*/  MUFU.EX2 R188, R188 ;  /* 0x000000bc00bc7308 */ /* 0x000fe20000000800 */
[----:B------:R-:W-:Y:S01]  /*5100*/  @P0 FSEL R46, R46, -INF , !P3 ;  /* 0xff8000002e2e0808 */ /* 0x000fe20005800000 */
[--C-:B------:R-:W-:Y:S01]  /*5110*/  FFMA.FTZ R195, R14, UR7, -R229.reuse ;  /* 0x000000070ec37c23 */ /* 0x100fe200080108e5 */
[----:B------:R-:W-:Y:S01]  /*5120*/  PLOP3.LUT P0, PT, PT, PT, UP0, 0x80, 0x0 ;  /* 0x000000000000781c */ /* 0x000fe20003f0f008 */
[----:B------:R-:W-:Y:S01]  /*5130*/  IMAD.WIDE.U32 R226, R212, -0x326172a9, RZ ;  /* 0xcd9e8d57d4e27825 */ /* 0x000fe200078e00ff */
[----:B------:R-:W-:Y:S02]  /*5140*/  LOP3.LUT R212, R207, UR19, R230, 0x96, !PT ;  /* 0x00000013cfd47c12 */ /* 0x000fe4000f8e96e6 */
[----:B------:R-:W-:Y:S01]  /*5150*/  I2FP.F32.S32 R207, R189 ;  /* 0x000000bd00cf7245 */ /* 0x000fe20000201400 */
[----:B------:R-:W-:Y:S01]  /*5160*/  IMAD.WIDE.U32 R222, R218, -0x326172a9, RZ ;  /* 0xcd9e8d57dade7825 */ /* 0x000fe200078e00ff */
[----:B------:R-:W-:Y:S01]  /*5170*/  LOP3.LUT R216, R227, UR19, R224, 0x96, !PT ;  /* 0x00000013e3d87c12 */ /* 0x000fe2000f8e96e0 */
[----:B------:R-:W-:Y:S01]  /*5180*/  MUFU.EX2 R185, R185 ;  /* 0x000000b900b97308 */ /* 0x000fe20000000800 */
[----:B------:R-:W-:Y:S01]  /*5190*/  LOP3.LUT R230, R235, UR18, R214, 0x96, !PT ;  /* 0x00000012ebe67c12 */ /* 0x000fe2000f8e96d6 */
[----:B------:R-:W-:Y:S01]  /*51a0*/  FFMA.FTZ R48, R207, -UR5, R48 ;  /* 0x80000005cf307c23 */ /* 0x000fe20008010030 */
[----:B------:R-:W-:Y:S01]  /*51b0*/  LOP3.LUT R232, R223, UR19, R232, 0x96, !PT ;  /* 0x00000013dfe87c12 */ /* 0x000fe2000f8e96e8 */
[--C-:B------:R-:W-:Y:S01]  /*51c0*/  FFMA.FTZ R189, R9, UR7, -R220.reuse ;  /* 0x0000000709bd7c23 */ /* 0x100fe200080108dc */
[----:B------:R-:W-:Y:S04]  /*51d0*/  IMAD.WIDE.U32 R224, R190, -0x2daee0ad, RZ ;  /* 0xd2511f53bee07825 */ /* 0x000fe800078e00ff */
[----:B------:R-:W-:Y:S01]  /*51e0*/  FFMA.FTZ R190, R8, UR7, -R220 ;  /* 0x0000000708be7c23 */ /* 0x000fe200080108dc */
[----:B------:R-:W-:Y:S01]  /*51f0*/  @P0 FSEL R48, R48, -INF , !P3 ;  /* 0xff80000030300808 */ /* 0x000fe20005800000 */
[----:B------:R-:W-:Y:S01]  /*5200*/  MUFU.EX2 R195, R195 ;  /* 0x000000c300c37308 */ /* 0x000fe20000000800 */
[----:B------:R-:W-:Y:S01]  /*5210*/  PLOP3.LUT P0, PT, PT, PT, UP0, 0x80, 0x0 ;  /* 0x000000000000781c */ /* 0x000fe20003f0f008 */
[----:B------:R-:W-:Y:S01]  /*5220*/  IMAD.WIDE.U32 R246, R246, -0x2daee0ad, RZ ;  /* 0xd2511f53f6f67825 */ /* 0x000fe200078e00ff */
[----:B------:R-:W-:Y:S03]  /*5230*/  LOP3.LUT R236, R225, UR18, R236, 0x96, !PT ;  /* 0x00000012e1ec7c12 */ /* 0x000fe6000f8e96ec */
[----:B------:R-:W-:Y:S01]  /*5240*/  FFMA.FTZ R46, R46, UR7, -R229 ;  /* 0x000000072e2e7c23 */ /* 0x000fe200080108e5 */
[----:B------:R-:W-:Y:S01]  /*5250*/  IMAD.WIDE.U32 R238, R221, -0x326172a9, RZ ;  /* 0xcd9e8d57ddee7825 */ /* 0x000fe200078e00ff */
[----:B------:R-:W-:Y:S02]  /*5260*/  LOP3.LUT R240, R247, UR18, R240, 0x96, !PT ;  /* 0x00000012f7f07c12 */ /* 0x000fe4000f8e96f0 */
[----:B------:R-:W-:Y:S01]  /*5270*/  MUFU.EX2 R190, R190 ;  /* 0x000000be00be7308 */ /* 0x000fe20000000800 */
[----:B------:R-:W-:Y:S01]  /*5280*/  FFMA.FTZ R54, R207, -UR5, R54 ;  /* 0x80000005cf367c23 */ /* 0x000fe20008010036 */
[----:B------:R-:W-:Y:S01]  /*5290*/  I2FP.F32.S32 R207, R199 ;  /* 0x000000c700cf7245 */ /* 0x000fe20000201400 */
[----:B------:R-:W-:Y:S01]  /*52a0*/  IMAD.WIDE.U32 R232, R232, -0x2daee0ad, RZ ;  /* 0xd2511f53e8e87825 */ /* 0x000fe200078e00ff */
[----:B------:R-:W-:Y:S02]  /*52b0*/  LOP3.LUT R222, R239, UR17, R222, 0x96, !PT ;  /* 0x00000011efde7c12 */ /* 0x000fe4000f8e96de */
[----:B------:R-:W-:Y:S01]  /*52c0*/  @P0 FSEL R50, R50, -INF , !P3 ;  /* 0xff80000032320808 */ /* 0x000fe20005800000 */
[----:B------:R-:W-:Y:S01]  /*52d0*/  IMAD.WIDE.U32 R240, R240, -0x326172a9, RZ ;  /* 0xcd9e8d57f0f07825 */ /* 0x000fe200078e00ff */
[----:B------:R-:W-:Y:S02]  /*52e0*/  LOP3.LUT R192, R233, UR16, R208, 0x96, !PT ;  /* 0x00000010e9c07c12 */ /* 0x000fe4000f8e96d0 */
[----:B------:R4:W-:Y:S01]  /*52f0*/  MUFU.EX2 R199, R202 ;  /* 0x000000ca00c77308 */ /* 0x0009e20000000800 */
[----:B------:R-:W-:Y:S01]  /*5300*/  PLOP3.LUT P0, PT, PT, PT, UP0, 0x80, 0x0 ;  /* 0x000000000000781c */ /* 0x000fe20003f0f008 */
[----:B------:R-:W-:Y:S01]  /*5310*/  IMAD.WIDE.U32 R212, R212, -0x2daee0ad, RZ ;  /* 0xd2511f53d4d47825 */ /* 0x000fe200078e00ff */
[----:B------:R-:W-:Y:S02]  /*5320*/  LOP3.LUT R191, R241, UR17, R226, 0x96, !PT ;  /* 0x00000011f1bf7c12 */ /* 0x000fe4000f8e96e2 */
[----:B------:R-:W-:Y:S01]  /*5330*/  I2FP.F32.S32 R208, R193 ;  /* 0x000000c100d07245 */ /* 0x000fe20000201400 */
[----:B------:R-:W-:Y:S01]  /*5340*/  IMAD.WIDE.U32 R216, R216, -0x2daee0ad, RZ ;  /* 0xd2511f53d8d87825 */ /* 0x000fe200078e00ff */
[----:B------:R-:W-:Y:S03]  /*5350*/  LOP3.LUT R218, R213, UR16, R234, 0x96, !PT ;  /* 0x00000010d5da7c12 */ /* 0x000fe6000f8e96ea */
[----:B------:R2:W-:Y:S01]  /*5360*/  MUFU.EX2 R193, R196 ;  /* 0x000000c400c17308 */ /* 0x0005e20000000800 */
[----:B------:R-:W-:Y:S01]  /*5370*/  PLOP3.LUT P3, PT, PT, PT, UP0, 0x80, 0x0 ;  /* 0x000000000000781c */ /* 0x000fe20003f6f008 */
[----:B------:R-:W-:Y:S01]  /*5380*/  IMAD.WIDE.U32 R226, R192, -0x326172a9, RZ ;  /* 0xcd9e8d57c0e27825 */ /* 0x000fe200078e00ff */
[----:B------:R-:W-:Y:S03]  /*5390*/  LOP3.LUT R246, R217, UR16, R246, 0x96, !PT ;  /* 0x00000010d9f67c12 */ /* 0x000fe6000f8e96f6 */
[----:B------:R-:W-:Y:S01]  /*53a0*/  FFMA.FTZ R50, R50, UR7, -R209 ;  /* 0x0000000732327c23 */ /* 0x000fe200080108d1 */
[----:B------:R-:W-:Y:S01]  /*53b0*/  IMAD.WIDE.U32 R236, R236, -0x326172a9, RZ ;  /* 0xcd9e8d57ecec7825 */ /* 0x000fe200078e00ff */
[----:B------:R-:W-:Y:S02]  /*53c0*/  LOP3.LUT R217, R227, UR15, R238, 0x96, !PT ;  /* 0x0000000fe3d97c12 */ /* 0x000fe4000f8e96ee */
[----:B------:R-:W-:Y:S01]  /*53d0*/  MUFU.EX2 R200, R200 ;  /* 0x000000c800c87308 */ /* 0x000fe20000000800 */
[----:B------:R-:W-:Y:S01]  /*53e0*/  LOP3.LUT R234, R226, 0xffff, RZ, 0xc0, !PT ;  /* 0x0000ffffe2ea7812 */ /* 0x000fe200078ec0ff */
[----:B------:R-:W-:Y:S01]  /*53f0*/  IMAD.WIDE.U32 R214, R215, -0x2daee0ad, RZ ;  /* 0xd2511f53d7d67825 */ /* 0x000fe200078e00ff */
[----:B------:R-:W-:Y:S02]  /*5400*/  LOP3.LUT R211, R237, UR17, R204, 0x96, !PT ;  /* 0x00000011edd37c12 */ /* 0x000fe4000f8e96cc */
[----:B------:R-:W-:Y:S01]  /*5410*/  I2FP.F32.S32 R227, R198 ;  /* 0x000000c600e37245 */ /* 0x000fe20000201400 */
[----:B------:R-:W-:Y:S01]  /*5420*/  IMAD.WIDE.U32 R238, R191, -0x2daee0ad, RZ ;  /* 0xd2511f53bfee7825 */ /* 0x000fe200078e00ff */
[----:B------:R-:W-:Y:S03]  /*5430*/  LOP3.LUT R224, R215, UR16, R224, 0x96, !PT ;  /* 0x00000010d7e07c12 */ /* 0x000fe6000f8e96e0 */
[----:B------:R-:W3:Y:S01]  /*5440*/  MUFU.EX2 R187, R187 ;  /* 0x000000bb00bb7308 */ /* 0x000ee20000000800 */
[----:B------:R-:W-:Y:S01]  /*5450*/  @P3 FSEL R47, R47, -INF , !P4 ;  /* 0xff8000002f2f3808 */ /* 0x000fe20006000000 */
[----:B------:R-:W-:Y:S01]  /*5460*/  FFMA.FTZ R45, R208, -UR5, R45 ;  /* 0x80000005d02d7c23 */ /* 0x000fe2000801002d */
[----:B------:R-:W-:Y:S01]  /*5470*/  LOP3.LUT R215, R239, UR14, R216, 0x96, !PT ;  /* 0x0000000eefd77c12 */ /* 0x000fe2000f8e96d8 */
[----:B------:R-:W-:Y:S01]  /*5480*/  IMAD.WIDE.U32 R222, R222, -0x2daee0ad, RZ ;  /* 0xd2511f53dede7825 */ /* 0x000fe200078e00ff */
[----:B------:R-:W-:Y:S02]  /*5490*/  LOP3.LUT R237, R238, 0xff, RZ, 0xc0, !PT ;  /* 0x000000ffeeed7812 */ /* 0x000fe400078ec0ff */
[----:B------:R-:W-:Y:S01]  /*54a0*/  @P0 FSEL R45, R45, -INF , !P4 ;  /* 0xff8000002d2d0808 */ /* 0x000fe20006000000 */
[----:B------:R-:W-:Y:S01]  /*54b0*/  IMAD.WIDE.U32 R230, R230, -0x326172a9, RZ ;  /* 0xcd9e8d57e6e67825 */ /* 0x000fe200078e00ff */
[----:B------:R-:W-:Y:S01]  /*54c0*/  LOP3.LUT R225, R223, UR14, R232, 0x96, !PT ;  /* 0x0000000edfe17c12 */ /* 0x000fe2000f8e96e8 */
[----:B------:R-:W-:Y:S01]  /*54d0*/  MUFU.EX2 R189, R189 ;  /* 0x000000bd00bd7308 */ /* 0x000fe20000000800 */
[----:B------:R-:W-:Y:S01]  /*54e0*/  SHF.R.U32.HI R235, RZ, 0x18, R238 ;  /* 0x00000018ffeb7819 */ /* 0x000fe200000116ee */
[----:B------:R-:W-:Y:S01]  /*54f0*/  IMAD.WIDE.U32 R218, R218, -0x326172a9, RZ ;  /* 0xcd9e8d57dada7825 */ /* 0x000fe200078e00ff */
[----:B------:R-:W-:Y:S02]  /*5500*/  LOP3.LUT R213, R231, UR17, R206, 0x96, !PT ;  /* 0x00000011e7d57c12 */ /* 0x000fe4000f8e96ce */
[----:B------:R-:W-:Y:S01]  /*5510*/  LOP3.LUT R216, R238, 0xffff, RZ, 0xc0, !PT ;  /* 0x0000ffffeed87812 */ /* 0x000fe200078ec0ff */
[----:B------:R-:W-:Y:S01]  /*5520*/  FFMA.FTZ R198, R18, UR7, -R209 ;  /* 0x0000000712c67c23 */ /* 0x000fe200080108d1 */
[----:B------:R-:W-:Y:S01]  /*5530*/  SHF.R.U32.HI R221, RZ, 0x10, R238 ;  /* 0x00000010ffdd7819 */ /* 0x000fe200000116ee */
[----:B----4-:R-:W-:Y:S01]  /*5540*/  FFMA.FTZ R202, R21, UR7, -R210 ;  /* 0x0000000715ca7c23 */ /* 0x010fe200080108d2 */
[----:B------:R-:W-:Y:S01]  /*5550*/  PLOP3.LUT P0, PT, PT, PT, UP0, 0x80, 0x0 ;  /* 0x000000000000781c */ /* 0x000fe20003f0f008 */
[----:B------:R-:W-:Y:S01]  /*5560*/  FFMA.FTZ R52, R227, -UR5, R52 ;  /* 0x80000005e3347c23 */ /* 0x000fe20008010034 */
[C---:B------:R-:W-:Y:S01]  /*5570*/  LOP3.LUT R238, R222.reuse, 0xff, RZ, 0xc0, !PT ;  /* 0x000000ffdeee7812 */ /* 0x040fe200078ec0ff */
[----:B------:R-:W-:Y:S01]  /*5580*/  FFMA.FTZ R62, R207, -UR5, R62 ;  /* 0x80000005cf3e7c23 */ /* 0x000fe2000801003e */
[----:B------:R-:W-:Y:S01]  /*5590*/  SHF.R.U32.HI R239, RZ, 0x18, R222 ;  /* 0x00000018ffef7819 */ /* 0x000fe200000116de */
[----:B------:R-:W-:Y:S01]  /*55a0*/  FFMA.FTZ R66, R227, -UR5, R66 ;  /* 0x80000005e3427c23 */ /* 0x000fe20008010042 */
[----:B------:R-:W-:Y:S01]  /*55b0*/  LOP3.LUT R223, R222, 0xffff, RZ, 0xc0, !PT ;  /* 0x0000ffffdedf7812 */ /* 0x000fe200078ec0ff */
[----:B------:R-:W-:Y:S01]  /*55c0*/  FFMA.FTZ R227, R29, UR7, -R220 ;  /* 0x000000071de37c23 */ /* 0x000fe200080108dc */
[----:B------:R-:W-:Y:S01]  /*55d0*/  SHF.R.U32.HI R231, RZ, 0x10, R222 ;  /* 0x00000010ffe77819 */ /* 0x000fe200000116de */
[----:B------:R-:W-:Y:S01]  /*55e0*/  IMAD.WIDE.U32 R246, R246, -0x326172a9, RZ ;  /* 0xcd9e8d57f6f67825 */ /* 0x000fe200078e00ff */
[----:B------:R-:W-:Y:S01]  /*55f0*/  LOP3.LUT R230, R219, UR15, R230, 0x96, !PT ;  /* 0x0000000fdbe67c12 */ /* 0x000fe2000f8e96e6 */
[----:B------:R-:W-:Y:S01]  /*5600*/  MUFU.EX2 R198, R198 ;  /* 0x000000c600c67308 */ /* 0x000fe20000000800 */
[----:B------:R-:W-:Y:S01]  /*5610*/  LOP3.LUT R233, R218, 0xff, RZ, 0xc0, !PT ;  /* 0x000000ffdae97812 */ /* 0x000fe200078ec0ff */
[--C-:B------:R-:W-:Y:S01]  /*5620*/  FFMA.FTZ R192, R10, UR7, -R229.reuse ;  /* 0x000000070ac07c23 */ /* 0x100fe200080108e5 */
[--C-:B------:R-:W-:Y:S01]  /*5630*/  SHF.R.U32.HI R232, RZ, 0x18, R218.reuse ;  /* 0x00000018ffe87819 */ /* 0x100fe200000116da */
[--C-:B------:R-:W-:Y:S01]  /*5640*/  FFMA.FTZ R191, R11, UR7, -R229.reuse ;  /* 0x000000070bbf7c23 */ /* 0x100fe200080108e5 */
[----:B------:R-:W-:Y:S01]  /*5650*/  SHF.R.U32.HI R222, RZ, 0x10, R218 ;  /* 0x00000010ffde7819 */ /* 0x000fe200000116da */
[----:B--2---:R-:W-:Y:S01]  /*5660*/  FFMA.FTZ R196, R15, UR7, -R229 ;  /* 0x000000070fc47c23 */ /* 0x004fe200080108e5 */
[----:B------:R-:W-:Y:S03]  /*5670*/  LOP3.LUT R219, R218, 0xffff, RZ, 0xc0, !PT ;  /* 0x0000ffffdadb7812 */ /* 0x000fe600078ec0ff */
[----:B------:R-:W2:Y:S01]  /*5680*/  MUFU.EX2 R192, R192 ;  /* 0x000000c000c07308 */ /* 0x000ea20000000800 */
[----:B------:R-:W-:Y:S01]  /*5690*/  I2FP.F32.S32 R218, R197 ;  /* 0x000000c500da7245 */ /* 0x000fe20000201400 */
[----:B------:R-:W-:Y:S01]  /*56a0*/  FFMA.FTZ R197, R16, UR7, -R210 ;  /* 0x0000000710c57c23 */ /* 0x000fe200080108d2 */
[----:B------:R-:W-:Y:S01]  /*56b0*/  PLOP3.LUT P3, PT, PT, PT, UP0, 0x80, 0x0 ;  /* 0x000000000000781c */ /* 0x000fe20003f6f008 */
[----:B------:R-:W-:Y:S01]  /*56c0*/  FFMA.FTZ R56, R207, -UR5, R56 ;  /* 0x80000005cf387c23 */ /* 0x000fe20008010038 */
[----:B------:R-:W-:Y:S01]  /*56d0*/  LOP3.LUT R126, R217, 0xff, RZ, 0xc0, !PT ;  /* 0x000000ffd97e7812 */ /* 0x000fe200078ec0ff */
[----:B------:R-:W-:Y:S01]  /*56e0*/  FFMA.FTZ R49, R218, -UR5, R49 ;  /* 0x80000005da317c23 */ /* 0x000fe20008010031 */
[----:B------:R-:W-:Y:S03]  /*56f0*/  SHF.R.U32.HI R125, RZ, 0x18, R217 ;  /* 0x00000018ff7d7819 */ /* 0x000fe600000116d9 */
[----:B------:R-:W4:Y:S01]  /*5700*/  MUFU.EX2 R191, R191 ;  /* 0x000000bf00bf7308 */ /* 0x000f220000000800 */
[----:B------:R-:W-:Y:S01]  /*5710*/  LOP3.LUT R240, R247, UR15, R240, 0x96, !PT ;  /* 0x0000000ff7f07c12 */ /* 0x000fe2000f8e96f0 */
[----:B------:R-:W-:Y:S01]  /*5720*/  FFMA.FTZ R207, R27, UR7, -R229 ;  /* 0x000000071bcf7c23 */ /* 0x000fe200080108e5 */
[----:B------:R-:W-:Y:S01]  /*5730*/  @P0 FSEL R49, R49, -INF , !P4 ;  /* 0xff80000031310808 */ /* 0x000fe20006000000 */
[----:B------:R-:W-:Y:S01]  /*5740*/  FFMA.FTZ R59, R208, -UR5, R59 ;  /* 0x80000005d03b7c23 */ /* 0x000fe2000801003b */
[----:B------:R-:W-:Y:S01]  /*5750*/  PLOP3.LUT P0, PT, PT, PT, UP0, 0x80, 0x0 ;  /* 0x000000000000781c */ /* 0x000fe20003f0f008 */
[----:B------:R-:W-:Y:S01]  /*5760*/  FFMA.FTZ R208, R26, UR7, -R229 ;  /* 0x000000071ad07c23 */ /* 0x000fe200080108e5 */
[----:B------:R-:W-:Y:S01]  /*5770*/  LOP3.LUT R243, R246, 0xffff, RZ, 0xc0, !PT ;  /* 0x0000fffff6f37812 */ /* 0x000fe200078ec0ff */
[--C-:B------:R-:W-:Y:S01]  /*5780*/  FFMA.FTZ R247, R33, UR7, -R210.reuse ;  /* 0x0000000721f77c23 */ /* 0x100fe200080108d2 */
[----:B------:R-:W-:Y:S01]  /*5790*/  @P3 FSEL R51, R51, -INF , !P4 ;  /* 0xff80000033333808 */ /* 0x000fe20006000000 */
[--C-:B------:R-:W-:Y:S01]  /*57a0*/  FFMA.FTZ R49, R49, UR7, -R210.reuse ;  /* 0x0000000731317c23 */ /* 0x100fe200080108d2 */
[----:B------:R-:W-:Y:S01]  /*57b0*/  PLOP3.LUT P3, PT, PT, PT, UP0, 0x80, 0x0 ;  /* 0x000000000000781c */ /* 0x000fe20003f6f008 */
[----:B------:R-:W4:Y:S01]  /*57c0*/  MUFU.EX2 R196, R196 ;  /* 0x000000c400c47308 */ /* 0x000f220000000800 */
[----:B------:R-:W-:Y:S01]  /*57d0*/  PLOP3.LUT P4, PT, PT, PT, UP0, 0x80, 0x0 ;  /* 0x000000000000781c */ /* 0x000fe20003f8f008 */
[----:B------:R-:W-:Y:S01]  /*57e0*/  FFMA.FTZ R51, R51, UR7, -R209 ;  /* 0x0000000733337c23 */ /* 0x000fe200080108d1 */
[----:B------:R-:W-:Y:S01]  /*57f0*/  SHF.R.U32.HI R243, RZ, 0x8, R243 ;  /* 0x00000008fff37819 */ /* 0x000fe200000116f3 */
[----:B------:R-:W-:Y:S01]  /*5800*/  FFMA.FTZ R55, R218, -UR5, R55 ;  /* 0x80000005da377c23 */ /* 0x000fe20008010037 */
[----:B------:R-:W-:Y:S01]  /*5810*/  I2FP.F32.S32 R218, R201 ;  /* 0x000000c900da7245 */ /* 0x000fe20000201400 */
[--C-:B------:R-:W-:Y:S01]  /*5820*/  FFMA.FTZ R201, R20, UR7, -R210.reuse ;  /* 0x0000000714c97c23 */ /* 0x100fe200080108d2 */
[----:B------:R-:W-:Y:S03]  /*5830*/  @P0 FSEL R52, R52, -INF , !P1 ;  /* 0xff80000034340808 */ /* 0x000fe60004800000 */
[----:B------:R-:W-:Y:S01]  /*5840*/  MUFU.EX2 R202, R202 ;  /* 0x000000ca00ca7308 */ /* 0x000fe20000000800 */
[----:B------:R-:W-:Y:S01]  /*5850*/  PLOP3.LUT P0, PT, PT, PT, UP0, 0x80, 0x0 ;  /* 0x000000000000781c */ /* 0x000fe20003f0f008 */
[----:B------:R-:W-:Y:S01]  /*5860*/  FFMA.FTZ R67, R218, -UR5, R67 ;  /* 0x80000005da437c23 */ /* 0x000fe20008010043 */
[----:B------:R-:W-:Y:S01]  /*5870*/  LOP3.LUT R243, R243, 0xffff, RZ, 0xc0, !PT ;  /* 0x0000fffff3f37812 */ /* 0x000fe200078ec0ff */
[----:B------:R-:W-:Y:S01]  /*5880*/  FFMA.FTZ R52, R52, UR7, -R210 ;  /* 0x0000000734347c23 */ /* 0x000fe200080108d2 */
[----:B------:R-:W-:Y:S01]  /*5890*/  @P3 FSEL R54, R54, -INF , !P1 ;  /* 0xff80000036363808 */ /* 0x000fe20004800000 */
[----:B------:R-:W-:Y:S01]  /*58a0*/  FFMA.FTZ R53, R218, -UR5, R53 ;  /* 0x80000005da357c23 */ /* 0x000fe20008010035 */
[----:B------:R-:W-:Y:S03]  /*58b0*/  @P4 FSEL R56, R56, -INF , !P1 ;  /* 0xff80000038384808 */ /* 0x000fe60004800000 */
[----:B------:R-:W-:Y:S01]  /*58c0*/  MUFU.EX2 R201, R201 ;  /* 0x000000c900c97308 */ /* 0x000fe20000000800 */
[----:B------:R-:W-:Y:S01]  /*58d0*/  PLOP3.LUT P4, PT, PT, PT, UP0, 0x80, 0x0 ;  /* 0x000000000000781c */ /* 0x000fe20003f8f008 */
[----:B------:R-:W-:Y:S01]  /*58e0*/  FFMA.FTZ R54, R54, UR7, -R209 ;  /* 0x0000000736367c23 */ /* 0x000fe200080108d1 */
[----:B------:R-:W-:Y:S01]  /*58f0*/  SHF.R.U32.HI R244, RZ, 0x10, R246 ;  /* 0x00000010fff47819 */ /* 0x000fe200000116f6 */
[----:B------:R-:W-:Y:S01]  /*5900*/  FFMA.FTZ R56, R56, UR7, -R220 ;  /* 0x0000000738387c23 */ /* 0x000fe200080108dc */
[----:B------:R-:W-:Y:S01]  /*5910*/  SHF.R.U32.HI R241, RZ, 0x18, R246 ;  /* 0x00000018fff17819 */ /* 0x000fe200000116f6 */
[--C-:B------:R-:W-:Y:S01]  /*5920*/  FFMA.FTZ R218, R30, UR7, -R229.reuse ;  /* 0x000000071eda7c23 */ /* 0x100fe200080108e5 */
[----:B------:R-:W-:Y:S03]  /*5930*/  @P0 FSEL R58, R58, -INF , !P1 ;  /* 0xff8000003a3a0808 */ /* 0x000fe60004800000 */
[----:B------:R-:W-:Y:S01]  /*5940*/  MUFU.EX2 R205, R205 ;  /* 0x000000cd00cd7308 */ /* 0x000fe20000000800 */
[----:B------:R-:W-:Y:S02]  /*5950*/  PLOP3.LUT P0, PT, PT, PT, UP0, 0x80, 0x0 ;  /* 0x000000000000781c */ /* 0x000fe40003f0f008 */
[----:B------:R-:W-:Y:S01]  /*5960*/  PLOP3.LUT P1, PT, PT, PT, UP0, 0x80, 0x0 ;  /* 0x000000000000781c */ /* 0x000fe20003f2f008 */
[----:B------:R-:W-:Y:S01]  /*5970*/  FFMA.FTZ R58, R58, UR7, -R229 ;  /* 0x000000073a3a7c23 */ /* 0x000fe200080108e5 */
[----:B------:R-:W-:Y:S02]  /*5980*/  LOP3.LUT R244, R244, 0xff, RZ, 0xc0, !PT ;  /* 0x000000fff4f47812 */ /* 0x000fe400078ec0ff */
[----:B------:R-:W-:Y:S03]  /*5990*/  @P4 FSEL R55, R55, -INF , !P2 ;  /* 0xff80000037374808 */ /* 0x000fe60005000000 */
[----:B------:R-:W-:Y:S01]  /*59a0*/  MUFU.EX2 R203, R203 ;  /* 0x000000cb00cb7308 */ /* 0x000fe20000000800 */
[----:B------:R-:W-:Y:S02]  /*59b0*/  PLOP3.LUT P4, PT, PT, PT, UP0, 0x80, 0x0 ;  /* 0x000000000000781c */ /* 0x000fe40003f8f008 */
[----:B------:R-:W-:Y:S01]  /*59c0*/  SHF.R.U32.HI R234, RZ, 0x8, R234 ;  /* 0x00000008ffea7819 */ /* 0x000fe200000116ea */
[----:B------:R-:W-:Y:S01]  /*59d0*/  FFMA.FTZ R55, R55, UR7, -R209 ;  /* 0x0000000737377c23 */ /* 0x000fe200080108d1 */
[----:B------:R-:W-:Y:S02]  /*59e0*/  LOP3.LUT R206, R226, 0xff, RZ, 0xc0, !PT ;  /* 0x000000ffe2ce7812 */ /* 0x000fe400078ec0ff */
[----:B------:R-:W-:Y:S03]  /*59f0*/  @P0 FSEL R57, R57, -INF , !P2 ;  /* 0xff80000039390808 */ /* 0x000fe60005000000 */
[----:B------:R-:W-:Y:S01]  /*5a00*/  MUFU.EX2 R207, R207 ;  /* 0x000000cf00cf7308 */ /* 0x000fe20000000800 */
[----:B------:R-:W-:Y:S02]  /*5a10*/  PLOP3.LUT P0, PT, PT, PT, UP0, 0x80, 0x0 ;  /* 0x000000000000781c */ /* 0x000fe40003f0f008 */
[----:B------:R-:W-:Y:S01]  /*5a20*/  @P1 FSEL R59, R59, -INF , !P2 ;  /* 0xff8000003b3b1808 */ /* 0x000fe20005000000 */
[----:B------:R-:W-:Y:S01]  /*5a30*/  FFMA.FTZ R57, R57, UR7, -R220 ;  /* 0x0000000739397c23 */ /* 0x000fe200080108dc */
[----:B------:R-:W-:Y:S02]  /*5a40*/  PLOP3.LUT P1, PT, PT, PT, UP0, 0x80, 0x0 ;  /* 0x000000000000781c */ /* 0x000fe40003f2f008 */
[----:B------:R-:W-:Y:S03]  /*5a50*/  @P4 FSEL R60, R60, -INF , !P5 ;  /* 0xff8000003c3c4808 */ /* 0x000fe60006800000 */
[----:B------:R-:W-:Y:S01]  /*5a60*/  MUFU.EX2 R228, R228 ;  /* 0x000000e400e47308 */ /* 0x000fe20000000800 */
[----:B------:R-:W-:Y:S01]  /*5a70*/  PLOP3.LUT P4, PT, PT, PT, UP0, 0x80, 0x0 ;  /* 0x000000000000781c */ /* 0x000fe20003f8f008 */
[--C-:B------:R-:W-:Y:S01]  /*5a80*/  FFMA.FTZ R59, R59, UR7, -R229.reuse ;  /* 0x000000073b3b7c23 */ /* 0x100fe200080108e5 */
        /* <DEDUP_REMOVED lines=9> */
[----:B------:R-:W-:Y:S01]  /*5b20*/  @P4 FSEL R66, R66, -INF , !P5 ;  /* 0xff80000042424808 */ /* 0x000fe20006800000 */
[----:B------:R-:W-:Y:S01]  /*5b30*/  FFMA.FTZ R64, R64, UR7, -R210 ;  /* 0x0000000740407c23 */ /* 0x000fe200080108d2 */
[----:B------:R-:W-:Y:S01]  /*5b40*/  ISETP.LE.U32.AND P5, PT, R126, UR8, PT ;  /* 0x000000087e007c0c */ /* 0x000fe2000bfa3070 */
[----:B------:R-:W-:Y:S01]  /*5b50*/  MUFU.EX2 R194, R194 ;  /* 0x000000c200c27308 */ /* 0x000fe20000000800 */
[----:B------:R-:W-:Y:S01]  /*5b60*/  I2FP.F32.S32 R126, R124 ;  /* 0x0000007c007e7245 */ /* 0x000fe20000201400 */
[----:B------:R-:W-:Y:S01]  /*5b70*/  FFMA.FTZ R66, R66, UR7, -R209 ;  /* 0x0000000742427c23 */ /* 0x000fe200080108d1 */
[----:B------:R-:W-:Y:S02]  /*5b80*/  LOP3.LUT R124, R217, 0xffff, RZ, 0xc0, !PT ;  /* 0x0000ffffd97c7812 */ /* 0x000fe400078ec0ff */
[----:B------:R-:W-:Y:S01]  /*5b90*/  @P0 FSEL R61, R61, -INF , !P6 ;  /* 0xff8000003d3d0808 */ /* 0x000fe20007000000 */
[----:B------:R-:W-:Y:S01]  /*5ba0*/  FFMA.FTZ R65, R126, -UR5, R65 ;  /* 0x800000057e417c23 */ /* 0x000fe20008010041 */
[----:B------:R-:W-:Y:S03]  /*5bb0*/  PLOP3.LUT P0, PT, PT, PT, UP0, 0x80, 0x0 ;  /* 0x000000000000781c */ /* 0x000fe60003f0f008 */
[----:B------:R-:W-:Y:S01]  /*5bc0*/  MUFU.EX2 R227, R227 ;  /* 0x000000e300e37308 */ /* 0x000fe20000000800 */
[----:B------:R-:W-:Y:S02]  /*5bd0*/  @P1 FSEL R63, R63, -INF , !P6 ;  /* 0xff8000003f3f1808 */ /* 0x000fe40007000000 */
[----:B------:R-:W-:Y:S01]  /*5be0*/  PLOP3.LUT P1, PT, PT, PT, UP0, 0x80, 0x0 ;  /* 0x000000000000781c */ /* 0x000fe20003f2f008 */
[----:B-1----:R-:W-:Y:S01]  /*5bf0*/  @!P5 FADD.FTZ R186, -R186, -RZ ;  /* 0x800000ffbabad221 */ /* 0x002fe20000010100 */
[----:B------:R-:W-:Y:S01]  /*5c00*/  SHF.R.U32.HI R217, RZ, 0x10, R217 ;  /* 0x00000010ffd97819 */ /* 0x000fe200000116d9 */
[--C-:B------:R-:W-:Y:S01]  /*5c10*/  FFMA.FTZ R63, R63, UR7, -R229.reuse ;  /* 0x000000073f3f7c23 */ /* 0x100fe200080108e5 */
[----:B------:R-:W-:Y:S03]  /*5c20*/  LOP3.LUT R126, R240, 0xff, RZ, 0xc0, !PT ;  /* 0x000000fff07e7812 */ /* 0x000fe600078ec0ff */
[----:B------:R-:W-:Y:S01]  /*5c30*/  MUFU.EX2 R218, R218 ;  /* 0x000000da00da7308 */ /* 0x000fe20000000800 */
[----:B------:R-:W-:Y:S02]  /*5c40*/  LOP3.LUT R217, R217, 0xff, RZ, 0xc0, !PT ;  /* 0x000000ffd9d97812 */ /* 0x000fe400078ec0ff */
[----:B------:R-:W-:Y:S02]  /*5c50*/  ISETP.LE.U32.AND P4, PT, R125, UR8, PT ;  /* 0x000000087d007c0c */ /* 0x000fe4000bf83070 */
[----:B------:R-:W-:Y:S02]  /*5c60*/  @P0 FSEL R65, R65, -INF , !P6 ;  /* 0xff80000041410808 */ /* 0x000fe40007000000 */
[----:B------:R-:W-:Y:S03]  /*5c70*/  SHF.R.U32.HI R124, RZ, 0x8, R124 ;  /* 0x00000008ff7c7819 */ /* 0x000fe6000001167c */
[----:B------:R-:W1:Y:S01]  /*5c80*/  MUFU.EX2 R248, R248 ;  /* 0x000000f800f87308 */ /* 0x000e620000000800 */
[----:B------:R-:W-:Y:S01]  /*5c90*/  ISETP.LE.U32.AND P0, PT, R217, UR8, PT ;  /* 0x00000008d9007c0c */ /* 0x000fe2000bf03070 */
[----:B------:R-:W-:Y:S01]  /*5ca0*/  FFMA.FTZ R217, R31, UR7, -R229 ;  /* 0x000000071fd97c23 */ /* 0x000fe200080108e5 */
[----:B------:R-:W-:Y:S02]  /*5cb0*/  @P1 FSEL R67, R67, -INF , !P6 ;  /* 0xff80000043431808 */ /* 0x000fe40007000000 */
[--C-:B------:R-:W-:Y:S02]  /*5cc0*/  SHF.R.U32.HI R125, RZ, 0x10, R240.reuse ;  /* 0x00000010ff7d7819 */ /* 0x100fe400000116f0 */
[----:B------:R-:W-:Y:S01]  /*5cd0*/  ISETP.LE.U32.AND P1, PT, R126, UR8, PT ;  /* 0x000000087e007c0c */ /* 0x000fe2000bf23070 */
[----:B---3--:R-:W-:Y:S01]  /*5ce0*/  @!P4 FADD.FTZ R187, -R187, -RZ ;  /* 0x800000ffbbbbc221 */ /* 0x008fe20000010100 */
[----:B------:R-:W-:Y:S01]  /*5cf0*/  LOP3.LUT R124, R124, 0xffff, RZ, 0xc0, !PT ;  /* 0x0000ffff7c7c7812 */ /* 0x000fe200078ec0ff */
[----:B------:R-:W-:Y:S01]  /*5d00*/  MUFU.EX2 R217, R217 ;  /* 0x000000d900d97308 */ /* 0x000fe20000000800 */
[----:B------:R-:W-:Y:S02]  /*5d10*/  LOP3.LUT R125, R125, 0xff, RZ, 0xc0, !PT ;  /* 0x000000ff7d7d7812 */ /* 0x000fe400078ec0ff */
[----:B------:R-:W-:Y:S01]  /*5d20*/  ISETP.LE.U32.AND P6, PT, R124, UR8, PT ;  /* 0x000000087c007c0c */ /* 0x000fe2000bfc3070 */
[----:B------:R-:W-:Y:S01]  /*5d30*/  @!P0 FADD.FTZ R188, -R188, -RZ ;  /* 0x800000ffbcbc8221 */ /* 0x000fe20000010100 */
[----:B------:R-:W-:Y:S02]  /*5d40*/  LOP3.LUT R124, R240, 0xffff, RZ, 0xc0, !PT ;  /* 0x0000fffff07c7812 */ /* 0x000fe400078ec0ff */
[----:B------:R-:W-:Y:S03]  /*5d50*/  ISETP.LE.U32.AND P5, PT, R125, UR8, PT ;  /* 0x000000087d007c0c */ /* 0x000fe6000bfa3070 */
[----:B------:R-:W-:Y:S01]  /*5d60*/  MUFU.EX2 R245, R245 ;  /* 0x000000f500f57308 */ /* 0x000fe20000000800 */
[----:B------:R-:W-:Y:S01]  /*5d70*/  SHF.R.U32.HI R240, RZ, 0x18, R240 ;  /* 0x00000018fff07819 */ /* 0x000fe200000116f0 */
[----:B------:R-:W-:Y:S01]  /*5d80*/  @!P1 FADD.FTZ R190, -R190, -RZ ;  /* 0x800000ffbebe9221 */ /* 0x000fe20000010100 */
[----:B------:R-:W-:Y:S02]  /*5d90*/  ISETP.LE.U32.AND P1, PT, R243, UR8, PT ;  /* 0x00000008f3007c0c */ /* 0x000fe4000bf23070 */
[----:B------:R-:W-:Y:S02]  /*5da0*/  ISETP.LE.U32.AND P0, PT, R240, UR8, PT ;  /* 0x00000008f0007c0c */ /* 0x000fe4000bf03070 */
[----:B------:R-:W-:Y:S01]  /*5db0*/  SHF.R.U32.HI R124, RZ, 0x8, R124 ;  /* 0x00000008ff7c7819 */ /* 0x000fe2000001167c */
[----:B------:R-:W-:Y:S01]  /*5dc0*/  @!P6 FADD.FTZ R185, -R185, -RZ ;  /* 0x800000ffb9b9e221 */ /* 0x000fe20000010100 */
[----:B------:R-:W-:Y:S01]  /*5dd0*/  SHF.R.U32.HI R226, RZ, 0x10, R226 ;  /* 0x00000010ffe27819 */ /* 0x000fe200000116e2 */
[----:B------:R-:W-:Y:S01]  /*5de0*/  MUFU.EX2 R208, R208 ;  /* 0x000000d000d07308 */ /* 0x000fe20000000800 */
[----:B------:R-:W-:Y:S01]  /*5df0*/  LOP3.LUT R124, R124, 0xffff, RZ, 0xc0, !PT ;  /* 0x0000ffff7c7c7812 */ /* 0x000fe200078ec0ff */
[----:B--2---:R-:W-:Y:S01]  /*5e00*/  @!P5 FADD.FTZ R192, -R192, -RZ ;  /* 0x800000ffc0c0d221 */ /* 0x004fe20000010100 */
[----:B------:R-:W-:Y:S01]  /*5e10*/  ISETP.LE.U32.AND P5, PT, R244, UR8, PT ;  /* 0x00000008f4007c0c */ /* 0x000fe2000bfa3070 */
[----:B------:R-:W-:Y:S01]  /*5e20*/  FFMA.FTZ R244, R48, UR7, -R210 ;  /* 0x0000000730f47c23 */ /* 0x000fe200080108d2 */
[----:B------:R-:W-:Y:S01]  /*5e30*/  ISETP.LE.U32.AND P6, PT, R124, UR8, PT ;  /* 0x000000087c007c0c */ /* 0x000fe2000bfc3070 */
[----:B------:R-:W-:Y:S01]  /*5e40*/  FFMA.FTZ R124, R34, UR7, -R209 ;  /* 0x00000007227c7c23 */ /* 0x000fe200080108d1 */
[----:B------:R-:W-:Y:S01]  /*5e50*/  LOP3.LUT R226, R226, 0xff, RZ, 0xc0, !PT ;  /* 0x000000ffe2e27812 */ /* 0x000fe200078ec0ff */
[----:B----4-:R-:W-:Y:S01]  /*5e60*/  @!P0 FADD.FTZ R191, -R191, -RZ ;  /* 0x800000ffbfbf8221 */ /* 0x010fe20000010100 */
[----:B------:R-:W-:Y:S01]  /*5e70*/  ISETP.LE.U32.AND P0, PT, R241, UR8, PT ;  /* 0x00000008f1007c0c */ /* 0x000fe2000bf03070 */
[----:B------:R-:W-:Y:S01]  /*5e80*/  @!P1 FADD.FTZ R193, -R193, -RZ ;  /* 0x800000ffc1c19221 */ /* 0x000fe20000010100 */
[----:B------:R-:W-:Y:S01]  /*5e90*/  ISETP.LE.U32.AND P1, PT, R238, UR8, PT ;  /* 0x00000008ee007c0c */ /* 0x000fe2000bf23070 */
[----:B------:R-:W-:Y:S01]  /*5ea0*/  IMAD.WIDE.U32 R240, R224, -0x326172a9, RZ ;  /* 0xcd9e8d57e0f07825 */ /* 0x000fe200078e00ff */
[C---:B------:R-:W-:Y:S01]  /*5eb0*/  LOP3.LUT R125, R225.reuse, 0xffff, RZ, 0xc0, !PT ;  /* 0x0000ffffe17d7812 */ /* 0x040fe200078ec0ff */
[----:B------:R2:W-:Y:S01]  /*5ec0*/  MUFU.EX2 R238, R124 ;  /* 0x0000007c00ee7308 */ /* 0x0005e20000000800 */
[----:B------:R-:W-:Y:S01]  /*5ed0*/  LOP3.LUT R126, R225, 0xff, RZ, 0xc0, !PT ;  /* 0x000000ffe17e7812 */ /* 0x000fe200078ec0ff */
[----:B------:R-:W-:Y:S01]  /*5ee0*/  @!P5 FADD.FTZ R195, -R195, -RZ ;  /* 0x800000ffc3c3d221 */ /* 0x000fe20000010100 */
[----:B------:R-:W-:Y:S01]  /*5ef0*/  ISETP.LE.U32.AND P5, PT, R234, UR8, PT ;  /* 0x00000008ea007c0c */ /* 0x000fe2000bfa3070 */
[----:B------:R-:W-:Y:S01]  /*5f00*/  @!P6 FADD.FTZ R189, -R189, -RZ ;  /* 0x800000ffbdbde221 */ /* 0x000fe20000010100 */
[----:B------:R-:W-:Y:S02]  /*5f10*/  PLOP3.LUT P3, PT, PT, PT, UP0, 0x80, 0x0 ;  /* 0x000000000000781c */ /* 0x000fe40003f6f008 */
[--C-:B------:R-:W-:Y:S01]  /*5f20*/  SHF.R.U32.HI R224, RZ, 0x10, R225.reuse ;  /* 0x00000010ffe07819 */ /* 0x100fe200000116e1 */
[----:B------:R-:W-:Y:S01]  /*5f30*/  @!P0 FADD.FTZ R196, -R196, -RZ ;  /* 0x800000ffc4c48221 */ /* 0x000fe20000010100 */
[----:B------:R-:W-:Y:S01]  /*5f40*/  ISETP.LE.U32.AND P0, PT, R226, UR8, PT ;  /* 0x00000008e2007c0c */ /* 0x000fe2000bf03070 */
[----:B------:R-:W-:Y:S01]  /*5f50*/  FFMA.FTZ R226, R40, UR7, -R220 ;  /* 0x0000000728e27c23 */ /* 0x000fe200080108dc */
[----:B------:R-:W-:Y:S01]  /*5f60*/  SHF.R.U32.HI R225, RZ, 0x18, R225 ;  /* 0x00000018ffe17819 */ /* 0x000fe200000116e1 */
[----:B-1----:R-:W-:Y:S01]  /*5f70*/  @!P1 FADD.FTZ R248, -R248, -RZ ;  /* 0x800000fff8f89221 */ /* 0x002fe20000010100 */
[----:B------:R-:W-:Y:S01]  /*5f80*/  LOP3.LUT R224, R224, 0xff, RZ, 0xc0, !PT ;  /* 0x000000ffe0e07812 */ /* 0x000fe200078ec0ff */
[----:B------:R-:W-:Y:S01]  /*5f90*/  MUFU.EX2 R244, R244 ;  /* 0x000000f400f47308 */ /* 0x000fe20000000800 */
[----:B------:R-:W-:Y:S01]  /*5fa0*/  LOP3.LUT R242, R246, 0xff, RZ, 0xc0, !PT ;  /* 0x000000fff6f27812 */ /* 0x000fe200078ec0ff */
[----:B------:R-:W-:Y:S01]  /*5fb0*/  @!P5 FADD.FTZ R200, -R200, -RZ ;  /* 0x800000ffc8c8d221 */ /* 0x000fe20000010100 */
[----:B--2---:R-:W-:Y:S01]  /*5fc0*/  SHF.R.U32.HI R124, RZ, 0x8, R125 ;  /* 0x00000008ff7c7819 */ /* 0x004fe2000001167d */
[--C-:B------:R-:W-:Y:S01]  /*5fd0*/  FFMA.FTZ R246, R36, UR7, -R210.reuse ;  /* 0x0000000724f67c23 */ /* 0x100fe200080108d2 */
[----:B------:R-:W-:Y:S02]  /*5fe0*/  ISETP.LE.U32.AND P5, PT, R126, UR8, PT ;  /* 0x000000087e007c0c */ /* 0x000fe4000bfa3070 */
[----:B------:R-:W-:Y:S01]  /*5ff0*/  LOP3.LUT R124, R124, 0xffff, RZ, 0xc0, !PT ;  /* 0x0000ffff7c7c7812 */ /* 0x000fe200078ec0ff */
[----:B------:R-:W-:Y:S01]  /*6000*/  @!P0 FADD.FTZ R198, -R198, -RZ ;  /* 0x800000ffc6c68221 */ /* 0x000fe20000010100 */
[----:B------:R-:W-:Y:S01]  /*6010*/  @P3 FSEL R53, R53, -INF , !P2 ;  /* 0xff80000035353808 */ /* 0x000fe20005000000 */
[----:B------:R-:W-:Y:S01]  /*6020*/  MUFU.EX2 R246, R246 ;  /* 0x000000f600f67308 */ /* 0x000fe20000000800 */
[----:B------:R-:W-:Y:S02]  /*6030*/  ISETP.LE.U32.AND P0, PT, R124, UR8, PT ;  /* 0x000000087c007c0c */ /* 0x000fe4000bf03070 */
[----:B------:R-:W-:Y:S01]  /*6040*/  ISETP.LE.U32.AND P2, PT, R204, UR8, PT ;  /* 0x00000008cc007c0c */ /* 0x000fe2000bf43070 */
[--C-:B------:R-:W-:Y:S01]  /*6050*/  FFMA.FTZ R53, R53, UR7, -R210.reuse ;  /* 0x0000000735357c23 */ /* 0x100fe200080108d2 */
[----:B------:R-:W-:Y:S01]  /*6060*/  ISETP.LE.U32.AND P3, PT, R206, UR8, PT ;  /* 0x00000008ce007c0c */ /* 0x000fe2000bf63070 */
[----:B------:R-:W-:Y:S01]  /*6070*/  FFMA.FTZ R206, R23, UR7, -R209 ;  /* 0x0000000717ce7c23 */ /* 0x000fe200080108d1 */
[--C-:B------:R-:W-:Y:S01]  /*6080*/  SHF.R.U32.HI R40, RZ, 0x10, R215.reuse ;  /* 0x00000010ff287819 */ /* 0x100fe200000116d7 */
[----:B------:R-:W-:Y:S01]  /*6090*/  @!P5 FADD.FTZ R201, -R201, -RZ ;  /* 0x800000ffc9c9d221 */ /* 0x000fe20000010100 */
[----:B------:R-:W-:Y:S01]  /*60a0*/  ISETP.LE.U32.AND P5, PT, R225, UR8, PT ;  /* 0x00000008e1007c0c */ /* 0x000fe2000bfa3070 */
[----:B------:R-:W-:Y:S01]  /*60b0*/  FFMA.FTZ R210, R65, UR7, -R210 ;  /* 0x0000000741d27c23 */ /* 0x000fe200080108d2 */
[----:B------:R-:W-:Y:S01]  /*60c0*/  LOP3.LUT R225, R215, 0xff, RZ, 0xc0, !PT ;  /* 0x000000ffd7e17812 */ /* 0x000fe200078ec0ff */
[----:B------:R1:W2:Y:S01]  /*60d0*/  MUFU.EX2 R204, R206 ;  /* 0x000000ce00cc7308 */ /* 0x0002a20000000800 */
[----:B------:R-:W-:Y:S01]  /*60e0*/  ISETP.LE.U32.AND P4, PT, R242, UR8, PT ;  /* 0x00000008f2007c0c */ /* 0x000fe2000bf83070 */
[----:B------:R-:W-:Y:S01]  /*60f0*/  @!P0 FADD.FTZ R202, -R202, -RZ ;  /* 0x800000ffcaca8221 */ /* 0x000fe20000010100 */
[----:B------:R-:W-:Y:S01]  /*6100*/  ISETP.LE.U32.AND P0, PT, R225, UR8, PT ;  /* 0x00000008e1007c0c */ /* 0x000fe2000bf03070 */
[----:B------:R-:W-:Y:S01]  /*6110*/  @!P2 FADD.FTZ R199, -R199, -RZ ;  /* 0x800000ffc7c7a221 */ /* 0x000fe20000010100 */
[----:B------:R-:W-:Y:S01]  /*6120*/  ISETP.LE.U32.AND P2, PT, R224, UR8, PT ;  /* 0x00000008e0007c0c */ /* 0x000fe2000bf43070 */
[----:B------:R-:W-:Y:S01]  /*6130*/  @!P3 FADD.FTZ R197, -R197, -RZ ;  /* 0x800000ffc5c5b221 */ /* 0x000fe20000010100 */
[----:B------:R-:W-:Y:S01]  /*6140*/  LOP3.LUT R224, R215, 0xffff, RZ, 0xc0, !PT ;  /* 0x0000ffffd7e07812 */ /* 0x000fe200078ec0ff */
[----:B------:R-:W-:Y:S01]  /*6150*/  IMAD.WIDE.U32 R242, R213, -0x2daee0ad, RZ ;  /* 0xd2511f53d5f27825 */ /* 0x000fe200078e00ff */
[----:B------:R-:W-:Y:S01]  /*6160*/  SHF.R.U32.HI R215, RZ, 0x18, R215 ;  /* 0x00000018ffd77819 */ /* 0x000fe200000116d7 */
[----:B------:R-:W-:Y:S01]  /*6170*/  MUFU.EX2 R226, R226 ;  /* 0x000000e200e27308 */ /* 0x000fe20000000800 */
[----:B------:R-:W-:Y:S01]  /*6180*/  ISETP.LE.U32.AND P6, PT, R237, UR8, PT ;  /* 0x00000008ed007c0c */ /* 0x000fe2000bfc3070 */
[----:B------:R-:W-:Y:S01]  /*6190*/  FFMA.FTZ R213, R42, UR7, -R229 ;  /* 0x000000072ad57c23 */ /* 0x000fe200080108e5 */
[----:B------:R-:W-:Y:S01]  /*61a0*/  SHF.R.U32.HI R42, RZ, 0x8, R216 ;  /* 0x00000008ff2a7819 */ /* 0x000fe200000116d8 */
[----:B------:R-:W-:Y:S01]  /*61b0*/  FFMA.FTZ R237, R35, UR7, -R209 ;  /* 0x0000000723ed7c23 */ /* 0x000fe200080108d1 */
[----:B------:R-:W-:Y:S01]  /*61c0*/  SHF.R.U32.HI R224, RZ, 0x8, R224 ;  /* 0x00000008ffe07819 */ /* 0x000fe200000116e0 */
[----:B------:R-:W-:Y:S01]  /*61d0*/  @!P0 FADD.FTZ R205, -R205, -RZ ;  /* 0x800000ffcdcd8221 */ /* 0x000fe20000010100 */
[----:B------:R-:W-:Y:S01]  /*61e0*/  ISETP.LE.U32.AND P0, PT, R215, UR8, PT ;  /* 0x00000008d7007c0c */ /* 0x000fe2000bf03070 */
[----:B-1----:R-:W-:Y:S01]  /*61f0*/  FFMA.FTZ R206, R25, UR7, -R220 ;  /* 0x0000000719ce7c23 */ /* 0x002fe200080108dc */
[----:B------:R-:W-:Y:S01]  /*6200*/  LOP3.LUT R224, R224, 0xffff, RZ, 0xc0, !PT ;  /* 0x0000ffffe0e07812 */ /* 0x000fe200078ec0ff */
[----:B------:R1:W-:Y:S01]  /*6210*/  MUFU.EX2 R216, R213 ;  /* 0x000000d500d87308 */ /* 0x0003e20000000800 */
[----:B------:R-:W-:Y:S01]  /*6220*/  LOP3.LUT R42, R42, 0xffff, RZ, 0xc0, !PT ;  /* 0x0000ffff2a2a7812 */ /* 0x000fe200078ec0ff */
[----:B------:R-:W-:Y:S01]  /*6230*/  FFMA.FTZ R215, R43, UR7, -R229 ;  /* 0x000000072bd77c23 */ /* 0x000fe200080108e5 */
[----:B------:R-:W-:Y:S01]  /*6240*/  LOP3.LUT R43, R221, 0xff, RZ, 0xc0, !PT ;  /* 0x000000ffdd2b7812 */ /* 0x000fe200078ec0ff */
[----:B------:R-:W-:Y:S01]  /*6250*/  @!P2 FADD.FTZ R203, -R203, -RZ ;  /* 0x800000ffcbcba221 */ /* 0x000fe20000010100 */
[----:B------:R-:W-:Y:S01]  /*6260*/  ISETP.LE.U32.AND P2, PT, R224, UR8, PT ;  /* 0x00000008e0007c0c */ /* 0x000fe2000bf43070 */
[----:B------:R-:W-:Y:S01]  /*6270*/  @!P6 FADD.FTZ R228, -R228, -RZ ;  /* 0x800000ffe4e4e221 */ /* 0x000fe20000010100 */
[----:B------:R-:W-:Y:S03]  /*6280*/  ISETP.LE.U32.AND P6, PT, R43, UR8, PT ;  /* 0x000000082b007c0c */ /* 0x000fe6000bfc3070 */
[----:B------:R-:W3:Y:S01]  /*6290*/  MUFU.EX2 R206, R206 ;  /* 0x000000ce00ce7308 */ /* 0x000ee20000000800 */
[----:B------:R-:W-:Y:S01]  /*62a0*/  LOP3.LUT R125, R241, UR15, R236, 0x96, !PT ;  /* 0x0000000ff17d7c12 */ /* 0x000fe2000f8e96ec */
[----:B------:R-:W-:Y:S01]  /*62b0*/  @!P0 FADD.FTZ R207, -R207, -RZ ;  /* 0x800000ffcfcf8221 */ /* 0x000fe20000010100 */
[----:B------:R-:W-:Y:S01]  /*62c0*/  ISETP.LE.U32.AND P0, PT, R42, UR8, PT ;  /* 0x000000082a007c0c */ /* 0x000fe2000bf03070 */
[----:B--2---:R-:W-:Y:S01]  /*62d0*/  @!P5 FADD.FTZ R204, -R204, -RZ ;  /* 0x800000ffccccd221 */ /* 0x004fe20000010100 */
[----:B------:R-:W-:Y:S01]  /*62e0*/  LOP3.LUT R234, R240, 0xff, RZ, 0xc0, !PT ;  /* 0x000000fff0ea7812 */ /* 0x000fe200078ec0ff */
[----:B------:R-:W-:Y:S01]  /*62f0*/  @!P4 FADD.FTZ R194, -R194, -RZ ;  /* 0x800000ffc2c2c221 */ /* 0x000fe20000010100 */
[----:B------:R-:W-:Y:S01]  /*6300*/  LOP3.LUT R126, R240, 0xffff, RZ, 0xc0, !PT ;  /* 0x0000fffff07e7812 */ /* 0x000fe200078ec0ff */
[----:B------:R-:W-:Y:S01]  /*6310*/  FFMA.FTZ R236, R38, UR7, -R209 ;  /* 0x0000000726ec7c23 */ /* 0x000fe200080108d1 */
[----:B------:R-:W-:Y:S01]  /*6320*/  SHF.R.U32.HI R124, RZ, 0x18, R240 ;  /* 0x00000018ff7c7819 */ /* 0x000fe200000116f0 */
[----:B------:R-:W-:Y:S01]  /*6330*/  FFMA.FTZ R224, R44, UR7, -R220 ;  /* 0x000000072ce07c23 */ /* 0x000fe200080108dc */
[----:B------:R-:W-:Y:S01]  /*6340*/  SHF.R.U32.HI R127, RZ, 0x10, R240 ;  /* 0x00000010ff7f7819 */ /* 0x000fe200000116f0 */
[----:B------:R-:W-:Y:S01]  /*6350*/  @!P6 FADD.FTZ R218, -R218, -RZ ;  /* 0x800000ffdadae221 */ /* 0x000fe20000010100 */
[----:B------:R-:W-:Y:S01]  /*6360*/  LOP3.LUT R40, R40, 0xff, RZ, 0xc0, !PT ;  /* 0x000000ff28287812 */ /* 0x000fe200078ec0ff */
[----:B------:R-:W2:Y:S01]  /*6370*/  MUFU.EX2 R237, R237 ;  /* 0x000000ed00ed7308 */ /* 0x000ea20000000800 */
[----:B-1----:R-:W-:Y:S01]  /*6380*/  SHF.R.U32.HI R213, RZ, 0x8, R223 ;  /* 0x00000008ffd57819 */ /* 0x002fe200000116df */
[----:B------:R-:W-:Y:S01]  /*6390*/  IMAD.WIDE.U32 R240, R211, -0x2daee0ad, RZ ;  /* 0xd2511f53d3f07825 */ /* 0x000fe200078e00ff */
[----:B------:R-:W-:Y:S02]  /*63a0*/  ISETP.LE.U32.AND P3, PT, R239, UR8, PT ;  /* 0x00000008ef007c0c */ /* 0x000fe4000bf63070 */
[----:B------:R-:W-:Y:S01]  /*63b0*/  ISETP.LE.U32.AND P5, PT, R40, UR8, PT ;  /* 0x0000000828007c0c */ /* 0x000fe2000bfa3070 */
[----:B---3--:R-:W-:Y:S01]  /*63c0*/  @!P2 FADD.FTZ R206, -R206, -RZ ;  /* 0x800000ffcecea221 */ /* 0x008fe20000010100 */
[----:B------:R-:W-:Y:S03]  /*63d0*/  LOP3.LUT R213, R213, 0xffff, RZ, 0xc0, !PT ;  /* 0x0000ffffd5d57812 */ /* 0x000fe600078ec0ff */
[----:B------:R-:W-:Y:S01]  /*63e0*/  MUFU.EX2 R239, R64 ;  /* 0x0000004000ef7308 */ /* 0x000fe20000000800 */
[----:B------:R-:W-:Y:S01]  /*63f0*/  LOP3.LUT R231, R231, 0xff, RZ, 0xc0, !PT ;  /* 0x000000ffe7e77812 */ /* 0x000fe200078ec0ff */
[----:B------:R-:W-:Y:S01]  /*6400*/  @!P0 FADD.FTZ R227, -R227, -RZ ;  /* 0x800000ffe3e38221 */ /* 0x000fe20000010100 */
[----:B------:R-:W-:Y:S01]  /*6410*/  LOP3.LUT R40, R241, UR14, R214, 0x96, !PT ;  /* 0x0000000ef1287c12 */ /* 0x000fe2000f8e96d6 */
[--C-:B------:R-:W-:Y:S01]  /*6420*/  FFMA.FTZ R223, R45, UR7, -R220.reuse ;  /* 0x000000072ddf7c23 */ /* 0x100fe200080108dc */
[----:B------:R-:W-:Y:S01]  /*6430*/  ISETP.LE.U32.AND P2, PT, R233, UR8, PT ;  /* 0x00000008e9007c0c */ /* 0x000fe2000bf43070 */
[----:B------:R-:W-:Y:S01]  /*6440*/  FFMA.FTZ R220, R61, UR7, -R220 ;  /* 0x000000073ddc7c23 */ /* 0x000fe200080108dc */
[----:B------:R-:W-:Y:S03]  /*6450*/  ISETP.LE.U32.AND P4, PT, R235, UR8, PT ;  /* 0x00000008eb007c0c */ /* 0x000fe6000bf83070 */
[----:B------:R1:W-:Y:S01]  /*6460*/  MUFU.EX2 R214, R46 ;  /* 0x0000002e00d67308 */ /* 0x0003e20000000800 */
[----:B------:R-:W-:Y:S01]  /*6470*/  ISETP.LE.U32.AND P0, PT, R213, UR8, PT ;  /* 0x00000008d5007c0c */ /* 0x000fe2000bf03070 */
[----:B--2---:R-:W-:Y:S01]  /*6480*/  @!P3 FADD.FTZ R237, -R237, -RZ ;  /* 0x800000ffededb221 */ /* 0x004fe20000010100 */
[----:B------:R-:W-:Y:S01]  /*6490*/  ISETP.LE.U32.AND P6, PT, R231, UR8, PT ;  /* 0x00000008e7007c0c */ /* 0x000fe2000bfc3070 */
[----:B------:R-:W-:Y:S01]  /*64a0*/  FFMA.FTZ R233, R47, UR7, -R229 ;  /* 0x000000072fe97c23 */ /* 0x000fe200080108e5 */
[C---:B------:R-:W-:Y:S01]  /*64b0*/  LOP3.LUT R213, R230.reuse, 0xff, RZ, 0xc0, !PT ;  /* 0x000000ffe6d57812 */ /* 0x040fe200078ec0ff */
[--C-:B------:R-:W-:Y:S01]  /*64c0*/  FFMA.FTZ R235, R39, UR7, -R209.reuse ;  /* 0x0000000727eb7c23 */ /* 0x100fe200080108d1 */
[--C-:B------:R-:W-:Y:S01]  /*64d0*/  SHF.R.U32.HI R231, RZ, 0x18, R230.reuse ;  /* 0x00000018ffe77819 */ /* 0x100fe200000116e6 */
[----:B------:R-:W-:Y:S01]  /*64e0*/  FFMA.FTZ R209, R67, UR7, -R209 ;  /* 0x0000000743d17c23 */ /* 0x000fe200080108d1 */
[----:B------:R-:W-:Y:S01]  /*64f0*/  LOP3.LUT R47, R230, 0xffff, RZ, 0xc0, !PT ;  /* 0x0000ffffe62f7812 */ /* 0x000fe200078ec0ff */
[----:B------:R-:W-:Y:S01]  /*6500*/  @!P5 FADD.FTZ R208, -R208, -RZ ;  /* 0x800000ffd0d0d221 */ /* 0x000fe20000010100 */
[----:B------:R-:W-:Y:S01]  /*6510*/  SHF.R.U32.HI R230, RZ, 0x10, R230 ;  /* 0x00000010ffe67819 */ /* 0x000fe200000116e6 */
[----:B------:R-:W-:Y:S01]  /*6520*/  @!P4 FADD.FTZ R217, -R217, -RZ ;  /* 0x800000ffd9d9c221 */ /* 0x000fe20000010100 */
[----:B------:R-:W-:Y:S01]  /*6530*/  ISETP.LE.U32.AND P4, PT, R213, UR8, PT ;  /* 0x00000008d5007c0c */ /* 0x000fe2000bf83070 */
[----:B------:R-:W-:Y:S01]  /*6540*/  @!P2 FADD.FTZ R244, -R244, -RZ ;  /* 0x800000fff4f4a221 */ /* 0x000fe20000010100 */
[----:B------:R-:W-:Y:S01]  /*6550*/  LOP3.LUT R230, R230, 0xff, RZ, 0xc0, !PT ;  /* 0x000000ffe6e67812 */ /* 0x000fe200078ec0ff */
[----:B------:R-:W2:Y:S01]  /*6560*/  MUFU.EX2 R236, R236 ;  /* 0x000000ec00ec7308 */ /* 0x000ea20000000800 */
[----:B-1----:R-:W-:Y:S01]  /*6570*/  SHF.R.U32.HI R46, RZ, 0x10, R125 ;  /* 0x00000010ff2e7819 */ /* 0x002fe2000001167d */
[----:B------:R-:W-:Y:S01]  /*6580*/  @!P6 FADD.FTZ R238, -R238, -RZ ;  /* 0x800000ffeeeee221 */ /* 0x000fe20000010100 */
[----:B------:R-:W-:Y:S02]  /*6590*/  ISETP.LE.U32.AND P3, PT, R230, UR8, PT ;  /* 0x00000008e6007c0c */ /* 0x000fe4000bf63070 */
[----:B------:R-:W-:Y:S02]  /*65a0*/  LOP3.LUT R46, R46, 0xff, RZ, 0xc0, !PT ;  /* 0x000000ff2e2e7812 */ /* 0x000fe400078ec0ff */
[----:B------:R-:W-:Y:S03]  /*65b0*/  SHF.R.U32.HI R47, RZ, 0x8, R47 ;  /* 0x00000008ff2f7819 */ /* 0x000fe6000001162f */
[----:B------:R-:W-:Y:S01]  /*65c0*/  MUFU.EX2 R230, R66 ;  /* 0x0000004200e67308 */ /* 0x000fe20000000800 */
[----:B------:R-:W-:Y:S01]  /*65d0*/  LOP3.LUT R48, R125, 0xff, RZ, 0xc0, !PT ;  /* 0x000000ff7d307812 */ /* 0x000fe200078ec0ff */
[----:B------:R-:W-:Y:S01]  /*65e0*/  @!P4 FADD.FTZ R246, -R246, -RZ ;  /* 0x800000fff6f6c221 */ /* 0x000fe20000010100 */
[----:B------:R-:W-:Y:S02]  /*65f0*/  LOP3.LUT R47, R47, 0xffff, RZ, 0xc0, !PT ;  /* 0x0000ffff2f2f7812 */ /* 0x000fe400078ec0ff */
[----:B------:R-:W-:Y:S02]  /*6600*/  ISETP.LE.U32.AND P4, PT, R48, UR8, PT ;  /* 0x0000000830007c0c */ /* 0x000fe4000bf83070 */
[----:B------:R-:W-:Y:S03]  /*6610*/  ISETP.LE.U32.AND P6, PT, R47, UR8, PT ;  /* 0x000000082f007c0c */ /* 0x000fe6000bfc3070 */
[----:B------:R-:W-:Y:S01]  /*6620*/  MUFU.EX2 R229, R209 ;  /* 0x000000d100e57308 */ /* 0x000fe20000000800 */
[----:B------:R-:W-:Y:S01]  /*6630*/  LOP3.LUT R47, R125, 0xffff, RZ, 0xc0, !PT ;  /* 0x0000ffff7d2f7812 */ /* 0x000fe200078ec0ff */
[----:B--2---:R-:W-:Y:S01]  /*6640*/  @!P3 FADD.FTZ R236, -R236, -RZ ;  /* 0x800000ffececb221 */ /* 0x004fe20000010100 */
[----:B------:R-:W-:Y:S02]  /*6650*/  ISETP.LE.U32.AND P3, PT, R46, UR8, PT ;  /* 0x000000082e007c0c */ /* 0x000fe4000bf63070 */
[----:B------:R-:W-:Y:S02]  /*6660*/  LOP3.LUT R127, R127, 0xff, RZ, 0xc0, !PT ;  /* 0x000000ff7f7f7812 */ /* 0x000fe400078ec0ff */
[----:B------:R-:W-:Y:S03]  /*6670*/  SHF.R.U32.HI R47, RZ, 0x8, R47 ;  /* 0x00000008ff2f7819 */ /* 0x000fe6000001162f */
[----:B------:R-:W1:Y:S01]  /*6680*/  MUFU.EX2 R235, R235 ;  /* 0x000000eb00eb7308 */ /* 0x000e620000000800 */
[----:B------:R-:W-:Y:S01]  /*6690*/  ISETP.LE.U32.AND P1, PT, R231, UR8, PT ;  /* 0x00000008e7007c0c */ /* 0x000fe2000bf23070 */
[----:B------:R-:W-:Y:S01]  /*66a0*/  @!P4 FADD.FTZ R226, -R226, -RZ ;  /* 0x800000ffe2e2c221 */ /* 0x000fe20000010100 */
[----:B------:R-:W-:Y:S01]  /*66b0*/  LOP3.LUT R47, R47, 0xffff, RZ, 0xc0, !PT ;  /* 0x0000ffff2f2f7812 */ /* 0x000fe200078ec0ff */
[----:B------:R-:W-:Y:S01]  /*66c0*/  @!P6 FADD.FTZ R245, -R245, -RZ ;  /* 0x800000fff5f5e221 */ /* 0x000fe20000010100 */
[----:B------:R-:W-:Y:S02]  /*66d0*/  ISETP.LE.U32.AND P4, PT, R124, UR8, PT ;  /* 0x000000087c007c0c */ /* 0x000fe4000bf83070 */
[----:B------:R-:W-:Y:S01]  /*66e0*/  SHF.R.U32.HI R219, RZ, 0x8, R219 ;  /* 0x00000008ffdb7819 */ /* 0x000fe200000116db */
[----:B------:R-:W-:Y:S01]  /*66f0*/  @!P3 FADD.FTZ R216, -R216, -RZ ;  /* 0x800000ffd8d8b221 */ /* 0x000fe20000010100 */
[----:B------:R-:W-:Y:S01]  /*6700*/  ISETP.LE.U32.AND P3, PT, R127, UR8, PT ;  /* 0x000000087f007c0c */ /* 0x000fe2000bf63070 */
[----:B------:R-:W2:Y:S01]  /*6710*/  MUFU.EX2 R213, R233 ;  /* 0x000000e900d57308 */ /* 0x000ea20000000800 */
[----:B------:R-:W-:Y:S02]  /*6720*/  ISETP.LE.U32.AND P6, PT, R47, UR8, PT ;  /* 0x000000082f007c0c */ /* 0x000fe4000bfc3070 */
[----:B------:R-:W-:Y:S02]  /*6730*/  LOP3.LUT R212, R243, UR14, R212, 0x96, !PT ;  /* 0x0000000ef3d47c12 */ /* 0x000fe4000f8e96d4 */
[----:B------:R-:W-:Y:S02]  /*6740*/  LOP3.LUT R42, R242, 0xffff, RZ, 0xc0, !PT ;  /* 0x0000fffff22a7812 */ /* 0x000fe400078ec0ff */
[----:B------:R-:W-:Y:S03]  /*6750*/  LOP3.LUT R219, R219, 0xffff, RZ, 0xc0, !PT ;  /* 0x0000ffffdbdb7812 */ /* 0x000fe600078ec0ff */
[----:B------:R-:W3:Y:S01]  /*6760*/  MUFU.EX2 R225, R41 ;  /* 0x0000002900e17308 */ /* 0x000ee20000000800 */
[----:B------:R-:W-:Y:S01]  /*6770*/  SHF.R.U32.HI R125, RZ, 0x18, R125 ;  /* 0x00000018ff7d7819 */ /* 0x000fe2000001167d */
[----:B-1----:R-:W-:Y:S01]  /*6780*/  @!P1 FADD.FTZ R235, -R235, -RZ ;  /* 0x800000ffebeb9221 */ /* 0x002fe20000010100 */
[----:B------:R-:W-:Y:S01]  /*6790*/  SHF.R.U32.HI R126, RZ, 0x8, R126 ;  /* 0x00000008ff7e7819 */ /* 0x000fe2000001167e */
[----:B------:R-:W-:Y:S01]  /*67a0*/  @!P3 FADD.FTZ R214, -R214, -RZ ;  /* 0x800000ffd6d6b221 */ /* 0x000fe20000010100 */
[----:B------:R-:W-:Y:S02]  /*67b0*/  LOP3.LUT R46, R212, 0xff, RZ, 0xc0, !PT ;  /* 0x000000ffd42e7812 */ /* 0x000fe400078ec0ff */
[----:B------:R-:W-:Y:S03]  /*67c0*/  ISETP.LE.U32.AND P3, PT, R219, UR8, PT ;  /* 0x00000008db007c0c */ /* 0x000fe6000bf63070 */
[----:B------:R-:W1:Y:S01]  /*67d0*/  MUFU.EX2 R247, R247 ;  /* 0x000000f700f77308 */ /* 0x000e620000000800 */
[----:B------:R-:W-:Y:S01]  /*67e0*/  ISETP.LE.U32.AND P1, PT, R125, UR8, PT ;  /* 0x000000087d007c0c */ /* 0x000fe2000bf23070 */
[----:B--2---:R-:W-:Y:S01]  /*67f0*/  @!P4 FADD.FTZ R213, -R213, -RZ ;  /* 0x800000ffd5d5c221 */ /* 0x004fe20000010100 */
[----:B------:R-:W-:Y:S02]  /*6800*/  LOP3.LUT R126, R126, 0xffff, RZ, 0xc0, !PT ;  /* 0x0000ffff7e7e7812 */ /* 0x000fe400078ec0ff */
[----:B------:R-:W-:Y:S02]  /*6810*/  ISETP.LE.U32.AND P4, PT, R46, UR8, PT ;  /* 0x000000082e007c0c */ /* 0x000fe4000bf83070 */
[----:B------:R-:W-:Y:S03]  /*6820*/  SHF.R.U32.HI R46, RZ, 0x18, R212 ;  /* 0x00000018ff2e7819 */ /* 0x000fe600000116d4 */
[----:B------:R-:W2:Y:S01]  /*6830*/  MUFU.EX2 R243, R49 ;  /* 0x0000003100f37308 */ /* 0x000ea20000000800 */
[----:B------:R-:W-:Y:S01]  /*6840*/  ISETP.LE.U32.AND P5, PT, R232, UR8, PT ;  /* 0x00000008e8007c0c */ /* 0x000fe2000bfa3070 */
[----:B---3--:R-:W-:Y:S01]  /*6850*/  @!P6 FADD.FTZ R225, -R225, -RZ ;  /* 0x800000ffe1e1e221 */ /* 0x008fe20000010100 */
[----:B------:R-:W-:Y:S02]  /*6860*/  LOP3.LUT R232, R242, 0xff, RZ, 0xc0, !PT ;  /* 0x000000fff2e87812 */ /* 0x000fe400078ec0ff */
[--C-:B------:R-:W-:Y:S02]  /*6870*/  SHF.R.U32.HI R221, RZ, 0x18, R242.reuse ;  /* 0x00000018ffdd7819 */ /* 0x100fe400000116f2 */
[----:B------:R-:W-:Y:S03]  /*6880*/  SHF.R.U32.HI R41, RZ, 0x10, R242 ;  /* 0x00000010ff297819 */ /* 0x000fe600000116f2 */
[----:B------:R-:W3:Y:S01]  /*6890*/  MUFU.EX2 R215, R215 ;  /* 0x000000d700d77308 */ /* 0x000ee20000000800 */
[----:B------:R-:W-:Y:S01]  /*68a0*/  ISETP.LE.U32.AND P6, PT, R126, UR8, PT ;  /* 0x000000087e007c0c */ /* 0x000fe2000bfc3070 */
[----:B-1----:R-:W-:Y:S01]  /*68b0*/  @!P0 FADD.FTZ R247, -R247, -RZ ;  /* 0x800000fff7f78221 */ /* 0x002fe20000010100 */
[----:B------:R-:W-:Y:S02]  /*68c0*/  ISETP.LE.U32.AND P2, PT, R46, UR8, PT ;  /* 0x000000082e007c0c */ /* 0x000fe4000bf43070 */
[----:B------:R-:W-:Y:S02]  /*68d0*/  ISETP.LE.U32.AND P0, PT, R234, UR8, PT ;  /* 0x00000008ea007c0c */ /* 0x000fe4000bf03070 */
[----:B------:R-:W-:Y:S03]  /*68e0*/  LOP3.LUT R46, R40, 0xff, RZ, 0xc0, !PT ;  /* 0x000000ff282e7812 */ /* 0x000fe600078ec0ff */
[----:B------:R-:W1:Y:S01]  /*68f0*/  MUFU.EX2 R223, R223 ;  /* 0x000000df00df7308 */ /* 0x000e620000000800 */
[----:B------:R-:W-:Y:S01]  /*6900*/  LOP3.LUT R222, R222, 0xff, RZ, 0xc0, !PT ;  /* 0x000000ffdede7812 */ /* 0x000fe200078ec0ff */
[----:B--2---:R-:W-:Y:S01]  /*6910*/  @!P3 FADD.FTZ R243, -R243, -RZ ;  /* 0x800000fff3f3b221 */ /* 0x004fe20000010100 */
[----:B------:R-:W-:Y:S02]  /*6920*/  ISETP.LE.U32.AND P3, PT, R46, UR8, PT ;  /* 0x000000082e007c0c */ /* 0x000fe4000bf63070 */
[----:B------:R-:W-:Y:S02]  /*6930*/  LOP3.LUT R46, R40, 0xffff, RZ, 0xc0, !PT ;  /* 0x0000ffff282e7812 */ /* 0x000fe400078ec0ff */
[----:B------:R-:W-:Y:S03]  /*6940*/  LOP3.LUT R47, R212, 0xffff, RZ, 0xc0, !PT ;  /* 0x0000ffffd42f7812 */ /* 0x000fe600078ec0ff */
[----:B------:R-:W2:Y:S01]  /*6950*/  MUFU.EX2 R242, R52 ;  /* 0x0000003400f27308 */ /* 0x000ea20000000800 */
[----:B---3--:R-:W-:Y:S01]  /*6960*/  @!P1 FADD.FTZ R215, -R215, -RZ ;  /* 0x800000ffd7d79221 */ /* 0x008fe20000010100 */
[----:B------:R-:W-:Y:S02]  /*6970*/  ISETP.LE.U32.AND P1, PT, R222, UR8, PT ;  /* 0x00000008de007c0c */ /* 0x000fe4000bf23070 */
[----:B------:R-:W-:Y:S02]  /*6980*/  SHF.R.U32.HI R46, RZ, 0x8, R46 ;  /* 0x00000008ff2e7819 */ /* 0x000fe4000001162e */
[----:B------:R-:W-:Y:S04]  /*6990*/  SHF.R.U32.HI R47, RZ, 0x8, R47 ;  /* 0x00000008ff2f7819 */ /* 0x000fe8000001162f */
[----:B------:R-:W3:Y:S01]  /*69a0*/  MUFU.EX2 R234, R50 ;  /* 0x0000003200ea7308 */ /* 0x000ee20000000800 */
[----:B-1----:R-:W-:Y:S01]  /*69b0*/  @!P6 FADD.FTZ R223, -R223, -RZ ;  /* 0x800000ffdfdfe221 */ /* 0x002fe20000010100 */
[----:B------:R-:W-:Y:S02]  /*69c0*/  ISETP.LE.U32.AND P6, PT, R221, UR8, PT ;  /* 0x00000008dd007c0c */ /* 0x000fe4000bfc3070 */
[----:B------:R-:W-:Y:S02]  /*69d0*/  LOP3.LUT R46, R46, 0xffff, RZ, 0xc0, !PT ;  /* 0x0000ffff2e2e7812 */ /* 0x000fe400078ec0ff */
[----:B------:R-:W-:Y:S04]  /*69e0*/  LOP3.LUT R47, R47, 0xffff, RZ, 0xc0, !PT ;  /* 0x0000ffff2f2f7812 */ /* 0x000fe800078ec0ff */
[----:B------:R-:W1:Y:S01]  /*69f0*/  MUFU.EX2 R233, R51 ;  /* 0x0000003300e97308 */ /* 0x000e620000000800 */
[----:B--2---:R-:W-:Y:S01]  /*6a00*/  @!P4 FADD.FTZ R242, -R242, -RZ ;  /* 0x800000fff2f2c221 */ /* 0x004fe20000010100 */
[----:B------:R-:W-:Y:S02]  /*6a10*/  ISETP.LE.U32.AND P4, PT, R46, UR8, PT ;  /* 0x000000082e007c0c */ /* 0x000fe4000bf83070 */
[----:B------:R-:W-:Y:S02]  /*6a20*/  SHF.R.U32.HI R212, RZ, 0x10, R212 ;  /* 0x00000010ffd47819 */ /* 0x000fe400000116d4 */
[----:B------:R-:W-:Y:S01]  /*6a30*/  F2FP.RELU.BF16.F32.PACK_AB R48, R185, R186 ;  /* 0x000000bab930723e */ /* 0x000fe200000018ff */
[----:B------:R-:W-:Y:S03]  /*6a40*/  @!P6 FADD.FTZ R229, -R229, -RZ ;  /* 0x800000ffe5e5e221 */ /* 0x000fe60000010100 */
[----:B------:R-:W2:Y:S01]  /*6a50*/  MUFU.EX2 R231, R55 ;  /* 0x0000003700e77308 */ /* 0x000ea20000000800 */
[----:B---3--:R-:W-:Y:S01]  /*6a60*/  @!P1 FADD.FTZ R234, -R234, -RZ ;  /* 0x800000ffeaea9221 */ /* 0x008fe20000010100 */
[----:B------:R-:W-:Y:S01]  /*6a70*/  ISETP.LE.U32.AND P1, PT, R47, UR8, PT ;  /* 0x000000082f007c0c */ /* 0x000fe2000bf23070 */
[----:B------:R3:W-:Y:S01]  /*6a80*/  STS [R149+0x12000], R48 ;  /* 0x0120003095007388 */ /* 0x0007e20000000800 */
[----:B------:R-:W-:Y:S02]  /*6a90*/  LOP3.LUT R47, R212, 0xff, RZ, 0xc0, !PT ;  /* 0x000000ffd42f7812 */ /* 0x000fe400078ec0ff */
[----:B------:R-:W-:Y:S04]  /*6aa0*/  LOP3.LUT R43, R240, 0xffff, RZ, 0xc0, !PT ;  /* 0x0000fffff02b7812 */ /* 0x000fe800078ec0ff */
[----:B------:R-:W4:Y:S01]  /*6ab0*/  MUFU.EX2 R221, R57 ;  /* 0x0000003900dd7308 */ /* 0x000f220000000800 */
[----:B------:R-:W-:Y:S01]  /*6ac0*/  SHF.R.U32.HI R42, RZ, 0x8, R42 ;  /* 0x00000008ff2a7819 */ /* 0x000fe2000001162a */
[----:B-1----:R-:W-:Y:S01]  /*6ad0*/  @!P5 FADD.FTZ R233, -R233, -RZ ;  /* 0x800000ffe9e9d221 */ /* 0x002fe20000010100 */
[----:B------:R-:W-:Y:S02]  /*6ae0*/  ISETP.LE.U32.AND P5, PT, R47, UR8, PT ;  /* 0x000000082f007c0c */ /* 0x000fe4000bfa3070 */
[--C-:B------:R-:W-:Y:S02]  /*6af0*/  SHF.R.U32.HI R47, RZ, 0x10, R40.reuse ;  /* 0x00000010ff2f7819 */ /* 0x100fe40000011628 */
[----:B------:R-:W-:Y:S03]  /*6b00*/  LOP3.LUT R42, R42, 0xffff, RZ, 0xc0, !PT ;  /* 0x0000ffff2a2a7812 */ /* 0x000fe600078ec0ff */
[----:B------:R-:W1:Y:S01]  /*6b10*/  MUFU.EX2 R241, R53 ;  /* 0x0000003500f17308 */ /* 0x000e620000000800 */
[----:B------:R-:W-:Y:S01]  /*6b20*/  SHF.R.U32.HI R40, RZ, 0x18, R40 ;  /* 0x00000018ff287819 */ /* 0x000fe20000011628 */
[----:B--2---:R-:W-:Y:S01]  /*6b30*/  @!P2 FADD.FTZ R231, -R231, -RZ ;  /* 0x800000ffe7e7a221 */ /* 0x004fe20000010100 */
[----:B------:R-:W-:Y:S02]  /*6b40*/  F2FP.RELU.BF16.F32.PACK_AB R46, R187, R188 ;  /* 0x000000bcbb2e723e */ /* 0x000fe400000018ff */
[----:B------:R-:W-:Y:S02]  /*6b50*/  ISETP.LE.U32.AND P2, PT, R42, UR8, PT ;  /* 0x000000082a007c0c */ /* 0x000fe4000bf43070 */
[----:B------:R-:W-:Y:S01]  /*6b60*/  F2FP.RELU.BF16.F32.PACK_AB R42, R200, R197 ;  /* 0x000000c5c82a723e */ /* 0x000fe200000018ff */
[----:B------:R-:W-:Y:S02]  /*6b70*/  STS [R149+0x12400], R46 ;  /* 0x0124002e95007388 */ /* 0x000fe40000000800 */
[----:B------:R-:W2:Y:S01]  /*6b80*/  MUFU.EX2 R222, R56 ;  /* 0x0000003800de7308 */ /* 0x000ea20000000800 */
[----:B----4-:R-:W-:Y:S01]  /*6b90*/  @!P4 FADD.FTZ R221, -R221, -RZ ;  /* 0x800000ffddddc221 */ /* 0x010fe20000010100 */
[----:B------:R-:W-:Y:S01]  /*6ba0*/  ISETP.LE.U32.AND P4, PT, R40, UR8, PT ;  /* 0x0000000828007c0c */ /* 0x000fe2000bf83070 */
[----:B------:R4:W-:Y:S01]  /*6bb0*/  STS [R157+0x12000], R42 ;  /* 0x0120002a9d007388 */ /* 0x0009e20000000800 */
[----:B------:R-:W-:Y:S02]  /*6bc0*/  F2FP.RELU.BF16.F32.PACK_AB R40, R199, R198 ;  /* 0x000000c6c728723e */ /* 0x000fe400000018ff */
[----:B------:R-:W-:Y:S04]  /*6bd0*/  F2FP.RELU.BF16.F32.PACK_AB R50, R191, R192 ;  /* 0x000000c0bf32723e */ /* 0x000fe800000018ff */
[----:B------:R-:W3:Y:S01]  /*6be0*/  MUFU.EX2 R224, R224 ;  /* 0x000000e000e07308 */ /* 0x000ee20000000800 */
[----:B------:R4:W-:Y:S01]  /*6bf0*/  STS [R157+0x12400], R40 ;  /* 0x012400289d007388 */ /* 0x0009e20000000800 */
[--C-:B------:R-:W-:Y:S01]  /*6c00*/  SHF.R.U32.HI R44, RZ, 0x18, R240.reuse ;  /* 0x00000018ff2c7819 */ /* 0x100fe200000116f0 */
[----:B-1----:R-:W-:Y:S01]  /*6c10*/  @!P1 FADD.FTZ R241, -R241, -RZ ;  /* 0x800000fff1f19221 */ /* 0x002fe20000010100 */
[----:B------:R-:W-:Y:S01]  /*6c20*/  LOP3.LUT R47, R47, 0xff, RZ, 0xc0, !PT ;  /* 0x000000ff2f2f7812 */ /* 0x000fe200078ec0ff */
[----:B------:R-:W-:Y:S01]  /*6c30*/  STS [R149+0x14400], R50 ;  /* 0x0144003295007388 */ /* 0x000fe20000000800 */
[----:B------:R-:W-:Y:S04]  /*6c40*/  LOP3.LUT R211, R240, 0xff, RZ, 0xc0, !PT ;  /* 0x000000fff0d37812 */ /* 0x000fe800078ec0ff */
[----:B------:R-:W1:Y:S01]  /*6c50*/  MUFU.EX2 R212, R58 ;  /* 0x0000003a00d47308 */ /* 0x000e620000000800 */
[----:B--2---:R-:W-:Y:S01]  /*6c60*/  @!P3 FADD.FTZ R222, -R222, -RZ ;  /* 0x800000ffdedeb221 */ /* 0x004fe20000010100 */
[----:B------:R-:W-:Y:S02]  /*6c70*/  ISETP.LE.U32.AND P1, PT, R47, UR8, PT ;  /* 0x000000082f007c0c */ /* 0x000fe4000bf23070 */
[----:B------:R-:W-:Y:S02]  /*6c80*/  ISETP.LE.U32.AND P3, PT, R44, UR8, PT ;  /* 0x000000082c007c0c */ /* 0x000fe4000bf63070 */
[----:B------:R-:W-:Y:S02]  /*6c90*/  F2FP.RELU.BF16.F32.PACK_AB R44, R189, R190 ;  /* 0x000000bebd2c723e */ /* 0x000fe400000018ff */
[----:B------:R-:W-:Y:S01]  /*6ca0*/  SHF.R.U32.HI R45, RZ, 0x10, R240 ;  /* 0x00000010ff2d7819 */ /* 0x000fe200000116f0 */
[----:B---3--:R-:W-:Y:S01]  /*6cb0*/  @!P0 FADD.FTZ R224, -R224, -RZ ;  /* 0x800000ffe0e08221 */ /* 0x008fe20000010100 */
[----:B------:R-:W-:Y:S01]  /*6cc0*/  ISETP.LE.U32.AND P0, PT, R232, UR8, PT ;  /* 0x00000008e8007c0c */ /* 0x000fe2000bf03070 */
[----:B------:R2:W-:Y:S01]  /*6cd0*/  STS [R149+0x14000], R44 ;  /* 0x0140002c95007388 */ /* 0x0005e20000000800 */
[----:B------:R-:W3:Y:S01]  /*6ce0*/  MUFU.EX2 R240, R210 ;  /* 0x000000d200f07308 */ /* 0x000ee20000000800 */
[----:B------:R-:W-:Y:S02]  /*6cf0*/  F2FP.RELU.BF16.F32.PACK_AB R52, R193, R194 ;  /* 0x000000c2c134723e */ /* 0x000fe400000018ff */
[----:B------:R-:W-:Y:S02]  /*6d00*/  F2FP.RELU.BF16.F32.PACK_AB R48, R196, R195 ;  /* 0x000000c3c430723e */ /* 0x000fe400000018ff */
[----:B----4-:R-:W-:Y:S01]  /*6d10*/  F2FP.RELU.BF16.F32.PACK_AB R42, R247, R248 ;  /* 0x000000f8f72a723e */ /* 0x010fe200000018ff */
[----:B------:R-:W-:Y:S01]  /*6d20*/  STS [R157+0x14000], R52 ;  /* 0x014000349d007388 */ /* 0x000fe20000000800 */
[----:B------:R-:W-:Y:S03]  /*6d30*/  F2FP.RELU.BF16.F32.PACK_AB R40, R237, R238 ;  /* 0x000000eeed28723e */ /* 0x000fe600000018ff */
[----:B------:R-:W-:Y:S01]  /*6d40*/  MUFU.EX2 R219, R60 ;  /* 0x0000003c00db7308 */ /* 0x000fe20000000800 */
[----:B------:R-:W-:Y:S01]  /*6d50*/  F2FP.RELU.BF16.F32.PACK_AB R47, R207, R208 ;  /* 0x000000d0cf2f723e */ /* 0x000fe200000018ff */
[----:B------:R4:W-:Y:S01]  /*6d60*/  STS [R157+0x14400], R48 ;  /* 0x014400309d007388 */ /* 0x0009e20000000800 */
[----:B------:R-:W-:Y:S01]  /*6d70*/  LOP3.LUT R41, R41, 0xff, RZ, 0xc0, !PT ;  /* 0x000000ff29297812 */ /* 0x000fe200078ec0ff */
[----:B-1----:R-:W-:Y:S01]  /*6d80*/  @!P1 FADD.FTZ R212, -R212, -RZ ;  /* 0x800000ffd4d49221 */ /* 0x002fe20000010100 */
[----:B------:R-:W-:Y:S01]  /*6d90*/  LOP3.LUT R45, R45, 0xff, RZ, 0xc0, !PT ;  /* 0x000000ff2d2d7812 */ /* 0x000fe200078ec0ff */
[----:B------:R-:W-:Y:S01]  /*6da0*/  @!P0 FADD.FTZ R239, -R239, -RZ ;  /* 0x800000ffefef8221 */ /* 0x000fe20000010100 */
[----:B------:R-:W-:Y:S03]  /*6db0*/  ISETP.LE.U32.AND P1, PT, R41, UR8, PT ;  /* 0x0000000829007c0c */ /* 0x000fe6000bf23070 */
[----:B------:R-:W1:Y:S01]  /*6dc0*/  MUFU.EX2 R232, R54 ;  /* 0x0000003600e87308 */ /* 0x000e620000000800 */
[----:B------:R-:W-:Y:S01]  /*6dd0*/  ISETP.LE.U32.AND P0, PT, R45, UR8, PT ;  /* 0x000000082d007c0c */ /* 0x000fe2000bf03070 */
[----:B---3--:R-:W-:Y:S01]  /*6de0*/  @!P2 FADD.FTZ R240, -R240, -RZ ;  /* 0x800000fff0f0a221 */ /* 0x008fe20000010100 */
[----:B------:R-:W-:Y:S02]  /*6df0*/  SHF.R.U32.HI R43, RZ, 0x8, R43 ;  /* 0x00000008ff2b7819 */ /* 0x000fe4000001162b */
[----:B------:R-:W-:Y:S02]  /*6e00*/  F2FP.RELU.BF16.F32.PACK_AB R41, R202, R201 ;  /* 0x000000c9ca29723e */ /* 0x000fe400000018ff */
[----:B------:R-:W-:Y:S03]  /*6e10*/  F2FP.RELU.BF16.F32.PACK_AB R45, R204, R203 ;  /* 0x000000cbcc2d723e */ /* 0x000fe600000018ff */
[----:B------:R-:W3:Y:S01]  /*6e20*/  MUFU.EX2 R210, R62 ;  /* 0x0000003e00d27308 */ /* 0x000ee20000000800 */
[----:B------:R-:W-:Y:S01]  /*6e30*/  LOP3.LUT R43, R43, 0xffff, RZ, 0xc0, !PT ;  /* 0x0000ffff2b2b7812 */ /* 0x000fe200078ec0ff */
[----:B------:R3:W-:Y:S01]  /*6e40*/  STS [R156+0x12000], R41 ;  /* 0x012000299c007388 */ /* 0x0007e20000000800 */
[----:B------:R-:W-:Y:S01]  /*6e50*/  F2FP.RELU.BF16.F32.PACK_AB R46, R227, R228 ;  /* 0x000000e4e32e723e */ /* 0x000fe200000018ff */
[----:B------:R-:W-:Y:S01]  /*6e60*/  @!P1 FADD.FTZ R230, -R230, -RZ ;  /* 0x800000ffe6e69221 */ /* 0x000fe20000010100 */
[----:B------:R-:W-:Y:S01]  /*6e70*/  ISETP.LE.U32.AND P2, PT, R43, UR8, PT ;  /* 0x000000082b007c0c */ /* 0x000fe2000bf43070 */
[----:B------:R3:W-:Y:S01]  /*6e80*/  STS [R156+0x12400], R45 ;  /* 0x0124002d9c007388 */ /* 0x0007e20000000800 */
[----:B------:R-:W-:Y:S03]  /*6e90*/  F2FP.RELU.BF16.F32.PACK_AB R43, R206, R205 ;  /* 0x000000cdce2b723e */ /* 0x000fe600000018ff */
[----:B------:R-:W3:Y:S01]  /*6ea0*/  MUFU.EX2 R209, R63 ;  /* 0x0000003f00d17308 */ /* 0x000ee20000000800 */
[----:B--2---:R-:W-:Y:S01]  /*6eb0*/  F2FP.RELU.BF16.F32.PACK_AB R44, R217, R218 ;  /* 0x000000dad92c723e */ /* 0x004fe200000018ff */
[----:B------:R2:W-:Y:S01]  /*6ec0*/  STS [R163+0x12000], R42 ;  /* 0x0120002aa3007388 */ /* 0x0005e20000000800 */
[----:B----4-:R-:W-:Y:S01]  /*6ed0*/  F2FP.RELU.BF16.F32.PACK_AB R48, R245, R246 ;  /* 0x000000f6f530723e */ /* 0x010fe200000018ff */
[----:B-1----:R-:W-:Y:S01]  /*6ee0*/  @!P5 FADD.FTZ R232, -R232, -RZ ;  /* 0x800000ffe8e8d221 */ /* 0x002fe20000010100 */
[----:B------:R-:W-:Y:S01]  /*6ef0*/  F2FP.RELU.BF16.F32.PACK_AB R52, R235, R236 ;  /* 0x000000eceb34723e */ /* 0x000fe200000018ff */
[----:B------:R1:W-:Y:S01]  /*6f00*/  STS [R163+0x12400], R40 ;  /* 0x01240028a3007388 */ /* 0x0003e20000000800 */
[----:B------:R-:W-:Y:S03]  /*6f10*/  F2FP.RELU.BF16.F32.PACK_AB R51, R243, R244 ;  /* 0x000000f4f333723e */ /* 0x000fe600000018ff */
[----:B------:R-:W4:Y:S01]  /*6f20*/  MUFU.EX2 R220, R220 ;  /* 0x000000dc00dc7308 */ /* 0x000f220000000800 */
[----:B------:R-:W-:Y:S01]  /*6f30*/  ISETP.LE.U32.AND P5, PT, R211, UR8, PT ;  /* 0x00000008d3007c0c */ /* 0x000fe2000bfa3070 */
[----:B------:R1:W-:Y:S01]  /*6f40*/  STS [R156+0x14000], R43 ;  /* 0x0140002b9c007388 */ /* 0x0003e20000000800 */
[----:B------:R-:W-:Y:S01]  /*6f50*/  F2FP.RELU.BF16.F32.PACK_AB R49, R233, R234 ;  /* 0x000000eae931723e */ /* 0x000fe200000018ff */
[----:B---3--:R-:W-:Y:S01]  /*6f60*/  @!P0 FADD.FTZ R210, -R210, -RZ ;  /* 0x800000ffd2d28221 */ /* 0x008fe20000010100 */
[----:B------:R-:W-:Y:S01]  /*6f70*/  F2FP.RELU.BF16.F32.PACK_AB R50, R225, R226 ;  /* 0x000000e2e132723e */ /* 0x000fe200000018ff */
[----:B------:R-:W-:Y:S01]  /*6f80*/  STS [R156+0x14400], R47 ;  /* 0x0144002f9c007388 */ /* 0x000fe20000000800 */
[----:B------:R-:W-:Y:S03]  /*6f90*/  FSETP.GE.FTZ.AND P0, PT, R186, RZ, PT ;  /* 0x000000ffba00720b */ /* 0x000fe60003f16000 */
[----:B------:R-:W3:Y:S01]  /*6fa0*/  MUFU.EX2 R211, R59 ;  /* 0x0000003b00d37308 */ /* 0x000ee20000000800 */
[----:B------:R-:W-:Y:S01]  /*6fb0*/  @!P3 FADD.FTZ R209, -R209, -RZ ;  /* 0x800000ffd1d1b221 */ /* 0x000fe20000010100 */
[----:B------:R3:W-:Y:S01]  /*6fc0*/  STS [R163+0x14000], R46 ;  /* 0x0140002ea3007388 */ /* 0x0007e20000000800 */
[----:B------:R-:W-:Y:S02]  /*6fd0*/  F2FP.RELU.BF16.F32.PACK_AB R41, R240, R239 ;  /* 0x000000eff029723e */ /* 0x000fe400000018ff */
[----:B------:R-:W-:Y:S01]  /*6fe0*/  FSETP.GE.FTZ.AND P3, PT, R197, RZ, PT ;  /* 0x000000ffc500720b */ /* 0x000fe20003f76000 */
[----:B------:R-:W-:Y:S01]  /*6ff0*/  STS [R163+0x14400], R44 ;  /* 0x0144002ca3007388 */ /* 0x000fe20000000800 */
[----:B------:R-:W-:Y:S01]  /*7000*/  F2FP.RELU.BF16.F32.PACK_AB R45, R223, R224 ;  /* 0x000000e0df2d723e */ /* 0x000fe200000018ff */
[----:B------:R-:W-:Y:S01]  /*7010*/  @!P5 FADD.FTZ R219, -R219, -RZ ;  /* 0x800000ffdbdbd221 */ /* 0x000fe20000010100 */
[----:B----4-:R-:W-:Y:S01]  /*7020*/  @!P2 FADD.FTZ R220, -R220, -RZ ;  /* 0x800000ffdcdca221 */ /* 0x010fe20000010100 */
[----:B------:R-:W-:Y:S01]  /*7030*/  STS [R153+0x12000], R48 ;  /* 0x0120003099007388 */ /* 0x000fe20000000800 */
[----:B--2---:R-:W-:Y:S02]  /*7040*/  F2FP.RELU.BF16.F32.PACK_AB R42, R241, R242 ;  /* 0x000000f2f12a723e */ /* 0x004fe400000018ff */
[----:B------:R-:W-:Y:S01]  /*7050*/  F2FP.RELU.BF16.F32.PACK_AB R53, R209, R210 ;  /* 0x000000d2d135723e */ /* 0x000fe200000018ff */
[----:B------:R2:W-:Y:S01]  /*7060*/  STS [R153+0x12400], R52 ;  /* 0x0124003499007388 */ /* 0x0005e20000000800 */
[----:B-1----:R-:W-:Y:S01]  /*7070*/  F2FP.RELU.BF16.F32.PACK_AB R40, R231, R232 ;  /* 0x000000e8e728723e */ /* 0x002fe200000018ff */
[----:B---3--:R-:W-:Y:S02]  /*7080*/  @!P4 FADD.FTZ R211, -R211, -RZ ;  /* 0x800000ffd3d3c221 */ /* 0x008fe40000010100 */
[----:B------:R1:W-:Y:S01]  /*7090*/  STS [R160+0x12000], R51 ;  /* 0x01200033a0007388 */ /* 0x0003e20000000800 */
[----:B------:R-:W-:Y:S02]  /*70a0*/  F2FP.RELU.BF16.F32.PACK_AB R43, R213, R214 ;  /* 0x000000d6d52b723e */ /* 0x000fe400000018ff */
[----:B------:R-:W-:Y:S01]  /*70b0*/  F2FP.RELU.BF16.F32.PACK_AB R55, R220, R219 ;  /* 0x000000dbdc37723e */ /* 0x000fe200000018ff */
[----:B------:R3:W-:Y:S01]  /*70c0*/  STS [R160+0x12400], R49 ;  /* 0x01240031a0007388 */ /* 0x0007e20000000800 */
[----:B------:R-:W-:Y:S02]  /*70d0*/  F2FP.RELU.BF16.F32.PACK_AB R56, R211, R212 ;  /* 0x000000d4d338723e */ /* 0x000fe400000018ff */
[----:B------:R-:W-:Y:S01]  /*70e0*/  FSETP.GE.FTZ.AND P4, PT, R185, RZ, PT ;  /* 0x000000ffb900720b */ /* 0x000fe20003f96000 */
[----:B------:R-:W-:Y:S01]  /*70f0*/  STS [R153+0x14000], R50 ;  /* 0x0140003299007388 */ /* 0x000fe20000000800 */
[----:B------:R-:W-:Y:S02]  /*7100*/  F2FP.RELU.BF16.F32.PACK_AB R46, R215, R216 ;  /* 0x000000d8d72e723e */ /* 0x000fe400000018ff */
[----:B------:R-:W-:Y:S02]  /*7110*/  FSETP.GE.FTZ.AND P1, PT, R201, RZ, PT ;  /* 0x000000ffc900720b */ /* 0x000fe40003f36000 */
[----:B------:R-:W-:Y:S01]  /*7120*/  FSETP.GE.FTZ.AND P2, PT, R200, RZ, PT ;  /* 0x000000ffc800720b */ /* 0x000fe20003f56000 */
[----:B------:R-:W-:Y:S04]  /*7130*/  STS [R153+0x14400], R46 ;  /* 0x0144002e99007388 */ /* 0x000fe80000000800 */
[----:B------:R-:W-:Y:S01]  /*7140*/  STS [R160+0x14000], R45 ;  /* 0x0140002da0007388 */ /* 0x000fe20000000800 */
[----:B--2---:R-:W-:Y:S03]  /*7150*/  F2FP.RELU.BF16.F32.PACK_AB R52, R221, R222 ;  /* 0x000000dedd34723e */ /* 0x004fe600000018ff */
[----:B------:R-:W-:Y:S01]  /*7160*/  STS [R160+0x14400], R43 ;  /* 0x0144002ba0007388 */ /* 0x000fe20000000800 */
[----:B-1----:R-:W-:Y:S03]  /*7170*/  F2FP.RELU.BF16.F32.PACK_AB R51, R229, R230 ;  /* 0x000000e6e533723e */ /* 0x002fe600000018ff */
[----:B------:R-:W-:Y:S01]  /*7180*/  STS [R159+0x12000], R42 ;  /* 0x0120002a9f007388 */ /* 0x000fe20000000800 */
[----:B---3--:R-:W-:Y:S03]  /*7190*/  IMAD.U32 R49, RZ, RZ, UR4 ;  /* 0x00000004ff317e24 */ /* 0x008fe6000f8e00ff */
[----:B------:R-:W-:Y:S04]  /*71a0*/  STS [R159+0x12400], R40 ;  /* 0x012400289f007388 */ /* 0x000fe80000000800 */
[----:B------:R-:W-:Y:S01]  /*71b0*/  STS [R158+0x12000], R41 ;  /* 0x012000299e007388 */ /* 0x000fe20000000800 */
[----:B------:R-:W-:Y:S03]  /*71c0*/  IADD3 R54, R0, 0x4000, R49 ;  /* 0x0000400000367810 */ /* 0x000fe60007ffe031 */
[----:B------:R-:W-:Y:S04]  /*71d0*/  STS [R158+0x12400], R51 ;  /* 0x012400339e007388 */ /* 0x000fe80000000800 */
[----:B------:R1:W-:Y:S04]  /*71e0*/  STS [R159+0x14000], R52 ;  /* 0x014000349f007388 */ /* 0x0003e80000000800 */
[----:B------:R-:W-:Y:S04]  /*71f0*/  STS [R159+0x14400], R56 ;  /* 0x014400389f007388 */ /* 0x000fe80000000800 */
[----:B------:R-:W-:Y:S04]  /*7200*/  STS [R158+0x14000], R55 ;  /* 0x014000379e007388 */ /* 0x000fe80000000800 */
[----:B------:R-:W-:Y:S04]  /*7210*/  STS [R158+0x14400], R53 ;  /* 0x014400359e007388 */ /* 0x000fe80000000800 */
[----:B------:R-:W-:Y:S08]  /*7220*/  LDSM.16.M88.4 R64, [R0+UR4+0x4000] ;  /* 0x004000040040783b */ /* 0x000ff00008000200 */
[----:B------:R-:W2:Y:S01]  /*7230*/  LDSM.16.M88.4 R40, [R138+UR4+0x8000] ;  /* 0x008000048a28783b */ /* 0x000ea20008000200 */
[----:B-1----:R-:W-:Y:S07]  /*7240*/  IMAD.IADD R52, R54, 0x1, R137 ;  /* 0x0000000136347824 */ /* 0x002fee00078e0289 */
[----:B------:R-:W1:Y:S08]  /*7250*/  LDSM.16.M88.4 R60, [R0+UR4+0x5000] ;  /* 0x00500004003c783b */ /* 0x000e700008000200 */
[----:B------:R-:W3:Y:S08]  /*7260*/  LDSM.16.M88.4 R44, [R138+UR4+0x8400] ;  /* 0x008400048a2c783b */ /* 0x000ef00008000200 */
[----:B------:R-:W4:Y:S08]  /*7270*/  LDSM.16.M88.4 R48, [R138+UR4+0x8800] ;  /* 0x008800048a30783b */ /* 0x000f300008000200 */
[----:B------:R-:W4:Y:S01]  /*7280*/  LDSM.16.M88.4 R100, [R138+UR4+0x8c00] ;  /* 0x008c00048a64783b */ /* 0x000f220008000200 */
[-C--:B--2---:R-:W-:Y:S07]  /*7290*/  HMMA.16816.F32.BF16 R4, R64, R40.reuse, RZ ;  /* 0x000000284004723c */ /* 0x084fee00000418ff */
[----:B------:R-:W-:Y:S01]  /*72a0*/  LDSM.16.M88.4 R104, [R52] ;  /* 0x000000003468783b */ /* 0x000fe20000000200 */
[C---:B-1----:R-:W-:Y:S07]  /*72b0*/  HMMA.16816.F32.BF16 R8, R60.reuse, R40, RZ ;  /* 0x000000283c08723c */ /* 0x042fee00000418ff */
        /* <DEDUP_REMOVED lines=25> */
[C---:B------:R-:W-:Y:S06]  /*7450*/  HMMA.16816.F32.BF16 R24, R112.reuse, R116, R24 ;  /* 0x000000747018723c */ /* 0x040fec0000041818 */
[-C--:B------:R-:W-:Y:S06]  /*7460*/  HMMA.16816.F32.BF16 R28, R112, R118.reuse, R28 ;  /* 0x00000076701c723c */ /* 0x080fec000004181c */
[C---:B------:R-:W-:Y:S05]  /*7470*/  HMMA.16816.F32.BF16 R32, R104.reuse, R118, R32 ;  /* 0x000000766820723c */ /* 0x040fea0000041820 */
[----:B------:R-:W-:Y:S01]  /*7480*/  FADD.FTZ R252, -R173, R16 ;  /* 0x00000010adfc7221 */ /* 0x000fe20000010100 */
[-C--:B---3--:R-:W-:Y:S05]  /*7490*/  HMMA.16816.F32.BF16 R36, R104, R120.reuse, R36 ;  /* 0x000000786824723c */ /* 0x088fea0000041824 */
[-C--:B------:R-:W-:Y:S01]  /*74a0*/  FSEL R252, R252, R173.reuse, P3 ;  /* 0x000000adfcfc7208 */ /* 0x080fe20001800000 */
[C---:B------:R-:W-:Y:S04]  /*74b0*/  HMMA.16816.F32.BF16 R40, R112.reuse, R120, R40 ;  /* 0x000000787028723c */ /* 0x040fe80000041828 */
[----:B------:R-:W-:Y:S01]  /*74c0*/  FSETP.GE.FTZ.AND P3, PT, R248, RZ, PT ;  /* 0x000000fff800720b */ /* 0x000fe20003f76000 */
[----:B------:R-:W-:Y:S01]  /*74d0*/  FMUL.FTZ R197, R197, R252 ;  /* 0x000000fcc5c57220 */ /* 0x000fe20000410000 */
[-C--:B------:R-:W-:Y:S05]  /*74e0*/  HMMA.16816.F32.BF16 R44, R112, R122.reuse, R44 ;  /* 0x0000007a702c723c */ /* 0x080fea000004182c */
[----:B------:R-:W-:Y:S01]  /*74f0*/  FADD.FTZ R249, -R173, R17 ;  /* 0x00000011adf97221 */ /* 0x000fe20000010100 */
[C---:B------:R-:W-:Y:S05]  /*7500*/  HMMA.16816.F32.BF16 R48, R104.reuse, R122, R48 ;  /* 0x0000007a6830723c */ /* 0x040fea0000041830 */
[----:B------:R-:W-:Y:S01]  /*7510*/  FSEL R249, R249, R173, P2 ;  /* 0x000000adf9f97208 */ /* 0x000fe20001000000 */
[-C--:B------:R-:W-:Y:S03]  /*7520*/  HMMA.16816.F32.BF16 R52, R104, R124.reuse, R52 ;  /* 0x0000007c6834723c */ /* 0x080fe60000041834 */
[----:B------:R-:W-:Y:S02]  /*7530*/  FSETP.GE.FTZ.AND P2, PT, R247, RZ, PT ;  /* 0x000000fff700720b */ /* 0x000fe40003f56000 */
[C---:B------:R-:W-:Y:S01]  /*7540*/  FADD.FTZ R252, -R173.reuse, R37 ;  /* 0x00000025adfc7221 */ /* 0x040fe20000010100 */
[C---:B------:R-:W-:Y:S05]  /*7550*/  HMMA.16816.F32.BF16 R56, R112.reuse, R124, R56 ;  /* 0x0000007c7038723c */ /* 0x040fea0000041838 */
[----:B------:R-:W-:Y:S01]  /*7560*/  FMUL.FTZ R200, R200, R249 ;  /* 0x000000f9c8c87220 */ /* 0x000fe20000410000 */
[-C--:B------:R-:W-:Y:S05]  /*7570*/  HMMA.16816.F32.BF16 R60, R112, R126.reuse, R60 ;  /* 0x0000007e703c723c */ /* 0x080fea000004183c */
[-C--:B------:R-:W-:Y:S01]  /*7580*/  FSEL R125, R250, R173.reuse, P0 ;  /* 0x000000adfa7d7208 */ /* 0x080fe20000000000 */
[C---:B------:R-:W-:Y:S01]  /*7590*/  FADD.FTZ R124, -R173.reuse, R5 ;  /* 0x00000005ad7c7221 */ /* 0x040fe20000010100 */
[----:B------:R-:W-:Y:S01]  /*75a0*/  FSETP.GE.FTZ.AND P0, PT, R202, RZ, PT ;  /* 0x000000ffca00720b */ /* 0x000fe20003f16000 */
[----:B------:R-:W-:Y:S04]  /*75b0*/  HMMA.16816.F32.BF16 R64, R104, R126, R64 ;  /* 0x0000007e6840723c */ /* 0x000fe80000041840 */
[----:B------:R-:W-:Y:S01]  /*75c0*/  FSEL R124, R124, R173, P4 ;  /* 0x000000ad7c7c7208 */ /* 0x000fe20002000000 */
[----:B------:R-:W-:Y:S01]  /*75d0*/  FMUL.FTZ R125, R186, R125 ;  /* 0x0000007dba7d7220 */ /* 0x000fe20000410000 */
[----:B------:R-:W-:Y:S01]  /*75e0*/  FSETP.GE.FTZ.AND P4, PT, R244, RZ, PT ;  /* 0x000000fff400720b */ /* 0x000fe20003f96000 */
[C---:B------:R-:W-:Y:S01]  /*75f0*/  FADD.FTZ R186, -R173.reuse, R20 ;  /* 0x00000014adba7221 */ /* 0x040fe20000010100 */
[----:B------:R-:W-:Y:S03]  /*7600*/  F2FP.BF16.F32.PACK_AB R200, R200, R197 ;  /* 0x000000c5c8c8723e */ /* 0x000fe600000010ff */
[----:B------:R-:W-:Y:S01]  /*7610*/  FADD.FTZ R250, -R173, R21 ;  /* 0x00000015adfa7221 */ /* 0x000fe20000010100 */
[-C--:B------:R-:W-:Y:S01]  /*7620*/  FSEL R186, R186, R173.reuse, P1 ;  /* 0x000000adbaba7208 */ /* 0x080fe20000800000 */
[----:B------:R-:W-:Y:S01]  /*7630*/  FMUL.FTZ R124, R185, R124 ;  /* 0x0000007cb97c7220 */ /* 0x000fe20000410000 */
[----:B------:R-:W-:Y:S01]  /*7640*/  FSETP.GE.FTZ.AND P1, PT, R246, RZ, PT ;  /* 0x000000fff600720b */ /* 0x000fe20003f36000 */
[----:B------:R-:W-:Y:S01]  /*7650*/  FADD.FTZ R126, -R173, R32 ;  /* 0x00000020ad7e7221 */ /* 0x000fe20000010100 */
[----:B------:R-:W-:Y:S01]  /*7660*/  FSEL R185, R250, R173, P0 ;  /* 0x000000adfab97208 */ /* 0x000fe20000000000 */
[----:B------:R-:W-:Y:S01]  /*7670*/  FMUL.FTZ R186, R201, R186 ;  /* 0x000000bac9ba7220 */ /* 0x000fe20000410000 */
[----:B------:R-:W-:Y:S01]  /*7680*/  FSETP.GE.FTZ.AND P0, PT, R245, RZ, PT ;  /* 0x000000fff500720b */ /* 0x000fe20003f16000 */
[C---:B------:R-:W-:Y:S01]  /*7690*/  FADD.FTZ R250, -R173.reuse, R36 ;  /* 0x00000024adfa7221 */ /* 0x040fe20000010100 */
[----:B------:R-:W-:Y:S01]  /*76a0*/  F2FP.BF16.F32.PACK_AB R124, R124, R125 ;  /* 0x0000007d7c7c723e */ /* 0x000fe200000010ff */
[----:B------:R-:W-:Y:S01]  /*76b0*/  FMUL.FTZ R185, R202, R185 ;  /* 0x000000b9cab97220 */ /* 0x000fe20000410000 */
[-C--:B------:R-:W-:Y:S01]  /*76c0*/  FSEL R252, R252, R173.reuse, P0 ;  /* 0x000000adfcfc7208 */ /* 0x080fe20000000000 */
[C---:B------:R-:W-:Y:S01]  /*76d0*/  FADD.FTZ R202, -R173.reuse, R33 ;  /* 0x00000021adca7221 */ /* 0x040fe20000010100 */
[----:B------:R-:W-:Y:S01]  /*76e0*/  FSETP.GE.FTZ.AND P0, PT, R240, RZ, PT ;  /* 0x000000fff000720b */ /* 0x000fe20003f16000 */
[----:B------:R-:W-:Y:S01]  /*76f0*/  FADD.FTZ R48, -R173, R48 ;  /* 0x00000030ad307221 */ /* 0x000fe20000010100 */
[----:B------:R-:W-:Y:S01]  /*7700*/  F2FP.BF16.F32.PACK_AB R185, R185, R186 ;  /* 0x000000bab9b9723e */ /* 0x000fe200000010ff */
[C---:B------:R-:W-:Y:S01]  /*7710*/  FADD.FTZ R186, -R173.reuse, R53 ;  /* 0x00000035adba7221 */ /* 0x040fe20000010100 */
[-C--:B------:R-:W-:Y:S01]  /*7720*/  FSEL R127, R250, R173.reuse, P1 ;  /* 0x000000adfa7f7208 */ /* 0x080fe20000800000 */
[----:B------:R-:W-:Y:S01]  /*7730*/  FADD.FTZ R52, -R173, R52 ;  /* 0x00000034ad347221 */ /* 0x000fe20000010100 */
[----:B------:R-:W-:Y:S01]  /*7740*/  FSETP.GE.FTZ.AND P1, PT, R241, RZ, PT ;  /* 0x000000fff100720b */ /* 0x000fe20003f36000 */
[C---:B------:R-:W-:Y:S01]  /*7750*/  FADD.FTZ R64, -R173.reuse, R64 ;  /* 0x00000040ad407221 */ /* 0x040fe20000010100 */
        /* <DEDUP_REMOVED lines=65> */
.L_x_1092:
[----:B------:R-:W-:Y:S01]  /*7b70*/  FSETP.GE.FTZ.AND P1, PT, R203, RZ, PT ;  /* 0x000000ffcb00720b */ /* 0x000fe20003f36000 */
[----:B------:R-:W-:Y:S01]  /*7b80*/  FADD.FTZ R7, -R184, R22 ;  /* 0x00000016b8077221 */ /* 0x000fe20000010100 */
[----:B------:R-:W-:Y:S01]  /*7b90*/  FSETP.GE.FTZ.AND P3, PT, R198, RZ, PT ;  /* 0x000000ffc600720b */ /* 0x000fe20003f76000 */
[C---:B---3--:R-:W-:Y:S01]  /*7ba0*/  FADD.FTZ R5, -R184.reuse, R18 ;  /* 0x00000012b8057221 */ /* 0x048fe20000010100 */
[----:B------:R-:W-:Y:S01]  /*7bb0*/  FSETP.GE.FTZ.AND P2, PT, R199, RZ, PT ;  /* 0x000000ffc700720b */ /* 0x000fe20003f56000 */
[C---:B------:R-:W-:Y:S01]  /*7bc0*/  FADD.FTZ R19, -R184.reuse, R19 ;  /* 0x00000013b8137221 */ /* 0x040fe20000010100 */
[-C--:B------:R-:W-:Y:S01]  /*7bd0*/  FSEL R6, R7, R184.reuse, P1 ;  /* 0x000000b807067208 */ /* 0x080fe20000800000 */
[----:B------:R-:W-:Y:S01]  /*7be0*/  STS [R149+0xa000], R124 ;  /* 0x00a0007c95007388 */ /* 0x000fe20000000800 */
[-C--:B------:R-:W-:Y:S01]  /*7bf0*/  FSEL R5, R5, R184.reuse, P3 ;  /* 0x000000b805057208 */ /* 0x080fe20001800000 */
[C---:B------:R-:W-:Y:S01]  /*7c00*/  FADD.FTZ R7, -R184.reuse, R34 ;  /* 0x00000022b8077221 */ /* 0x040fe20000010100 */
[----:B------:R-:W-:Y:S01]  /*7c10*/  FSEL R4, R19, R184, P2 ;  /* 0x000000b813047208 */ /* 0x000fe20001000000 */
[C---:B------:R-:W-:Y:S01]  /*7c20*/  FADD.FTZ R35, -R184.reuse, R35 ;  /* 0x00000023b8237221 */ /* 0x040fe20000010100 */
[----:B------:R-:W-:Y:S01]  /*7c30*/  FSETP.GE.FTZ.AND P3, PT, R237, RZ, PT ;  /* 0x000000ffed00720b */ /* 0x000fe20003f76000 */
[----:B------:R-:W-:Y:S01]  /*7c40*/  FADD.FTZ R23, -R184, R23 ;  /* 0x00000017b8177221 */ /* 0x000fe20000010100 */
[----:B------:R-:W-:Y:S01]  /*7c50*/  FSETP.GE.FTZ.AND P1, PT, R238, RZ, PT ;  /* 0x000000ffee00720b */ /* 0x000fe20003f36000 */
[----:B------:R-:W-:Y:S01]  /*7c60*/  FMUL.FTZ R53, R188, R53 ;  /* 0x00000035bc357220 */ /* 0x000fe20000410000 */
[----:B------:R-:W-:Y:S01]  /*7c70*/  FSETP.GE.FTZ.AND P2, PT, R204, RZ, PT ;  /* 0x000000ffcc00720b */ /* 0x000fe20003f56000 */
[----:B------:R-:W-:Y:S01]  /*7c80*/  FMUL.FTZ R48, R187, R48 ;  /* 0x00000030bb307220 */ /* 0x000fe20000410000 */
[-C--:B------:R-:W-:Y:S01]  /*7c90*/  FSEL R16, R35, R184.reuse, P3 ;  /* 0x000000b823107208 */ /* 0x080fe20001800000 */
[----:B------:R-:W-:Y:S01]  /*7ca0*/  FMUL.FTZ R5, R198, R5 ;  /* 0x00000005c6057220 */ /* 0x000fe20000410000 */
[----:B------:R-:W-:Y:S01]  /*7cb0*/  FSEL R7, R7, R184, P1 ;  /* 0x000000b807077208 */ /* 0x000fe20000800000 */
[----:B------:R-:W-:Y:S01]  /*7cc0*/  FMUL.FTZ R4, R199, R4 ;  /* 0x00000004c7047220 */ /* 0x000fe20000410000 */
[----:B------:R-:W-:Y:S01]  /*7cd0*/  FSEL R23, R23, R184, P2 ;  /* 0x000000b817177208 */ /* 0x000fe20001000000 */
[----:B------:R-:W-:Y:S01]  /*7ce0*/  FADD.FTZ R39, -R184, R39 ;  /* 0x00000027b8277221 */ /* 0x000fe20000010100 */
[----:B------:R-:W-:Y:S01]  /*7cf0*/  FSETP.GE.FTZ.AND P1, PT, R235, RZ, PT ;  /* 0x000000ffeb00720b */ /* 0x000fe20003f36000 */
[----:B------:R-:W-:Y:S01]  /*7d00*/  FMUL.FTZ R7, R238, R7 ;  /* 0x00000007ee077220 */ /* 0x000fe20000410000 */
[----:B------:R-:W-:Y:S01]  /*7d10*/  F2FP.BF16.F32.PACK_AB R48, R48, R53 ;  /* 0x000000353030723e */ /* 0x000fe200000010ff */
[----:B------:R-:W-:Y:S01]  /*7d20*/  FMUL.FTZ R16, R237, R16 ;  /* 0x00000010ed107220 */ /* 0x000fe20000410000 */
[----:B------:R-:W-:Y:S01]  /*7d30*/  F2FP.BF16.F32.PACK_AB R4, R4, R5 ;  /* 0x000000050404723e */ /* 0x000fe200000010ff */
[----:B------:R-:W-:Y:S01]  /*7d40*/  FMUL.FTZ R6, R203, R6 ;  /* 0x00000006cb067220 */ /* 0x000fe20000410000 */
[----:B------:R-:W-:Y:S01]  /*7d50*/  FMUL.FTZ R23, R204, R23 ;  /* 0x00000017cc177220 */ /* 0x000fe20000410000 */
[----:B------:R-:W-:Y:S01]  /*7d60*/  STS [R149+0xa400], R48 ;  /* 0x00a4003095007388 */ /* 0x000fe20000000800 */
[C---:B------:R-:W-:Y:S01]  /*7d70*/  FADD.FTZ R5, -R184.reuse, R50 ;  /* 0x00000032b8057221 */ /* 0x040fe20000010100 */
[----:B------:R-:W-:Y:S01]  /*7d80*/  FADD.FTZ R51, -R184, R51 ;  /* 0x00000033b8337221 */ /* 0x000fe20000010100 */
[----:B------:R-:W-:Y:S01]  /*7d90*/  FSEL R18, R39, R184, P1 ;  /* 0x000000b827127208 */ /* 0x000fe20000800000 */
[----:B------:R1:W-:Y:S01]  /*7da0*/  STS [R157+0xa400], R4 ;  /* 0x00a400049d007388 */ /* 0x0003e20000000800 */
[----:B------:R-:W-:Y:S01]  /*7db0*/  FSETP.GE.FTZ.AND P6, PT, R234, RZ, PT ;  /* 0x000000ffea00720b */ /* 0x000fe20003fd6000 */
[C---:B------:R-:W-:Y:S01]  /*7dc0*/  FADD.FTZ R17, -R184.reuse, R38 ;  /* 0x00000026b8117221 */ /* 0x040fe20000010100 */
[----:B------:R-:W-:Y:S01]  /*7dd0*/  FSETP.GE.FTZ.AND P5, PT, R233, RZ, PT ;  /* 0x000000ffe900720b */ /* 0x000fe20003fb6000 */
[----:B------:R-:W-:Y:S01]  /*7de0*/  STS [R157+0xa000], R200 ;  /* 0x00a000c89d007388 */ /* 0x000fe20000000800 */
[----:B------:R-:W-:Y:S01]  /*7df0*/  FSETP.GE.FTZ.AND P1, PT, R229, RZ, PT ;  /* 0x000000ffe500720b */ /* 0x000fe20003f36000 */
[----:B------:R-:W-:Y:S01]  /*7e00*/  FADD.FTZ R55, -R184, R55 ;  /* 0x00000037b8377221 */ /* 0x000fe20000010100 */
[----:B------:R-:W-:Y:S01]  /*7e10*/  F2FP.BF16.F32.PACK_AB R16, R16, R7 ;  /* 0x000000071010723e */ /* 0x000fe200000010ff */
[C---:B------:R-:W-:Y:S01]  /*7e20*/  FADD.FTZ R7, -R184.reuse, R54 ;  /* 0x00000036b8077221 */ /* 0x040fe20000010100 */
[----:B------:R-:W-:Y:S01]  /*7e30*/  F2FP.BF16.F32.PACK_AB R23, R23, R6 ;  /* 0x000000061717723e */ /* 0x000fe200000010ff */
        /* <DEDUP_REMOVED lines=16> */
[----:B-1----:R-:W-:Y:S01]  /*7f40*/  FADD.FTZ R4, -R183, R29 ;  /* 0x0000001db7047221 */ /* 0x002fe20000010100 */
[----:B------:R-:W-:Y:S01]  /*7f50*/  FSETP.GE.FTZ.AND P2, PT, R230, RZ, PT ;  /* 0x000000ffe600720b */ /* 0x000fe20003f56000 */
[----:B------:R-:W-:Y:S01]  /*7f60*/  FMUL.FTZ R7, R232, R7 ;  /* 0x00000007e8077220 */ /* 0x000fe20000410000 */
[----:B------:R-:W-:Y:S01]  /*7f70*/  F2FP.BF16.F32.PACK_AB R5, R6, R5 ;  /* 0x000000050605723e */ /* 0x000fe200000010ff */
[----:B------:R-:W-:Y:S01]  /*7f80*/  FMUL.FTZ R20, R231, R20 ;  /* 0x00000014e7147220 */ /* 0x000fe20000410000 */
[----:B------:R-:W-:Y:S01]  /*7f90*/  FSEL R19, R19, R184, P2 ;  /* 0x000000b813137208 */ /* 0x000fe20001000000 */
[----:B------:R-:W-:Y:S01]  /*7fa0*/  @P1 FADD.FTZ R184, -R184, R67 ;  /* 0x00000043b8b81221 */ /* 0x000fe20000010100 */
[----:B------:R-:W-:Y:S01]  /*7fb0*/  FSETP.GE.FTZ.AND P1, PT, R190, RZ, PT ;  /* 0x000000ffbe00720b */ /* 0x000fe20003f36000 */
[----:B------:R-:W-:Y:S01]  /*7fc0*/  FADD.FTZ R6, -R183, R9 ;  /* 0x00000009b7067221 */ /* 0x000fe20000010100 */
[----:B------:R-:W-:Y:S01]  /*7fd0*/  FSETP.GE.FTZ.AND P3, PT, R189, RZ, PT ;  /* 0x000000ffbd00720b */ /* 0x000fe20003f76000 */
[----:B------:R-:W-:Y:S01]  /*7fe0*/  FMUL.FTZ R19, R230, R19 ;  /* 0x00000013e6137220 */ /* 0x000fe20000410000 */
[----:B------:R-:W-:Y:S01]  /*7ff0*/  F2FP.BF16.F32.PACK_AB R20, R20, R7 ;  /* 0x000000071414723e */ /* 0x000fe200000010ff */
        /* <DEDUP_REMOVED lines=20> */
[----:B------:R-:W-:Y:S01]  /*8140*/  FADD.FTZ R31, -R182, R31 ;  /* 0x0000001fb61f7221 */ /* 0x000fe20000010100 */
[----:B------:R-:W-:Y:S01]  /*8150*/  FSEL R7, R12, R183, P5 ;  /* 0x000000b70c077208 */ /* 0x000fe20002800000 */
[----:B------:R1:W-:Y:S01]  /*8160*/  STS [R149+0xc000], R6 ;  /* 0x00c0000695007388 */ /* 0x0003e20000000800 */
[----:B------:R-:W-:Y:S01]  /*8170*/  FSETP.GE.FTZ.AND P4, PT, R228, RZ, PT ;  /* 0x000000ffe400720b */ /* 0x000fe20003f96000 */
[----:B------:R-:W-:Y:S01]  /*8180*/  FADD.FTZ R12, -R183, R41 ;  /* 0x00000029b70c7221 */ /* 0x000fe20000010100 */
[----:B------:R-:W-:Y:S01]  /*8190*/  FSETP.GE.FTZ.AND P3, PT, R227, RZ, PT ;  /* 0x000000ffe300720b */ /* 0x000fe20003f76000 */
[----:B------:R-:W-:Y:S01]  /*81a0*/  FMUL.FTZ R24, R205, R24 ;  /* 0x00000018cd187220 */ /* 0x000fe20000410000 */
        /* <DEDUP_REMOVED lines=10> */
[-C--:B------:R-:W-:Y:S01]  /*8250*/  FSEL R12, R12, R183.reuse, P1 ;  /* 0x000000b70c0c7208 */ /* 0x080fe20000800000 */
[----:B------:R-:W-:Y:S01]  /*8260*/  FMUL.FTZ R4, R227, R4 ;  /* 0x00000004e3047220 */ /* 0x000fe20000410000 */
[----:B------:R-:W-:Y:S01]  /*8270*/  FSETP.GE.FTZ.AND P1, PT, R220, RZ, PT ;  /* 0x000000ffdc00720b */ /* 0x000fe20003f36000 */
[----:B------:R-:W-:Y:S01]  /*8280*/  FADD.FTZ R60, -R183, R60 ;  /* 0x0000003cb73c7221 */ /* 0x000fe20000010100 */
[----:B------:R-:W-:Y:S01]  /*8290*/  FSEL R13, R40, R183, P2 ;  /* 0x000000b7280d7208 */ /* 0x000fe20001000000 */
[----:B------:R-:W-:Y:S01]  /*82a0*/  FMUL.FTZ R12, R225, R12 ;  /* 0x0000000ce10c7220 */ /* 0x000fe20000410000 */
[----:B------:R-:W-:Y:S01]  /*82b0*/  F2FP.BF16.F32.PACK_AB R7, R7, R24 ;  /* 0x000000180707723e */ /* 0x000fe200000010ff */
[----:B------:R-:W-:Y:S01]  /*82c0*/  FADD.FTZ R24, -R183, R57 ;  /* 0x00000039b7187221 */ /* 0x000fe20000010100 */
[----:B------:R-:W-:Y:S01]  /*82d0*/  FSETP.GE.FTZ.AND P4, PT, R222, RZ, PT ;  /* 0x000000ffde00720b */ /* 0x000fe20003f96000 */
[----:B------:R-:W-:Y:S01]  /*82e0*/  FMUL.FTZ R13, R226, R13 ;  /* 0x0000000de20d7220 */ /* 0x000fe20000410000 */
[----:B------:R-:W-:Y:S01]  /*82f0*/  FSETP.GE.FTZ.AND P3, PT, R221, RZ, PT ;  /* 0x000000ffdd00720b */ /* 0x000fe20003f76000 */
[----:B------:R-:W-:Y:S01]  /*8300*/  FADD.FTZ R11, -R182, R11 ;  /* 0x0000000bb60b7221 */ /* 0x000fe20000010100 */
[----:B------:R-:W-:Y:S01]  /*8310*/  F2FP.BF16.F32.PACK_AB R21, R184, R19 ;  /* 0x00000013b815723e */ /* 0x000fe200000010ff */
[----:B------:R-:W-:Y:S01]  /*8320*/  FADD.FTZ R15, -R182, R15 ;  /* 0x0000000fb60f7221 */ /* 0x000fe20000010100 */
[----:B------:R-:W-:Y:S01]  /*8330*/  F2FP.BF16.F32.PACK_AB R4, R4, R9 ;  /* 0x000000090404723e */ /* 0x000fe200000010ff */
[----:B------:R-:W-:Y:S01]  /*8340*/  FADD.FTZ R9, -R182, R10 ;  /* 0x0000000ab6097221 */ /* 0x000fe20000010100 */
[----:B------:R-:W-:Y:S01]  /*8350*/  FSETP.GE.FTZ.AND P6, PT, R224, RZ, PT ;  /* 0x000000ffe000720b */ /* 0x000fe20003fd6000 */
[C---:B------:R-:W-:Y:S01]  /*8360*/  FADD.FTZ R43, -R182.reuse, R43 ;  /* 0x0000002bb62b7221 */ /* 0x040fe20000010100 */
[----:B------:R-:W-:Y:S01]  /*8370*/  FSETP.GE.FTZ.AND P5, PT, R223, RZ, PT ;  /* 0x000000ffdf00720b */ /* 0x000fe20003fb6000 */
[C---:B------:R-:W-:Y:S01]  /*8380*/  FADD.FTZ R47, -R182.reuse, R47 ;  /* 0x0000002fb62f7221 */ /* 0x040fe20000010100 */
[----:B------:R-:W-:Y:S01]  /*8390*/  FSETP.GE.FTZ.AND P2, PT, R219, RZ, PT ;  /* 0x000000ffdb00720b */ /* 0x000fe20003f56000 */
[----:B------:R-:W-:Y:S01]  /*83a0*/  FADD.FTZ R59, -R182, R59 ;  /* 0x0000003bb63b7221 */ /* 0x000fe20000010100 */
[-C--:B------:R-:W-:Y:S01]  /*83b0*/  FSEL R19, R56, R183.reuse, P4 ;  /* 0x000000b738137208 */ /* 0x080fe20002000000 */
[----:B------:R-:W-:Y:S01]  /*83c0*/  FADD.FTZ R25, -R182, R62 ;  /* 0x0000003eb6197221 */ /* 0x000fe20000010100 */
[----:B------:R-:W-:Y:S02]  /*83d0*/  FSEL R24, R24, R183, P3 ;  /* 0x000000b718187208 */ /* 0x000fe40001800000 */
[----:B------:R-:W-:Y:S01]  /*83e0*/  FSETP.GE.FTZ.AND P4, PT, R192, RZ, PT ;  /* 0x000000ffc000720b */ /* 0x000fe20003f96000 */
[----:B------:R-:W-:Y:S01]  /*83f0*/  FMUL.FTZ R19, R222, R19 ;  /* 0x00000013de137220 */ /* 0x000fe20000410000 */
[----:B------:R-:W-:Y:S01]  /*8400*/  FSETP.GE.FTZ.AND P3, PT, R191, RZ, PT ;  /* 0x000000ffbf00720b */ /* 0x000fe20003f76000 */
[----:B------:R-:W-:Y:S01]  /*8410*/  FMUL.FTZ R24, R221, R24 ;  /* 0x00000018dd187220 */ /* 0x000fe20000410000 */
[----:B------:R-:W-:Y:S02]  /*8420*/  F2FP.BF16.F32.PACK_AB R18, R18, R17 ;  /* 0x000000111212723e */ /* 0x000fe400000010ff */
[----:B------:R-:W-:Y:S01]  /*8430*/  F2FP.BF16.F32.PACK_AB R12, R12, R13 ;  /* 0x0000000d0c0c723e */ /* 0x000fe200000010ff */
[----:B------:R-:W-:Y:S01]  /*8440*/  FADD.FTZ R13, -R182, R14 ;  /* 0x0000000eb60d7221 */ /* 0x000fe20000010100 */
[-C--:B------:R-:W-:Y:S02]  /*8450*/  FSEL R17, R44, R183.reuse, P6 ;  /* 0x000000b72c117208 */ /* 0x080fe40003000000 */
[-C--:B------:R-:W-:Y:S02]  /*8460*/  FSEL R22, R22, R183.reuse, P5 ;  /* 0x000000b716167208 */ /* 0x080fe40002800000 */
[----:B------:R-:W-:Y:S01]  /*8470*/  FSEL R60, R60, R183, P2 ;  /* 0x000000b73c3c7208 */ /* 0x000fe20001000000 */
[----:B------:R-:W-:Y:S01]  /*8480*/  @P1 FADD.FTZ R183, -R183, R61 ;  /* 0x0000003db7b71221 */ /* 0x000fe20000010100 */
[----:B------:R-:W-:Y:S01]  /*8490*/  FSETP.GE.FTZ.AND P1, PT, R196, RZ, PT ;  /* 0x000000ffc400720b */ /* 0x000fe20003f36000 */
[----:B------:R-:W-:Y:S01]  /*84a0*/  FMUL.FTZ R17, R224, R17 ;  /* 0x00000011e0117220 */ /* 0x000fe20000410000 */
[----:B------:R-:W-:Y:S01]  /*84b0*/  FSEL R9, R9, R182, P4 ;  /* 0x000000b609097208 */ /* 0x000fe20002000000 */
[----:B------:R-:W-:Y:S01]  /*84c0*/  FMUL.FTZ R22, R223, R22 ;  /* 0x00000016df167220 */ /* 0x000fe20000410000 */
[-C--:B------:R-:W-:Y:S01]  /*84d0*/  FSEL R10, R11, R182.reuse, P3 ;  /* 0x000000b60b0a7208 */ /* 0x080fe20001800000 */
[----:B------:R-:W-:Y:S01]  /*84e0*/  FADD.FTZ R11, -R182, R26 ;  /* 0x0000001ab60b7221 */ /* 0x000fe20000010100 */
        /* <DEDUP_REMOVED lines=10> */
[----:B------:R-:W-:Y:S01]  /*8590*/  FSETP.GE.FTZ.AND P2, PT, R208, RZ, PT ;  /* 0x000000ffd000720b */ /* 0x000fe20003f56000 */
[----:B------:R-:W-:Y:S01]  /*85a0*/  FADD.FTZ R9, -R182, R30 ;  /* 0x0000001eb6097221 */ /* 0x000fe20000010100 */
[----:B-1----:R-:W-:Y:S01]  /*85b0*/  FSEL R6, R27, R182, P1 ;  /* 0x000000b61b067208 */ /* 0x002fe20000800000 */
[----:B------:R-:W-:Y:S01]  /*85c0*/  STS [R149+0xc400], R10 ;  /* 0x00c4000a95007388 */ /* 0x000fe20000000800 */
[----:B------:R-:W-:Y:S01]  /*85d0*/  F2FP.BF16.F32.PACK_AB R14, R15, R14 ;  /* 0x0000000e0f0e723e */ /* 0x000fe200000010ff */
[----:B------:R-:W-:Y:S01]  /*85e0*/  FMUL.FTZ R60, R219, R60 ;  /* 0x0000003cdb3c7220 */ /* 0x000fe20000410000 */
        /* <DEDUP_REMOVED lines=10> */
[----:B------:R-:W-:Y:S01]  /*8690*/  FSEL R9, R9, R182, P2 ;  /* 0x000000b609097208 */ /* 0x000fe20001000000 */
[----:B------:R-:W-:Y:S01]  /*86a0*/  FMUL.FTZ R183, R220, R183 ;  /* 0x000000b7dcb77220 */ /* 0x000fe20000410000 */
[----:B------:R-:W-:Y:S01]  /*86b0*/  F2FP.BF16.F32.PACK_AB R11, R6, R11 ;  /* 0x0000000b060b723e */ /* 0x000fe200000010ff */
[----:B------:R-:W-:Y:S01]  /*86c0*/  STS [R156+0xa400], R23 ;  /* 0x00a400179c007388 */ /* 0x000fe20000000800 */
[----:B------:R-:W-:Y:S01]  /*86d0*/  FMUL.FTZ R22, R217, R22 ;  /* 0x00000016d9167220 */ /* 0x000fe20000410000 */
[----:B------:R-:W-:Y:S01]  /*86e0*/  FMUL.FTZ R9, R218, R9 ;  /* 0x00000009da097220 */ /* 0x000fe20000410000 */
[----:B------:R-:W-:Y:S01]  /*86f0*/  F2FP.BF16.F32.PACK_AB R24, R24, R19 ;  /* 0x000000131818723e */ /* 0x000fe200000010ff */
[----:B------:R-:W-:Y:S01]  /*8700*/  STS [R163+0xa000], R202 ;  /* 0x00a000caa3007388 */ /* 0x000fe20000000800 */
[----:B------:R-:W-:Y:S01]  /*8710*/  LEA R52, R139, UR4, 0x1 ;  /* 0x000000048b347c11 */ /* 0x000fe2000f8e08ff */
        /* <DEDUP_REMOVED lines=29> */
[----:B------:R-:W-:Y:S01]  /*88f0*/  FSETP.GE.FTZ.AND P2, PT, R210, RZ, PT ;  /* 0x000000ffd200720b */ /* 0x000fe20003f56000 */
[----:B------:R-:W-:Y:S01]  /*8900*/  STS [R160+0xa400], R5 ;  /* 0x00a40005a0007388 */ /* 0x000fe20000000800 */
[-C--:B------:R-:W-:Y:S01]  /*8910*/  FSEL R28, R59, R182.reuse, P3 ;  /* 0x000000b63b1c7208 */ /* 0x080fe20001800000 */
[----:B------:R-:W-:Y:S01]  /*8920*/  FMUL.FTZ R19, R212, R19 ;  /* 0x00000013d4137220 */ /* 0x000fe20000410000 */
[----:B------:R-:W-:Y:S01]  /*8930*/  FSEL R25, R25, R182, P2 ;  /* 0x000000b619197208 */ /* 0x000fe20001000000 */
[----:B------:R-:W-:Y:S01]  /*8940*/  STS [R153+0xc000], R12 ;  /* 0x00c0000c99007388 */ /* 0x000fe20000000800 */
[----:B------:R-:W-:Y:S01]  /*8950*/  @P1 FADD.FTZ R182, -R182, R63 ;  /* 0x0000003fb6b61221 */ /* 0x000fe20000010100 */
[----:B------:R-:W-:Y:S01]  /*8960*/  FMUL.FTZ R28, R211, R28 ;  /* 0x0000001cd31c7220 */ /* 0x000fe20000410000 */
        /* <DEDUP_REMOVED lines=114> */
.L_x_1093:
        /* <DEDUP_REMOVED lines=67> */
[----:B------:R-:W1:Y:S05]  /*94c0*/  LDSM.16.M88.4 R32, [R128+0x6000] ;  /* 0x006000008020783b */ /* 0x000e6a0000000200 */
        /* <DEDUP_REMOVED lines=9> */
[----:B------:R-:W-:Y:S01]  /*9560*/  MOV R37, UR36 ;  /* 0x0000002400257c02 */ /* 0x000fe20008000f00 */
[----:B------:R-:W-:Y:S01]  /*9570*/  @UP2 UMOV UR13, UR25 ;  /* 0x00000019000d2c82 */ /* 0x000fe20008000000 */
        /* <DEDUP_REMOVED lines=11> */
[----:B------:R-:W-:Y:S02]  /*9630*/  IMAD.U32 R39, RZ, RZ, UR36 ;  /* 0x00000024ff277e24 */ /* 0x000fe4000f8e00ff */
        /* <DEDUP_REMOVED lines=25> */
[-C--:B------:R-:W-:Y:S01]  /*97d0*/  LEA R44, P5, R47, R180.reuse, 0x2 ;  /* 0x000000b42f2c7211 */ /* 0x080fe200078a10ff */
[----:B------:R-:W-:Y:S01]  /*97e0*/  IMAD.U32 R25, RZ, RZ, UR32 ;  /* 0x00000020ff197e24 */ /* 0x000fe2000f8e00ff */
        /* <DEDUP_REMOVED lines=188> */
.L_x_1095:
        /* <DEDUP_REMOVED lines=19> */
.L_x_1096:
        /* <DEDUP_REMOVED lines=40> */
.L_x_1098:
[----:B------:R-:W-:Y:S05]  /*a760*/  BSYNC B0 ;  /* 0x0000000000007941 */ /* 0x000fea0003800000 */
.L_x_1097:
        /* <DEDUP_REMOVED lines=13> */
.L_x_1100:
[----:B------:R-:W-:Y:S05]  /*a840*/  BSYNC B0 ;  /* 0x0000000000007941 */ /* 0x000fea0003800000 */
.L_x_1099:
        /* <DEDUP_REMOVED lines=27> */
.L_x_1102:
[----:B------:R-:W-:Y:S05]  /*aa00*/  BSYNC B0 ;  /* 0x0000000000007941 */ /* 0x000fea0003800000 */
.L_x_1101:
        /* <DEDUP_REMOVED lines=13> */
.L_x_1075:
        /* <DEDUP_REMOVED lines=23> */
.L_x_1104:
        /* <DEDUP_REMOVED lines=21> */
.L_x_1105:
        /* <DEDUP_REMOVED lines=32> */
.L_x_1107:
[----:B------:R-:W-:Y:S05]  /*afa0*/  BSYNC B0 ;  /* 0x0000000000007941 */ /* 0x000fea0003800000 */
.L_x_1106:
        /* <DEDUP_REMOVED lines=13> */
.L_x_1109:
[----:B------:R-:W-:Y:S05]  /*b080*/  BSYNC B0 ;  /* 0x0000000000007941 */ /* 0x000fea0003800000 */
.L_x_1108:
[----:B------:R-:W-:Y:S01]  /*b090*/  IMAD.U32 R5, RZ, RZ, UR12 ;  /* 0x0000000cff057e24 */ /* 0x000fe2000f8e00ff */
[----:B------:R-:W-:Y:S01]  /*b0a0*/  UIMAD UR6, UR19, UR12, URZ ;  /* 0x0000000c130672a4 */ /* 0x000fe2000f8e023f */
[----:B------:R-:W-:Y:S01]  /*b0b0*/  BSSY B0, `(.L_x_1110) ;  /* 0x0000018000007945 */ /* 0x000fe20003800000 */
[----:B------:R-:W-:Y:S01]  /*b0c0*/  USHF.R.S32.HI UR8, URZ, 0x1f, UR56 ;  /* 0x0000001f3f087899 */ /* 0x000fe20008011438 */
[----:B------:R-:W-:Y:S01]  /*b0d0*/  IMAD.WIDE.U32 R4, R5, UR18, R154 ;  /* 0x0000001205047c25 */ /* 0x000fe2000f8e009a */
[----:B------:R-:W-:Y:S02]  /*b0e0*/  UIMAD UR6, UR18, UR13, UR6 ;  /* 0x0000000d120672a4 */ /* 0x000fe4000f8e0206 */
[----:B--2---:R-:W-:-:S04]  /*b0f0*/  IADD3 R8, P0, R4, UR5, RZ ;  /* 0x0000000504087c10 */ /* 0x004fc8000ff1e0ff */
        /* <DEDUP_REMOVED lines=19> */
.L_x_1111:
[----:B------:R-:W-:Y:S05]  /*b230*/  BSYNC B0 ;  /* 0x0000000000007941 */ /* 0x000fea0003800000 */
.L_x_1110:
[----:B------:R-:W-:Y:S05]  /*b240*/  @P1 BRA `(.L_x_1103) ;  /* 0x0000000000301947 */ /* 0x000fea0003800000 */
[----:B------:R-:W-:Y:S01]  /*b250*/  IADD3 R4, P0, R145, 0x40, RZ ;  /* 0x0000004091047810 */ /* 0x000fe20007f1e0ff */
[----:B------:R-:W-:Y:S01]  /*b260*/  IMAD.MOV.U32 R8, RZ, RZ, R6 ;  /* 0x000000ffff087224 */ /* 0x000fe200078e0006 */
        /* <DEDUP_REMOVED lines=9> */
[----:B------:R3:W-:Y:S02]  /*b300*/  STG.E.128 desc[UR10][R4.64], RZ ;  /* 0x000000ff04007986 */ /* 0x0007e4000c101d0a */
.L_x_1103:
[----:B------:R-:W-:Y:S05]  /*b310*/  BSYNC B1 ;  /* 0x0000000000017941 */ /* 0x000fea0003800000 */
.L_x_1070:
        /* <DEDUP_REMOVED lines=11> */
.L_x_1112:
[----:B------:R-:W-:Y:S05]  /*b3d0*/  EXIT ;  /* 0x000000000000794d */ /* 0x000fea0003800000 */
.L_x_1114:
        /* <DEDUP_REMOVED lines=10> */
.L_x_1361:


//--------------------- .text._ZN5flash44flash_bwd_dq_dk_dv_loop_seqk_parallel_kernelI23Flash_bwd_kernel_traitsILi32ELi128ELi128ELi8ELi4ELi4ELi4ELb0ELb0EN7cutlass10bfloat16_tE19Flash_kernel_traitsILi32ELi128ELi128ELi8ES3_EELb0ELb0ELb0ELb1ELb0ELb0ELb1EEEvNS_16Flash_bwd_paramsE --------------------------
	.section	.text._ZN5flash44flash_bwd_dq_dk_dv_loop_seqk_parallel_kernelI23Flash_bwd_kernel_traitsILi32ELi128ELi128ELi8ELi4ELi4ELi4ELb0ELb0EN7cutlass10bfloat16_tE19Flash_kernel_traitsILi32ELi128ELi128ELi8ES3_EELb0ELb0ELb0ELb1ELb0ELb0ELb1EEEvNS_16Flash_bwd_paramsE,"ax",@progbits
	.align	128
        .global         _ZN5flash44flash_bwd_dq_dk_dv_loop_seqk_parallel_kernelI23Flash_bwd_kernel_traitsILi32ELi128ELi128ELi8ELi4ELi4ELi4ELb0ELb0EN7cutlass10bfloat16_tE19Flash_kernel_traitsILi32ELi128ELi128ELi8ES3_EELb0ELb0ELb0ELb1ELb0ELb0ELb1EEEvNS_16Flash_bwd_paramsE
        .type           _ZN5flash44flash_bwd_dq_dk_dv_loop_seqk_parallel_kernelI23Flash_bwd_kernel_traitsILi32ELi128ELi128ELi8ELi4ELi4ELi4ELb0ELb0EN7cutlass10bfloat16_tE19Flash_kernel_traitsILi32ELi128ELi128ELi8ES3_EELb0ELb0ELb0ELb1ELb0ELb0ELb1EEEvNS_16Flash_bwd_paramsE,@function
        .size           _ZN5flash44flash_bwd_dq_dk_dv_loop_seqk_parallel_kernelI23Flash_bwd_kernel_traitsILi32ELi128ELi128ELi8ELi4ELi4ELi4ELb0ELb0EN7cutlass10bfloat16_tE19Flash_kernel_traitsILi32ELi128ELi128ELi8ES3_EELb0ELb0ELb0ELb1ELb0ELb0ELb1EEEvNS_16Flash_bwd_paramsE,(.L_x_1362 - _ZN5flash44flash_bwd_dq_dk_dv_loop_seqk_parallel_kernelI23Flash_bwd_kernel_traitsILi32ELi128ELi128ELi8ELi4ELi4ELi4ELb0ELb0EN7cutlass10bfloat16_tE19Flash_kernel_traitsILi32ELi128ELi128ELi8ES3_EELb0ELb0ELb0ELb1ELb0ELb0ELb1EEEvNS_16Flash_bwd_paramsE)
        .other          _ZN5flash44flash_bwd_dq_dk_dv_loop_seqk_parallel_kernelI23Flash_bwd_kernel_traitsILi32ELi128ELi128ELi8ELi4ELi4ELi4ELb0ELb0EN7cutlass10bfloat16_tE19Flash_kernel_traitsILi32ELi128ELi128ELi8ES3_EELb0ELb0ELb0ELb1ELb0ELb0ELb1EEEvNS_16Flash_bwd_paramsE,@"STO_CUDA_ENTRY STV_DEFAULT"
_ZN5flash44flash_bwd_dq_dk_dv_loop_seqk_parallel_kernelI23Flash_bwd_kernel_traitsILi32ELi128ELi128ELi8ELi4ELi4ELi4ELb0ELb0EN7cutlass10bfloat16_tE19Flash_kernel_traitsILi32ELi128ELi128ELi8ES3_EELb0ELb0ELb0ELb1ELb0ELb0ELb1EEEvNS_16Flash_bwd_paramsE:
.text._ZN5flash44flash_bwd_dq_dk_dv_loop_seqk_parallel_kernelI23Flash_bwd_kernel_traitsILi32ELi128ELi128ELi8ELi4ELi4ELi4ELb0ELb0EN7cutlass10bfloat16_tE19Flash_kernel_traitsILi32ELi128ELi128ELi8ES3_EELb0ELb0ELb0ELb1ELb0ELb0ELb1EEEvNS_16Flash_bwd_paramsE:
        /* <DEDUP_REMOVED lines=144> */
[C---:B------:R-:W-:Y:S01]  /*0900*/  @P4 VIADD R188, R193.reuse, 0xffffffc0 ;  /* 0xffffffc0c1bc4836 */ /* 0x040fe20000000000 */
[----:B------:R-:W-:Y:S01]  /*0910*/  LOP3.LUT R0, R0, 0xc0, RZ, 0xc0, !PT ;  /* 0x000000c000007812 */ /* 0x000fe200078ec0ff */
[----:B------:R-:W-:Y:S01]  /*0920*/  IMAD.IADD R194, R193, 0x1, R189 ;  /* 0x00000001c1c27824 */ /* 0x000fe200078e02bd */
[----:B------:R-:W-:Y:S01]  /*0930*/  SHF.R.U32.HI R5, RZ, 0x3, R2 ;  /* 0x00000003ff057819 */ /* 0x000fe20000011602 */
[----:B------:R-:W-:Y:S01]  /*0940*/  IMAD.IADD R189, R189, 0x1, R188 ;  /* 0x00000001bdbd7824 */ /* 0x000fe200078e02bc */
[----:B------:R-:W-:Y:S01]  /*0950*/  SHF.R.U32.HI R8, RZ, 0x3, R0 ;  /* 0x00000003ff087819 */ /* 0x000fe20000011600 */
[--C-:B------:R-:W-:Y:S01]  /*0960*/  IMAD.IADD R195, R193, 0x1, R190.reuse ;  /* 0x00000001c1c37824 */ /* 0x100fe200078e02be */
        /* <DEDUP_REMOVED lines=9> */
[----:B------:R-:W-:Y:S01]  /*0a00*/  IMAD.U32 R4, RZ, RZ, UR5 ;  /* 0x00000005ff047e24 */ /* 0x000fe2000f8e00ff */
[----:B------:R-:W-:Y:S01]  /*0a10*/  USHF.R.S32.HI UR5, URZ, 0x1f, UR55 ;  /* 0x0000001f3f057899 */ /* 0x000fe20008011437 */
[----:B------:R-:W-:Y:S01]  /*0a20*/  IMAD.U32 R4, RZ, RZ, UR6 ;  /* 0x00000006ff047e24 */ /* 0x000fe2000f8e00ff */
[----:B------:R-:W-:Y:S01]  /*0a30*/  LOP3.LUT P0, RZ, R11, 0x2, RZ, 0xc0, !PT ;  /* 0x000000020bff7812 */ /* 0x000fe2000780c0ff */
[----:B------:R-:W-:-:S02]  /*0a40*/  IMAD.IADD R124, R0, 0x1, R2 ;  /* 0x00000001007c7824 */ /* 0x000fc400078e0202 */
[----:B------:R-:W-:Y:S01]  /*0a50*/  IMAD.U32 R2, RZ, RZ, UR6 ;  /* 0x00000006ff027e24 */ /* 0x000fe2000f8e00ff */
[----:B------:R-:W-:Y:S01]  /*0a60*/  UIADD3 UR6, UR4, 0x6000, URZ ;  /* 0x0000600004067890 */ /* 0x000fe2000fffe03f */
[----:B------:R-:W-:Y:S01]  /*0a70*/  IMAD.IADD R8, R8, 0x1, R10 ;  /* 0x0000000108087824 */ /* 0x000fe200078e020a */
[----:B------:R-:W-:Y:S01]  /*0a80*/  SEL R123, R123, 0xffffffe0, !P0 ;  /* 0xffffffe07b7b7807 */ /* 0x000fe20004000000 */
[----:B------:R-:W-:Y:S01]  /*0a90*/  IMAD R129, R129, 0x200, R0 ;  /* 0x0000020081817824 */ /* 0x000fe200078e0200 */
[----:B------:R-:W-:Y:S01]  /*0aa0*/  LEA R2, R3, UR4, 0x1 ;  /* 0x0000000403027c11 */ /* 0x000fe2000f8e08ff */
[----:B------:R-:W-:Y:S01]  /*0ab0*/  IMAD.U32 R0, RZ, RZ, UR5 ;  /* 0x00000005ff007e24 */ /* 0x000fe2000f8e00ff */
[----:B------:R-:W-:Y:S01]  /*0ac0*/  LEA R4, R8, UR6, 0x1 ;  /* 0x0000000608047c11 */ /* 0x000fe2000f8e08ff */
[----:B------:R-:W-:Y:S01]  /*0ad0*/  UIADD3 UR5, UR4, 0xa000, URZ ;  /* 0x0000a00004057890 */ /* 0x000fe2000fffe03f */
[----:B------:R-:W-:Y:S02]  /*0ae0*/  IMAD.IADD R119, R13, 0x1, R119 ;  /* 0x000000010d777824 */ /* 0x000fe400078e0277 */
[----:B------:R-:W-:Y:S01]  /*0af0*/  IMAD.IADD R191, R190, 0x1, R188 ;  /* 0x00000001bebf7824 */ /* 0x000fe200078e02bc */
[----:B------:R1:W-:Y:S01]  /*0b00*/  STL [R1+0x40], R4 ;  /* 0x0000400401007387 */ /* 0x0003e20000100800 */
[C---:B------:R-:W-:Y:S01]  /*0b10*/  VIADD R0, R4.reuse, 0x20 ;  /* 0x0000002004007836 */ /* 0x040fe20000000000 */
[----:B------:R-:W-:Y:S01]  /*0b20*/  LEA R119, R119, UR5, 0x1 ;  /* 0x0000000577777c11 */ /* 0x000fe2000f8e08ff */
[----:B------:R-:W-:-:S02]  /*0b30*/  @P3 VIADD R0, R4, 0xffffffe0 ;  /* 0xffffffe004003836 */ /* 0x000fc40000000000 */
[----:B------:R-:W-:Y:S02]  /*0b40*/  IMAD.IADD R129, R129, 0x1, R6 ;  /* 0x0000000181817824 */ /* 0x000fe400078e0206 */
[C---:B------:R-:W-:Y:S01]  /*0b50*/  VIADD R125, R119.reuse, 0x20 ;  /* 0x00000020777d7836 */ /* 0x040fe20000000000 */
[----:B------:R1:W-:Y:S01]  /*0b60*/  STL [R1+0x44], R0 ;  /* 0x0000440001007387 */ /* 0x0003e20000100800 */
[C---:B------:R-:W-:Y:S02]  /*0b70*/  @P1 VIADD R125, R119.reuse, 0xffffffe0 ;  /* 0xffffffe0777d1836 */ /* 0x040fe40000000000 */
[----:B------:R-:W-:Y:S02]  /*0b80*/  IMAD.IADD R121, R119, 0x1, R120 ;  /* 0x0000000177797824 */ /* 0x000fe400078e0278 */
[----:B------:R-:W-:Y:S02]  /*0b90*/  IMAD.IADD R117, R117, 0x1, R116 ;  /* 0x0000000175757824 */ /* 0x000fe400078e0274 */
[----:B------:R-:W-:-:S02]  /*0ba0*/  IMAD.IADD R190, R190, 0x1, R189 ;  /* 0x00000001bebe7824 */ /* 0x000fc400078e02bd */
[----:B------:R-:W-:Y:S02]  /*0bb0*/  IMAD.IADD R120, R120, 0x1, R125 ;  /* 0x0000000178787824 */ /* 0x000fe400078e027d */
[C---:B------:R-:W-:Y:S02]  /*0bc0*/  VIADD R128, R125.reuse, 0x2000 ;  /* 0x000020007d807836 */ /* 0x040fe40000000000 */
[C---:B------:R-:W-:Y:S02]  /*0bd0*/  VIADD R127, R125.reuse, 0x4000 ;  /* 0x000040007d7f7836 */ /* 0x040fe40000000000 */
[----:B------:R-:W-:-:S07]  /*0be0*/  VIADD R126, R125, 0x6000 ;  /* 0x000060007d7e7836 */ /* 0x000fce0000000000 */
.L_x_1159:
        /* <DEDUP_REMOVED lines=67> */
.L_x_1115:
        /* <DEDUP_REMOVED lines=67> */
[----:B------:R-:W-:Y:S02]  /*1450*/  @UP3 USEL UR5, UR5, UR14, !UP1 ;  /* 0x0000000e05053287 */ /* 0x000fe4000c800000 */
[----:B------:R-:W-:Y:S02]  /*1460*/  USEL UR54, UR18, UR12, !UP1 ;  /* 0x0000000c12367287 */ /* 0x000fe4000c800000 */
[----:B------:R-:W-:Y:S01]  /*1470*/  UIADD3 UR15, UR6, -0x80, URZ ;  /* 0xffffff80060f7890 */ /* 0x000fe2000fffe03f */
[----:B------:R-:W-:Y:S01]  /*1480*/  IMAD.HI.U32 R0, R0, R3, RZ ;  /* 0x0000000300007227 */ /* 0x000fe200078e00ff */
[----:B------:R-:W-:Y:S01]  /*1490*/  @UP3 ULDC UR12, c[0x0][0x2e4] ;  /* 0x0000b900000c3ab9 */ /* 0x000fe20000000800 */
[----:B------:R-:W-:Y:S02]  /*14a0*/  @!UP3 UIMAD UR6, UR45, UR60, UR55 ;  /* 0x0000003c2d06b2a4 */ /* 0x000fe4000f8e0237 */
[----:B------:R-:W-:Y:S01]  /*14b0*/  @UP3 UIMAD UR33, UR55, UR12, UR5 ;  /* 0x0000000c372132a4 */ /* 0x000fe2000f8e0205 */
[----:B------:R-:W-:Y:S01]  /*14c0*/  IADD3 R4, -R0, RZ, RZ ;  /* 0x000000ff00047210 */ /* 0x000fe20007ffe1ff */
[----:B------:R-:W-:-:S02]  /*14d0*/  USHF.R.S32.HI UR20, URZ, 0x1f, UR15 ;  /* 0x0000001f3f147899 */ /* 0x000fc4000801140f */
[----:B------:R-:W-:Y:S02]  /*14e0*/  UIADD3 UR5, UP2, UR15, UR38, URZ ;  /* 0x000000260f057290 */ /* 0x000fe4000ff5e03f */
[C---:B------:R-:W-:Y:S01]  /*14f0*/  IMAD R3, R6.reuse, R4, R3 ;  /* 0x0000000406037224 */ /* 0x040fe200078e0203 */
[----:B------:R-:W-:Y:S01]  /*1500*/  @!UP3 UIMAD UR33, UR6, UR51, URZ ;  /* 0x000000330621b2a4 */ /* 0x000fe2000f8e023f */
[----:B------:R-:W-:Y:S01]  /*1510*/  ULDC.U8 UR23, c[0x0][0x480] ;  /* 0x0001200000177ab9 */ /* 0x000fe20000000000 */
[----:B------:R-:W-:Y:S02]  /*1520*/  UIADD3.X UR12, UR20, UR39, URZ, UP2, !UPT ;  /* 0x00000027140c7290 */ /* 0x000fe400097fe43f */
[----:B------:R-:W-:Y:S01]  /*1530*/  ISETP.GT.U32.AND P1, PT, R6, R3, PT ;  /* 0x000000030600720c */ /* 0x000fe20003f24070 */
[----:B------:R-:W-:Y:S02]  /*1540*/  UIMAD UR6, UR9, UR5, URZ ;  /* 0x00000005090672a4 */ /* 0x000fe4000f8e023f */
[----:B------:R-:W-:-:S02]  /*1550*/  @UP0 UIADD3 UR16, UR34, UR36, URZ ;  /* 0x0000002422100290 */ /* 0x000fc4000fffe03f */
[----:B------:R-:W-:Y:S02]  /*1560*/  @UP0 UIADD3 UR27, UR34, UR36, URZ ;  /* 0x00000024221b0290 */ /* 0x000fe4000fffe03f */
[----:B------:R-:W-:Y:S01]  /*1570*/  UISETP.NE.AND UP4, UPT, UR23, URZ, UPT ;  /* 0x0000003f1700728c */ /* 0x000fe2000bf85270 */
[----:B------:R-:W-:Y:S02]  /*1580*/  @UP0 ULDC.64 UR24, c[0x0][0x250] ;  /* 0x0000940000180ab9 */ /* 0x000fe40000000a00 */
[----:B------:R-:W-:Y:S01]  /*1590*/  @UP0 ULDC.64 UR22, c[0x0][0x248] ;  /* 0x0000920000160ab9 */ /* 0x000fe20000000a00 */
[----:B------:R-:W-:Y:S02]  /*15a0*/  UIMAD.WIDE.U32 UR38, UR8, UR5, URZ ;  /* 0x00000005082672a5 */ /* 0x000fe4000f8e003f */
[----:B------:R-:W-:Y:S01]  /*15b0*/  @!P1 IMAD.IADD R3, R3, 0x1, -R6 ;  /* 0x0000000103039824 */ /* 0x000fe200078e0a06 */
[----:B------:R-:W-:Y:S01]  /*15c0*/  UIMAD UR5, UR8, UR12, UR6 ;  /* 0x0000000c080572a4 */ /* 0x000fe2000f8e0206 */
[----:B------:R-:W-:Y:S01]  /*15d0*/  @!P1 VIADD R0, R0, 0x1 ;  /* 0x0000000100009836 */ /* 0x000fe20000000000 */
[----:B------:R-:W-:Y:S01]  /*15e0*/  PLOP3.LUT P1, PT, PT, PT, UP0, 0x80, 0x0 ;  /* 0x000000000000781c */ /* 0x000fe20003f2f008 */
[----:B------:R-:W-:Y:S01]  /*15f0*/  UIMAD UR26, UR14, UR31, URZ ;  /* 0x0000001f0e1a72a4 */ /* 0x000fe2000f8e023f */
[----:B------:R-:W-:Y:S01]  /*1600*/  ISETP.GE.U32.AND P0, PT, R3, R6, PT ;  /* 0x000000060300720c */ /* 0x000fe20003f06070 */
[----:B------:R-:W-:Y:S01]  /*1610*/  @UP0 UIMAD.WIDE.U32 UR18, UR16, UR22, URZ ;  /* 0x00000016101202a5 */ /* 0x000fe2000f8e003f */
[----:B------:R-:W-:Y:S01]  /*1620*/  LOP3.LUT R3, R7, UR55, RZ, 0x3c, !PT ;  /* 0x0000003707037c12 */ /* 0x000fe2000f8e3cff */
[----:B------:R-:W-:-:S02]  /*1630*/  @UP0 UIMAD.WIDE.U32 UR8, UR27, UR24, URZ ;  /* 0x000000181b0802a5 */ /* 0x000fc4000f8e003f */
[----:B------:R-:W-:Y:S01]  /*1640*/  UIMAD UR50, UR55, UR61, URZ ;  /* 0x0000003d373272a4 */ /* 0x000fe2000f8e023f */
[----:B------:R-:W-:Y:S01]  /*1650*/  ISETP.GE.AND P2, PT, R3, RZ, PT ;  /* 0x000000ff0300720c */ /* 0x000fe20003f46270 */
[----:B------:R-:W-:Y:S02]  /*1660*/  @UP0 UIMAD UR13, UR16, UR23, URZ ;  /* 0x00000017100d02a4 */ /* 0x000fe4000f8e023f */
[----:B------:R-:W-:Y:S02]  /*1670*/  @UP0 UIMAD UR6, UR27, UR25, URZ ;  /* 0x000000191b0602a4 */ /* 0x000fe4000f8e023f */
[----:B------:R-:W-:Y:S02]  /*1680*/  @UP1 UIADD3 UR49, UR21, UR26, URZ ;  /* 0x0000001a15311290 */ /* 0x000fe4000fffe03f */
[----:B------:R-:W-:Y:S01]  /*1690*/  @P0 IADD3 R0, R0, 0x1, RZ ;  /* 0x0000000100000810 */ /* 0x000fe20007ffe0ff */
[----:B------:R-:W-:Y:S01]  /*16a0*/  @!UP1 UIADD3 UR46, UR41, UR28, URZ ;  /* 0x0000001c292e9290 */ /* 0x000fe2000fffe03f */
[----:B------:R-:W-:Y:S01]  /*16b0*/  PLOP3.LUT P0, PT, PT, PT, UP3, 0x80, 0x0 ;  /* 0x000000000000781c */ /* 0x000fe20003f0f038 */
[----:B------:R-:W-:-:S02]  /*16c0*/  USEL UR51, UR32, URZ, UP4 ;  /* 0x0000003f20337287 */ /* 0x000fc4000a000000 */
[----:B------:R-:W-:Y:S01]  /*16d0*/  IMAD.MOV.U32 R10, RZ, RZ, R0 ;  /* 0x000000ffff0a7224 */ /* 0x000fe200078e0000 */
[----:B------:R-:W-:Y:S02]  /*16e0*/  USEL UR52, UR48, URZ, UP4 ;  /* 0x0000003f30347287 */ /* 0x000fe4000a000000 */
[----:B------:R-:W-:Y:S02]  /*16f0*/  USHF.R.S32.HI UR35, URZ, 0x1f, UR29 ;  /* 0x0000001f3f237899 */ /* 0x000fe4000801141d */
[----:B------:R-:W-:Y:S01]  /*1700*/  USHF.R.S32.HI UR53, URZ, 0x1f, UR50 ;  /* 0x0000001f3f357899 */ /* 0x000fe20008011432 */
[----:B------:R-:W-:Y:S01]  /*1710*/  @!P2 IADD3 R10, -R10, RZ, RZ ;  /* 0x000000ff0a0aa210 */ /* 0x000fe20007ffe1ff */
[----:B------:R-:W-:Y:S01]  /*1720*/  @UP0 UIADD3 UR32, UR9, UR6, URZ ;  /* 0x0000000609200290 */ /* 0x000fe2000fffe03f */
[----:B------:R-:W-:Y:S01]  /*1730*/  @!P3 LOP3.LUT R10, RZ, R7, RZ, 0x33, !PT ;  /* 0x00000007ff0ab212 */ /* 0x000fe200078e33ff */
        /* <DEDUP_REMOVED lines=17> */
.L_x_1117:
        /* <DEDUP_REMOVED lines=13> */
.L_x_1118:
        /* <DEDUP_REMOVED lines=11> */
.L_x_1119:
[----:B------:R-:W-:-:S04]  /*19d0*/  UIMAD UR6, UR45, UR60, UR55 ;  /* 0x0000003c2d0672a4 */ /* 0x000fc8000f8e0237 */
[----:B------:R-:W-:-:S12]  /*19e0*/  UIMAD UR6, UR6, UR58, URZ ;  /* 0x0000003a060672a4 */ /* 0x000fd8000f8e023f */
.L_x_1120:
[----:B------:R-:W2:Y:S01]  /*19f0*/  LDL.64 R4, [R1+0x8] ;  /* 0x0000080001047983 */ /* 0x000ea20000100a00 */
[----:B------:R-:W1:Y:S03]  /*1a00*/  LDC.64 R14, c[0x0][0x420] ;  /* 0x00010800ff0e7b82 */ /* 0x000e660000000a00 */
[----:B------:R3:W2:Y:S01]  /*1a10*/  LDL.64 R22, [R1+0x8] ;  /* 0x0000080001167983 */ /* 0x0006a20000100a00 */
[----:B------:R-:W-:Y:S01]  /*1a20*/  UIMAD UR19, UR61, UR60, URZ ;  /* 0x0000003c3d1372a4 */ /* 0x000fe2000f8e023f */
[----:B------:R-:W-:Y:S01]  /*1a30*/  BSSY B1, `(.L_x_1116) ;  /* 0x0000933000017945 */ /* 0x000fe20003800000 */
[----:B------:R-:W-:Y:S01]  /*1a40*/  ULDC.64 UR8, c[0x0][0x428] ;  /* 0x00010a0000087ab9 */ /* 0x000fe20000000a00 */
[----:B------:R-:W4:Y:S01]  /*1a50*/  S2R R20, SR_TID.X ;  /* 0x0000000000147919 */ /* 0x000f220000002100 */
[----:B------:R-:W-:Y:S02]  /*1a60*/  USHF.R.S32.HI UR58, URZ, 0x1f, UR55 ;  /* 0x0000001f3f3a7899 */ /* 0x000fe40008011437 */
[----:B------:R-:W-:-:S02]  /*1a70*/  USHF.L.U32 UR18, UR19, 0x7, URZ ;  /* 0x0000000713127899 */ /* 0x000fc4000800063f */
[----:B------:R-:W-:Y:S02]  /*1a80*/  UIADD3 UR21, UR15, UR6, URZ ;  /* 0x000000060f157290 */ /* 0x000fe4000fffe03f */
[----:B------:R-:W-:Y:S02]  /*1a90*/  UIADD3 UR13, UR15, UR33, URZ ;  /* 0x000000210f0d7290 */ /* 0x000fe4000fffe03f */
[----:B------:R-:W-:Y:S02]  /*1aa0*/  UIADD3 UR12, UP1, UP0, UR38, UR18, UR50 ;  /* 0x00000012260c7290 */ /* 0x000fe4000f83e032 */
[----:B------:R-:W-:Y:S02]  /*1ab0*/  USHF.R.S32.HI UR6, URZ, 0x1f, UR18 ;  /* 0x0000001f3f067899 */ /* 0x000fe40008011412 */
[----:B------:R-:W-:Y:S02]  /*1ac0*/  UISETP.GE.AND UP2, UPT, UR37, 0x1, UPT ;  /* 0x000000012500788c */ /* 0x000fe4000bf46270 */
[----:B------:R-:W-:Y:S01]  /*1ad0*/  UIADD3.X UR6, UR48, UR6, UR53, UP1, UP0 ;  /* 0x0000000630067290 */ /* 0x000fe20008fe0435 */
[----:B-1----:R-:W-:Y:S01]  /*1ae0*/  IMAD R0, R14, UR20, RZ ;  /* 0x000000140e007c24 */ /* 0x002fe2000f8e02ff */
[----:B------:R-:W-:Y:S01]  /*1af0*/  ULDC.64 UR40, c[0x0][0x210] ;  /* 0x0000840000287ab9 */ /* 0x000fe20000000a00 */
[----:B------:R-:W-:Y:S01]  /*1b00*/  ULDC.64 UR38, c[0x0][0x400] ;  /* 0x0001000000267ab9 */ /* 0x000fe20000000a00 */
[----:B------:R-:W-:Y:S01]  /*1b10*/  ULDC.64 UR42, c[0x0][0x2b0] ;  /* 0x0000ac00002a7ab9 */ /* 0x000fe20000000a00 */
[----:B------:R-:W-:Y:S01]  /*1b20*/  IMAD R6, R15, UR15, R0 ;  /* 0x0000000f0f067c24 */ /* 0x000fe2000f8e0200 */
[----:B------:R-:W-:Y:S01]  /*1b30*/  ULDC.64 UR60, c[0x0][0x478] ;  /* 0x00011e00003c7ab9 */ /* 0x000fe20000000a00 */
[----:B------:R-:W-:Y:S01]  /*1b40*/  ULEA.HI.SX32 UR16, UR44, 0xffffffff, 0x19 ;  /* 0xffffffff2c107891 */ /* 0x000fe2000f8fca3f */
        /* <DEDUP_REMOVED lines=25> */
[----:B------:R-:W-:Y:S01]  /*1ce0*/  UIMAD.WIDE UR20, UR21, 0x4, UR60 ;  /* 0x00000004151478a5 */ /* 0x000fe2000f8e023c */
[----:B------:R-:W-:Y:S01]  /*1cf0*/  IADD3 R12, P0, R8, UR56, RZ ;  /* 0x00000038080c7c10 */ /* 0x000fe2000ff1e0ff */
[----:B------:R-:W-:Y:S01]  /*1d00*/  VIADD R5, R5, UR5 ;  /* 0x0000000505057c36 */ /* 0x000fe20008000000 */
[----:B------:R-:W-:Y:S01]  /*1d10*/  UIMAD UR5, UR58, UR8, URZ ;  /* 0x000000083a0572a4 */ /* 0x000fe2000f8e023f */
[----:B------:R-:W-:-:S03]  /*1d20*/  IMAD R6, R6, UR30, RZ ;  /* 0x0000001e06067c24 */ /* 0x000fc6000f8e02ff */
[----:B------:R-:W-:Y:S01]  /*1d30*/  UIMAD UR9, UR55, UR9, UR5 ;  /* 0x00000009370972a4 */ /* 0x000fe2000f8e0205 */
[----:B------:R-:W-:Y:S01]  /*1d40*/  IMAD R13, R0, UR31, R6 ;  /* 0x0000001f000d7c24 */ /* 0x000fe2000f8e0206 */
[----:B------:R-:W-:Y:S01]  /*1d50*/  UIADD3 UR5, UP1, UP0, UR51, UR12, UR54 ;  /* 0x0000000c33057290 */ /* 0x000fe2000f83e036 */
[-C--:B------:R-:W-:Y:S01]  /*1d60*/  IMAD R0, R18, R14.reuse, RZ ;  /* 0x0000000e12007224 */ /* 0x080fe200078e02ff */
[----:B------:R-:W-:Y:S01]  /*1d70*/  UIMAD.WIDE UR12, UR13, 0x4, UR42 ;  /* 0x000000040d0c78a5 */ /* 0x000fe2000f8e022a */
[----:B------:R-:W-:Y:S01]  /*1d80*/  IMAD.WIDE.U32 R6, R3, R14, R4 ;  /* 0x0000000e03067225 */ /* 0x000fe200078e0004 */
[----:B------:R-:W-:Y:S01]  /*1d90*/  IADD3.X R13, R9, UR49, R13, P0, !PT ;  /* 0x00000031090d7c10 */ /* 0x000fe200087fe40d */
[----:B------:R-:W-:Y:S02]  /*1da0*/  UIADD3.X UR6, UR52, UR6, UR47, UP1, UP0 ;  /* 0x0000000634067290 */ /* 0x000fe40008fe042f */
[----:B------:R-:W-:Y:S01]  /*1db0*/  IMAD R0, R3, R15, R0 ;  /* 0x0000000f03007224 */ /* 0x000fe200078e0200 */
[----:B------:R-:W-:Y:S01]  /*1dc0*/  LEA R8, P0, R6, UR14, 0x1 ;  /* 0x0000000e06087c11 */ /* 0x000fe2000f8008ff */
[----:B------:R-:W-:-:S02]  /*1dd0*/  IMAD.U32 R4, RZ, RZ, UR8 ;  /* 0x00000008ff047e24 */ /* 0x000fc4000f8e00ff */
[----:B------:R-:W-:Y:S02]  /*1de0*/  IMAD.IADD R0, R7, 0x1, R0 ;  /* 0x0000000107007824 */ /* 0x000fe400078e0200 */
[----:B------:R-:W-:-:S03]  /*1df0*/  IMAD.WIDE.U32 R4, R4, UR55, R12 ;  /* 0x0000003704047c25 */ /* 0x000fc6000f8e000c */
[----:B------:R-:W-:Y:S01]  /*1e00*/  LEA.HI.X R9, R6, UR15, R0, 0x1, P0 ;  /* 0x0000000f06097c11 */ /* 0x000fe200080f0c00 */
[----:B------:R-:W-:Y:S01]  /*1e10*/  VIADD R7, R5, UR9 ;  /* 0x0000000905077c36 */ /* 0x000fe20008000000 */
[----:B------:R-:W-:Y:S02]  /*1e20*/  PLOP3.LUT P0, PT, PT, PT, UP2, 0x80, 0x0 ;  /* 0x000000000000781c */ /* 0x000fe40003f0f028 */
[C---:B------:R-:W-:Y:S02]  /*1e30*/  IADD3 R0, P2, R11.reuse, UR5, RZ ;  /* 0x000000050b007c10 */ /* 0x040fe4000ff5e0ff */
        /* <DEDUP_REMOVED lines=20> */
[----:B------:R-:W-:Y:S01]  /*1f80*/  IMAD.MOV.U32 R216, RZ, RZ, R8 ;  /* 0x000000ffffd87224 */ /* 0x000fe200078e0008 */
[----:B------:R-:W-:Y:S01]  /*1f90*/  UIADD3 UR6, UR9, -UR6, URZ ;  /* 0x8000000609067290 */ /* 0x000fe2000fffe03f */
[----:B------:R-:W-:Y:S01]  /*1fa0*/  IMAD.MOV.U32 R217, RZ, RZ, R9 ;  /* 0x000000ffffd97224 */ /* 0x000fe200078e0009 */
[----:B------:R-:W-:Y:S01]  /*1fb0*/  @P1 BAR.SYNC.DEFER_BLOCKING 0x0 ;  /* 0x0000000000001b1d */ /* 0x000fe20000010000 */
[----:B------:R-:W-:Y:S01]  /*1fc0*/  ISETP.GE.AND P2, PT, R17, UR5, PT ;  /* 0x0000000511007c0c */ /* 0x000fe2000bf46270 */
[----:B------:R-:W-:-:S06]  /*1fd0*/  UISETP.NE.AND UP0, UPT, UR6, 0x1, UPT ;  /* 0x000000010600788c */ /* 0x000fcc000bf05270 */
        /* <DEDUP_REMOVED lines=18> */
.L_x_1123:
[----:B------:R-:W-:Y:S05]  /*2100*/  BSYNC B0 ;  /* 0x0000000000007941 */ /* 0x000fea0003800000 */
.L_x_1122:
        /* <DEDUP_REMOVED lines=14> */
.L_x_1125:
[----:B------:R-:W-:Y:S05]  /*21f0*/  BSYNC B0 ;  /* 0x0000000000007941 */ /* 0x000fea0003800000 */
.L_x_1124:
        /* <DEDUP_REMOVED lines=18> */
.L_x_1127:
[----:B------:R-:W-:Y:S05]  /*2320*/  BSYNC B0 ;  /* 0x0000000000007941 */ /* 0x000fea0003800000 */
.L_x_1126:
        /* <DEDUP_REMOVED lines=21> */
.L_x_1129:
[----:B------:R-:W-:Y:S05]  /*2480*/  BSYNC B0 ;  /* 0x0000000000007941 */ /* 0x000fea0003800000 */
.L_x_1128:
[----:B------:R-:W5:Y:S01]  /*2490*/  LDL R14, [R1+0x3c] ;  /* 0x00003c00010e7983 */ /* 0x000f620000100800 */
[----:B------:R-:W-:Y:S01]  /*24a0*/  UIMAD UR6, UR35, UR22, URZ ;  /* 0x00000016230672a4 */ /* 0x000fe2000f8e023f */
[----:B-1----:R-:W-:Y:S01]  /*24b0*/  IMAD.WIDE.U32 R4, R6, UR29, R22 ;  /* 0x0000001d06047c25 */ /* 0x002fe2000f8e0016 */
[----:B------:R-:W-:Y:S01]  /*24c0*/  ULDC.64 UR20, c[0x0][0x260] ;  /* 0x0000980000147ab9 */ /* 0x000fe20000000a00 */
[----:B------:R-:W-:Y:S01]  /*24d0*/  BSSY B0, `(.L_x_1130) ;  /* 0x000002a000007945 */ /* 0x000fe20003800000 */
[----:B------:R-:W-:Y:S02]  /*24e0*/  UIMAD UR8, UR29, UR23, UR6 ;  /* 0x000000171d0872a4 */ /* 0x000fe4000f8e0206 */
[----:B------:R-:W-:Y:S01]  /*24f0*/  UIMAD UR6, UR17, -0x80, UR7 ;  /* 0xffffff80110678a4 */ /* 0x000fe2000f8e0207 */
[----:B------:R-:W-:-:S03]  /*2500*/  IADD3 R4, P1, R4, UR26, RZ ;  /* 0x0000001a04047c10 */ /* 0x000fc6000ff3e0ff */
[----:B------:R-:W-:Y:S02]  /*2510*/  IMAD.U32 R6, RZ, RZ, UR8 ;  /* 0x00000008ff067e24 */ /* 0x000fe4000f8e00ff */
[----:B------:R-:W-:-:S03]  /*2520*/  ISETP.GE.AND P3, PT, R3, UR6, PT ;  /* 0x0000000603007c0c */ /* 0x000fc6000bf66270 */
[----:B------:R-:W-:Y:S01]  /*2530*/  IADD3.X R5, R5, UR27, R6, P1, !PT ;  /* 0x0000001b05057c10 */ /* 0x000fe20008ffe406 */
[----:B------:R-:W-:-:S04]  /*2540*/  IMAD R6, R16, UR20, RZ ;  /* 0x0000001410067c24 */ /* 0x000fc8000f8e02ff */
[C---:B------:R-:W-:Y:S02]  /*2550*/  IMAD R6, R10.reuse, UR21, R6 ;  /* 0x000000150a067c24 */ /* 0x040fe4000f8e0206 */
[----:B------:R-:W-:-:S03]  /*2560*/  IMAD.WIDE.U32 R4, R10, UR20, R4 ;  /* 0x000000140a047c25 */ /* 0x000fc6000f8e0004 */
[----:B------:R1:W-:Y:S02]  /*2570*/  @P3 STS [R0+0x6000], RZ ;  /* 0x006000ff00003388 */ /* 0x0003e40000000800 */
[----:B------:R-:W-:Y:S02]  /*2580*/  IADD3 R11, R5, R6, RZ ;  /* 0x00000006050b7210 */ /* 0x000fe40007ffe0ff */
[----:B------:R1:W-:Y:S04]  /*2590*/  @P3 STS [R0+0x6004], RZ ;  /* 0x006004ff00003388 */ /* 0x0003e80000000800 */
[----:B------:R1:W-:Y:S01]  /*25a0*/  @P3 STS.64 [R0+0x6008], RZ ;  /* 0x006008ff00003388 */ /* 0x0003e20000000a00 */
[C---:B-----5:R-:W-:Y:S01]  /*25b0*/  VIADD R8, R14.reuse, 0x8 ;  /* 0x000000080e087836 */ /* 0x060fe20000000000 */
[C---:B------:R-:W-:Y:S01]  /*25c0*/  IADD3 R7, R14.reuse, 0x40, RZ ;  /* 0x000000400e077810 */ /* 0x040fe20007ffe0ff */
[C---:B------:R-:W-:Y:S01]  /*25d0*/  VIADD R12, R14.reuse, 0x48 ;  /* 0x000000480e0c7836 */ /* 0x040fe20000000000 */
[----:B------:R-:W-:-:S02]  /*25e0*/  ISETP.GE.AND P1, PT, R14, UR5, PT ;  /* 0x000000050e007c0c */ /* 0x000fc4000bf26270 */
[----:B------:R-:W-:Y:S02]  /*25f0*/  ISETP.GE.AND P6, PT, R8, UR5, PT ;  /* 0x0000000508007c0c */ /* 0x000fe4000bfc6270 */
[----:B------:R-:W-:Y:S02]  /*2600*/  ISETP.GE.AND P5, PT, R7, UR5, PT ;  /* 0x0000000507007c0c */ /* 0x000fe4000bfa6270 */
[----:B------:R-:W-:Y:S02]  /*2610*/  ISETP.GE.AND P4, PT, R12, UR5, PT ;  /* 0x000000050c007c0c */ /* 0x000fe4000bf86270 */
[----:B------:R-:W-:Y:S01]  /*2620*/  P2R R13, PR, RZ, 0x2 ;  /* 0x00000002ff0d7803 */ /* 0x000fe20000000000 */
[----:B-1----:R-:W-:Y:S10]  /*2630*/  @P3 BRA `(.L_x_1131) ;  /* 0x00000000004c3947 */ /* 0x002ff40003800000 */
        /* <DEDUP_REMOVED lines=19> */
.L_x_1131:
[----:B------:R-:W-:Y:S05]  /*2770*/  BSYNC B0 ;  /* 0x0000000000007941 */ /* 0x000fea0003800000 */
.L_x_1130:
        /* <DEDUP_REMOVED lines=23> */
.L_x_1133:
[----:B------:R-:W-:Y:S05]  /*28f0*/  BSYNC B0 ;  /* 0x0000000000007941 */ /* 0x000fea0003800000 */
.L_x_1132:
        /* <DEDUP_REMOVED lines=36> */
.L_x_1135:
[----:B------:R-:W-:Y:S05]  /*2b40*/  BSYNC B0 ;  /* 0x0000000000007941 */ /* 0x000fea0003800000 */
.L_x_1134:
        /* <DEDUP_REMOVED lines=22> */
.L_x_1137:
[----:B------:R-:W-:Y:S05]  /*2cb0*/  BSYNC B0 ;  /* 0x0000000000007941 */ /* 0x000fea0003800000 */
.L_x_1136:
[----:B------:R-:W-:Y:S01]  /*2cc0*/  ULDC.64 UR22, c[0x0][0x3c8] ;  /* 0x0000f20000167ab9 */ /* 0x000fe20000000a00 */
[----:B------:R-:W-:Y:S01]  /*2cd0*/  USHF.R.S32.HI UR6, URZ, 0x1f, UR55 ;  /* 0x0000001f3f067899 */ /* 0x000fe20008011437 */
[----:B------:R-:W-:Y:S01]  /*2ce0*/  ISETP.NE.AND P3, PT, R13, RZ, PT ;  /* 0x000000ff0d00720c */ /* 0x000fe20003f65270 */
[----:B------:R-:W-:Y:S01]  /*2cf0*/  UISETP.NE.U32.AND UP1, UPT, UR22, URZ, UPT ;  /* 0x0000003f1600728c */ /* 0x000fe2000bf25070 */
[----:B-1----:R-:W-:Y:S01]  /*2d00*/  SHF.R.S32.HI R9, RZ, 0x1f, R14 ;  /* 0x0000001fff097819 */ /* 0x002fe2000001140e */
[----:B------:R-:W0:Y:S01]  /*2d10*/  LDGDEPBAR ;  /* 0x00000000000079af */ /* 0x000e220000000000 */
[----:B------:R-:W-:Y:S01]  /*2d20*/  SHF.R.S32.HI R3, RZ, 0x1f, R12 ;  /* 0x0000001fff037819 */ /* 0x000fe2000001140c */
[----:B------:R-:W-:Y:S01]  /*2d30*/  UISETP.NE.AND.EX UP1, UPT, UR23, URZ, UPT, UP1 ;  /* 0x0000003f1700728c */ /* 0x000fe2000bf25310 */
[----:B------:R-:W-:Y:S01]  /*2d40*/  IMAD.MOV.U32 R10, RZ, RZ, 0x7f800000 ;  /* 0x7f800000ff0a7424 */ /* 0x000fe200078e00ff */
[----:B------:R-:W-:Y:S01]  /*2d50*/  ULDC UR35, c[0x0][0x2d0] ;  /* 0x0000b40000237ab9 */ /* 0x000fe20000000800 */
[----:B------:R-:W-:-:S02]  /*2d60*/  IMAD.MOV.U32 R16, RZ, RZ, 0x7f800000 ;  /* 0x7f800000ff107424 */ /* 0x000fc400078e00ff */
[----:B------:R-:W-:Y:S01]  /*2d70*/  IMAD.MOV.U32 R15, RZ, RZ, 0x7f800000 ;  /* 0x7f800000ff0f7424 */ /* 0x000fe200078e00ff */
[----:B------:R-:W-:Y:S01]  /*2d80*/  PLOP3.LUT P1, PT, PT, PT, UP1, 0x80, 0x0 ;  /* 0x000000000000781c */ /* 0x000fe20003f2f018 */
[----:B------:R-:W-:Y:S02]  /*2d90*/  IMAD.MOV.U32 R11, RZ, RZ, 0x7f800000 ;  /* 0x7f800000ff0b7424 */ /* 0x000fe400078e00ff */
[C---:B------:R-:W-:Y:S01]  /*2da0*/  VIADD R118, R129.reuse, 0x1000 ;  /* 0x0000100081767836 */ /* 0x040fe20000000000 */
[----:B------:R-:W-:Y:S01]  /*2db0*/  CS2R R94, SRZ ;  /* 0x00000000005e7805 */ /* 0x000fe2000001ff00 */
[----:B------:R-:W-:Y:S01]  /*2dc0*/  @UP1 ULDC.64 UR24, c[0x0][0x3d0] ;  /* 0x0000f40000181ab9 */ /* 0x000fe20000000a00 */
[----:B------:R-:W-:Y:S01]  /*2dd0*/  @UP1 UMOV UR20, UR55 ;  /* 0x0000003700141c82 */ /* 0x000fe20008000000 */
[----:B------:R-:W-:Y:S01]  /*2de0*/  @UP1 UIMAD UR5, UR57, UR24, URZ ;  /* 0x00000018390512a4 */ /* 0x000fe2000f8e023f */
[----:B------:R-:W-:Y:S01]  /*2df0*/  @UP1 UMOV UR21, UR6 ;  /* 0x0000000600151c82 */ /* 0x000fe20008000000 */
[----:B------:R-:W-:Y:S01]  /*2e00*/  IMAD.SHL.U32 R122, R129, 0x2, RZ ;  /* 0x00000002817a7824 */ /* 0x000fe200078e00ff */
[----:B------:R-:W-:-:S02]  /*2e10*/  @UP1 UIMAD.WIDE.U32 UR20, UR45, UR24, UR20 ;  /* 0x000000182d1412a5 */ /* 0x000fc4000f8e0014 */
[----:B------:R-:W-:Y:S02]  /*2e20*/  @UP1 UIMAD UR5, UR45, UR25, UR5 ;  /* 0x000000192d0512a4 */ /* 0x000fe4000f8e0205 */
[----:B------:R-:W-:Y:S02]  /*2e30*/  @UP1 ULEA UR22, UP0, UR20, UR22, 0x2 ;  /* 0x0000001614161291 */ /* 0x000fe4000f80103f */
[----:B------:R-:W-:Y:S01]  /*2e40*/  @UP1 UIADD3 UR5, UR21, UR5, URZ ;  /* 0x0000000515051290 */ /* 0x000fe2000fffe03f */
[----:B------:R-:W-:Y:S02]  /*2e50*/  CS2R R92, SRZ ;  /* 0x00000000005c7805 */ /* 0x000fe4000001ff00 */
[----:B------:R-:W-:Y:S02]  /*2e60*/  CS2R R98, SRZ ;  /* 0x0000000000627805 */ /* 0x000fe4000001ff00 */
[----:B------:R-:W-:Y:S01]  /*2e70*/  CS2R R96, SRZ ;  /* 0x0000000000607805 */ /* 0x000fe2000001ff00 */
[----:B------:R-:W-:Y:S01]  /*2e80*/  @UP1 ULEA.HI.X UR23, UR20, UR23, UR5, 0x2, UP0 ;  /* 0x0000001714171291 */ /* 0x000fe200080f1405 */
[----:B------:R-:W-:Y:S01]  /*2e90*/  IMAD.U32 R4, RZ, RZ, UR22 ;  /* 0x00000016ff047e24 */ /* 0x000fe2000f8e00ff */
[----:B--234-:R-:W-:Y:S01]  /*2ea0*/  SHF.L.U64.HI R0, R14, 0x2, R9 ;  /* 0x000000020e007819 */ /* 0x01cfe20000010209 */
[----:B------:R-:W-:Y:S01]  /*2eb0*/  @UP1 ULDC UR5, c[0x0][0x2e8] ;  /* 0x0000ba0000051ab9 */ /* 0x000fe20000000800 */
[----:B------:R-:W-:-:S02]  /*2ec0*/  CS2R R90, SRZ ;  /* 0x00000000005a7805 */ /* 0x000fc4000001ff00 */
[----:B------:R-:W-:Y:S01]  /*2ed0*/  CS2R R88, SRZ ;  /* 0x0000000000587805 */ /* 0x000fe2000001ff00 */
[----:B------:R-:W-:Y:S01]  /*2ee0*/  IMAD.U32 R5, RZ, RZ, UR23 ;  /* 0x00000017ff057e24 */ /* 0x000fe2000f8e00ff */
[----:B------:R-:W-:Y:S02]  /*2ef0*/  CS2R R86, SRZ ;  /* 0x0000000000567805 */ /* 0x000fe4000001ff00 */
[----:B------:R-:W-:Y:S02]  /*2f00*/  CS2R R84, SRZ ;  /* 0x0000000000547805 */ /* 0x000fe4000001ff00 */
[----:B------:R-:W-:Y:S02]  /*2f10*/  CS2R R78, SRZ ;  /* 0x00000000004e7805 */ /* 0x000fe4000001ff00 */
[----:B------:R-:W-:Y:S01]  /*2f20*/  CS2R R76, SRZ ;  /* 0x00000000004c7805 */ /* 0x000fe2000001ff00 */
[----:B------:R1:W2:Y:S01]  /*2f30*/  @P1 LDG.E R8, desc[UR10][R4.64] ;  /* 0x0000000a04081981 */ /* 0x0002a2000c1e1900 */
[----:B------:R-:W-:-:S02]  /*2f40*/  CS2R R82, SRZ ;  /* 0x0000000000527805 */ /* 0x000fc4000001ff00 */
[----:B------:R-:W-:Y:S02]  /*2f50*/  CS2R R80, SRZ ;  /* 0x0000000000507805 */ /* 0x000fe4000001ff00 */
[----:B------:R-:W-:Y:S02]  /*2f60*/  CS2R R74, SRZ ;  /* 0x00000000004a7805 */ /* 0x000fe4000001ff00 */
[----:B------:R-:W-:Y:S02]  /*2f70*/  CS2R R72, SRZ ;  /* 0x0000000000487805 */ /* 0x000fe4000001ff00 */
[----:B------:R-:W-:Y:S02]  /*2f80*/  CS2R R70, SRZ ;  /* 0x0000000000467805 */ /* 0x000fe4000001ff00 */
[----:B------:R-:W-:Y:S01]  /*2f90*/  CS2R R68, SRZ ;  /* 0x0000000000447805 */ /* 0x000fe2000001ff00 */
        /* <DEDUP_REMOVED lines=8> */
[----:B------:R-:W-:Y:S01]  /*3020*/  UIADD3 UR18, -UR18, URZ, URZ ;  /* 0x0000003f12127290 */ /* 0x000fe2000fffe13f */
[----:B-1----:R-:W-:Y:S01]  /*3030*/  IMAD.SHL.U32 R4, R14, 0x4, RZ ;  /* 0x000000040e047824 */ /* 0x002fe200078e00ff */
[----:B------:R-:W-:-:S04]  /*3040*/  ULDC UR8, c[0x0][0x2ec] ;  /* 0x0000bb0000087ab9 */ /* 0x000fc80000000800 */
[----:B------:R-:W-:-:S04]  /*3050*/  IADD3 R4, P2, R4, UR14, RZ ;  /* 0x0000000e04047c10 */ /* 0x000fc8000ff5e0ff */
[----:B------:R-:W-:Y:S02]  /*3060*/  IADD3.X R5, R0, UR13, RZ, P2, !PT ;  /* 0x0000000d00057c10 */ /* 0x000fe400097fe4ff */
[----:B------:R-:W-:-:S03]  /*3070*/  @!P4 LEA R6, P2, R12, UR14, 0x2 ;  /* 0x0000000e0c06cc11 */ /* 0x000fc6000f8410ff */
[----:B------:R-:W3:Y:S01]  /*3080*/  @!P3 LDG.E R16, desc[UR10][R4.64] ;  /* 0x0000000a0410b981 */ /* 0x000ee2000c1e1900 */
[----:B------:R-:W-:-:S03]  /*3090*/  @!P4 LEA.HI.X R7, R12, UR13, R3, 0x2, P2 ;  /* 0x0000000d0c07cc11 */ /* 0x000fc600090f1403 */
[----:B------:R-:W4:Y:S04]  /*30a0*/  @!P6 LDG.E R15, desc[UR10][R4.64+0x20] ;  /* 0x0000200a040fe981 */ /* 0x000f28000c1e1900 */
[----:B------:R-:W5:Y:S04]  /*30b0*/  @!P4 LDG.E R10, desc[UR10][R6.64] ;  /* 0x0000000a060ac981 */ /* 0x000f68000c1e1900 */
[----:B------:R1:W4:Y:S01]  /*30c0*/  @!P5 LDG.E R11, desc[UR10][R4.64+0x100] ;  /* 0x0001000a040bd981 */ /* 0x000322000c1e1900 */
[----:B------:R-:W2:Y:S01]  /*30d0*/  @P1 MUFU.RCP R0, UR5 ;  /* 0x0000000500001d08 */ /* 0x000ea20008001000 */
[----:B------:R-:W-:-:S04]  /*30e0*/  LEA.HI R3, R19, R20, RZ, 0x7 ;  /* 0x0000001413037211 */ /* 0x000fc800078f38ff */
[----:B------:R-:W-:Y:S01]  /*30f0*/  SHF.R.S32.HI R3, RZ, 0x7, R3 ;  /* 0x00000007ff037819 */ /* 0x000fe20000011403 */
[----:B-1----:R-:W-:-:S05]  /*3100*/  IMAD.SHL.U32 R4, R20, 0x2, RZ ;  /* 0x0000000214047824 */ /* 0x002fca00078e00ff */
[----:B------:R-:W-:Y:S02]  /*3110*/  LOP3.LUT R4, R4, 0x6, RZ, 0xc0, !PT ;  /* 0x0000000604047812 */ /* 0x000fe400078ec0ff */
[----:B------:R-:W-:Y:S01]  /*3120*/  SHF.L.U64.HI R6, R14, 0x2, R9 ;  /* 0x000000020e067819 */ /* 0x000fe20000010209 */
[----:B------:R-:W-:Y:S01]  /*3130*/  VIADD R5, R124, 0x1000 ;  /* 0x000010007c057836 */ /* 0x000fe20000000000 */
[----:B------:R-:W-:Y:S01]  /*3140*/  SEL R118, R118, R129, !P0 ;  /* 0x0000008176767207 */ /* 0x000fe20004000000 */
[----:B------:R-:W-:Y:S01]  /*3150*/  UMOV UR5, URZ ;  /* 0x0000003f00057c82 */ /* 0x000fe20008000000 */
[----:B------:R-:W-:Y:S02]  /*3160*/  UIMAD UR25, UR19, 0x48, URZ ;  /* 0x00000048131978a4 */ /* 0x000fe4000f8e023f */
[----:B------:R-:W-:Y:S01]  /*3170*/  LEA R118, R118, UR4, 0x1 ;  /* 0x0000000476767c11 */ /* 0x000fe2000f8e08ff */
[----:B------:R-:W-:Y:S02]  /*3180*/  UIMAD UR24, UR19, 0x50, URZ ;  /* 0x00000050131878a4 */ /* 0x000fe4000f8e023f */
[----:B------:R-:W-:-:S02]  /*3190*/  UIMAD UR23, UR19, 0x58, URZ ;  /* 0x00000058131778a4 */ /* 0x000fc4000f8e023f */
[----:B------:R-:W-:Y:S02]  /*31a0*/  UIMAD UR22, UR19, 0x60, URZ ;  /* 0x00000060131678a4 */ /* 0x000fe4000f8e023f */
[----:B------:R-:W-:Y:S02]  /*31b0*/  UIMAD UR21, UR19, 0x68, URZ ;  /* 0x00000068131578a4 */ /* 0x000fe4000f8e023f */
[----:B------:R-:W-:Y:S02]  /*31c0*/  UIMAD UR20, UR19, 0x70, URZ ;  /* 0x00000070131478a4 */ /* 0x000fe4000f8e023f */
[----:B------:R-:W-:Y:S01]  /*31d0*/  UIMAD UR19, UR19, 0x78, URZ ;  /* 0x00000078131378a4 */ /* 0x000fe2000f8e023f */
[----:B--2---:R-:W-:-:S05]  /*31e0*/  @P1 FMUL.FTZ R0, R8, R0 ;  /* 0x0000000008001220 */ /* 0x004fca0000410000 */
[----:B------:R-:W-:Y:S01]  /*31f0*/  @P1 R2UR UR6, R0 ;  /* 0x00000000000612ca */ /* 0x000fe200000e0000 */
[C---:B------:R-:W-:Y:S01]  /*3200*/  VIADD R0, R14.reuse, 0xffffff80 ;  /* 0xffffff800e007836 */ /* 0x040fe20000000000 */
[----:B-----5:R1:W-:Y:S02]  /*3210*/  STL [R1+0x14], R10 ;  /* 0x0000140a01007387 */ /* 0x0203e40000100800 */
[----:B-1----:R-:W-:Y:S02]  /*3220*/  IMAD R10, R3, 0x40, R4 ;  /* 0x00000040030a7824 */ /* 0x002fe400078e0204 */
[----:B------:R-:W-:Y:S02]  /*3230*/  IMAD.SHL.U32 R4, R14, 0x4, RZ ;  /* 0x000000040e047824 */ /* 0x000fe400078e00ff */
[----:B------:R-:W-:Y:S01]  /*3240*/  IMAD.U32 R3, RZ, RZ, UR17 ;  /* 0x00000011ff037e24 */ /* 0x000fe2000f8e00ff */
[----:B------:R-:W-:Y:S04]  /*3250*/  STL [R1+0x20], R10 ;  /* 0x0000200a01007387 */ /* 0x000fe80000100800 */
[----:B------:R1:W-:Y:S01]  /*3260*/  STL [R1+0x34], R4 ;  /* 0x0000340401007387 */ /* 0x0003e20000100800 */
[----:B------:R-:W-:-:S03]  /*3270*/  IMAD R3, R3, 0x80, R10 ;  /* 0x0000008003037824 */ /* 0x000fc600078e020a */
[----:B---3--:R-:W-:Y:S02]  /*3280*/  STL [R1+0x18], R16 ;  /* 0x0000181001007387 */ /* 0x008fe40000100800 */
[----:B------:R-:W-:Y:S02]  /*3290*/  IADD3 R3, R14, -UR37, -R3 ;  /* 0x800000250e037c10 */ /* 0x000fe4000fffe803 */
[----:B----4-:R-:W-:Y:S04]  /*32a0*/  STL [R1+0x1c], R15 ;  /* 0x00001c0f01007387 */ /* 0x010fe80000100800 */
[----:B------:R-:W-:Y:S04]  /*32b0*/  STL [R1+0x10], R11 ;  /* 0x0000100b01007387 */ /* 0x000fe80000100800 */
[----:B------:R-:W-:Y:S01]  /*32c0*/  STL [R1+0x30], R6 ;  /* 0x0000300601007387 */ /* 0x000fe20000100800 */
[----:B-1----:R-:W-:-:S04]  /*32d0*/  SHF.R.S32.HI R4, RZ, 0x1f, R0 ;  /* 0x0000001fff047819 */ /* 0x002fc80000011400 */
[----:B------:R-:W-:-:S05]  /*32e0*/  SHF.L.U64.HI R4, R0, 0x2, R4 ;  /* 0x0000000200047819 */ /* 0x000fca0000010204 */
[----:B------:R1:W-:Y:S02]  /*32f0*/  STL [R1+0x2c], R4 ;  /* 0x00002c0401007387 */ /* 0x0003e40000100800 */
[----:B-1----:R-:W-:Y:S02]  /*3300*/  IMAD.SHL.U32 R4, R0, 0x4, RZ ;  /* 0x0000000400047824 */ /* 0x002fe400078e00ff */
[----:B------:R-:W-:-:S03]  /*3310*/  VIADD R0, R3, UR7 ;  /* 0x0000000703007c36 */ /* 0x000fc60008000000 */
[----:B------:R1:W-:Y:S04]  /*3320*/  STL [R1+0x28], R4 ;  /* 0x0000280401007387 */ /* 0x0003e80000100800 */
[----:B------:R1:W-:Y:S04]  /*3330*/  STL [R1+0x24], R0 ;  /* 0x0000240001007387 */ /* 0x0003e80000100800 */
[----:B------:R1:W-:Y:S01]  /*3340*/  STL [R1], R137 ;  /* 0x0000008901007387 */ /* 0x0003e20000100800 */
[----:B------:R-:W-:Y:S01]  /*3350*/  SEL R3, R5, R124, !P0 ;  /* 0x0000007c05037207 */ /* 0x000fe20004000000 */
[----:B------:R-:W-:Y:S01]  /*3360*/  @UP1 UMOV UR5, UR6 ;  /* 0x0000000600051c82 */ /* 0x000fe20008000000 */
[----:B------:R-:W-:-:S02]  /*3370*/  ULDC UR6, c[0x0][0x39c] ;  /* 0x0000e70000067ab9 */ /* 0x000fc40000000800 */
[----:B------:R-:W-:-:S07]  /*3380*/  LEA R3, R3, UR4, 0x1 ;  /* 0x0000000403037c11 */ /* 0x000fce000f8e08ff */
.L_x_1140:
[----:B------:R-:W0:Y:S01]  /*3390*/  LDGDEPBAR ;  /* 0x00000000000079af */ /* 0x000e220000000000 */
[----:B------:R-:W-:Y:S01]  /*33a0*/  IMAD.IADD R112, R123, 0x1, R118 ;  /* 0x000000017b707824 */ /* 0x000fe200078e0276 */
[----:B------:R-:W-:Y:S06]  /*33b0*/  USHF.L.U32 UR12, UR17, 0x7, URZ ;  /* 0x00000007110c7899 */ /* 0x000fec000800063f */
[----:B-1----:R-:W2:Y:S01]  /*33c0*/  LDL R0, [R1+0x20] ;  /* 0x0000200001007983 */ /* 0x002ea20000100800 */
        /* <DEDUP_REMOVED lines=83> */
[----:B------:R-:W-:Y:S01]  /*3900*/  MUFU.TANH R83, R5 ;  /* 0x0000000500537308 */ /* 0x000fe20000002400 */
[----:B---3--:R-:W2:Y:S09]  /*3910*/  LDL R14, [R1+0x10] ;  /* 0x00001000010e7983 */ /* 0x008eb20000100800 */
[----:B------:R-:W3:Y:S01]  /*3920*/  MUFU.TANH R69, R6 ;  /* 0x0000000600457308 */ /* 0x000ee20000002400 */
[----:B----4-:R-:W4:Y:S09]  /*3930*/  LDL R15, [R1+0x14] ;  /* 0x00001400010f7983 */ /* 0x010f320000100800 */
[----:B------:R1:W3:Y:S10]  /*3940*/  MUFU.TANH R68, R7 ;  /* 0x0000000700447308 */ /* 0x0002f40000002400 */
[----:B------:R3:W-:Y:S10]  /*3950*/  MUFU.TANH R225, R12 ;  /* 0x0000000c00e17308 */ /* 0x0007f40000002400 */
[----:B------:R3:W2:Y:S01]  /*3960*/  MUFU.TANH R227, R8 ;  /* 0x0000000800e37308 */ /* 0x0006a20000002400 */
[----:B-1----:R-:W1:Y:S09]  /*3970*/  LDSM.16.M88.4 R4, [R117+0x6400] ;  /* 0x006400007504783b */ /* 0x002e720000000200 */
[----:B------:R1:W-:Y:S01]  /*3980*/  MUFU.TANH R238, R11 ;  /* 0x0000000b00ee7308 */ /* 0x0003e20000002400 */
[----:B---3--:R-:W-:Y:S04]  /*3990*/  IMAD.U32 R12, RZ, RZ, UR17 ;  /* 0x00000011ff0c7e24 */ /* 0x008fe8000f8e00ff */
[----:B------:R-:W-:Y:S05]  /*39a0*/  IMAD R12, R12, 0x80, R0 ;  /* 0x000000800c0c7824 */ /* 0x000fea00078e0200 */
[----:B------:R3:W4:Y:S01]  /*39b0*/  MUFU.TANH R226, R9 ;  /* 0x0000000900e27308 */ /* 0x0007220000002400 */
[C---:B------:R-:W-:Y:S01]  /*39c0*/  @P0 VIADD R0, R12.reuse, 0x1 ;  /* 0x000000010c000836 */ /* 0x040fe20000000000 */
[C---:B------:R-:W-:Y:S01]  /*39d0*/  FSETP.NEU.FTZ.AND P0, PT, R131.reuse, -INF , PT ;  /* 0xff8000008300780b */ /* 0x040fe20003f1d000 */
[----:B------:R-:W-:Y:S01]  /*39e0*/  IMAD.U32 R8, RZ, RZ, UR9 ;  /* 0x00000009ff087e24 */ /* 0x000fe2000f8e00ff */
[----:B------:R-:W-:Y:S02]  /*39f0*/  @P4 ISETP.GE.AND P4, PT, R12, UR7, PT ;  /* 0x000000070c004c0c */ /* 0x000fe4000bf86270 */
[----:B------:R-:W-:Y:S01]  /*3a00*/  @P5 ISETP.GE.AND P5, PT, R0, UR7, PT ;  /* 0x0000000700005c0c */ /* 0x000fe2000bfa6270 */
[----:B------:R-:W-:Y:S03]  /*3a10*/  IMAD R0, R8, 0x80, R132 ;  /* 0x0000008008007824 */ /* 0x000fe600078e0284 */
[----:B------:R3:W4:Y:S01]  /*3a20*/  MUFU.TANH R222, R13 ;  /* 0x0000000d00de7308 */ /* 0x0007220000002400 */
[----:B-1----:R-:W-:Y:S01]  /*3a30*/  FMUL.FTZ R11, R131, 1.4426950216293334961 ;  /* 0x3fb8aa3b830b7820 */ /* 0x002fe20000410000 */
[----:B------:R-:W-:Y:S04]  /*3a40*/  IADD3 R8, R0, 0x8, RZ ;  /* 0x0000000800087810 */ /* 0x000fe80007ffe0ff */
[----:B------:R-:W-:Y:S04]  /*3a50*/  FSEL R11, R11, RZ, P0 ;  /* 0x000000ff0b0b7208 */ /* 0x000fe80000000000 */
[----:B------:R-:W-:Y:S01]  /*3a60*/  MUFU.TANH R77, R17 ;  /* 0x00000011004d7308 */ /* 0x000fe20000002400 */
[----:B------:R-:W-:Y:S01]  /*3a70*/  ISETP.GE.AND P2, PT, R8, RZ, PT ;  /* 0x000000ff0800720c */ /* 0x000fe20003f46270 */
[C---:B---3--:R-:W-:Y:S05]  /*3a80*/  VIADD R9, R0.reuse, 0xffffffff ;  /* 0xffffffff00097836 */ /* 0x048fea0000000000 */
[----:B------:R-:W-:Y:S03]  /*3a90*/  ISETP.GE.AND P0, PT, R9, RZ, PT ;  /* 0x000000ff0900720c */ /* 0x000fe60003f06270 */
[----:B------:R-:W1:Y:S01]  /*3aa0*/  MUFU.TANH R78, R16 ;  /* 0x00000010004e7308 */ /* 0x000e620000002400 */
[-C--:B------:R-:W-:Y:S03]  /*3ab0*/  HMMA.16816.F32.BF16 R20, R104, R4.reuse, R20 ;  /* 0x000000046814723c */ /* 0x080fe60000041814 */
[C---:B------:R-:W-:Y:S01]  /*3ac0*/  VIADD R13, R0.reuse, 0x3f ;  /* 0x0000003f000d7836 */ /* 0x040fe20000000000 */
[C---:B------:R-:W-:Y:S02]  /*3ad0*/  @!P2 IADD3 R8, -R0.reuse, -0x8, RZ ;  /* 0xfffffff80008a810 */ /* 0x040fe40007ffe1ff */
[C---:B------:R-:W-:Y:S03]  /*3ae0*/  HMMA.16816.F32.BF16 R24, R112.reuse, R4, R24 ;  /* 0x000000047018723c */ /* 0x040fe60000041818 */
[----:B------:R-:W-:Y:S01]  /*3af0*/  MUFU.TANH R198, R19 ;  /* 0x0000001300c67308 */ /* 0x000fe20000002400 */
[----:B------:R-:W-:Y:S02]  /*3b00*/  PLOP3.LUT P2, PT, PT, PT, UP0, 0x80, 0x0 ;  /* 0x000000000000781c */ /* 0x000fe40003f4f008 */
[C---:B------:R-:W-:Y:S01]  /*3b10*/  @!P0 IADD3 R9, -R0.reuse, 0x1, RZ ;  /* 0x0000000100098810 */ /* 0x040fe20007ffe1ff */
[-C--:B------:R-:W-:Y:S01]  /*3b20*/  HMMA.16816.F32.BF16 R28, R112, R6.reuse, R28 ;  /* 0x00000006701c723c */ /* 0x080fe2000004181c */
[----:B------:R-:W-:Y:S05]  /*3b30*/  PLOP3.LUT P0, PT, PT, PT, UP0, 0x80, 0x0 ;  /* 0x000000000000781c */ /* 0x000fea0003f0f008 */
[----:B------:R-:W3:Y:S01]  /*3b40*/  MUFU.TANH R203, R18 ;  /* 0x0000001200cb7308 */ /* 0x000ee20000002400 */
        /* <DEDUP_REMOVED lines=27> */
[----:B------:R-:W1:Y:S01]  /*3d00*/  MUFU.TANH R197, R22 ;  /* 0x0000001600c57308 */ /* 0x000e620000002400 */
[----:B---3--:R-:W-:Y:S01]  /*3d10*/  I2FP.F32.S32 R23, R8 ;  /* 0x0000000800177245 */ /* 0x008fe20000201400 */
[----:B------:R-:W-:Y:S01]  /*3d20*/  VIADD R8, R0, 0x47 ;  /* 0x0000004700087836 */ /* 0x000fe20000000000 */
[----:B------:R-:W-:Y:S02]  /*3d30*/  @P1 FSEL R4, R4, -INF , !P4 ;  /* 0xff80000004041808 */ /* 0x000fe40006000000 */
[----:B------:R-:W-:Y:S01]  /*3d40*/  PLOP3.LUT P1, PT, PT, PT, UP0, 0x80, 0x0 ;  /* 0x000000000000781c */ /* 0x000fe20003f2f008 */
[----:B------:R-:W-:Y:S01]  /*3d50*/  FFMA.FTZ R5, R23, -UR5, R69 ;  /* 0x8000000517057c23 */ /* 0x000fe20008010045 */
[----:B------:R-:W-:Y:S03]  /*3d60*/  ISETP.GE.AND P6, PT, R8, RZ, PT ;  /* 0x000000ff0800720c */ /* 0x000fe60003fc6270 */
[----:B------:R-:W3:Y:S01]  /*3d70*/  MUFU.TANH R214, R24 ;  /* 0x0000001800d67308 */ /* 0x000ee20000002400 */
        /* <DEDUP_REMOVED lines=8> */
[----:B------:R3:W-:Y:S01]  /*3e00*/  MUFU.EX2 R3, R5 ;  /* 0x0000000500037308 */ /* 0x0007e20000000800 */
[----:B------:R-:W-:Y:S01]  /*3e10*/  FFMA.FTZ R9, R9, UR8, -R11 ;  /* 0x0000000809097c23 */ /* 0x000fe2000801080b */
[----:B------:R-:W-:Y:S08]  /*3e20*/  ISETP.GE.AND P0, PT, R13, RZ, PT ;  /* 0x000000ff0d00720c */ /* 0x000ff00003f06270 */
[----:B------:R-:W-:Y:S01]  /*3e30*/  MUFU.EX2 R130, R9 ;  /* 0x0000000900827308 */ /* 0x000fe20000000800 */
[----:B-1----:R-:W-:Y:S05]  /*3e40*/  FFMA.FTZ R4, R100, -UR5, R68 ;  /* 0x8000000564047c23 */ /* 0x002fea0008010044 */
[----:B------:R-:W-:Y:S04]  /*3e50*/  @P1 FSEL R4, R4, -INF , !P5 ;  /* 0xff80000004041808 */ /* 0x000fe80006800000 */
[----:B------:R-:W-:Y:S01]  /*3e60*/  MUFU.TANH R231, R26 ;  /* 0x0000001a00e77308 */ /* 0x000fe20000002400 */
[----:B------:R-:W-:Y:S01]  /*3e70*/  @!P0 IADD3 R13, -R0, -0x3f, RZ ;  /* 0xffffffc1000d8810 */ /* 0x000fe20007ffe1ff */
[----:B---3--:R-:W-:Y:S01]  /*3e80*/  FFMA.FTZ R5, R4, UR8, -R10 ;  /* 0x0000000804057c23 */ /* 0x008fe2000801080a */
[----:B------:R-:W-:Y:S01]  /*3e90*/  VIADD R4, R0, 0x40 ;  /* 0x0000004000047836 */ /* 0x000fe20000000000 */
[----:B------:R-:W-:Y:S06]  /*3ea0*/  PLOP3.LUT P0, PT, PT, PT, UP0, 0x80, 0x0 ;  /* 0x000000000000781c */ /* 0x000fec0003f0f008 */
[----:B------:R1:W-:Y:S01]  /*3eb0*/  MUFU.EX2 R2, R5 ;  /* 0x0000000500027308 */ /* 0x0003e20000000800 */
[----:B------:R-:W-:Y:S09]  /*3ec0*/  ISETP.GE.AND P1, PT, R4, RZ, PT ;  /* 0x000000ff0400720c */ /* 0x000ff20003f26270 */
[----:B------:R-:W-:Y:S04]  /*3ed0*/  MUFU.TANH R230, R27 ;  /* 0x0000001b00e67308 */ /* 0x000fe80000002400 */
[C---:B------:R-:W-:Y:S06]  /*3ee0*/  @!P1 IADD3 R4, -R0.reuse, -0x40, RZ ;  /* 0xffffffc000049810 */ /* 0x040fec0007ffe1ff */
[----:B------:R-:W-:Y:S01]  /*3ef0*/  MUFU.TANH R213, R25 ;  /* 0x0000001900d57308 */ /* 0x000fe20000002400 */
[C---:B-1----:R-:W-:Y:S01]  /*3f00*/  VIADD R5, R0.reuse, 0x48 ;  /* 0x0000004800057836 */ /* 0x042fe20000000000 */
[----:B------:R-:W-:Y:S04]  /*3f10*/  PLOP3.LUT P1, PT, PT, PT, UP0, 0x80, 0x0 ;  /* 0x000000000000781c */ /* 0x000fe80003f2f008 */
[----:B------:R-:W-:Y:S04]  /*3f20*/  ISETP.GE.AND P2, PT, R5, RZ, PT ;  /* 0x000000ff0500720c */ /* 0x000fe80003f46270 */
[----:B------:R-:W-:Y:S10]  /*3f30*/  MUFU.TANH R210, R28 ;  /* 0x0000001c00d27308 */ /* 0x000ff40000002400 */
[----:B------:R-:W-:Y:S01]  /*3f40*/  MUFU.TANH R228, R31 ;  /* 0x0000001f00e47308 */ /* 0x000fe20000002400 */
[----:B------:R-:W-:Y:S02]  /*3f50*/  @!P2 IADD3 R5, -R0, -0x48, RZ ;  /* 0xffffffb80005a810 */ /* 0x000fe40007ffe1ff */
[----:B------:R-:W-:Y:S02]  /*3f60*/  PLOP3.LUT P2, PT, PT, PT, UP0, 0x80, 0x0 ;  /* 0x000000000000781c */ /* 0x000fe40003f4f008 */
[----:B------:R-:W-:Y:S05]  /*3f70*/  I2FP.F32.S32 R5, R5 ;  /* 0x0000000500057245 */ /* 0x000fea0000201400 */
[----:B------:R-:W1:Y:S01]  /*3f80*/  MUFU.TANH R229, R30 ;  /* 0x0000001e00e57308 */ /* 0x000e620000002400 */
[----:B------:R-:W-:Y:S09]  /*3f90*/  FFMA.FTZ R5, R5, -UR5, R239 ;  /* 0x8000000505057c23 */ /* 0x000ff200080100ef */
[----:B------:R-:W-:Y:S01]  /*3fa0*/  MUFU.TANH R72, R32 ;  /* 0x0000002000487308 */ /* 0x000fe20000002400 */
[----:B------:R-:W-:Y:S02]  /*3fb0*/  @P2 FSEL R5, R5, -INF , !P4 ;  /* 0xff80000005052808 */ /* 0x000fe40006000000 */
[----:B------:R-:W-:Y:S07]  /*3fc0*/  PLOP3.LUT P2, PT, PT, PT, UP0, 0x80, 0x0 ;  /* 0x000000000000781c */ /* 0x000fee0003f4f008 */
[----:B------:R-:W3:Y:S10]  /*3fd0*/  MUFU.TANH R209, R29 ;  /* 0x0000001d00d17308 */ /* 0x000ef40000002400 */
[----:B------:R-:W3:Y:S10]  /*3fe0*/  MUFU.TANH R175, R34 ;  /* 0x0000002200af7308 */ /* 0x000ef40000002400 */
[----:B------:R-:W-:Y:S10]  /*3ff0*/  MUFU.TANH R174, R35 ;  /* 0x0000002300ae7308 */ /* 0x000ff40000002400 */
[----:B------:R-:W3:Y:S01]  /*4000*/  MUFU.TANH R71, R33 ;  /* 0x0000002100477308 */ /* 0x000ee20000002400 */
[C---:B--2---:R-:W-:Y:S01]  /*4010*/  FSETP.NEU.FTZ.AND P3, PT, R14.reuse, -INF , PT ;  /* 0xff8000000e00780b */ /* 0x044fe20003f7d000 */
[----:B------:R-:W-:Y:S01]  /*4020*/  FMUL.FTZ R9, R14, 1.4426950216293334961 ;  /* 0x3fb8aa3b0e097820 */ /* 0x000fe20000410000 */
[----:B------:R-:W-:Y:S04]  /*4030*/  I2FP.F32.S32 R14, R4 ;  /* 0x00000004000e7245 */ /* 0x000fe80000201400 */
[----:B------:R-:W-:Y:S01]  /*4040*/  FSEL R9, R9, RZ, P3 ;  /* 0x000000ff09097208 */ /* 0x000fe20001800000 */
[C---:B------:R-:W-:Y:S01]  /*4050*/  FFMA.FTZ R4, R14.reuse, -UR5, R227 ;  /* 0x800000050e047c23 */ /* 0x040fe200080100e3 */
[C---:B----4-:R-:W-:Y:S01]  /*4060*/  FMUL.FTZ R17, R15.reuse, 1.4426950216293334961 ;  /* 0x3fb8aa3b0f117820 */ /* 0x050fe20000410000 */
[----:B------:R-:W-:Y:S01]  /*4070*/  FSETP.NEU.FTZ.AND P3, PT, R15, -INF , PT ;  /* 0xff8000000f00780b */ /* 0x000fe20003f7d000 */
[----:B------:R-:W-:Y:S01]  /*4080*/  FFMA.FTZ R14, R14, -UR5, R237 ;  /* 0x800000050e0e7c23 */ /* 0x000fe200080100ed */
[----:B------:R-:W-:Y:S02]  /*4090*/  I2FP.F32.S32 R15, R13 ;  /* 0x0000000d000f7245 */ /* 0x000fe40000201400 */
[----:B------:R-:W-:Y:S02]  /*40a0*/  @P1 FSEL R4, R4, -INF , !P4 ;  /* 0xff80000004041808 */ /* 0x000fe40006000000 */
[----:B------:R-:W-:Y:S01]  /*40b0*/  PLOP3.LUT P1, PT, PT, PT, UP0, 0x80, 0x0 ;  /* 0x000000000000781c */ /* 0x000fe20003f2f008 */
[----:B------:R-:W-:Y:S01]  /*40c0*/  FFMA.FTZ R13, R15, -UR5, R226 ;  /* 0x800000050f0d7c23 */ /* 0x000fe200080100e2 */
[----:B------:R-:W-:Y:S01]  /*40d0*/  PLOP3.LUT P4, PT, PT, PT, UP0, 0x80, 0x0 ;  /* 0x000000000000781c */ /* 0x000fe20003f8f008 */
[--C-:B------:R-:W-:Y:S01]  /*40e0*/  FFMA.FTZ R16, R4, UR8, -R9.reuse ;  /* 0x0000000804107c23 */ /* 0x100fe20008010809 */
        /* <DEDUP_REMOVED lines=17> */
[C---:B----4-:R-:W-:Y:S01]  /*4200*/  @P3 VIADD R13, R12.reuse, 0x8 ;  /* 0x000000080c0d3836 */ /* 0x050fe20000000000 */
        /* <DEDUP_REMOVED lines=13> */
[----:B------:R-:W-:Y:S01]  /*42e0*/  FFMA.FTZ R13, R13, UR8, -R8 ;  /* 0x000000080d0d7c23 */ /* 0x000fe20008010808 */
[----:B------:R-:W-:Y:S02]  /*42f0*/  @P1 FSEL R4, R4, -INF , !P2 ;  /* 0xff80000004041808 */ /* 0x000fe40005000000 */
[----:B------:R-:W-:Y:S01]  /*4300*/  PLOP3.LUT P1, PT, PT, PT, UP0, 0x80, 0x0 ;  /* 0x000000000000781c */ /* 0x000fe20003f2f008 */
[----:B------:R2:W-:Y:S01]  /*4310*/  MUFU.EX2 R220, R13 ;  /* 0x0000000d00dc7308 */ /* 0x0005e20000000800 */
[----:B------:R-:W-:Y:S01]  /*4320*/  PLOP3.LUT P3, PT, PT, PT, UP0, 0x80, 0x0 ;  /* 0x000000000000781c */ /* 0x000fe20003f6f008 */
[--C-:B------:R-:W-:Y:S04]  /*4330*/  FFMA.FTZ R4, R4, UR8, -R9.reuse ;  /* 0x0000000804047c23 */ /* 0x100fe80008010809 */
        /* <DEDUP_REMOVED lines=15> */
[----:B----4-:R-:W-:Y:S05]  /*4430*/  VIADD R14, R0, 0xfffffff7 ;  /* 0xfffffff7000e7836 */ /* 0x010fea0000000000 */
        /* <DEDUP_REMOVED lines=31> */
[----:B----4-:R-:W-:Y:S02]  /*4630*/  VIADD R13, R0, 0xffffffef ;  /* 0xffffffef000d7836 */ /* 0x010fe40000000000 */
        /* <DEDUP_REMOVED lines=39> */
[----:B------:R-:W-:Y:S01]  /*48b0*/  MUFU.EX2 R80, R13 ;  /* 0x0000000d00507308 */ /* 0x000fe20000000800 */
[----:B------:R-:W-:Y:S01]  /*48c0*/  PLOP3.LUT P4, PT, PT, PT, UP0, 0x80, 0x0 ;  /* 0x000000000000781c */ /* 0x000fe20003f8f008 */
[----:B------:R-:W-:Y:S01]  /*48d0*/  FMUL.FTZ R44, R44, UR6 ;  /* 0x000000062c2c7c20 */ /* 0x000fe20008410000 */
[----:B------:R-:W-:Y:S01]  /*48e0*/  @P0 FSEL R4, R4, -INF , !P3 ;  /* 0xff80000004040808 */ /* 0x000fe20005800000 */
[----:B------:R-:W-:Y:S01]  /*48f0*/  FFMA.FTZ R14, R14, UR8, -R11 ;  /* 0x000000080e0e7c23 */ /* 0x000fe2000801080b */
[----:B------:R-:W-:Y:S01]  /*4900*/  FMUL.FTZ R45, R45, UR6 ;  /* 0x000000062d2d7c20 */ /* 0x000fe20008410000 */
[----:B------:R-:W-:Y:S01]  /*4910*/  FMUL.FTZ R46, R46, UR6 ;  /* 0x000000062e2e7c20 */ /* 0x000fe20008410000 */
[----:B------:R-:W-:Y:S03]  /*4920*/  FMUL.FTZ R47, R47, UR6 ;  /* 0x000000062f2f7c20 */ /* 0x000fe60008410000 */
[----:B------:R-:W-:Y:S01]  /*4930*/  MUFU.EX2 R79, R14 ;  /* 0x0000000e004f7308 */ /* 0x000fe20000000800 */
[----:B------:R-:W-:Y:S01]  /*4940*/  FFMA.FTZ R4, R4, UR8, -R10 ;  /* 0x0000000804047c23 */ /* 0x000fe2000801080a */
[C---:B----4-:R-:W-:Y:S05]  /*4950*/  VIADD R5, R0.reuse, 0x30 ;  /* 0x0000003000057836 */ /* 0x050fea0000000000 */
[----:B------:R-:W-:Y:S03]  /*4960*/  ISETP.GE.AND P1, PT, R5, RZ, PT ;  /* 0x000000ff0500720c */ /* 0x000fe60003f26270 */
[----:B------:R4:W-:Y:S10]  /*4970*/  MUFU.EX2 R158, R4 ;  /* 0x00000004009e7308 */ /* 0x0009f40000000800 */
[----:B------:R-:W2:Y:S01]  /*4980*/  MUFU.TANH R252, R37 ;  /* 0x0000002500fc7308 */ /* 0x000ea20000002400 */
[C---:B------:R-:W-:Y:S02]  /*4990*/  @!P1 IADD3 R5, -R0.reuse, -0x30, RZ ;  /* 0xffffffd000059810 */ /* 0x040fe40007ffe1ff */
[----:B------:R-:W-:Y:S07]  /*49a0*/  PLOP3.LUT P1, PT, PT, PT, UP0, 0x80, 0x0 ;  /* 0x000000000000781c */ /* 0x000fee0003f2f008 */
[----:B------:R-:W2:Y:S01]  /*49b0*/  MUFU.TANH R187, R40 ;  /* 0x0000002800bb7308 */ /* 0x000ea20000002400 */
[----:B----4-:R-:W-:Y:S01]  /*49c0*/  VIADD R4, R0, 0x2f ;  /* 0x0000002f00047836 */ /* 0x010fe20000000000 */
[----:B------:R-:W-:Y:S04]  /*49d0*/  I2FP.F32.S32 R14, R5 ;  /* 0x00000005000e7245 */ /* 0x000fe80000201400 */
[----:B------:R-:W-:Y:S01]  /*49e0*/  ISETP.GE.AND P0, PT, R4, RZ, PT ;  /* 0x000000ff0400720c */ /* 0x000fe20003f06270 */
[C---:B------:R-:W-:Y:S03]  /*49f0*/  FFMA.FTZ R5, R14.reuse, -UR5, R214 ;  /* 0x800000050e057c23 */ /* 0x040fe600080100d6 */
[----:B------:R-:W4:Y:S01]  /*4a00*/  MUFU.TANH R215, R42 ;  /* 0x0000002a00d77308 */ /* 0x000f220000002400 */
[----:B------:R-:W-:Y:S01]  /*4a10*/  FFMA.FTZ R14, R14, -UR5, R229 ;  /* 0x800000050e0e7c23 */ /* 0x000fe200080100e5 */
[----:B------:R-:W-:Y:S02]  /*4a20*/  @P1 FSEL R5, R5, -INF , !P5 ;  /* 0xff80000005051808 */ /* 0x000fe40006800000 */
[----:B------:R-:W-:Y:S06]  /*4a30*/  PLOP3.LUT P1, PT, PT, PT, UP0, 0x80, 0x0 ;  /* 0x000000000000781c */ /* 0x000fec0003f2f008 */
[----:B------:R-:W-:Y:S01]  /*4a40*/  MUFU.TANH R212, R43 ;  /* 0x0000002b00d47308 */ /* 0x000fe20000002400 */
[----:B------:R-:W-:Y:S02]  /*4a50*/  @!P0 IADD3 R4, -R0, -0x2f, RZ ;  /* 0xffffffd100048810 */ /* 0x000fe40007ffe1ff */
[----:B------:R-:W-:Y:S02]  /*4a60*/  PLOP3.LUT P0, PT, PT, PT, UP0, 0x80, 0x0 ;  /* 0x000000000000781c */ /* 0x000fe40003f0f008 */
[----:B------:R-:W-:Y:S05]  /*4a70*/  I2FP.F32.S32 R15, R4 ;  /* 0x00000004000f7245 */ /* 0x000fea0000201400 */
[----:B------:R-:W4:Y:S01]  /*4a80*/  MUFU.TANH R186, R41 ;  /* 0x0000002900ba7308 */ /* 0x000f220000002400 */
[----:B------:R-:W-:Y:S01]  /*4a90*/  FFMA.FTZ R4, R5, UR8, -R9 ;  /* 0x0000000805047c23 */ /* 0x000fe20008010809 */
[----:B------:R-:W-:Y:S01]  /*4aa0*/  FFMA.FTZ R5, R19, -UR5, R231 ;  /* 0x8000000513057c23 */ /* 0x000fe200080100e7 */
[----:B------:R-:W-:Y:S04]  /*4ab0*/  FFMA.FTZ R13, R15, -UR5, R213 ;  /* 0x800000050f0d7c23 */ /* 0x000fe800080100d5 */
[----:B------:R-:W-:Y:S03]  /*4ac0*/  @P2 FSEL R5, R5, -INF , !P5 ;  /* 0xff80000005052808 */ /* 0x000fe60006800000 */
[----:B------:R3:W-:Y:S01]  /*4ad0*/  MUFU.EX2 R179, R4 ;  /* 0x0000000400b37308 */ /* 0x0007e20000000800 */
[----:B------:R-:W-:Y:S02]  /*4ae0*/  PLOP3.LUT P2, PT, PT, PT, UP0, 0x80, 0x0 ;  /* 0x000000000000781c */ /* 0x000fe40003f4f008 */
[----:B------:R-:W-:Y:S01]  /*4af0*/  @P0 FSEL R13, R13, -INF , !P3 ;  /* 0xff8000000d0d0808 */ /* 0x000fe20005800000 */
[----:B------:R-:W-:Y:S01]  /*4b00*/  FFMA.FTZ R5, R5, UR8, -R8 ;  /* 0x0000000805057c23 */ /* 0x000fe20008010808 */
[----:B------:R-:W-:Y:S05]  /*4b10*/  PLOP3.LUT P5, PT, PT, PT, UP0, 0x80, 0x0 ;  /* 0x000000000000781c */ /* 0x000fea0003faf008 */
[----:B------:R1:W-:Y:S01]  /*4b20*/  MUFU.EX2 R205, R5 ;  /* 0x0000000500cd7308 */ /* 0x0003e20000000800 */
[--C-:B------:R-:W-:Y:S09]  /*4b30*/  FFMA.FTZ R13, R13, UR8, -R9.reuse ;  /* 0x000000080d0d7c23 */ /* 0x100ff20008010809 */
[----:B------:R2:W-:Y:S01]  /*4b40*/  MUFU.EX2 R178, R13 ;  /* 0x0000000d00b27308 */ /* 0x0005e20000000800 */
[----:B---3--:R-:W-:Y:S05]  /*4b50*/  FFMA.FTZ R4, R18, -UR5, R230 ;  /* 0x8000000512047c23 */ /* 0x008fea00080100e6 */
[----:B------:R-:W-:Y:S04]  /*4b60*/  @P1 FSEL R4, R4, -INF , !P3 ;  /* 0xff80000004041808 */ /* 0x000fe80005800000 */
[----:B------:R-:W3:Y:S01]  /*4b70*/  MUFU.TANH R183, R44 ;  /* 0x0000002c00b77308 */ /* 0x000ee20000002400 */
[----:B------:R-:W-:Y:S01]  /*4b80*/  PLOP3.LUT P3, PT, PT, PT, UP0, 0x80, 0x0 ;  /* 0x000000000000781c */ /* 0x000fe20003f6f008 */
[----:B-1----:R-:W-:Y:S01]  /*4b90*/  FFMA.FTZ R5, R4, UR8, -R8 ;  /* 0x0000000804057c23 */ /* 0x002fe20008010808 */
[----:B------:R-:W-:Y:S01]  /*4ba0*/  VIADD R4, R0, 0x28 ;  /* 0x0000002800047836 */ /* 0x000fe20000000000 */
[----:B------:R-:W-:Y:S06]  /*4bb0*/  PLOP3.LUT P1, PT, PT, PT, UP0, 0x80, 0x0 ;  /* 0x000000000000781c */ /* 0x000fec0003f2f008 */
[----:B------:R1:W-:Y:S01]  /*4bc0*/  MUFU.EX2 R204, R5 ;  /* 0x0000000500cc7308 */ /* 0x0003e20000000800 */
[----:B------:R-:W-:Y:S03]  /*4bd0*/  ISETP.GE.AND P0, PT, R4, RZ, PT ;  /* 0x000000ff0400720c */ /* 0x000fe60003f06270 */
[C---:B--2---:R-:W-:Y:S01]  /*4be0*/  @P3 VIADD R13, R12.reuse, 0x18 ;  /* 0x000000180c0d3836 */ /* 0x044fe20000000000 */
[----:B------:R-:W-:Y:S05]  /*4bf0*/  PLOP3.LUT P3, PT, PT, PT, UP0, 0x80, 0x0 ;  /* 0x000000000000781c */ /* 0x000fea0003f6f008 */
[----:B------:R-:W2:Y:S01]  /*4c00*/  MUFU.TANH R182, R45 ;  /* 0x0000002d00b67308 */ /* 0x000ea20000002400 */
[----:B------:R-:W-:Y:S02]  /*4c10*/  @P2 ISETP.GE.AND P2, PT, R13, UR7, PT ;  /* 0x000000070d002c0c */ /* 0x000fe4000bf46270 */
[----:B------:R-:W-:Y:S02]  /*4c20*/  @P5 IADD3 R13, R12, 0x19, RZ ;  /* 0x000000190c0d5810 */ /* 0x000fe40007ffe0ff */
[C---:B------:R-:W-:Y:S05]  /*4c30*/  @!P0 IADD3 R4, -R0.reuse, -0x28, RZ ;  /* 0xffffffd800048810 */ /* 0x040fea0007ffe1ff */
[----:B------:R-:W2:Y:S01]  /*4c40*/  MUFU.TANH R211, R46 ;  /* 0x0000002e00d37308 */ /* 0x000ea20000002400 */
[----:B------:R-:W-:Y:S01]  /*4c50*/  @P4 ISETP.GE.AND P4, PT, R13, UR7, PT ;  /* 0x000000070d004c0c */ /* 0x000fe2000bf86270 */
[----:B------:R-:W-:Y:S01]  /*4c60*/  FFMA.FTZ R13, R15, -UR5, R228 ;  /* 0x800000050f0d7c23 */ /* 0x000fe200080100e4 */
[----:B------:R-:W-:Y:S01]  /*4c70*/  I2FP.F32.S32 R19, R4 ;  /* 0x0000000400137245 */ /* 0x000fe20000201400 */
[C---:B------:R-:W-:Y:S01]  /*4c80*/  VIADD R15, R0.reuse, 0xffffffe8 ;  /* 0xffffffe8000f7836 */ /* 0x040fe20000000000 */
[----:B------:R-:W-:Y:S01]  /*4c90*/  PLOP3.LUT P0, PT, PT, PT, UP0, 0x80, 0x0 ;  /* 0x000000000000781c */ /* 0x000fe20003f0f008 */
[----:B-1----:R-:W-:Y:S01]  /*4ca0*/  VIADD R5, R0, 0x27 ;  /* 0x0000002700057836 */ /* 0x002fe20000000000 */
[----:B------:R-:W-:Y:S03]  /*4cb0*/  @P3 FSEL R13, R13, -INF , !P4 ;  /* 0xff8000000d0d3808 */ /* 0x000fe60006000000 */
[----:B------:R-:W1:Y:S01]  /*4cc0*/  MUFU.TANH R208, R47 ;  /* 0x0000002f00d07308 */ /* 0x000e620000002400 */
[----:B------:R-:W-:Y:S01]  /*4cd0*/  FFMA.FTZ R4, R19, -UR5, R210 ;  /* 0x8000000513047c23 */ /* 0x000fe200080100d2 */
[----:B------:R-:W-:Y:S01]  /*4ce0*/  PLOP3.LUT P3, PT, PT, PT, UP0, 0x80, 0x0 ;  /* 0x000000000000781c */ /* 0x000fe20003f6f008 */
[--C-:B------:R-:W-:Y:S01]  /*4cf0*/  FFMA.FTZ R13, R13, UR8, -R8.reuse ;  /* 0x000000080d0d7c23 */ /* 0x100fe20008010808 */
[----:B------:R-:W-:Y:S02]  /*4d00*/  ISETP.GE.AND P6, PT, R5, RZ, PT ;  /* 0x000000ff0500720c */ /* 0x000fe40003fc6270 */
[----:B------:R-:W-:Y:S04]  /*4d10*/  @P1 FSEL R4, R4, -INF , !P2 ;  /* 0xff80000004041808 */ /* 0x000fe80005000000 */
[----:B------:R4:W-:Y:S01]  /*4d20*/  MUFU.EX2 R200, R13 ;  /* 0x0000000d00c87308 */ /* 0x0009e20000000800 */
[----:B------:R-:W-:Y:S01]  /*4d30*/  PLOP3.LUT P1, PT, PT, PT, UP0, 0x80, 0x0 ;  /* 0x000000000000781c */ /* 0x000fe20003f2f008 */
[----:B------:R-:W-:Y:S08]  /*4d40*/  FFMA.FTZ R4, R4, UR8, -R9 ;  /* 0x0000000804047c23 */ /* 0x000ff00008010809 */
[----:B------:R-:W-:Y:S01]  /*4d50*/  MUFU.EX2 R173, R4 ;  /* 0x0000000400ad7308 */ /* 0x000fe20000000800 */
[----:B------:R-:W-:Y:S03]  /*4d60*/  @!P6 IADD3 R5, -R0, -0x27, RZ ;  /* 0xffffffd90005e810 */ /* 0x000fe60007ffe1ff */
[----:B------:R-:W-:Y:S06]  /*4d70*/  @P1 FSEL R14, R14, -INF , !P2 ;  /* 0xff8000000e0e1808 */ /* 0x000fec0005000000 */
[----:B------:R-:W1:Y:S01]  /*4d80*/  MUFU.TANH R247, R48 ;  /* 0x0000003000f77308 */ /* 0x000e620000002400 */
[----:B------:R-:W-:Y:S01]  /*4d90*/  ISETP.GE.AND P1, PT, R15, RZ, PT ;  /* 0x000000ff0f00720c */ /* 0x000fe20003f26270 */
[----:B------:R-:W-:Y:S01]  /*4da0*/  FFMA.FTZ R14, R14, UR8, -R8 ;  /* 0x000000080e0e7c23 */ /* 0x000fe20008010808 */
[----:B------:R-:W-:Y:S07]  /*4db0*/  I2FP.F32.S32 R18, R5 ;  /* 0x0000000500127245 */ /* 0x000fee0000201400 */
[----:B------:R3:W-:Y:S01]  /*4dc0*/  MUFU.EX2 R201, R14 ;  /* 0x0000000e00c97308 */ /* 0x0007e20000000800 */
[----:B------:R-:W-:Y:S03]  /*4dd0*/  FFMA.FTZ R5, R18, -UR5, R209 ;  /* 0x8000000512057c23 */ /* 0x000fe600080100d1 */
[C---:B------:R-:W-:Y:S06]  /*4de0*/  @!P1 IADD3 R15, -R0.reuse, 0x18, RZ ;  /* 0x00000018000f9810 */ /* 0x040fec0007ffe1ff */
[----:B------:R-:W1:Y:S01]  /*4df0*/  MUFU.TANH R246, R49 ;  /* 0x0000003100f67308 */ /* 0x000e620000002400 */
[----:B------:R-:W-:Y:S02]  /*4e00*/  PLOP3.LUT P1, PT, PT, PT, UP0, 0x80, 0x0 ;  /* 0x000000000000781c */ /* 0x000fe40003f2f008 */
[----:B------:R-:W-:Y:S02]  /*4e10*/  I2FP.F32.S32 R17, R15 ;  /* 0x0000000f00117245 */ /* 0x000fe40000201400 */
[----:B------:R-:W-:Y:S05]  /*4e20*/  @P0 FSEL R5, R5, -INF , !P4 ;  /* 0xff80000005050808 */ /* 0x000fea0006000000 */
[----:B------:R-:W1:Y:S01]  /*4e30*/  MUFU.TANH R153, R51 ;  /* 0x0000003300997308 */ /* 0x000e620000002400 */
[----:B----4-:R-:W-:Y:S01]  /*4e40*/  FFMA.FTZ R13, R17, -UR5, R72 ;  /* 0x80000005110d7c23 */ /* 0x010fe20008010048 */
[----:B---3--:R-:W-:Y:S02]  /*4e50*/  VIADD R14, R0, 0xffffffe7 ;  /* 0xffffffe7000e7836 */ /* 0x008fe40000000000 */
[----:B------:R-:W-:Y:S02]  /*4e60*/  FFMA.FTZ R5, R5, UR8, -R9 ;  /* 0x0000000805057c23 */ /* 0x000fe40008010809 */
[----:B------:R-:W-:Y:S04]  /*4e70*/  @P1 FSEL R13, R13, -INF , !P2 ;  /* 0xff8000000d0d1808 */ /* 0x000fe80005000000 */
[----:B------:R3:W-:Y:S01]  /*4e80*/  MUFU.EX2 R172, R5 ;  /* 0x0000000500ac7308 */ /* 0x0007e20000000800 */
[----:B------:R-:W-:Y:S01]  /*4e90*/  ISETP.GE.AND P0, PT, R14, RZ, PT ;  /* 0x000000ff0e00720c */ /* 0x000fe20003f06270 */
[----:B------:R-:W-:Y:S01]  /*4ea0*/  FFMA.FTZ R13, R13, UR8, -R11 ;  /* 0x000000080d0d7c23 */ /* 0x000fe2000801080b */
[----:B------:R-:W-:Y:S07]  /*4eb0*/  PLOP3.LUT P1, PT, PT, PT, UP0, 0x80, 0x0 ;  /* 0x000000000000781c */ /* 0x000fee0003f2f008 */
[----:B------:R4:W-:Y:S04]  /*4ec0*/  MUFU.EX2 R74, R13 ;  /* 0x0000000d004a7308 */ /* 0x0009e80000000800 */
[----:B------:R-:W-:Y:S06]  /*4ed0*/  @!P0 IADD3 R14, -R0, 0x19, RZ ;  /* 0x00000019000e8810 */ /* 0x000fec0007ffe1ff */
[----:B------:R-:W1:Y:S01]  /*4ee0*/  MUFU.TANH R154, R50 ;  /* 0x00000032009a7308 */ /* 0x000e620000002400 */
[----:B---3--:R-:W3:Y:S01]  /*4ef0*/  LDSM.16.M88.4 R4, [R117+0x6c00] ;  /* 0x006c00007504783b */ /* 0x008ee20000000200 */
[----:B------:R-:W-:Y:S01]  /*4f00*/  I2FP.F32.S32 R16, R14 ;  /* 0x0000000e00107245 */ /* 0x000fe20000201400 */
[----:B------:R-:W-:Y:S01]  /*4f10*/  FFMA.FTZ R14, R21, -UR5, R175 ;  /* 0x80000005150e7c23 */ /* 0x000fe200080100af */
[----:B------:R-:W-:Y:S03]  /*4f20*/  PLOP3.LUT P0, PT, PT, PT, UP0, 0x80, 0x0 ;  /* 0x000000000000781c */ /* 0x000fe60003f0f008 */
[----:B------:R-:W-:Y:S01]  /*4f30*/  FFMA.FTZ R15, R16, -UR5, R71 ;  /* 0x80000005100f7c23 */ /* 0x000fe20008010047 */
[----:B------:R-:W-:Y:S01]  /*4f40*/  @P3 FSEL R14, R14, -INF , !P2 ;  /* 0xff8000000e0e3808 */ /* 0x000fe20005000000 */
[----:B----4-:R-:W-:Y:S01]  /*4f50*/  FFMA.FTZ R13, R20, -UR5, R174 ;  /* 0x80000005140d7c23 */ /* 0x010fe200080100ae */
[----:B------:R-:W-:Y:S02]  /*4f60*/  PLOP3.LUT P2, PT, PT, PT, UP0, 0x80, 0x0 ;  /* 0x000000000000781c */ /* 0x000fe40003f4f008 */
[----:B------:R-:W-:Y:S01]  /*4f70*/  PLOP3.LUT P3, PT, PT, PT, UP0, 0x80, 0x0 ;  /* 0x000000000000781c */ /* 0x000fe20003f6f008 */
[--C-:B------:R-:W-:Y:S01]  /*4f80*/  FFMA.FTZ R14, R14, UR8, -R10.reuse ;  /* 0x000000080e0e7c23 */ /* 0x100fe2000801080a */
[----:B------:R-:W-:Y:S02]  /*4f90*/  @P1 FSEL R13, R13, -INF , !P4 ;  /* 0xff8000000d0d1808 */ /* 0x000fe40006000000 */
[----:B------:R-:W-:Y:S01]  /*4fa0*/  PLOP3.LUT P1, PT, PT, PT, UP0, 0x80, 0x0 ;  /* 0x000000000000781c */ /* 0x000fe20003f2f008 */
[----:B------:R4:W-:Y:S01]  /*4fb0*/  MUFU.EX2 R147, R14 ;  /* 0x0000000e00937308 */ /* 0x0009e20000000800 */
[----:B------:R-:W-:Y:S01]  /*4fc0*/  @P0 FSEL R15, R15, -INF , !P4 ;  /* 0xff8000000f0f0808 */ /* 0x000fe20006000000 */
[----:B------:R-:W-:Y:S01]  /*4fd0*/  FFMA.FTZ R13, R13, UR8, -R10 ;  /* 0x000000080d0d7c23 */ /* 0x000fe2000801080a */
[----:B------:R-:W-:Y:S02]  /*4fe0*/  PLOP3.LUT P0, PT, PT, PT, UP0, 0x80, 0x0 ;  /* 0x000000000000781c */ /* 0x000fe40003f0f008 */
[----:B------:R-:W-:Y:S01]  /*4ff0*/  PLOP3.LUT P4, PT, PT, PT, UP0, 0x80, 0x0 ;  /* 0x000000000000781c */ /* 0x000fe20003f8f008 */
[----:B------:R-:W-:Y:S04]  /*5000*/  FFMA.FTZ R15, R15, UR8, -R11 ;  /* 0x000000080f0f7c23 */ /* 0x000fe8000801080b */
[----:B------:R2:W-:Y:S10]  /*5010*/  MUFU.EX2 R146, R13 ;  /* 0x0000000d00927308 */ /* 0x0005f40000000800 */
[----:B------:R1:W-:Y:S01]  /*5020*/  MUFU.EX2 R73, R15 ;  /* 0x0000000f00497308 */ /* 0x0003e20000000800 */
[----:B----4-:R-:W-:Y:S05]  /*5030*/  VIADD R14, R0, 0xffffffe0 ;  /* 0xffffffe0000e7836 */ /* 0x010fea0000000000 */
[----:B------:R-:W-:Y:S01]  /*5040*/  ISETP.GE.AND P6, PT, R14, RZ, PT ;  /* 0x000000ff0e00720c */ /* 0x000fe20003fc6270 */
[-C--:B---3--:R-:W-:Y:S03]  /*5050*/  HMMA.16816.F32.BF16 R52, R104, R4.reuse, R52 ;  /* 0x000000046834723c */ /* 0x088fe60000041834 */
[----:B--2---:R-:W-:Y:S03]  /*5060*/  VIADD R13, R0, 0xffffffdf ;  /* 0xffffffdf000d7836 */ /* 0x004fe60000000000 */
[C---:B------:R-:W-:Y:S04]  /*5070*/  HMMA.16816.F32.BF16 R56, R112.reuse, R4, R56 ;  /* 0x000000047038723c */ /* 0x040fe80000041838 */
[----:B------:R-:W-:Y:S01]  /*5080*/  ISETP.GE.AND P5, PT, R13, RZ, PT ;  /* 0x000000ff0d00720c */ /* 0x000fe20003fa6270 */
[----:B-1----:R-:W-:Y:S01]  /*5090*/  @P2 VIADD R15, R12, 0x20 ;  /* 0x000000200c0f2836 */ /* 0x002fe20000000000 */
[----:B------:R-:W-:Y:S01]  /*50a0*/  @!P6 IADD3 R14, -R0, 0x20, RZ ;  /* 0x00000020000ee810 */ /* 0x000fe20007ffe1ff */
[----:B------:R-:W-:Y:S01]  /*50b0*/  FFMA.FTZ R5, R17, -UR5, R171 ;  /* 0x8000000511057c23 */ /* 0x000fe200080100ab */
[----:B------:R-:W-:Y:S01]  /*50c0*/  PLOP3.LUT P2, PT, PT, PT, UP0, 0x80, 0x0 ;  /* 0x000000000000781c */ /* 0x000fe20003f4f008 */
[-C--:B------:R-:W-:Y:S01]  /*50d0*/  HMMA.16816.F32.BF16 R60, R112, R6.reuse, R60 ;  /* 0x00000006703c723c */ /* 0x080fe2000004183c */
[----:B------:R-:W-:Y:S01]  /*50e0*/  PLOP3.LUT P6, PT, PT, PT, UP0, 0x80, 0x0 ;  /* 0x000000000000781c */ /* 0x000fe20003fcf008 */
[----:B------:R-:W2:Y:S01]  /*50f0*/  LDL R115, [R1+0x34] ;  /* 0x0000340001737983 */ /* 0x000ea20000100800 */
[----:B------:R-:W-:Y:S01]  /*5100*/  I2FP.F32.S32 R22, R14 ;  /* 0x0000000e00167245 */ /* 0x000fe20000201400 */
[----:B------:R-:W-:Y:S01]  /*5110*/  FFMA.FTZ R4, R16, -UR5, R170 ;  /* 0x8000000510047c23 */ /* 0x000fe200080100aa */
[C---:B------:R-:W-:Y:S01]  /*5120*/  VIADD R16, R0.reuse, 0xffffffc8 ;  /* 0xffffffc800107836 */ /* 0x040fe20000000000 */
[----:B------:R-:W-:Y:S01]  /*5130*/  HMMA.16816.F32.BF16 R64, R104, R6, R64 ;  /* 0x000000066840723c */ /* 0x000fe20000041840 */
[----:B------:R-:W3:Y:S04]  /*5140*/  LDL R113, [R1+0x30] ;  /* 0x0000300001717983 */ /* 0x000ee80000100800 */
[----:B------:R-:W-:Y:S01]  /*5150*/  @!P5 IADD3 R13, -R0, 0x21, RZ ;  /* 0x00000021000dd810 */ /* 0x000fe20007ffe1ff */
[----:B------:R-:W-:Y:S01]  /*5160*/  FMUL.FTZ R53, R53, UR6 ;  /* 0x0000000635357c20 */ /* 0x000fe20008410000 */
[----:B------:R-:W-:Y:S01]  /*5170*/  @P1 ISETP.GE.AND P5, PT, R15, UR7, PT ;  /* 0x000000070f001c0c */ /* 0x000fe2000bfa6270 */
[----:B------:R-:W-:Y:S01]  /*5180*/  @P4 VIADD R15, R12, 0x21 ;  /* 0x000000210c0f4836 */ /* 0x000fe20000000000 */
[----:B------:R-:W-:Y:S01]  /*5190*/  PLOP3.LUT P1, PT, PT, PT, UP0, 0x80, 0x0 ;  /* 0x000000000000781c */ /* 0x000fe20003f2f008 */
[----:B------:R-:W1:Y:S01]  /*51a0*/  MUFU.TANH R244, R53 ;  /* 0x0000003500f47308 */ /* 0x000e620000002400 */
[----:B------:R-:W-:Y:S01]  /*51b0*/  I2FP.F32.S32 R21, R13 ;  /* 0x0000000d00157245 */ /* 0x000fe20000201400 */
[----:B------:R-:W-:Y:S01]  /*51c0*/  FFMA.FTZ R13, R22, -UR5, R70 ;  /* 0x80000005160d7c23 */ /* 0x000fe20008010046 */
[----:B------:R-:W-:Y:S01]  /*51d0*/  @P2 FSEL R5, R5, -INF , !P5 ;  /* 0xff80000005052808 */ /* 0x000fe20006800000 */
[----:B------:R-:W-:Y:S01]  /*51e0*/  VIADD R7, R0, 0xffffffcf ;  /* 0xffffffcf00077836 */ /* 0x000fe20000000000 */
[----:B------:R-:W-:Y:S01]  /*51f0*/  @P3 ISETP.GE.AND P3, PT, R15, UR7, PT ;  /* 0x000000070f003c0c */ /* 0x000fe2000bf66270 */
[----:B------:R-:W-:Y:S01]  /*5200*/  FFMA.FTZ R14, R21, -UR5, R252 ;  /* 0x80000005150e7c23 */ /* 0x000fe200080100fc */
[----:B------:R-:W-:Y:S01]  /*5210*/  @P0 FSEL R13, R13, -INF , !P5 ;  /* 0xff8000000d0d0808 */ /* 0x000fe20006800000 */
[--C-:B------:R-:W-:Y:S01]  /*5220*/  FFMA.FTZ R5, R5, UR8, -R10.reuse ;  /* 0x0000000805057c23 */ /* 0x100fe2000801080a */
[----:B------:R-:W-:Y:S01]  /*5230*/  PLOP3.LUT P0, PT, PT, PT, UP0, 0x80, 0x0 ;  /* 0x000000000000781c */ /* 0x000fe20003f0f008 */
[----:B------:R-:W-:Y:S01]  /*5240*/  FMUL.FTZ R60, R60, UR6 ;  /* 0x000000063c3c7c20 */ /* 0x000fe20008410000 */
[----:B------:R-:W-:Y:S01]  /*5250*/  FMUL.FTZ R61, R61, UR6 ;  /* 0x000000063d3d7c20 */ /* 0x000fe20008410000 */
[----:B------:R4:W-:Y:S01]  /*5260*/  MUFU.EX2 R143, R5 ;  /* 0x00000005008f7308 */ /* 0x0009e20000000800 */
[----:B------:R-:W-:Y:S01]  /*5270*/  @P1 FSEL R14, R14, -INF , !P3 ;  /* 0xff8000000e0e1808 */ /* 0x000fe20005800000 */
[--C-:B------:R-:W-:Y:S01]  /*5280*/  FFMA.FTZ R13, R13, UR8, -R11.reuse ;  /* 0x000000080d0d7c23 */ /* 0x100fe2000801080b */
[----:B------:R-:W-:Y:S01]  /*5290*/  PLOP3.LUT P2, PT, PT, PT, UP0, 0x80, 0x0 ;  /* 0x000000000000781c */ /* 0x000fe20003f4f008 */
[----:B------:R-:W-:Y:S01]  /*52a0*/  FMUL.FTZ R64, R64, UR6 ;  /* 0x0000000640407c20 */ /* 0x000fe20008410000 */
[----:B------:R-:W-:Y:S01]  /*52b0*/  FMUL.FTZ R62, R62, UR6 ;  /* 0x000000063e3e7c20 */ /* 0x000fe20008410000 */
[----:B------:R-:W-:Y:S01]  /*52c0*/  FFMA.FTZ R14, R14, UR8, -R11 ;  /* 0x000000080e0e7c23 */ /* 0x000fe2000801080b */
[----:B------:R-:W-:Y:S03]  /*52d0*/  FMUL.FTZ R66, R66, UR6 ;  /* 0x0000000642427c20 */ /* 0x000fe60008410000 */
[----:B------:R-:W-:Y:S01]  /*52e0*/  MUFU.EX2 R251, R13 ;  /* 0x0000000d00fb7308 */ /* 0x000fe20000000800 */
[----:B------:R-:W-:Y:S01]  /*52f0*/  FMUL.FTZ R65, R65, UR6 ;  /* 0x0000000641417c20 */ /* 0x000fe20008410000 */
[----:B------:R-:W-:Y:S01]  /*5300*/  @P0 FSEL R4, R4, -INF , !P3 ;  /* 0xff80000004040808 */ /* 0x000fe20005800000 */
[----:B------:R-:W-:Y:S01]  /*5310*/  FMUL.FTZ R63, R63, UR6 ;  /* 0x000000063f3f7c20 */ /* 0x000fe20008410000 */
[----:B------:R-:W-:Y:S01]  /*5320*/  FMUL.FTZ R67, R67, UR6 ;  /* 0x0000000643437c20 */ /* 0x000fe20008410000 */
[----:B------:R-:W-:Y:S01]  /*5330*/  FMUL.FTZ R55, R55, UR6 ;  /* 0x0000000637377c20 */ /* 0x000fe20008410000 */
[----:B------:R-:W-:Y:S01]  /*5340*/  FMUL.FTZ R52, R52, UR6 ;  /* 0x0000000634347c20 */ /* 0x000fe20008410000 */
[----:B------:R-:W-:Y:S03]  /*5350*/  FFMA.FTZ R4, R4, UR8, -R10 ;  /* 0x0000000804047c23 */ /* 0x000fe6000801080a */
[----:B------:R-:W-:Y:S01]  /*5360*/  MUFU.EX2 R250, R14 ;  /* 0x0000000e00fa7308 */ /* 0x000fe20000000800 */
[----:B------:R-:W-:Y:S01]  /*5370*/  FMUL.FTZ R54, R54, UR6 ;  /* 0x0000000636367c20 */ /* 0x000fe20008410000 */
[----:B------:R-:W-:Y:S01]  /*5380*/  FMUL.FTZ R56, R56, UR6 ;  /* 0x0000000638387c20 */ /* 0x000fe20008410000 */
[----:B------:R-:W-:Y:S01]  /*5390*/  FMUL.FTZ R57, R57, UR6 ;  /* 0x0000000639397c20 */ /* 0x000fe20008410000 */
[----:B------:R-:W-:Y:S01]  /*53a0*/  FMUL.FTZ R58, R58, UR6 ;  /* 0x000000063a3a7c20 */ /* 0x000fe20008410000 */
[----:B------:R-:W-:Y:S01]  /*53b0*/  FMUL.FTZ R59, R59, UR6 ;  /* 0x000000063b3b7c20 */ /* 0x000fe20008410000 */
[----:B------:R-:W-:Y:S04]  /*53c0*/  PLOP3.LUT P4, PT, PT, PT, UP0, 0x80, 0x0 ;  /* 0x000000000000781c */ /* 0x000fe80003f8f008 */
[----:B------:R1:W-:Y:S01]  /*53d0*/  MUFU.EX2 R142, R4 ;  /* 0x00000004008e7308 */ /* 0x0003e20000000800 */
[C---:B----4-:R-:W-:Y:S04]  /*53e0*/  IADD3 R5, R0.reuse, 0x20, RZ ;  /* 0x0000002000057810 */ /* 0x050fe80007ffe0ff */
[----:B------:R-:W-:Y:S05]  /*53f0*/  ISETP.GE.AND P1, PT, R5, RZ, PT ;  /* 0x000000ff0500720c */ /* 0x000fea0003f26270 */
[----:B------:R-:W-:Y:S10]  /*5400*/  MUFU.TANH R150, R55 ;  /* 0x0000003700967308 */ /* 0x000ff40000002400 */
[----:B------:R-:W4:Y:S01]  /*5410*/  MUFU.TANH R245, R52 ;  /* 0x0000003400f57308 */ /* 0x000f220000002400 */
[C---:B-1----:R-:W-:Y:S01]  /*5420*/  VIADD R4, R0.reuse, 0x1f ;  /* 0x0000001f00047836 */ /* 0x042fe20000000000 */
[----:B------:R-:W-:Y:S02]  /*5430*/  @!P1 IADD3 R5, -R0, -0x20, RZ ;  /* 0xffffffe000059810 */ /* 0x000fe40007ffe1ff */
[----:B------:R-:W-:Y:S02]  /*5440*/  PLOP3.LUT P1, PT, PT, PT, UP0, 0x80, 0x0 ;  /* 0x000000000000781c */ /* 0x000fe40003f2f008 */
[----:B------:R-:W-:Y:S04]  /*5450*/  ISETP.GE.AND P0, PT, R4, RZ, PT ;  /* 0x000000ff0400720c */ /* 0x000fe80003f06270 */
[----:B------:R-:W1:Y:S01]  /*5460*/  MUFU.TANH R151, R54 ;  /* 0x0000003600977308 */ /* 0x000e620000002400 */
[----:B------:R-:W-:Y:S05]  /*5470*/  I2FP.F32.S32 R14, R5 ;  /* 0x00000005000e7245 */ /* 0x000fea0000201400 */
[----:B------:R-:W-:Y:S04]  /*5480*/  FFMA.FTZ R5, R14, -UR5, R187 ;  /* 0x800000050e057c23 */ /* 0x000fe800080100bb */
[----:B------:R-:W-:Y:S01]  /*5490*/  MUFU.TANH R166, R56 ;  /* 0x0000003800a67308 */ /* 0x000fe20000002400 */
[----:B------:R-:W-:Y:S02]  /*54a0*/  @P1 FSEL R5, R5, -INF , !P5 ;  /* 0xff80000005051808 */ /* 0x000fe40006800000 */
[----:B------:R-:W-:Y:S02]  /*54b0*/  @!P0 IADD3 R4, -R0, -0x1f, RZ ;  /* 0xffffffe100048810 */ /* 0x000fe40007ffe1ff */
[----:B------:R-:W-:Y:S05]  /*54c0*/  PLOP3.LUT P1, PT, PT, PT, UP0, 0x80, 0x0 ;  /* 0x000000000000781c */ /* 0x000fea0003f2f008 */
[----:B------:R-:W1:Y:S01]  /*54d0*/  MUFU.TANH R167, R57 ;  /* 0x0000003900a77308 */ /* 0x000e620000002400 */
[----:B------:R-:W-:Y:S01]  /*54e0*/  I2FP.F32.S32 R15, R4 ;  /* 0x00000004000f7245 */ /* 0x000fe20000201400 */
[----:B------:R-:W-:Y:S01]  /*54f0*/  FFMA.FTZ R4, R5, UR8, -R9 ;  /* 0x0000000805047c23 */ /* 0x000fe20008010809 */
[----:B------:R-:W-:Y:S01]  /*5500*/  FFMA.FTZ R5, R19, -UR5, R215 ;  /* 0x8000000513057c23 */ /* 0x000fe200080100d7 */
[----:B------:R-:W-:Y:S02]  /*5510*/  PLOP3.LUT P0, PT, PT, PT, UP0, 0x80, 0x0 ;  /* 0x000000000000781c */ /* 0x000fe40003f0f008 */
[----:B------:R-:W-:Y:S04]  /*5520*/  FFMA.FTZ R13, R15, -UR5, R186 ;  /* 0x800000050f0d7c23 */ /* 0x000fe800080100ba */
[----:B------:R4:W-:Y:S01]  /*5530*/  MUFU.EX2 R157, R4 ;  /* 0x00000004009d7308 */ /* 0x0009e20000000800 */
[----:B------:R-:W-:Y:S02]  /*5540*/  @P2 FSEL R5, R5, -INF , !P5 ;  /* 0xff80000005052808 */ /* 0x000fe40006800000 */
[----:B------:R-:W-:Y:S03]  /*5550*/  PLOP3.LUT P2, PT, PT, PT, UP0, 0x80, 0x0 ;  /* 0x000000000000781c */ /* 0x000fe60003f4f008 */
[----:B------:R-:W-:Y:S04]  /*5560*/  FFMA.FTZ R5, R5, UR8, -R8 ;  /* 0x0000000805057c23 */ /* 0x000fe80008010808 */
[----:B------:R-:W-:Y:S01]  /*5570*/  MUFU.TANH R185, R58 ;  /* 0x0000003a00b97308 */ /* 0x000fe20000002400 */
[----:B------:R-:W-:Y:S05]  /*5580*/  @P0 FSEL R13, R13, -INF , !P3 ;  /* 0xff8000000d0d0808 */ /* 0x000fea0005800000 */
[----:B------:R-:W-:Y:S04]  /*5590*/  FFMA.FTZ R13, R13, UR8, -R9 ;  /* 0x000000080d0d7c23 */ /* 0x000fe80008010809 */
[----:B------:R1:W-:Y:S01]  /*55a0*/  MUFU.EX2 R177, R5 ;  /* 0x0000000500b17308 */ /* 0x0003e20000000800 */
[----:B----4-:R-:W-:Y:S01]  /*55b0*/  FFMA.FTZ R4, R18, -UR5, R212 ;  /* 0x8000000512047c23 */ /* 0x010fe200080100d4 */
[----:B------:R-:W-:Y:S04]  /*55c0*/  VIADD R18, R0, 0xffffffc7 ;  /* 0xffffffc700127836 */ /* 0x000fe80000000000 */
[----:B------:R-:W-:Y:S04]  /*55d0*/  @P1 FSEL R4, R4, -INF , !P3 ;  /* 0xff80000004041808 */ /* 0x000fe80005800000 */
[----:B------:R4:W-:Y:S01]  /*55e0*/  MUFU.EX2 R156, R13 ;  /* 0x0000000d009c7308 */ /* 0x0009e20000000800 */
[----:B------:R-:W-:Y:S02]  /*55f0*/  PLOP3.LUT P1, PT, PT, PT, UP0, 0x80, 0x0 ;  /* 0x000000000000781c */ /* 0x000fe40003f2f008 */
[----:B------:R-:W-:Y:S07]  /*5600*/  PLOP3.LUT P3, PT, PT, PT, UP0, 0x80, 0x0 ;  /* 0x000000000000781c */ /* 0x000fee0003f6f008 */
[----:B------:R-:W2:Y:S01]  /*5610*/  MUFU.TANH R184, R59 ;  /* 0x0000003b00b87308 */ /* 0x000ea20000002400 */
[----:B-1----:R-:W-:Y:S01]  /*5620*/  FFMA.FTZ R5, R4, UR8, -R8 ;  /* 0x0000000804057c23 */ /* 0x002fe20008010808 */
[----:B------:R-:W-:Y:S05]  /*5630*/  VIADD R4, R0, 0x18 ;  /* 0x0000001800047836 */ /* 0x000fea0000000000 */
[----:B------:R-:W-:Y:S03]  /*5640*/  ISETP.GE.AND P0, PT, R4, RZ, PT ;  /* 0x000000ff0400720c */ /* 0x000fe60003f06270 */
[----:B------:R1:W-:Y:S01]  /*5650*/  MUFU.EX2 R176, R5 ;  /* 0x0000000500b07308 */ /* 0x0003e20000000800 */
[----:B----4-:R-:W-:Y:S01]  /*5660*/  @P4 VIADD R13, R12, 0x28 ;  /* 0x000000280c0d4836 */ /* 0x010fe20000000000 */
[----:B------:R-:W-:Y:S04]  /*5670*/  ISETP.GE.AND P4, PT, R7, RZ, PT ;  /* 0x000000ff0700720c */ /* 0x000fe80003f86270 */
[----:B------:R-:W-:Y:S04]  /*5680*/  @P6 ISETP.GE.AND P6, PT, R13, UR7, PT ;  /* 0x000000070d006c0c */ /* 0x000fe8000bfc6270 */
[----:B------:R-:W-:Y:S01]  /*5690*/  MUFU.TANH R163, R60 ;  /* 0x0000003c00a37308 */ /* 0x000fe20000002400 */
[C---:B------:R-:W-:Y:S02]  /*56a0*/  @!P0 IADD3 R4, -R0.reuse, -0x18, RZ ;  /* 0xffffffe800048810 */ /* 0x040fe40007ffe1ff */
[----:B------:R-:W-:Y:S02]  /*56b0*/  PLOP3.LUT P0, PT, PT, PT, UP0, 0x80, 0x0 ;  /* 0x000000000000781c */ /* 0x000fe40003f0f008 */
[----:B------:R-:W-:Y:S01]  /*56c0*/  I2FP.F32.S32 R19, R4 ;  /* 0x0000000400137245 */ /* 0x000fe20000201400 */
[C---:B-1----:R-:W-:Y:S01]  /*56d0*/  VIADD R5, R0.reuse, 0x17 ;  /* 0x0000001700057836 */ /* 0x042fe20000000000 */
[----:B------:R-:W-:Y:S03]  /*56e0*/  @!P4 IADD3 R7, -R0, 0x31, RZ ;  /* 0x000000310007c810 */ /* 0x000fe60007ffe1ff */
[----:B------:R-:W1:Y:S01]  /*56f0*/  MUFU.TANH R162, R61 ;  /* 0x0000003d00a27308 */ /* 0x000e620000002400 */
[----:B------:R-:W-:Y:S01]  /*5700*/  ISETP.GE.AND P4, PT, R18, RZ, PT ;  /* 0x000000ff1200720c */ /* 0x000fe20003f86270 */
[----:B------:R-:W-:Y:S01]  /*5710*/  FFMA.FTZ R4, R19, -UR5, R183 ;  /* 0x8000000513047c23 */ /* 0x000fe200080100b7 */
[----:B------:R-:W-:Y:S02]  /*5720*/  ISETP.GE.AND P5, PT, R5, RZ, PT ;  /* 0x000000ff0500720c */ /* 0x000fe40003fa6270 */
[----:B------:R-:W-:Y:S02]  /*5730*/  I2FP.F32.S32 R7, R7 ;  /* 0x0000000700077245 */ /* 0x000fe40000201400 */
[----:B------:R-:W-:Y:S03]  /*5740*/  @P1 FSEL R4, R4, -INF , !P6 ;  /* 0xff80000004041808 */ /* 0x000fe60007000000 */
[----:B------:R-:W4:Y:S01]  /*5750*/  MUFU.TANH R233, R64 ;  /* 0x0000004000e97308 */ /* 0x000f220000002400 */
[----:B------:R-:W-:Y:S01]  /*5760*/  PLOP3.LUT P1, PT, PT, PT, UP0, 0x80, 0x0 ;  /* 0x000000000000781c */ /* 0x000fe20003f2f008 */
[----:B------:R-:W-:Y:S02]  /*5770*/  FFMA.FTZ R4, R4, UR8, -R9 ;  /* 0x0000000804047c23 */ /* 0x000fe40008010809 */
[C---:B------:R-:W-:Y:S02]  /*5780*/  @!P4 IADD3 R18, -R0.reuse, 0x39, RZ ;  /* 0x000000390012c810 */ /* 0x040fe40007ffe1ff */
[----:B------:R-:W-:Y:S04]  /*5790*/  @!P5 IADD3 R5, -R0, -0x17, RZ ;  /* 0xffffffe90005d810 */ /* 0x000fe80007ffe1ff */
[----:B------:R1:W-:Y:S01]  /*57a0*/  MUFU.EX2 R152, R4 ;  /* 0x0000000400987308 */ /* 0x0003e20000000800 */
[----:B------:R-:W-:Y:S02]  /*57b0*/  PLOP3.LUT P4, PT, PT, PT, UP0, 0x80, 0x0 ;  /* 0x000000000000781c */ /* 0x000fe40003f8f008 */
[----:B------:R-:W-:Y:S01]  /*57c0*/  I2FP.F32.S32 R20, R5 ;  /* 0x0000000500147245 */ /* 0x000fe20000201400 */
[----:B------:R-:W-:Y:S01]  /*57d0*/  @P3 VIADD R5, R12, 0x29 ;  /* 0x000000290c053836 */ /* 0x000fe20000000000 */
[----:B------:R-:W-:Y:S03]  /*57e0*/  PLOP3.LUT P3, PT, PT, PT, UP0, 0x80, 0x0 ;  /* 0x000000000000781c */ /* 0x000fe60003f6f008 */
[----:B------:R-:W-:Y:S01]  /*57f0*/  FFMA.FTZ R13, R20, -UR5, R182 ;  /* 0x80000005140d7c23 */ /* 0x000fe200080100b6 */
[----:B------:R-:W-:Y:S01]  /*5800*/  @P2 ISETP.GE.AND P2, PT, R5, UR7, PT ;  /* 0x0000000705002c0c */ /* 0x000fe2000bf46270 */
[----:B------:R-:W-:Y:S01]  /*5810*/  FFMA.FTZ R5, R14, -UR5, R211 ;  /* 0x800000050e057c23 */ /* 0x000fe200080100d3 */
[C---:B------:R-:W-:Y:S01]  /*5820*/  VIADD R14, R0.reuse, 0x10 ;  /* 0x00000010000e7836 */ /* 0x040fe20000000000 */
[----:B------:R-:W4:Y:S01]  /*5830*/  MUFU.TANH R181, R62 ;  /* 0x0000003e00b57308 */ /* 0x000f220000002400 */
[----:B------:R-:W-:Y:S02]  /*5840*/  @P0 FSEL R13, R13, -INF , !P2 ;  /* 0xff8000000d0d0808 */ /* 0x000fe40005000000 */
[----:B------:R-:W-:Y:S01]  /*5850*/  @P1 FSEL R5, R5, -INF , !P6 ;  /* 0xff80000005051808 */ /* 0x000fe20007000000 */
[----:B-1----:R-:W-:Y:S02]  /*5860*/  FFMA.FTZ R4, R15, -UR5, R208 ;  /* 0x800000050f047c23 */ /* 0x002fe400080100d0 */
[----:B------:R-:W-:Y:S01]  /*5870*/  FFMA.FTZ R13, R13, UR8, -R9 ;  /* 0x000000080d0d7c23 */ /* 0x000fe20008010809 */
[C---:B------:R-:W-:Y:S02]  /*5880*/  VIADD R15, R0.reuse, 0xf ;  /* 0x0000000f000f7836 */ /* 0x040fe40000000000 */
[--C-:B------:R-:W-:Y:S01]  /*5890*/  FFMA.FTZ R6, R5, UR8, -R8.reuse ;  /* 0x0000000805067c23 */ /* 0x100fe20008010808 */
[----:B------:R-:W-:Y:S01]  /*58a0*/  VIADD R5, R0, 0xffffffd8 ;  /* 0xffffffd800057836 */ /* 0x000fe20000000000 */
[----:B------:R1:W-:Y:S01]  /*58b0*/  MUFU.EX2 R148, R13 ;  /* 0x0000000d00947308 */ /* 0x0003e20000000800 */
[----:B------:R-:W-:Y:S02]  /*58c0*/  @P3 FSEL R4, R4, -INF , !P2 ;  /* 0xff80000004043808 */ /* 0x000fe40005000000 */
[----:B------:R-:W-:Y:S02]  /*58d0*/  ISETP.GE.AND P1, PT, R14, RZ, PT ;  /* 0x000000ff0e00720c */ /* 0x000fe40003f26270 */
[----:B------:R-:W-:Y:S01]  /*58e0*/  ISETP.GE.AND P0, PT, R5, RZ, PT ;  /* 0x000000ff0500720c */ /* 0x000fe20003f06270 */
[----:B------:R-:W-:Y:S04]  /*58f0*/  FFMA.FTZ R4, R4, UR8, -R8 ;  /* 0x0000000804047c23 */ /* 0x000fe80008010808 */
[----:B------:R4:W-:Y:S10]  /*5900*/  MUFU.EX2 R169, R6 ;  /* 0x0000000600a97308 */ /* 0x0009f40000000800 */
[----:B------:R4:W-:Y:S01]  /*5910*/  MUFU.EX2 R168, R4 ;  /* 0x0000000400a87308 */ /* 0x0009e20000000800 */
[C---:B-1----:R-:W-:Y:S01]  /*5920*/  VIADD R13, R0.reuse, 0xffffffd0 ;  /* 0xffffffd0000d7836 */ /* 0x042fe20000000000 */
[C---:B------:R-:W-:Y:S02]  /*5930*/  @!P0 IADD3 R5, -R0.reuse, 0x28, RZ ;  /* 0x0000002800058810 */ /* 0x040fe40007ffe1ff */
[----:B------:R-:W-:Y:S02]  /*5940*/  ISETP.GE.AND P0, PT, R15, RZ, PT ;  /* 0x000000ff0f00720c */ /* 0x000fe40003f06270 */
[----:B------:R-:W-:Y:S02]  /*5950*/  ISETP.GE.AND P3, PT, R13, RZ, PT ;  /* 0x000000ff0d00720c */ /* 0x000fe40003f66270 */
[----:B------:R-:W-:Y:S02]  /*5960*/  I2FP.F32.S32 R17, R5 ;  /* 0x0000000500117245 */ /* 0x000fe40000201400 */
[----:B------:R-:W-:Y:S01]  /*5970*/  MUFU.TANH R139, R66 ;  /* 0x00000042008b7308 */ /* 0x000fe20000002400 */
[C---:B----4-:R-:W-:Y:S02]  /*5980*/  IADD3 R6, R0.reuse, -0x29, RZ ;  /* 0xffffffd700067810 */ /* 0x050fe40007ffe0ff */
[----:B------:R-:W-:Y:S02]  /*5990*/  @!P1 IADD3 R14, -R0, -0x10, RZ ;  /* 0xfffffff0000e9810 */ /* 0x000fe40007ffe1ff */
[----:B------:R-:W-:Y:S02]  /*59a0*/  ISETP.GE.AND P5, PT, R6, RZ, PT ;  /* 0x000000ff0600720c */ /* 0x000fe40003fa6270 */
[----:B------:R-:W-:Y:S01]  /*59b0*/  PLOP3.LUT P1, PT, PT, PT, UP0, 0x80, 0x0 ;  /* 0x000000000000781c */ /* 0x000fe20003f2f008 */
[----:B------:R-:W-:Y:S01]  /*59c0*/  FFMA.FTZ R4, R17, -UR5, R247 ;  /* 0x8000000511047c23 */ /* 0x000fe200080100f7 */
[C---:B------:R-:W-:Y:S01]  /*59d0*/  @!P0 IADD3 R15, -R0.reuse, -0xf, RZ ;  /* 0xfffffff1000f8810 */ /* 0x040fe20007ffe1ff */
[----:B------:R-:W1:Y:S01]  /*59e0*/  MUFU.TANH R232, R65 ;  /* 0x0000004100e87308 */ /* 0x000e620000002400 */
[C---:B------:R-:W-:Y:S02]  /*59f0*/  @!P3 IADD3 R13, -R0.reuse, 0x30, RZ ;  /* 0x00000030000db810 */ /* 0x040fe40007ffe1ff */
[----:B------:R-:W-:Y:S02]  /*5a00*/  PLOP3.LUT P3, PT, PT, PT, UP0, 0x80, 0x0 ;  /* 0x000000000000781c */ /* 0x000fe40003f6f008 */
[----:B------:R-:W-:Y:S02]  /*5a10*/  PLOP3.LUT P0, PT, PT, PT, UP0, 0x80, 0x0 ;  /* 0x000000000000781c */ /* 0x000fe40003f0f008 */
[----:B------:R-:W-:Y:S03]  /*5a20*/  I2FP.F32.S32 R13, R13 ;  /* 0x0000000d000d7245 */ /* 0x000fe60000201400 */
[----:B------:R-:W-:Y:S01]  /*5a30*/  MUFU.TANH R180, R63 ;  /* 0x0000003f00b47308 */ /* 0x000fe20000002400 */
[----:B------:R-:W-:Y:S02]  /*5a40*/  @!P5 IADD3 R6, -R0, 0x29, RZ ;  /* 0x000000290006d810 */ /* 0x000fe40007ffe1ff */
[----:B------:R-:W-:Y:S02]  /*5a50*/  ISETP.GE.AND P5, PT, R16, RZ, PT ;  /* 0x000000ff1000720c */ /* 0x000fe40003fa6270 */
[----:B------:R-:W-:Y:S02]  /*5a60*/  I2FP.F32.S32 R6, R6 ;  /* 0x0000000600067245 */ /* 0x000fe40000201400 */
[----:B------:R-:W-:Y:S03]  /*5a70*/  I2FP.F32.S32 R14, R14 ;  /* 0x0000000e000e7245 */ /* 0x000fe60000201400 */
[----:B------:R-:W4:Y:S01]  /*5a80*/  MUFU.TANH R138, R67 ;  /* 0x00000043008a7308 */ /* 0x000f220000002400 */
[----:B------:R-:W-:Y:S01]  /*5a90*/  @P3 FSEL R4, R4, -INF , !P6 ;  /* 0xff80000004043808 */ /* 0x000fe20007000000 */
[----:B------:R-:W-:Y:S01]  /*5aa0*/  FFMA.FTZ R5, R6, -UR5, R246 ;  /* 0x8000000506057c23 */ /* 0x000fe200080100f6 */
[----:B------:R-:W-:Y:S02]  /*5ab0*/  PLOP3.LUT P3, PT, PT, PT, UP0, 0x80, 0x0 ;  /* 0x000000000000781c */ /* 0x000fe40003f6f008 */
[----:B------:R-:W-:Y:S01]  /*5ac0*/  I2FP.F32.S32 R15, R15 ;  /* 0x0000000f000f7245 */ /* 0x000fe20000201400 */
[--C-:B------:R-:W-:Y:S01]  /*5ad0*/  FFMA.FTZ R4, R4, UR8, -R11.reuse ;  /* 0x0000000804047c23 */ /* 0x100fe2000801080b */
[----:B------:R-:W-:Y:S02]  /*5ae0*/  @P0 FSEL R5, R5, -INF , !P2 ;  /* 0xff80000005050808 */ /* 0x000fe40005000000 */
[----:B------:R-:W-:Y:S01]  /*5af0*/  @!P5 IADD3 R16, -R0, 0x38, RZ ;  /* 0x000000380010d810 */ /* 0x000fe20007ffe1ff */
[----:B------:R1:W-:Y:S01]  /*5b00*/  MUFU.EX2 R243, R4 ;  /* 0x0000000400f37308 */ /* 0x0003e20000000800 */
[----:B------:R-:W-:Y:S01]  /*5b10*/  PLOP3.LUT P5, PT, PT, PT, UP0, 0x80, 0x0 ;  /* 0x000000000000781c */ /* 0x000fe20003faf008 */
[----:B------:R-:W-:Y:S01]  /*5b20*/  FFMA.FTZ R5, R5, UR8, -R11 ;  /* 0x0000000805057c23 */ /* 0x000fe2000801080b */
[----:B------:R-:W-:Y:S02]  /*5b30*/  PLOP3.LUT P0, PT, PT, PT, UP0, 0x80, 0x0 ;  /* 0x000000000000781c */ /* 0x000fe40003f0f008 */
[----:B------:R-:W-:Y:S02]  /*5b40*/  @P1 IADD3 R0, R12, 0x30, RZ ;  /* 0x000000300c001810 */ /* 0x000fe40007ffe0ff */
[----:B------:R-:W-:Y:S03]  /*5b50*/  PLOP3.LUT P1, PT, PT, PT, UP0, 0x80, 0x0 ;  /* 0x000000000000781c */ /* 0x000fe60003f2f008 */
[----:B------:R2:W3:Y:S04]  /*5b60*/  MUFU.EX2 R242, R5 ;  /* 0x0000000500f27308 */ /* 0x0004e80000000800 */
[----:B------:R-:W-:Y:S01]  /*5b70*/  @P5 ISETP.GE.AND P5, PT, R0, UR7, PT ;  /* 0x0000000700005c0c */ /* 0x000fe2000bfa6270 */
[----:B------:R-:W-:Y:S01]  /*5b80*/  FFMA.FTZ R0, R21, -UR5, R153 ;  /* 0x8000000515007c23 */ /* 0x000fe20008010099 */
[----:B-1----:R-:W-:Y:S04]  /*5b90*/  FFMA.FTZ R4, R22, -UR5, R154 ;  /* 0x8000000516047c23 */ /* 0x002fe8000801009a */
[----:B------:R-:W-:Y:S02]  /*5ba0*/  @P0 FSEL R0, R0, -INF , !P2 ;  /* 0xff80000000000808 */ /* 0x000fe40005000000 */
[----:B------:R-:W-:Y:S02]  /*5bb0*/  @P3 FSEL R4, R4, -INF , !P6 ;  /* 0xff80000004043808 */ /* 0x000fe40007000000 */
[----:B------:R-:W-:Y:S01]  /*5bc0*/  PLOP3.LUT P6, PT, PT, PT, UP0, 0x80, 0x0 ;  /* 0x000000000000781c */ /* 0x000fe20003fcf008 */
[--C-:B------:R-:W-:Y:S01]  /*5bd0*/  FFMA.FTZ R0, R0, UR8, -R10.reuse ;  /* 0x0000000800007c23 */ /* 0x100fe2000801080a */
[----:B------:R-:W-:Y:S01]  /*5be0*/  PLOP3.LUT P3, PT, PT, PT, UP0, 0x80, 0x0 ;  /* 0x000000000000781c */ /* 0x000fe20003f6f008 */
[----:B--2---:R-:W-:Y:S01]  /*5bf0*/  @P4 VIADD R5, R12, 0x31 ;  /* 0x000000310c054836 */ /* 0x004fe20000000000 */
[----:B------:R-:W-:Y:S01]  /*5c00*/  PLOP3.LUT P2, PT, PT, PT, UP0, 0x80, 0x0 ;  /* 0x000000000000781c */ /* 0x000fe20003f4f008 */
[----:B------:R1:W-:Y:S01]  /*5c10*/  MUFU.EX2 R135, R0 ;  /* 0x0000000000877308 */ /* 0x0003e20000000800 */
[----:B------:R-:W-:Y:S01]  /*5c20*/  PLOP3.LUT P0, PT, PT, PT, UP0, 0x80, 0x0 ;  /* 0x000000000000781c */ /* 0x000fe20003f0f008 */
[----:B------:R-:W-:Y:S01]  /*5c30*/  FFMA.FTZ R4, R4, UR8, -R10 ;  /* 0x0000000804047c23 */ /* 0x000fe2000801080a */
[----:B------:R-:W-:Y:S05]  /*5c40*/  PLOP3.LUT P4, PT, PT, PT, UP0, 0x80, 0x0 ;  /* 0x000000000000781c */ /* 0x000fea0003f8f008 */
[----:B------:R-:W-:Y:S02]  /*5c50*/  @P6 ISETP.GE.AND P6, PT, R5, UR7, PT ;  /* 0x0000000705006c0c */ /* 0x000fe4000bfc6270 */
[----:B------:R2:W3:Y:S01]  /*5c60*/  MUFU.EX2 R136, R4 ;  /* 0x0000000400887308 */ /* 0x0004e20000000800 */
[C---:B------:R-:W-:Y:S01]  /*5c70*/  @P3 VIADD R5, R12.reuse, 0x38 ;  /* 0x000000380c053836 */ /* 0x040fe20000000000 */
[----:B------:R-:W-:Y:S04]  /*5c80*/  PLOP3.LUT P3, PT, PT, PT, UP0, 0x80, 0x0 ;  /* 0x000000000000781c */ /* 0x000fe80003f6f008 */
[----:B------:R-:W-:Y:S01]  /*5c90*/  @P2 ISETP.GE.AND P2, PT, R5, UR7, PT ;  /* 0x0000000705002c0c */ /* 0x000fe2000bf46270 */
[----:B------:R-:W-:Y:S02]  /*5ca0*/  @P4 VIADD R12, R12, 0x39 ;  /* 0x000000390c0c4836 */ /* 0x000fe40000000000 */
[----:B-1----:R-:W-:Y:S01]  /*5cb0*/  FFMA.FTZ R0, R7, -UR5, R244 ;  /* 0x8000000507007c23 */ /* 0x002fe200080100f4 */
[----:B------:R-:W-:Y:S02]  /*5cc0*/  F2FP.BF16.F32.PACK_AB R5, R130, R85 ;  /* 0x000000558205723e */ /* 0x000fe400000010ff */
[----:B------:R-:W-:Y:S02]  /*5cd0*/  PLOP3.LUT P4, PT, PT, PT, UP0, 0x80, 0x0 ;  /* 0x000000000000781c */ /* 0x000fe40003f8f008 */
[----:B------:R-:W-:Y:S01]  /*5ce0*/  @P0 FSEL R0, R0, -INF , !P6 ;  /* 0xff80000000000808 */ /* 0x000fe20007000000 */
[----:B------:R1:W-:Y:S01]  /*5cf0*/  STS [R193+0x12000], R5 ;  /* 0x01200005c1007388 */ /* 0x0003e20000000800 */
[----:B------:R-:W-:Y:S01]  /*5d00*/  PLOP3.LUT P0, PT, PT, PT, UP0, 0x80, 0x0 ;  /* 0x000000000000781c */ /* 0x000fe20003f0f008 */
[----:B--2---:R-:W-:Y:S02]  /*5d10*/  FFMA.FTZ R4, R13, -UR5, R245 ;  /* 0x800000050d047c23 */ /* 0x004fe400080100f5 */
[--C-:B------:R-:W-:Y:S01]  /*5d20*/  FFMA.FTZ R0, R0, UR8, -R11.reuse ;  /* 0x0000000800007c23 */ /* 0x100fe2000801080b */
[----:B------:R-:W-:Y:S03]  /*5d30*/  @P3 ISETP.GE.AND P3, PT, R12, UR7, PT ;  /* 0x000000070c003c0c */ /* 0x000fe6000bf66270 */
[----:B------:R2:W-:Y:S01]  /*5d40*/  MUFU.EX2 R240, R0 ;  /* 0x0000000000f07308 */ /* 0x0005e20000000800 */
[----:B------:R-:W-:Y:S02]  /*5d50*/  @P1 FSEL R4, R4, -INF , !P5 ;  /* 0xff80000004041808 */ /* 0x000fe40006800000 */
[----:B------:R-:W-:Y:S03]  /*5d60*/  PLOP3.LUT P1, PT, PT, PT, UP0, 0x80, 0x0 ;  /* 0x000000000000781c */ /* 0x000fe60003f2f008 */
[----:B------:R-:W-:Y:S04]  /*5d70*/  FFMA.FTZ R4, R4, UR8, -R11 ;  /* 0x0000000804047c23 */ /* 0x000fe8000801080b */
[----:B------:R4:W3:Y:S01]  /*5d80*/  MUFU.EX2 R241, R4 ;  /* 0x0000000400f17308 */ /* 0x0008e20000000800 */
[----:B--2---:R-:W-:Y:S01]  /*5d90*/  FFMA.FTZ R0, R6, -UR5, R150 ;  /* 0x8000000506007c23 */ /* 0x004fe20008010096 */
[----:B------:R-:W-:Y:S02]  /*5da0*/  F2FP.BF16.F32.PACK_AB R6, R2, R3 ;  /* 0x000000030206723e */ /* 0x000fe400000010ff */
[----:B-1----:R-:W-:Y:S02]  /*5db0*/  F2FP.BF16.F32.PACK_AB R5, R81, R82 ;  /* 0x000000525105723e */ /* 0x002fe400000010ff */
[----:B------:R-:W-:Y:S01]  /*5dc0*/  @P0 FSEL R0, R0, -INF , !P6 ;  /* 0xff80000000000808 */ /* 0x000fe20007000000 */
[----:B------:R1:W-:Y:S01]  /*5dd0*/  STS [R193+0x12400], R6 ;  /* 0x01240006c1007388 */ /* 0x0003e20000000800 */
[----:B------:R-:W-:Y:S03]  /*5de0*/  PLOP3.LUT P0, PT, PT, PT, UP0, 0x80, 0x0 ;  /* 0x000000000000781c */ /* 0x000fe60003f0f008 */
[----:B------:R2:W-:Y:S01]  /*5df0*/  STS [R194+0x12000], R5 ;  /* 0x01200005c2007388 */ /* 0x0005e20000000800 */
[----:B----4-:R-:W-:Y:S01]  /*5e00*/  FFMA.FTZ R4, R17, -UR5, R151 ;  /* 0x8000000511047c23 */ /* 0x010fe20008010097 */
[--C-:B------:R-:W-:Y:S04]  /*5e10*/  FFMA.FTZ R0, R0, UR8, -R10.reuse ;  /* 0x0000000800007c23 */ /* 0x100fe8000801080a */
[----:B------:R-:W-:Y:S01]  /*5e20*/  @P1 FSEL R4, R4, -INF , !P5 ;  /* 0xff80000004041808 */ /* 0x000fe20006800000 */
[----:B------:R4:W-:Y:S01]  /*5e30*/  MUFU.EX2 R133, R0 ;  /* 0x0000000000857308 */ /* 0x0009e20000000800 */
[----:B------:R-:W-:Y:S03]  /*5e40*/  PLOP3.LUT P1, PT, PT, PT, UP0, 0x80, 0x0 ;  /* 0x000000000000781c */ /* 0x000fe60003f2f008 */
[----:B------:R-:W-:Y:S06]  /*5e50*/  FFMA.FTZ R4, R4, UR8, -R10 ;  /* 0x0000000804047c23 */ /* 0x000fec000801080a */
[----:B------:R3:W3:Y:S01]  /*5e60*/  MUFU.EX2 R134, R4 ;  /* 0x0000000400867308 */ /* 0x0006e20000000800 */
[----:B-1----:R-:W-:Y:S01]  /*5e70*/  F2FP.BF16.F32.PACK_AB R6, R206, R207 ;  /* 0x000000cfce06723e */ /* 0x002fe200000010ff */
[----:B----4-:R-:W-:Y:S01]  /*5e80*/  FFMA.FTZ R0, R15, -UR5, R167 ;  /* 0x800000050f007c23 */ /* 0x010fe200080100a7 */
[----:B--2---:R-:W-:Y:S04]  /*5e90*/  F2FP.BF16.F32.PACK_AB R5, R164, R165 ;  /* 0x000000a5a405723e */ /* 0x004fe800000010ff */
        /* <DEDUP_REMOVED lines=42> */
[----:B------:R-:W-:Y:S01]  /*6140*/  FFMA.FTZ R0, R0, UR8, -R11 ;  /* 0x0000000800007c23 */ /* 0x000fe2000801080b */
        /* <DEDUP_REMOVED lines=12> */
[----:B------:R-:W-:Y:S02]  /*6210*/  @P0 FSEL R0, R0, -INF , !P2 ;  /* 0xff80000000000808 */ /* 0x000fe40005000000 */
[----:B------:R-:W-:Y:S01]  /*6220*/  PLOP3.LUT P0, PT, PT, PT, UP0, 0x80, 0x0 ;  /* 0x000000000000781c */ /* 0x000fe20003f0f008 */
[----:B------:R-:W-:Y:S01]  /*6230*/  FFMA.FTZ R11, R4, UR8, -R11 ;  /* 0x00000008040b7c23 */ /* 0x000fe2000801080b */
[----:B------:R-:W-:Y:S01]  /*6240*/  FFMA.FTZ R4, R7, -UR5, R138 ;  /* 0x8000000507047c23 */ /* 0x000fe2000801008a */
[--C-:B------:R-:W-:Y:S01]  /*6250*/  FFMA.FTZ R0, R0, UR8, -R10.reuse ;  /* 0x0000000800007c23 */ /* 0x100fe2000801080a */
[----:B------:R-:W-:Y:S01]  /*6260*/  F2FP.BF16.F32.PACK_AB R7, R200, R201 ;  /* 0x000000c9c807723e */ /* 0x000fe200000010ff */
[----:B------:R-:W2:Y:S01]  /*6270*/  MUFU.EX2 R234, R11 ;  /* 0x0000000b00ea7308 */ /* 0x000ea20000000800 */
[----:B---3--:R-:W-:Y:S02]  /*6280*/  F2FP.BF16.F32.PACK_AB R6, R178, R179 ;  /* 0x000000b3b206723e */ /* 0x008fe400000010ff */
[----:B------:R-:W-:Y:S01]  /*6290*/  PLOP3.LUT P1, PT, PT, PT, UP0, 0x80, 0x0 ;  /* 0x000000000000781c */ /* 0x000fe20003f2f008 */
[----:B------:R-:W-:Y:S06]  /*62a0*/  UISETP.GE.AND UP0, UPT, UR9, 0x1, UPT ;  /* 0x000000010900788c */ /* 0x000fec000bf06270 */
[----:B------:R3:W-:Y:S06]  /*62b0*/  MUFU.EX2 R132, R0 ;  /* 0x0000000000847308 */ /* 0x0007ec0000000800 */
[----:B------:R-:W-:Y:S02]  /*62c0*/  @P1 FSEL R4, R4, -INF , !P3 ;  /* 0xff80000004041808 */ /* 0x000fe40005800000 */
[----:B-1----:R-:W-:Y:S02]  /*62d0*/  F2FP.BF16.F32.PACK_AB R5, R73, R74 ;  /* 0x0000004a4905723e */ /* 0x002fe400000010ff */
[----:B------:R-:W-:Y:S01]  /*62e0*/  PLOP3.LUT P1, PT, PT, PT, UP0, 0x80, 0x0 ;  /* 0x000000000000781c */ /* 0x000fe20003f2f008 */
[----:B------:R-:W-:Y:S01]  /*62f0*/  FFMA.FTZ R10, R4, UR8, -R10 ;  /* 0x00000008040a7c23 */ /* 0x000fe2000801080a */
[----:B------:R-:W-:Y:S01]  /*6300*/  F2FP.BF16.F32.PACK_AB R4, R156, R157 ;  /* 0x0000009d9c04723e */ /* 0x000fe200000010ff */
[----:B------:R1:W-:Y:S01]  /*6310*/  STS [R192+0x12000], R5 ;  /* 0x01200005c0007388 */ /* 0x0003e20000000800 */
[----:B---3--:R-:W-:Y:S01]  /*6320*/  FFMA.FTZ R0, R15, -UR5, R180 ;  /* 0x800000050f007c23 */ /* 0x008fe200080100b4 */
[----:B------:R-:W3:Y:S04]  /*6330*/  MUFU.EX2 R131, R10 ;  /* 0x0000000a00837308 */ /* 0x000ee80000000800 */
[----:B------:R-:W-:Y:S02]  /*6340*/  @P0 FSEL R0, R0, -INF , !P3 ;  /* 0xff80000000000808 */ /* 0x000fe40005800000 */
[----:B------:R-:W-:Y:S03]  /*6350*/  IADD3 R114, P0, R115, UR16, RZ ;  /* 0x0000001073727c10 */ /* 0x000fe6000ff1e0ff */
[----:B------:R-:W-:Y:S01]  /*6360*/  FFMA.FTZ R8, R0, UR8, -R8 ;  /* 0x0000000800087c23 */ /* 0x000fe20008010808 */
[----:B------:R-:W-:Y:S02]  /*6370*/  IADD3.X R115, R113, UR15, RZ, P0, !PT ;  /* 0x0000000f71737c10 */ /* 0x000fe400087fe4ff */
[----:B------:R-:W-:Y:S01]  /*6380*/  F2FP.BF16.F32.PACK_AB R0, R176, R177 ;  /* 0x000000b1b000723e */ /* 0x000fe200000010ff */
[----:B------:R-:W4:Y:S02]  /*6390*/  MUFU.EX2 R149, R8 ;  /* 0x0000000800957308 */ /* 0x000f240000000800 */
[----:B------:R-:W4:Y:S01]  /*63a0*/  LDG.E R112, desc[UR10][R114.64] ;  /* 0x0000000a72707981 */ /* 0x000f22000c1e1900 */
        /* <DEDUP_REMOVED lines=27> */
[----:B------:R-:W-:Y:S03]  /*6560*/  F2FP.BF16.F32.PACK_AB R7, R144, R145 ;  /* 0x000000919007723e */ /* 0x000fe600000010ff */
[----:B------:R4:W-:Y:S01]  /*6570*/  STS [R190+0x12000], R0 ;  /* 0x01200000be007388 */ /* 0x0009e20000000800 */
[----:B------:R-:W-:Y:S02]  /*6580*/  F2FP.BF16.F32.PACK_AB R6, R160, R161 ;  /* 0x000000a1a006723e */ /* 0x000fe400000010ff */
[----:B-1----:R-:W-:Y:S02]  /*6590*/  F2FP.BF16.F32.PACK_AB R5, R131, R132 ;  /* 0x000000848305723e */ /* 0x002fe400000010ff */
[----:B--2---:R-:W-:Y:S03]  /*65a0*/  F2FP.BF16.F32.PACK_AB R4, R140, R141 ;  /* 0x0000008d8c04723e */ /* 0x004fe600000010ff */
[----:B------:R-:W-:Y:S01]  /*65b0*/  STS [R190+0x12400], R5 ;  /* 0x01240005be007388 */ /* 0x000fe20000000800 */
[----:B----4-:R-:W-:Y:S03]  /*65c0*/  F2FP.BF16.F32.PACK_AB R0, R149, R155 ;  /* 0x0000009b9500723e */ /* 0x010fe600000010ff */
[----:B------:R-:W-:Y:S04]  /*65d0*/  STS [R191+0x14000], R7 ;  /* 0x01400007bf007388 */ /* 0x000fe80000000800 */
[----:B------:R-:W-:Y:S04]  /*65e0*/  STS [R191+0x14400], R6 ;  /* 0x01440006bf007388 */ /* 0x000fe80000000800 */
[----:B------:R-:W-:Y:S04]  /*65f0*/  STS [R190+0x14000], R4 ;  /* 0x01400004be007388 */ /* 0x000fe80000000800 */
[----:B------:R1:W-:Y:S04]  /*6600*/  STS [R190+0x14400], R0 ;  /* 0x01440000be007388 */ /* 0x0003e80000000800 */
[----:B------:R-:W-:Y:S08]  /*6610*/  LDSM.16.M88.4 R64, [R122+UR4+0x4000] ;  /* 0x004000047a40783b */ /* 0x000ff00008000200 */
[----:B------:R-:W2:Y:S08]  /*6620*/  LDSM.16.M88.4 R16, [R116+0x8000] ;  /* 0x008000007410783b */ /* 0x000eb00000000200 */
[----:B------:R-:W3:Y:S01]  /*6630*/  LDSM.16.M88.4 R60, [R122+UR4+0x5000] ;  /* 0x005000047a3c783b */ /* 0x000ee20008000200 */
[----:B-1----:R-:W-:Y:S07]  /*6640*/  IMAD.U32 R0, RZ, RZ, UR4 ;  /* 0x00000004ff007e24 */ /* 0x002fee000f8e00ff */
[----:B------:R-:W1:Y:S01]  /*6650*/  LDSM.16.M88.4 R32, [R116+0x8400] ;  /* 0x008400007420783b */ /* 0x000e620000000200 */
[----:B------:R-:W-:Y:S07]  /*6660*/  IADD3 R0, R122, 0x4000, R0 ;  /* 0x000040007a007810 */ /* 0x000fee0007ffe000 */
[----:B------:R-:W4:Y:S08]  /*6670*/  LDSM.16.M88.4 R48, [R116+0x8800] ;  /* 0x008800007430783b */ /* 0x000f300000000200 */
[----:B------:R-:W4:Y:S01]  /*6680*/  LDSM.16.M88.4 R100, [R116+0x8c00] ;  /* 0x008c00007464783b */ /* 0x000f220000000200 */
[-C--:B--2---:R-:W-:Y:S07]  /*6690*/  HMMA.16816.F32.BF16 R4, R64, R16.reuse, RZ ;  /* 0x000000104004723c */ /* 0x084fee00000418ff */
[----:B------:R-:W-:Y:S01]  /*66a0*/  LDSM.16.M88.4 R108, [R117+0x8000] ;  /* 0x00800000756c783b */ /* 0x000fe20000000200 */
[C---:B---3--:R-:W-:Y:S06]  /*66b0*/  HMMA.16816.F32.BF16 R8, R60.reuse, R16, RZ ;  /* 0x000000103c08723c */ /* 0x048fec00000418ff */
[-C--:B------:R-:W-:Y:S06]  /*66c0*/  HMMA.16816.F32.BF16 R12, R60, R18.reuse, RZ ;  /* 0x000000123c0c723c */ /* 0x080fec00000418ff */
[C---:B------:R-:W-:Y:S06]  /*66d0*/  HMMA.16816.F32.BF16 R16, R64.reuse, R18, RZ ;  /* 0x000000124010723c */ /* 0x040fec00000418ff */
[-C--:B-1----:R-:W-:Y:S06]  /*66e0*/  HMMA.16816.F32.BF16 R20, R64, R32.reuse, RZ ;  /* 0x000000204014723c */ /* 0x082fec00000418ff */
        /* <DEDUP_REMOVED lines=10> */
[----:B------:R-:W-:Y:S04]  /*6790*/  IMAD.IADD R100, R0, 0x1, R123 ;  /* 0x0000000100647824 */ /* 0x000fe800078e027b */
[----:B------:R-:W-:Y:S01]  /*67a0*/  FFMA.FTZ R0, -R84, R84, 1 ;  /* 0x3f80000054007423 */ /* 0x000fe20000010154 */
        /* <DEDUP_REMOVED lines=46> */
[----:B------:R-:W-:Y:S01]  /*6a90*/  FMUL.FTZ R104, R79, R21 ;  /* 0x000000154f687220 */ /* 0x000fe20000410000 */
[----:B------:R3:W5:Y:S02]  /*6aa0*/  LDL.LU R81, [R1+0x84] ;  /* 0x0000840001517983 */ /* 0x0007640000300800 */
[----:B------:R-:W-:Y:S01]  /*6ab0*/  FFMA.FTZ R100, -R78, R78, 1 ;  /* 0x3f8000004e647423 */ /* 0x000fe2000001014e */
[----:B------:R-:W-:Y:S01]  /*6ac0*/  FFMA.FTZ R21, -R77, R77, 1 ;  /* 0x3f8000004d157423 */ /* 0x000fe2000001014d */
[----:B------:R3:W5:Y:S01]  /*6ad0*/  LDL.LU R80, [R1+0x80] ;  /* 0x0000800001507983 */ /* 0x0007620000300800 */
[----:B------:R-:W-:Y:S01]  /*6ae0*/  FFMA.FTZ R20, -R76, R76, 1 ;  /* 0x3f8000004c147423 */ /* 0x000fe2000001014c */
[----:B------:R-:W-:Y:S01]  /*6af0*/  FFMA.FTZ R17, -R75, R75, 1 ;  /* 0x3f8000004b117423 */ /* 0x000fe2000001014b */
[----:B------:R-:W-:Y:S01]  /*6b00*/  FMUL.FTZ R100, R100, UR6 ;  /* 0x0000000664647c20 */ /* 0x000fe20008410000 */
[----:B------:R3:W5:Y:S01]  /*6b10*/  LDL.LU R79, [R1+0x7c] ;  /* 0x00007c00014f7983 */ /* 0x0007620000300800 */
[----:B------:R-:W-:Y:S01]  /*6b20*/  FMUL.FTZ R21, R21, UR6 ;  /* 0x0000000615157c20 */ /* 0x000fe20008410000 */
[----:B------:R-:W-:Y:S01]  /*6b30*/  FMUL.FTZ R101, R108, UR6 ;  /* 0x000000066c657c20 */ /* 0x000fe20008410000 */
[----:B------:R-:W-:Y:S01]  /*6b40*/  FMUL.FTZ R100, R100, R16 ;  /* 0x0000001064647220 */ /* 0x000fe20000410000 */
[----:B------:R3:W5:Y:S01]  /*6b50*/  LDL.LU R78, [R1+0x78] ;  /* 0x00007800014e7983 */ /* 0x0007620000300800 */
[----:B------:R-:W-:Y:S01]  /*6b60*/  FMUL.FTZ R21, R21, R102 ;  /* 0x0000006615157220 */ /* 0x000fe20000410000 */
[----:B------:R-:W-:Y:S01]  /*6b70*/  FMUL.FTZ R101, R101, R130 ;  /* 0x0000008265657220 */ /* 0x000fe20000410000 */
[----:B------:R-:W-:Y:S01]  /*6b80*/  FMUL.FTZ R20, R20, UR6 ;  /* 0x0000000614147c20 */ /* 0x000fe20008410000 */
[----:B------:R3:W5:Y:S01]  /*6b90*/  LDL.LU R77, [R1+0x74] ;  /* 0x00007400014d7983 */ /* 0x0007620000300800 */
[----:B------:R-:W-:Y:S01]  /*6ba0*/  FMUL.FTZ R17, R17, UR6 ;  /* 0x0000000611117c20 */ /* 0x000fe20008410000 */
[----:B------:R-:W-:Y:S01]  /*6bb0*/  F2FP.BF16.F32.PACK_AB R102, R21, R100 ;  /* 0x000000641566723e */ /* 0x000fe200000010ff */
[----:B------:R-:W-:Y:S01]  /*6bc0*/  FMUL.FTZ R21, R73, R33 ;  /* 0x0000002149157220 */ /* 0x000fe20000410000 */
[----:B------:R3:W5:Y:S01]  /*6bd0*/  LDL.LU R76, [R1+0x70] ;  /* 0x00007000014c7983 */ /* 0x0007620000300800 */
[----:B------:R-:W-:Y:S01]  /*6be0*/  FFMA.FTZ R100, -R71, R71, 1 ;  /* 0x3f80000047647423 */ /* 0x000fe20000010147 */
[----:B------:R-:W-:Y:S01]  /*6bf0*/  FMUL.FTZ R20, R20, R103 ;  /* 0x0000006714147220 */ /* 0x000fe20000410000 */
[----:B------:R-:W-:Y:S01]  /*6c00*/  FMUL.FTZ R17, R17, R104 ;  /* 0x0000006811117220 */ /* 0x000fe20000410000 */
[----:B------:R3:W5:Y:S01]  /*6c10*/  LDL.LU R75, [R1+0x6c] ;  /* 0x00006c00014b7983 */ /* 0x0007620000300800 */
[----:B------:R-:W-:Y:S01]  /*6c20*/  F2FP.BF16.F32.PACK_AB R16, R101, R113 ;  /* 0x000000716510723e */ /* 0x000fe200000010ff */
[----:B------:R-:W-:Y:S01]  /*6c30*/  FFMA.FTZ R101, -R72, R72, 1 ;  /* 0x3f80000048657423 */ /* 0x000fe20000010148 */
[----:B------:R-:W-:Y:S01]  /*6c40*/  FADD.FTZ R52, -R112, R52 ;  /* 0x0000003470347221 */ /* 0x000fe20000010100 */
[----:B------:R-:W-:Y:S01]  /*6c50*/  F2FP.BF16.F32.PACK_AB R104, R17, R20 ;  /* 0x000000141168723e */ /* 0x000fe200000010ff */
[----:B------:R-:W-:Y:S01]  /*6c60*/  FMUL.FTZ R20, R74, R32 ;  /* 0x000000204a147220 */ /* 0x000fe20000410000 */
[----:B------:R-:W-:Y:S01]  /*6c70*/  FFMA.FTZ R17, -R70, R70, 1 ;  /* 0x3f80000046117423 */ /* 0x000fe20000010146 */
[----:B------:R3:W5:Y:S01]  /*6c80*/  LDL.LU R74, [R1+0x68] ;  /* 0x00006800014a7983 */ /* 0x0007620000300800 */
[C---:B------:R-:W-:Y:S01]  /*6c90*/  FADD.FTZ R103, -R112.reuse, R53 ;  /* 0x0000003570677221 */ /* 0x040fe20000010100 */
[----:B------:R-:W-:Y:S01]  /*6ca0*/  FMUL.FTZ R53, R241, R52 ;  /* 0x00000034f1357220 */ /* 0x000fe20000410000 */
[----:B------:R-:W-:Y:S01]  /*6cb0*/  FADD.FTZ R52, -R112, R65 ;  /* 0x0000004170347221 */ /* 0x000fe20000010100 */
[----:B------:R3:W5:Y:S01]  /*6cc0*/  LDL.LU R73, [R1+0x64] ;  /* 0x0000640001497983 */ /* 0x0007620000300800 */
[----:B------:R-:W-:Y:S01]  /*6cd0*/  FMUL.FTZ R103, R240, R103 ;  /* 0x00000067f0677220 */ /* 0x000fe20000410000 */
        /* <DEDUP_REMOVED lines=8> */
[----:B------:R-:W-:Y:S01]  /*6d60*/  FADD.FTZ R32, -R112, R36 ;  /* 0x0000002470207221 */ /* 0x000fe20000010100 */
[----:B------:R-:W-:Y:S01]  /*6d70*/  FFMA.FTZ R36, -R247, R247, 1 ;  /* 0x3f800000f7247423 */ /* 0x000fe200000101f7 */
[----:B------:R3:W5:Y:S01]  /*6d80*/  LDL.LU R70, [R1+0x58] ;  /* 0x0000580001467983 */ /* 0x0007620000300800 */
[----:B------:R-:W-:Y:S01]  /*6d90*/  FMUL.FTZ R37, R37, R33 ;  /* 0x0000002125257220 */ /* 0x000fe20000410000 */
[----:B------:R-:W-:Y:S01]  /*6da0*/  FMUL.FTZ R32, R251, R32 ;  /* 0x00000020fb207220 */ /* 0x000fe20000410000 */
[----:B------:R-:W-:Y:S01]  /*6db0*/  FMUL.FTZ R36, R36, UR6 ;  /* 0x0000000624247c20 */ /* 0x000fe20008410000 */
[----:B------:R3:W5:Y:S01]  /*6dc0*/  LDL.64 R106, [R1+0x8] ;  /* 0x00000800016a7983 */ /* 0x0007620000100a00 */
[----:B------:R-:W-:Y:S01]  /*6dd0*/  FFMA.FTZ R33, -R246, R246, 1 ;  /* 0x3f800000f6217423 */ /* 0x000fe200000101f6 */
[----:B------:R-:W-:Y:S01]  /*6de0*/  FMUL.FTZ R101, R101, UR6 ;  /* 0x0000000665657c20 */ /* 0x000fe20008410000 */
[----:B------:R-:W-:Y:S02]  /*6df0*/  FMUL.FTZ R100, R100, UR6 ;  /* 0x0000000664647c20 */ /* 0x000fe40008410000 */
[----:B------:R-:W-:Y:S01]  /*6e00*/  FMUL.FTZ R33, R33, UR6 ;  /* 0x0000000621217c20 */ /* 0x000fe20008410000 */
[----:B------:R-:W-:Y:S01]  /*6e10*/  FMUL.FTZ R101, R101, R20 ;  /* 0x0000001465657220 */ /* 0x000fe20000410000 */
[C---:B------:R-:W-:Y:S01]  /*6e20*/  FADD.FTZ R20, -R112.reuse, R49 ;  /* 0x0000003170147221 */ /* 0x040fe20000010100 */
[----:B------:R-:W-:Y:S01]  /*6e30*/  FADD.FTZ R49, -R112, R64 ;  /* 0x0000004070317221 */ /* 0x000fe20000010100 */
[----:B------:R-:W-:Y:S01]  /*6e40*/  FMUL.FTZ R100, R100, R21 ;  /* 0x0000001564647220 */ /* 0x000fe20000410000 */
[----:B------:R-:W-:Y:S01]  /*6e50*/  FADD.FTZ R21, -R112, R48 ;  /* 0x0000003070157221 */ /* 0x000fe20000010100 */
[----:B------:R-:W-:Y:S01]  /*6e60*/  FMUL.FTZ R48, R17, R32 ;  /* 0x0000002011307220 */ /* 0x000fe20000410000 */
[----:B------:R-:W-:Y:S01]  /*6e70*/  FMUL.FTZ R49, R235, R49 ;  /* 0x00000031eb317220 */ /* 0x000fe20000410000 */
[----:B------:R-:W-:Y:S01]  /*6e80*/  FFMA.FTZ R32, -R245, R245, 1 ;  /* 0x3f800000f5207423 */ /* 0x000fe200000101f5 */
[----:B------:R-:W-:Y:S01]  /*6e90*/  FMUL.FTZ R17, R243, R21 ;  /* 0x00000015f3117220 */ /* 0x000fe20000410000 */
[----:B------:R-:W-:Y:S01]  /*6ea0*/  FFMA.FTZ R21, -R244, R244, 1 ;  /* 0x3f800000f4157423 */ /* 0x000fe200000101f4 */
[----:B------:R-:W-:Y:S01]  /*6eb0*/  FMUL.FTZ R20, R242, R20 ;  /* 0x00000014f2147220 */ /* 0x000fe20000410000 */
[----:B------:R-:W-:Y:S01]  /*6ec0*/  FMUL.FTZ R32, R32, UR6 ;  /* 0x0000000620207c20 */ /* 0x000fe20008410000 */
[----:B------:R-:W-:Y:S01]  /*6ed0*/  FMUL.FTZ R36, R36, R17 ;  /* 0x0000001124247220 */ /* 0x000fe20000410000 */
[----:B------:R-:W-:Y:S01]  /*6ee0*/  FMUL.FTZ R21, R21, UR6 ;  /* 0x0000000615157c20 */ /* 0x000fe20008410000 */
[----:B------:R-:W-:Y:S01]  /*6ef0*/  FMUL.FTZ R33, R33, R20 ;  /* 0x0000001421217220 */ /* 0x000fe20000410000 */
[----:B------:R-:W-:Y:S01]  /*6f00*/  FMUL.FTZ R32, R32, R53 ;  /* 0x0000003520207220 */ /* 0x000fe20000410000 */
[----:B------:R-:W-:Y:S01]  /*6f10*/  FFMA.FTZ R20, -R233, R233, 1 ;  /* 0x3f800000e9147423 */ /* 0x000fe200000101e9 */
[----:B------:R-:W-:Y:S01]  /*6f20*/  FFMA.FTZ R17, -R232, R232, 1 ;  /* 0x3f800000e8117423 */ /* 0x000fe200000101e8 */
[----:B------:R-:W-:Y:S01]  /*6f30*/  FMUL.FTZ R21, R21, R103 ;  /* 0x0000006715157220 */ /* 0x000fe20000410000 */
[----:B------:R-:W-:Y:S01]  /*6f40*/  F2FP.BF16.F32.PACK_AB R100, R100, R101 ;  /* 0x000000656464723e */ /* 0x000fe200000010ff */
[----:B------:R-:W-:Y:S01]  /*6f50*/  FMUL.FTZ R20, R20, UR6 ;  /* 0x0000000614147c20 */ /* 0x000fe20008410000 */
[----:B------:R-:W-:Y:S03]  /*6f60*/  FMUL.FTZ R17, R17, UR6 ;  /* 0x0000000611117c20 */ /* 0x000fe60008410000 */
[----:B------:R-:W-:Y:S01]  /*6f70*/  FMUL.FTZ R20, R20, R49 ;  /* 0x0000003114147220 */ /* 0x000fe20000410000 */
[----:B------:R-:W-:Y:S01]  /*6f80*/  FMUL.FTZ R17, R17, R52 ;  /* 0x0000003411117220 */ /* 0x000fe20000410000 */
[----:B------:R-:W-:Y:S02]  /*6f90*/  F2FP.BF16.F32.PACK_AB R49, R37, R48 ;  /* 0x000000302531723e */ /* 0x000fe400000010ff */
[----:B------:R-:W-:Y:S02]  /*6fa0*/  F2FP.BF16.F32.PACK_AB R48, R33, R36 ;  /* 0x000000242130723e */ /* 0x000fe400000010ff */
[----:B------:R-:W-:Y:S01]  /*6fb0*/  F2FP.BF16.F32.PACK_AB R36, R17, R20 ;  /* 0x000000141124723e */ /* 0x000fe200000010ff */
[----:B------:R-:W-:Y:S01]  /*6fc0*/  FFMA.FTZ R20, -R69, R69, 1 ;  /* 0x3f80000045147423 */ /* 0x000fe20000010145 */
[----:B------:R-:W-:Y:S01]  /*6fd0*/  FFMA.FTZ R17, -R68, R68, 1 ;  /* 0x3f80000044117423 */ /* 0x000fe20000010144 */
[----:B------:R3:W5:Y:S01]  /*6fe0*/  LDL.LU R69, [R1+0x54] ;  /* 0x0000540001457983 */ /* 0x0007620000300800 */
[----:B------:R-:W-:Y:S01]  /*6ff0*/  F2FP.BF16.F32.PACK_AB R37, R21, R32 ;  /* 0x000000201525723e */ /* 0x000fe200000010ff */
[----:B------:R-:W-:Y:S01]  /*7000*/  FMUL.FTZ R20, R20, UR6 ;  /* 0x0000000614147c20 */ /* 0x000fe20008410000 */
[----:B------:R-:W-:Y:S01]  /*7010*/  FMUL.FTZ R17, R17, UR6 ;  /* 0x0000000611117c20 */ /* 0x000fe20008410000 */
[----:B------:R3:W5:Y:S01]  /*7020*/  LDL.LU R68, [R1+0x50] ;  /* 0x0000500001447983 */ /* 0x0007620000300800 */
[C---:B--2---:R-:W-:Y:S01]  /*7030*/  FADD.FTZ R6, -R5.reuse, R6 ;  /* 0x0000000605067221 */ /* 0x044fe20000010100 */
[----:B------:R-:W-:Y:S03]  /*7040*/  FADD.FTZ R7, -R5, R7 ;  /* 0x0000000705077221 */ /* 0x000fe60000010100 */
[----:B------:R-:W-:Y:S01]  /*7050*/  FMUL.FTZ R32, R3, R6 ;  /* 0x0000000603207220 */ /* 0x000fe20000410000 */
[----:B------:R-:W-:Y:S01]  /*7060*/  FMUL.FTZ R21, R2, R7 ;  /* 0x0000000702157220 */ /* 0x000fe20000410000 */
[----:B------:R3:W5:Y:S04]  /*7070*/  LDL.LU R3, [R1+0x4c] ;  /* 0x00004c0001037983 */ /* 0x0007680000300800 */
[----:B------:R3:W5:Y:S01]  /*7080*/  LDL.LU R2, [R1+0x48] ;  /* 0x0000480001027983 */ /* 0x0007620000300800 */
[----:B------:R-:W-:Y:S05]  /*7090*/  @!P1 BRA `(.L_x_1138) ;  /* 0x00000000008c9947 */ /* 0x000fea0003800000 */
[----:B------:R-:W2:Y:S01]  /*70a0*/  LDL.LU R105, [R1] ;  /* 0x0000000001697983 */ /* 0x000ea20000300800 */
        /* <DEDUP_REMOVED lines=34> */
.L_x_1138:
[----:B------:R-:W2:Y:S01]  /*72d0*/  LDL R33, [R1+0x38] ;  /* 0x0000380001217983 */ /* 0x000ea20000100800 */
[----:B-1----:R-:W-:Y:S01]  /*72e0*/  FADD.FTZ R6, -R5, R23 ;  /* 0x0000001705067221 */ /* 0x002fe20000010100 */
[----:B------:R-:W-:Y:S01]  /*72f0*/  FMUL.FTZ R21, R17, R21 ;  /* 0x0000001511157220 */ /* 0x000fe20000410000 */
[----:B------:R-:W-:Y:S01]  /*7300*/  FMUL.FTZ R32, R20, R32 ;  /* 0x0000002014207220 */ /* 0x000fe20000410000 */
[----:B------:R1:W-:Y:S01]  /*7310*/  STS [R193+0xa000], R16 ;  /* 0x00a00010c1007388 */ /* 0x0003e20000000800 */
[C---:B------:R-:W-:Y:S01]  /*7320*/  FADD.FTZ R18, -R5.reuse, R18 ;  /* 0x0000001205127221 */ /* 0x040fe20000010100 */
[----:B------:R-:W-:Y:S01]  /*7330*/  FADD.FTZ R22, -R5, R22 ;  /* 0x0000001605167221 */ /* 0x000fe20000010100 */
[----:B------:R-:W-:Y:S01]  /*7340*/  FFMA.FTZ R7, -R196, R196, 1 ;  /* 0x3f800000c4077423 */ /* 0x000fe200000101c4 */
[----:B------:R-:W-:Y:S01]  /*7350*/  FMUL.FTZ R6, R158, R6 ;  /* 0x000000069e067220 */ /* 0x000fe20000410000 */
[----:B------:R-:W-:Y:S01]  /*7360*/  FMUL.FTZ R20, R165, R18 ;  /* 0x00000012a5147220 */ /* 0x000fe20000410000 */
[----:B------:R-:W-:Y:S01]  /*7370*/  FMUL.FTZ R22, R159, R22 ;  /* 0x000000169f167220 */ /* 0x000fe20000410000 */
[----:B------:R-:W-:Y:S01]  /*7380*/  FMUL.FTZ R7, R7, UR6 ;  /* 0x0000000607077c20 */ /* 0x000fe20008410000 */
[----:B------:R-:W-:Y:S01]  /*7390*/  FADD.FTZ R19, -R5, R19 ;  /* 0x0000001305137221 */ /* 0x000fe20000010100 */
[----:B------:R-:W-:Y:S01]  /*73a0*/  FFMA.FTZ R18, -R203, R203, 1 ;  /* 0x3f800000cb127423 */ /* 0x000fe200000101cb */
[----:B------:R-:W-:Y:S01]  /*73b0*/  FFMA.FTZ R17, -R198, R198, 1 ;  /* 0x3f800000c6117423 */ /* 0x000fe200000101c6 */
[----:B------:R-:W-:Y:S01]  /*73c0*/  FADD.FTZ R38, -R5, R38 ;  /* 0x0000002605267221 */ /* 0x000fe20000010100 */
[----:B------:R-:W-:Y:S01]  /*73d0*/  FMUL.FTZ R19, R164, R19 ;  /* 0x00000013a4137220 */ /* 0x000fe20000410000 */
[----:B------:R-:W-:Y:S01]  /*73e0*/  FMUL.FTZ R18, R18, UR6 ;  /* 0x0000000612127c20 */ /* 0x000fe20008410000 */
[----:B------:R-:W-:Y:S01]  /*73f0*/  FMUL.FTZ R17, R17, UR6 ;  /* 0x0000000611117c20 */ /* 0x000fe20008410000 */
[----:B------:R-:W-:Y:S01]  /*7400*/  FADD.FTZ R39, -R5, R39 ;  /* 0x0000002705277221 */ /* 0x000fe20000010100 */
[----:B------:R-:W-:Y:S01]  /*7410*/  FMUL.FTZ R38, R143, R38 ;  /* 0x000000268f267220 */ /* 0x000fe20000410000 */
[----:B------:R-:W-:Y:S01]  /*7420*/  FMUL.FTZ R20, R18, R20 ;  /* 0x0000001412147220 */ /* 0x000fe20000410000 */
[----:B------:R-:W-:Y:S01]  /*7430*/  FMUL.FTZ R19, R17, R19 ;  /* 0x0000001311137220 */ /* 0x000fe20000410000 */
[----:B------:R-:W-:Y:S01]  /*7440*/  FFMA.FTZ R17, -R175, R175, 1 ;  /* 0x3f800000af117423 */ /* 0x000fe200000101af */
[----:B------:R-:W-:Y:S01]  /*7450*/  FMUL.FTZ R39, R142, R39 ;  /* 0x000000278e277220 */ /* 0x000fe20000410000 */
[C---:B------:R-:W-:Y:S01]  /*7460*/  FADD.FTZ R50, -R5.reuse, R50 ;  /* 0x0000003205327221 */ /* 0x040fe20000010100 */
[C---:B------:R-:W-:Y:S01]  /*7470*/  FADD.FTZ R51, -R5.reuse, R51 ;  /* 0x0000003305337221 */ /* 0x040fe20000010100 */
[C---:B------:R-:W-:Y:S01]  /*7480*/  FADD.FTZ R34, -R5.reuse, R34 ;  /* 0x0000002205227221 */ /* 0x040fe20000010100 */
[----:B------:R-:W-:Y:S01]  /*7490*/  FADD.FTZ R35, -R5, R35 ;  /* 0x0000002305237221 */ /* 0x000fe20000010100 */
[----:B-1----:R-:W-:Y:S01]  /*74a0*/  FFMA.FTZ R16, -R197, R197, 1 ;  /* 0x3f800000c5107423 */ /* 0x002fe200000101c5 */
[----:B------:R-:W-:Y:S01]  /*74b0*/  FMUL.FTZ R50, R136, R50 ;  /* 0x0000003288327220 */ /* 0x000fe20000410000 */
[----:B------:R-:W-:Y:S01]  /*74c0*/  FMUL.FTZ R51, R135, R51 ;  /* 0x0000003387337220 */ /* 0x000fe20000410000 */
[C---:B------:R-:W-:Y:S01]  /*74d0*/  FADD.FTZ R54, -R5.reuse, R54 ;  /* 0x0000003605367221 */ /* 0x040fe20000010100 */
[----:B------:R-:W-:Y:S01]  /*74e0*/  FMUL.FTZ R16, R16, UR6 ;  /* 0x0000000610107c20 */ /* 0x000fe20008410000 */
[C---:B------:R-:W-:Y:S01]  /*74f0*/  FADD.FTZ R55, -R5.reuse, R55 ;  /* 0x0000003705377221 */ /* 0x040fe20000010100 */
[C---:B------:R-:W-:Y:S01]  /*7500*/  FADD.FTZ R66, -R5.reuse, R66 ;  /* 0x0000004205427221 */ /* 0x040fe20000010100 */
[----:B------:R-:W-:Y:S01]  /*7510*/  FADD.FTZ R5, -R5, R67 ;  /* 0x0000004305057221 */ /* 0x000fe20000010100 */
[----:B------:R-:W-:Y:S01]  /*7520*/  FMUL.FTZ R22, R16, R22 ;  /* 0x0000001610167220 */ /* 0x000fe20000410000 */
[----:B------:R-:W-:Y:S01]  /*7530*/  FMUL.FTZ R16, R7, R6 ;  /* 0x0000000607107220 */ /* 0x000fe20000410000 */
[----:B------:R-:W-:Y:S01]  /*7540*/  F2FP.BF16.F32.PACK_AB R6, R19, R20 ;  /* 0x000000141306723e */ /* 0x000fe200000010ff */
[----:B------:R-:W-:Y:S01]  /*7550*/  FMUL.FTZ R19, R17, UR6 ;  /* 0x0000000611137c20 */ /* 0x000fe20008410000 */
[----:B------:R-:W-:Y:S01]  /*7560*/  FFMA.FTZ R17, -R171, R171, 1 ;  /* 0x3f800000ab117423 */ /* 0x000fe200000101ab */
[----:B------:R-:W-:Y:S01]  /*7570*/  F2FP.BF16.F32.PACK_AB R7, R21, R32 ;  /* 0x000000201507723e */ /* 0x000fe200000010ff */
[----:B-----5:R-:W-:Y:S01]  /*7580*/  FADD.FTZ R15, -R0, R15 ;  /* 0x0000000f000f7221 */ /* 0x020fe20000010100 */
[----:B------:R-:W-:Y:S01]  /*7590*/  F2FP.BF16.F32.PACK_AB R22, R16, R22 ;  /* 0x000000161016723e */ /* 0x000fe200000010ff */
[----:B------:R-:W-:Y:S01]  /*75a0*/  FFMA.FTZ R16, -R174, R174, 1 ;  /* 0x3f800000ae107423 */ /* 0x000fe200000101ae */
[----:B------:R-:W-:Y:S01]  /*75b0*/  FMUL.FTZ R17, R17, UR6 ;  /* 0x0000000611117c20 */ /* 0x000fe20008410000 */
[----:B------:R1:W-:Y:S01]  /*75c0*/  STS [R193+0xa400], R7 ;  /* 0x00a40007c1007388 */ /* 0x0003e20000000800 */
[----:B------:R-:W-:Y:S01]  /*75d0*/  FMUL.FTZ R66, R132, R66 ;  /* 0x0000004284427220 */ /* 0x000fe20000410000 */
[----:B------:R-:W-:Y:S01]  /*75e0*/  FMUL.FTZ R18, R16, UR6 ;  /* 0x0000000610127c20 */ /* 0x000fe20008410000 */
[----:B------:R-:W-:Y:S01]  /*75f0*/  FFMA.FTZ R16, -R170, R170, 1 ;  /* 0x3f800000aa107423 */ /* 0x000fe200000101aa */
[----:B------:R4:W-:Y:S01]  /*7600*/  STS [R194+0xa400], R6 ;  /* 0x00a40006c2007388 */ /* 0x0009e20000000800 */
[----:B------:R-:W-:Y:S01]  /*7610*/  FMUL.FTZ R38, R17, R38 ;  /* 0x0000002611267220 */ /* 0x000fe20000410000 */
[----:B------:R-:W-:Y:S01]  /*7620*/  FFMA.FTZ R17, -R154, R154, 1 ;  /* 0x3f8000009a117423 */ /* 0x000fe2000001019a */
[----:B------:R-:W-:Y:S01]  /*7630*/  FMUL.FTZ R16, R16, UR6 ;  /* 0x0000000610107c20 */ /* 0x000fe20008410000 */
[----:B------:R-:W-:Y:S01]  /*7640*/  STS [R194+0xa000], R102 ;  /* 0x00a00066c2007388 */ /* 0x000fe20000000800 */
        /* <DEDUP_REMOVED lines=8> */
[----:B------:R-:W-:Y:S01]  /*76d0*/  FMUL.FTZ R20, R18, R35 ;  /* 0x0000002312147220 */ /* 0x000fe20000410000 */
[----:B------:R-:W-:Y:S01]  /*76e0*/  FFMA.FTZ R18, -R150, R150, 1 ;  /* 0x3f80000096127423 */ /* 0x000fe20000010196 */
[----:B------:R-:W-:Y:S01]  /*76f0*/  FMUL.FTZ R17, R17, UR6 ;  /* 0x0000000611117c20 */ /* 0x000fe20008410000 */
[----:B------:R-:W-:Y:S01]  /*7700*/  FMUL.FTZ R51, R16, R51 ;  /* 0x0000003310337220 */ /* 0x000fe20000410000 */
[----:B------:R-:W-:Y:S01]  /*7710*/  FFMA.FTZ R16, -R138, R138, 1 ;  /* 0x3f8000008a107423 */ /* 0x000fe2000001018a */
[C---:B------:R-:W-:Y:S01]  /*7720*/  FADD.FTZ R8, -R4.reuse, R8 ;  /* 0x0000000804087221 */ /* 0x040fe20000010100 */
[----:B------:R-:W-:Y:S01]  /*7730*/  FMUL.FTZ R66, R17, R66 ;  /* 0x0000004211427220 */ /* 0x000fe20000410000 */
[----:B------:R-:W-:Y:S01]  /*7740*/  FADD.FTZ R9, -R4, R9 ;  /* 0x0000000904097221 */ /* 0x000fe20000010100 */
[----:B------:R-:W-:Y:S01]  /*7750*/  FMUL.FTZ R16, R16, UR6 ;  /* 0x0000000610107c20 */ /* 0x000fe20008410000 */
[----:B------:R-:W-:Y:S01]  /*7760*/  FADD.FTZ R12, -R4, R12 ;  /* 0x0000000c040c7221 */ /* 0x000fe20000010100 */
[----:B-1----:R-:W-:Y:S01]  /*7770*/  FFMA.FTZ R7, -R222, R222, 1 ;  /* 0x3f800000de077423 */ /* 0x002fe200000101de */
[----:B------:R-:W-:Y:S01]  /*7780*/  FMUL.FTZ R55, R133, R55 ;  /* 0x0000003785377220 */ /* 0x000fe20000410000 */
[----:B------:R-:W-:Y:S01]  /*7790*/  FMUL.FTZ R5, R16, R5 ;  /* 0x0000000510057220 */ /* 0x000fe20000410000 */
[----:B------:R-:W-:Y:S01]  /*77a0*/  FMUL.FTZ R18, R18, UR6 ;  /* 0x0000000612127c20 */ /* 0x000fe20008410000 */
[----:B------:R-:W-:Y:S01]  /*77b0*/  FMUL.FTZ R17, R207, R8 ;  /* 0x00000008cf117220 */ /* 0x000fe20000410000 */
[----:B------:R-:W-:Y:S01]  /*77c0*/  FMUL.FTZ R16, R206, R9 ;  /* 0x00000009ce107220 */ /* 0x000fe20000410000 */
[----:B------:R-:W-:Y:S01]  /*77d0*/  FMUL.FTZ R7, R7, UR6 ;  /* 0x0000000607077c20 */ /* 0x000fe20008410000 */
[----:B------:R-:W-:Y:S01]  /*77e0*/  F2FP.BF16.F32.PACK_AB R66, R5, R66 ;  /* 0x000000420542723e */ /* 0x000fe200000010ff */
[----:B------:R-:W-:Y:S01]  /*77f0*/  FADD.FTZ R5, -R4, R13 ;  /* 0x0000000d04057221 */ /* 0x000fe20000010100 */
[----:B------:R-:W-:Y:S01]  /*7800*/  FMUL.FTZ R13, R202, R12 ;  /* 0x0000000cca0d7220 */ /* 0x000fe20000410000 */
[----:B------:R-:W-:Y:S01]  /*7810*/  FFMA.FTZ R8, -R225, R225, 1 ;  /* 0x3f800000e1087423 */ /* 0x000fe200000101e1 */
[----:B------:R-:W-:Y:S01]  /*7820*/  FFMA.FTZ R12, -R227, R227, 1 ;  /* 0x3f800000e30c7423 */ /* 0x000fe200000101e3 */
[----:B------:R-:W-:Y:S01]  /*7830*/  FMUL.FTZ R5, R199, R5 ;  /* 0x00000005c7057220 */ /* 0x000fe20000410000 */
[----:B------:R-:W-:Y:S01]  /*7840*/  FFMA.FTZ R9, -R226, R226, 1 ;  /* 0x3f800000e2097423 */ /* 0x000fe200000101e2 */
[----:B------:R-:W-:Y:S01]  /*7850*/  FMUL.FTZ R55, R18, R55 ;  /* 0x0000003712377220 */ /* 0x000fe20000410000 */
[----:B------:R-:W-:Y:S01]  /*7860*/  FMUL.FTZ R8, R8, UR6 ;  /* 0x0000000608087c20 */ /* 0x000fe20008410000 */
[----:B------:R-:W-:Y:S01]  /*7870*/  FMUL.FTZ R18, R7, R5 ;  /* 0x0000000507127220 */ /* 0x000fe20000410000 */
[----:B------:R-:W-:Y:S01]  /*7880*/  FMUL.FTZ R12, R12, UR6 ;  /* 0x000000060c0c7c20 */ /* 0x000fe20008410000 */
[----:B------:R-:W-:Y:S01]  /*7890*/  FMUL.FTZ R9, R9, UR6 ;  /* 0x0000000609097c20 */ /* 0x000fe20008410000 */
[----:B------:R-:W-:Y:S01]  /*78a0*/  FADD.FTZ R5, -R4, R29 ;  /* 0x0000001d04057221 */ /* 0x000fe20000010100 */
[----:B------:R-:W-:Y:S01]  /*78b0*/  FFMA.FTZ R7, -R209, R209, 1 ;  /* 0x3f800000d1077423 */ /* 0x000fe200000101d1 */
[----:B------:R-:W-:Y:S01]  /*78c0*/  FMUL.FTZ R13, R8, R13 ;  /* 0x0000000d080d7220 */ /* 0x000fe20000410000 */
[----:B------:R-:W-:Y:S01]  /*78d0*/  FMUL.FTZ R17, R12, R17 ;  /* 0x000000110c117220 */ /* 0x000fe20000410000 */
[----:B------:R-:W-:Y:S01]  /*78e0*/  FMUL.FTZ R16, R9, R16 ;  /* 0x0000001009107220 */ /* 0x000fe20000410000 */
[----:B------:R-:W-:Y:S01]  /*78f0*/  FMUL.FTZ R5, R172, R5 ;  /* 0x00000005ac057220 */ /* 0x000fe20000410000 */
[----:B------:R-:W-:Y:S01]  /*7900*/  FMUL.FTZ R7, R7, UR6 ;  /* 0x0000000607077c20 */ /* 0x000fe20008410000 */
[----:B------:R-:W-:Y:S01]  /*7910*/  FADD.FTZ R28, -R4, R28 ;  /* 0x0000001c041c7221 */ /* 0x000fe20000010100 */
[----:B------:R-:W-:Y:S01]  /*7920*/  FFMA.FTZ R8, -R210, R210, 1 ;  /* 0x3f800000d2087423 */ /* 0x000fe200000101d2 */
[----:B------:R-:W-:Y:S01]  /*7930*/  FADD.FTZ R25, -R4, R25 ;  /* 0x0000001904197221 */ /* 0x000fe20000010100 */
[----:B------:R-:W-:Y:S01]  /*7940*/  FMUL.FTZ R7, R7, R5 ;  /* 0x0000000507077220 */ /* 0x000fe20000410000 */
[----:B------:R-:W-:Y:S01]  /*7950*/  FMUL.FTZ R28, R173, R28 ;  /* 0x0000001cad1c7220 */ /* 0x000fe20000410000 */
[----:B------:R-:W-:Y:S01]  /*7960*/  FMUL.FTZ R8, R8, UR6 ;  /* 0x0000000608087c20 */ /* 0x000fe20008410000 */
[----:B------:R-:W-:Y:S01]  /*7970*/  F2FP.BF16.F32.PACK_AB R5, R16, R17 ;  /* 0x000000111005723e */ /* 0x000fe200000010ff */
[----:B------:R-:W-:Y:S01]  /*7980*/  FFMA.FTZ R9, -R213, R213, 1 ;  /* 0x3f800000d5097423 */ /* 0x000fe200000101d5 */
[----:B------:R-:W-:Y:S01]  /*7990*/  FMUL.FTZ R15, R220, R15 ;  /* 0x0000000fdc0f7220 */ /* 0x000fe20000410000 */
[----:B------:R-:W-:Y:S01]  /*79a0*/  FMUL.FTZ R28, R8, R28 ;  /* 0x0000001c081c7220 */ /* 0x000fe20000410000 */
[----:B------:R-:W-:Y:S01]  /*79b0*/  F2FP.BF16.F32.PACK_AB R18, R18, R13 ;  /* 0x0000000d1212723e */ /* 0x000fe200000010ff */
[----:B------:R1:W-:Y:S01]  /*79c0*/  STS [R193+0xc000], R5 ;  /* 0x00c00005c1007388 */ /* 0x0003e20000000800 */
[----:B------:R-:W-:Y:S01]  /*79d0*/  FMUL.FTZ R25, R178, R25 ;  /* 0x00000019b2197220 */ /* 0x000fe20000410000 */
[----:B------:R-:W-:Y:S01]  /*79e0*/  FMUL.FTZ R9, R9, UR6 ;  /* 0x0000000609097c20 */ /* 0x000fe20008410000 */
[----:B------:R-:W-:Y:S01]  /*79f0*/  F2FP.BF16.F32.PACK_AB R28, R7, R28 ;  /* 0x0000001c071c723e */ /* 0x000fe200000010ff */
[----:B------:R-:W-:Y:S01]  /*7a00*/  FADD.FTZ R24, -R4, R24 ;  /* 0x0000001804187221 */ /* 0x000fe20000010100 */
[----:B------:R-:W-:Y:S01]  /*7a10*/  FFMA.FTZ R12, -R214, R214, 1 ;  /* 0x3f800000d60c7423 */ /* 0x000fe200000101d6 */
[----:B----4-:R-:W-:Y:S01]  /*7a20*/  FADD.FTZ R6, -R4, R45 ;  /* 0x0000002d04067221 */ /* 0x010fe20000010100 */
[----:B------:R-:W-:Y:S01]  /*7a30*/  FFMA.FTZ R7, -R182, R182, 1 ;  /* 0x3f800000b6077423 */ /* 0x000fe200000101b6 */
[----:B------:R-:W-:Y:S01]  /*7a40*/  FMUL.FTZ R25, R9, R25 ;  /* 0x0000001909197220 */ /* 0x000fe20000410000 */
[----:B------:R-:W-:Y:S01]  /*7a50*/  FMUL.FTZ R24, R179, R24 ;  /* 0x00000018b3187220 */ /* 0x000fe20000410000 */
[----:B------:R-:W-:Y:S01]  /*7a60*/  FMUL.FTZ R12, R12, UR6 ;  /* 0x000000060c0c7c20 */ /* 0x000fe20008410000 */
[----:B------:R-:W-:Y:S01]  /*7a70*/  FMUL.FTZ R6, R148, R6 ;  /* 0x0000000694067220 */ /* 0x000fe20000410000 */
[----:B------:R-:W-:Y:S01]  /*7a80*/  FMUL.FTZ R7, R7, UR6 ;  /* 0x0000000607077c20 */ /* 0x000fe20008410000 */
        /* <DEDUP_REMOVED lines=13> */
[C---:B------:R-:W-:Y:S01]  /*7b60*/  FADD.FTZ R44, -R4.reuse, R44 ;  /* 0x0000002c042c7221 */ /* 0x040fe20000010100 */
[C---:B------:R-:W-:Y:S01]  /*7b70*/  FADD.FTZ R56, -R4.reuse, R56 ;  /* 0x0000003804387221 */ /* 0x040fe20000010100 */
[C---:B------:R-:W-:Y:S01]  /*7b80*/  FADD.FTZ R57, -R4.reuse, R57 ;  /* 0x0000003904397221 */ /* 0x040fe20000010100 */
[C---:B------:R-:W-:Y:S01]  /*7b90*/  FADD.FTZ R60, -R4.reuse, R60 ;  /* 0x0000003c043c7221 */ /* 0x040fe20000010100 */
[----:B------:R-:W-:Y:S01]  /*7ba0*/  FADD.FTZ R4, -R4, R61 ;  /* 0x0000003d04047221 */ /* 0x000fe20000010100 */
[----:B------:R-:W-:Y:S01]  /*7bb0*/  FFMA.FTZ R7, -R163, R163, 1 ;  /* 0x3f800000a3077423 */ /* 0x000fe200000101a3 */
[----:B------:R-:W-:Y:S01]  /*7bc0*/  FFMA.FTZ R6, -R162, R162, 1 ;  /* 0x3f800000a2067423 */ /* 0x000fe200000101a2 */
[----:B------:R-:W-:Y:S01]  /*7bd0*/  FMUL.FTZ R12, R12, R40 ;  /* 0x000000280c0c7220 */ /* 0x000fe20000410000 */
[----:B------:R-:W-:Y:S01]  /*7be0*/  FMUL.FTZ R60, R141, R60 ;  /* 0x0000003c8d3c7220 */ /* 0x000fe20000410000 */
[----:B------:R-:W-:Y:S01]  /*7bf0*/  FMUL.FTZ R4, R140, R4 ;  /* 0x000000048c047220 */ /* 0x000fe20000410000 */
[----:B------:R-:W-:Y:S01]  /*7c00*/  FMUL.FTZ R7, R7, UR6 ;  /* 0x0000000607077c20 */ /* 0x000fe20008410000 */
[----:B------:R-:W-:Y:S01]  /*7c10*/  FMUL.FTZ R6, R6, UR6 ;  /* 0x0000000606067c20 */ /* 0x000fe20008410000 */
[----:B------:R-:W-:Y:S01]  /*7c20*/  F2FP.BF16.F32.PACK_AB R17, R17, R12 ;  /* 0x0000000c1111723e */ /* 0x000fe200000010ff */
[----:B-1----:R-:W-:Y:S01]  /*7c30*/  FFMA.FTZ R5, -R239, R239, 1 ;  /* 0x3f800000ef057423 */ /* 0x002fe200000101ef */
[----:B------:R-:W-:Y:S01]  /*7c40*/  FMUL.FTZ R12, R7, R60 ;  /* 0x0000003c070c7220 */ /* 0x000fe20000410000 */
[----:B------:R-:W-:Y:S01]  /*7c50*/  FMUL.FTZ R4, R6, R4 ;  /* 0x0000000406047220 */ /* 0x000fe20000410000 */
[----:B------:R-:W-:Y:S01]  /*7c60*/  FADD.FTZ R14, -R0, R14 ;  /* 0x0000000e000e7221 */ /* 0x000fe20000010100 */
[----:B------:R-:W-:Y:S01]  /*7c70*/  FMUL.FTZ R7, R5, UR6 ;  /* 0x0000000605077c20 */ /* 0x000fe20008410000 */
[----:B------:R-:W-:Y:S01]  /*7c80*/  FFMA.FTZ R5, -R237, R237, 1 ;  /* 0x3f800000ed057423 */ /* 0x000fe200000101ed */
[----:B------:R-:W-:Y:S01]  /*7c90*/  FFMA.FTZ R8, -R183, R183, 1 ;  /* 0x3f800000b7087423 */ /* 0x000fe200000101b7 */
[----:B------:R-:W-:Y:S01]  /*7ca0*/  F2FP.BF16.F32.PACK_AB R12, R4, R12 ;  /* 0x0000000c040c723e */ /* 0x000fe200000010ff */
[----:B------:R-:W-:Y:S01]  /*7cb0*/  FADD.FTZ R10, -R0, R10 ;  /* 0x0000000a000a7221 */ /* 0x000fe20000010100 */
[----:B------:R-:W-:Y:S01]  /*7cc0*/  FFMA.FTZ R4, -R238, R238, 1 ;  /* 0x3f800000ee047423 */ /* 0x000fe200000101ee */
[----:B------:R-:W-:Y:S01]  /*7cd0*/  FADD.FTZ R11, -R0, R11 ;  /* 0x0000000b000b7221 */ /* 0x000fe20000010100 */
[----:B------:R-:W-:Y:S01]  /*7ce0*/  FMUL.FTZ R14, R221, R14 ;  /* 0x0000000edd0e7220 */ /* 0x000fe20000410000 */
[----:B------:R-:W-:Y:S01]  /*7cf0*/  FMUL.FTZ R5, R5, UR6 ;  /* 0x0000000605057c20 */ /* 0x000fe20008410000 */
[----:B------:R-:W-:Y:S01]  /*7d00*/  FMUL.FTZ R44, R152, R44 ;  /* 0x0000002c982c7220 */ /* 0x000fe20000410000 */
[----:B------:R-:W-:Y:S01]  /*7d10*/  FMUL.FTZ R8, R8, UR6 ;  /* 0x0000000608087c20 */ /* 0x000fe20008410000 */
[----:B------:R-:W-:Y:S01]  /*7d20*/  FMUL.FTZ R10, R224, R10 ;  /* 0x0000000ae00a7220 */ /* 0x000fe20000410000 */
[----:B------:R-:W-:Y:S01]  /*7d30*/  FMUL.FTZ R6, R4, UR6 ;  /* 0x0000000604067c20 */ /* 0x000fe20008410000 */
[----:B------:R-:W-:Y:S01]  /*7d40*/  FMUL.FTZ R11, R223, R11 ;  /* 0x0000000bdf0b7220 */ /* 0x000fe20000410000 */
[----:B------:R-:W-:Y:S01]  /*7d50*/  FFMA.FTZ R4, -R236, R236, 1 ;  /* 0x3f800000ec047423 */ /* 0x000fe200000101ec */
[----:B------:R-:W-:Y:S01]  /*7d60*/  FMUL.FTZ R14, R5, R14 ;  /* 0x0000000e050e7220 */ /* 0x000fe20000410000 */
[----:B------:R-:W-:Y:S01]  /*7d70*/  FADD.FTZ R26, -R0, R26 ;  /* 0x0000001a001a7221 */ /* 0x000fe20000010100 */
[----:B------:R-:W-:Y:S01]  /*7d80*/  FFMA.FTZ R5, -R231, R231, 1 ;  /* 0x3f800000e7057423 */ /* 0x000fe200000101e7 */
[----:B------:R-:W-:Y:S01]  /*7d90*/  FMUL.FTZ R44, R8, R44 ;  /* 0x0000002c082c7220 */ /* 0x000fe20000410000 */
[----:B------:R-:W-:Y:S01]  /*7da0*/  FMUL.FTZ R7, R7, R10 ;  /* 0x0000000a07077220 */ /* 0x000fe20000410000 */
[----:B------:R-:W-:Y:S01]  /*7db0*/  FMUL.FTZ R56, R145, R56 ;  /* 0x0000003891387220 */ /* 0x000fe20000410000 */
[----:B------:R-:W-:Y:S01]  /*7dc0*/  FMUL.FTZ R10, R6, R11 ;  /* 0x0000000b060a7220 */ /* 0x000fe20000410000 */
[----:B------:R-:W-:Y:S01]  /*7dd0*/  FMUL.FTZ R4, R4, UR6 ;  /* 0x0000000604047c20 */ /* 0x000fe20008410000 */
[----:B------:R-:W-:Y:S01]  /*7de0*/  FFMA.FTZ R8, -R167, R167, 1 ;  /* 0x3f800000a7087423 */ /* 0x000fe200000101a7 */
[----:B------:R-:W-:Y:S01]  /*7df0*/  FMUL.FTZ R26, R205, R26 ;  /* 0x0000001acd1a7220 */ /* 0x000fe20000410000 */
[----:B------:R-:W-:Y:S01]  /*7e00*/  FMUL.FTZ R6, R5, UR6 ;  /* 0x0000000605067c20 */ /* 0x000fe20008410000 */
[----:B------:R-:W-:Y:S01]  /*7e10*/  FMUL.FTZ R56, R9, R56 ;  /* 0x0000003809387220 */ /* 0x000fe20000410000 */
[----:B------:R-:W-:Y:S01]  /*7e20*/  FMUL.FTZ R9, R4, R15 ;  /* 0x0000000f04097220 */ /* 0x000fe20000410000 */
[----:B------:R-:W-:Y:S01]  /*7e30*/  FMUL.FTZ R57, R144, R57 ;  /* 0x0000003990397220 */ /* 0x000fe20000410000 */
[----:B------:R-:W-:Y:S01]  /*7e40*/  FMUL.FTZ R8, R8, UR6 ;  /* 0x0000000608087c20 */ /* 0x000fe20008410000 */
[----:B------:R-:W-:Y:S01]  /*7e50*/  F2FP.BF16.F32.PACK_AB R10, R10, R7 ;  /* 0x000000070a0a723e */ /* 0x000fe200000010ff */
[----:B------:R-:W-:Y:S01]  /*7e60*/  FFMA.FTZ R4, -R230, R230, 1 ;  /* 0x3f800000e6047423 */ /* 0x000fe200000101e6 */
[----:B------:R-:W-:Y:S01]  /*7e70*/  FMUL.FTZ R26, R6, R26 ;  /* 0x0000001a061a7220 */ /* 0x000fe20000410000 */
[----:B------:R-:W-:Y:S01]  /*7e80*/  FADD.FTZ R46, -R0, R46 ;  /* 0x0000002e002e7221 */ /* 0x000fe20000010100 */
[----:B------:R-:W-:Y:S01]  /*7e90*/  FFMA.FTZ R6, -R211, R211, 1 ;  /* 0x3f800000d3067423 */ /* 0x000fe200000101d3 */
[----:B------:R-:W-:Y:S01]  /*7ea0*/  STS [R193+0xc400], R10 ;  /* 0x00c4000ac1007388 */ /* 0x000fe20000000800 */
[----:B------:R-:W-:Y:S01]  /*7eb0*/  FMUL.FTZ R13, R8, R57 ;  /* 0x00000039080d7220 */ /* 0x000fe20000410000 */
[----:B------:R-:W-:Y:S01]  /*7ec0*/  FADD.FTZ R27, -R0, R27 ;  /* 0x0000001b001b7221 */ /* 0x000fe20000010100 */
[----:B------:R-:W-:Y:S01]  /*7ed0*/  FMUL.FTZ R34, R147, R34 ;  /* 0x0000002293227220 */ /* 0x000fe20000410000 */
[----:B------:R-:W-:Y:S01]  /*7ee0*/  STS [R194+0xc000], R18 ;  /* 0x00c00012c2007388 */ /* 0x000fe20000000800 */
[----:B------:R-:W-:Y:S01]  /*7ef0*/  F2FP.BF16.F32.PACK_AB R9, R9, R14 ;  /* 0x0000000e0909723e */ /* 0x000fe200000010ff */
[----:B------:R-:W-:Y:S01]  /*7f00*/  FMUL.FTZ R8, R4, UR6 ;  /* 0x0000000604087c20 */ /* 0x000fe20008410000 */
[C---:B------:R-:W-:Y:S01]  /*7f10*/  FADD.FTZ R30, -R0.reuse, R30 ;  /* 0x0000001e001e7221 */ /* 0x040fe20000010100 */
[----:B------:R-:W-:Y:S01]  /*7f20*/  FADD.FTZ R31, -R0, R31 ;  /* 0x0000001f001f7221 */ /* 0x000fe20000010100 */
[----:B------:R-:W-:Y:S01]  /*7f30*/  FFMA.FTZ R5, -R229, R229, 1 ;  /* 0x3f800000e5057423 */ /* 0x000fe200000101e5 */
        /* <DEDUP_REMOVED lines=9> */
[----:B------:R-:W-:Y:S01]  /*7fd0*/  FMUL.FTZ R31, R200, R31 ;  /* 0x0000001fc81f7220 */ /* 0x000fe20000410000 */
[----:B------:R-:W-:Y:S01]  /*7fe0*/  FMUL.FTZ R5, R5, UR6 ;  /* 0x0000000605057c20 */ /* 0x000fe20008410000 */
[----:B------:R-:W-:Y:S01]  /*7ff0*/  FMUL.FTZ R4, R4, UR6 ;  /* 0x0000000604047c20 */ /* 0x000fe20008410000 */
[----:B------:R-:W-:Y:S01]  /*8000*/  STS [R192+0xa000], R100 ;  /* 0x00a00064c0007388 */ /* 0x000fe20000000800 */
[----:B------:R-:W-:Y:S01]  /*8010*/  FMUL.FTZ R46, R6, R46 ;  /* 0x0000002e062e7220 */ /* 0x000fe20000410000 */
[----:B------:R-:W-:Y:S01]  /*8020*/  FMUL.FTZ R8, R8, R27 ;  /* 0x0000001b08087220 */ /* 0x000fe20000410000 */
[----:B------:R-:W-:Y:S01]  /*8030*/  FFMA.FTZ R6, -R184, R184, 1 ;  /* 0x3f800000b8067423 */ /* 0x000fe200000101b8 */
[----:B------:R-:W-:Y:S01]  /*8040*/  FADD.FTZ R59, -R0, R59 ;  /* 0x0000003b003b7221 */ /* 0x000fe20000010100 */
[----:B------:R-:W-:Y:S01]  /*8050*/  F2FP.BF16.F32.PACK_AB R20, R20, R34 ;  /* 0x000000221414723e */ /* 0x000fe200000010ff */
[----:B------:R-:W-:Y:S01]  /*8060*/  FMUL.FTZ R30, R5, R30 ;  /* 0x0000001e051e7220 */ /* 0x000fe20000410000 */
[----:B------:R-:W-:Y:S01]  /*8070*/  FMUL.FTZ R31, R4, R31 ;  /* 0x0000001f041f7220 */ /* 0x000fe20000410000 */
[----:B------:R-:W-:Y:S01]  /*8080*/  FFMA.FTZ R11, -R215, R215, 1 ;  /* 0x3f800000d70b7423 */ /* 0x000fe200000101d7 */
[C---:B------:R-:W-:Y:S01]  /*8090*/  FADD.FTZ R42, -R0.reuse, R42 ;  /* 0x0000002a002a7221 */ /* 0x040fe20000010100 */
[----:B------:R-:W-:Y:S01]  /*80a0*/  STS [R192+0xa400], R20 ;  /* 0x00a40014c0007388 */ /* 0x000fe20000000800 */
[----:B------:R-:W-:Y:S01]  /*80b0*/  FADD.FTZ R4, -R0, R47 ;  /* 0x0000002f00047221 */ /* 0x000fe20000010100 */
[----:B------:R-:W-:Y:S01]  /*80c0*/  FFMA.FTZ R5, -R208, R208, 1 ;  /* 0x3f800000d0057423 */ /* 0x000fe200000101d0 */
[----:B------:R-:W-:Y:S01]  /*80d0*/  FMUL.FTZ R6, R6, UR6 ;  /* 0x0000000606067c20 */ /* 0x000fe20008410000 */
[----:B------:R-:W-:Y:S01]  /*80e0*/  FFMA.FTZ R19, -R151, R151, 1 ;  /* 0x3f80000097137423 */ /* 0x000fe20000010197 */
[----:B------:R-:W-:Y:S01]  /*80f0*/  FMUL.FTZ R59, R160, R59 ;  /* 0x0000003ba03b7220 */ /* 0x000fe20000410000 */
[----:B------:R-:W-:Y:S01]  /*8100*/  F2FP.BF16.F32.PACK_AB R24, R25, R24 ;  /* 0x000000181918723e */ /* 0x000fe200000010ff */
[----:B------:R-:W-:Y:S01]  /*8110*/  FMUL.FTZ R11, R11, UR6 ;  /* 0x000000060b0b7c20 */ /* 0x000fe20008410000 */
[----:B------:R-:W-:Y:S01]  /*8120*/  F2FP.BF16.F32.PACK_AB R8, R8, R26 ;  /* 0x0000001a0808723e */ /* 0x000fe200000010ff */
[----:B------:R-:W-:Y:S01]  /*8130*/  FMUL.FTZ R42, R177, R42 ;  /* 0x0000002ab12a7220 */ /* 0x000fe20000410000 */
[----:B------:R-:W-:Y:S01]  /*8140*/  FADD.FTZ R43, -R0, R43 ;  /* 0x0000002b002b7221 */ /* 0x000fe20000010100 */
[----:B------:R-:W-:Y:S01]  /*8150*/  FFMA.FTZ R7, -R212, R212, 1 ;  /* 0x3f800000d4077423 */ /* 0x000fe200000101d4 */
[----:B------:R-:W-:Y:S01]  /*8160*/  FMUL.FTZ R4, R168, R4 ;  /* 0x00000004a8047220 */ /* 0x000fe20000410000 */
[----:B------:R-:W-:Y:S01]  /*8170*/  FMUL.FTZ R5, R5, UR6 ;  /* 0x0000000605057c20 */ /* 0x000fe20008410000 */
[----:B------:R-:W-:Y:S01]  /*8180*/  FMUL.FTZ R19, R19, UR6 ;  /* 0x0000000613137c20 */ /* 0x000fe20008410000 */
[----:B------:R-:W-:Y:S01]  /*8190*/  FMUL.FTZ R59, R6, R59 ;  /* 0x0000003b063b7220 */ /* 0x000fe20000410000 */
[----:B------:R-:W-:Y:S01]  /*81a0*/  FMUL.FTZ R54, R134, R54 ;  /* 0x0000003686367220 */ /* 0x000fe20000410000 */
[----:B------:R-:W-:Y:S01]  /*81b0*/  F2FP.BF16.F32.PACK_AB R6, R31, R30 ;  /* 0x0000001e1f06723e */ /* 0x000fe200000010ff */
[----:B------:R-:W-:Y:S01]  /*81c0*/  STS [R195+0xc000], R24 ;  /* 0x00c00018c3007388 */ /* 0x000fe20000000800 */
[----:B------:R-:W-:Y:S01]  /*81d0*/  FMUL.FTZ R42, R11, R42 ;  /* 0x0000002a0b2a7220 */ /* 0x000fe20000410000 */
[----:B------:R-:W-:Y:S01]  /*81e0*/  FMUL.FTZ R43, R176, R43 ;  /* 0x0000002bb02b7220 */ /* 0x000fe20000410000 */
[----:B------:R-:W-:Y:S01]  /*81f0*/  FMUL.FTZ R7, R7, UR6 ;  /* 0x0000000607077c20 */ /* 0x000fe20008410000 */
[----:B------:R-:W-:Y:S01]  /*8200*/  STS [R195+0xc400], R8 ;  /* 0x00c40008c3007388 */ /* 0x000fe20000000800 */
[----:B------:R-:W-:Y:S01]  /*8210*/  FMUL.FTZ R11, R5, R4 ;  /* 0x00000004050b7220 */ /* 0x000fe20000410000 */
[----:B------:R-:W-:Y:S01]  /*8220*/  FMUL.FTZ R54, R19, R54 ;  /* 0x0000003613367220 */ /* 0x000fe20000410000 */
[----:B------:R-:W-:Y:S01]  /*8230*/  FFMA.FTZ R5, -R181, R181, 1 ;  /* 0x3f800000b5057423 */ /* 0x000fe200000101b5 */
[C---:B------:R-:W-:Y:S01]  /*8240*/  FADD.FTZ R62, -R0.reuse, R62 ;  /* 0x0000003e003e7221 */ /* 0x040fe20000010100 */
[----:B------:R-:W-:Y:S01]  /*8250*/  F2FP.BF16.F32.PACK_AB R19, R39, R38 ;  /* 0x000000262713723e */ /* 0x000fe200000010ff */
[----:B------:R-:W-:Y:S01]  /*8260*/  STS [R192+0xc000], R28 ;  /* 0x00c0001cc0007388 */ /* 0x000fe20000000800 */
[----:B------:R-:W-:Y:S01]  /*8270*/  FMUL.FTZ R43, R7, R43 ;  /* 0x0000002b072b7220 */ /* 0x000fe20000410000 */
[C---:B------:R-:W-:Y:S01]  /*8280*/  FADD.FTZ R58, -R0.reuse, R58 ;  /* 0x0000003a003a7221 */ /* 0x040fe20000010100 */
[----:B------:R-:W-:Y:S01]  /*8290*/  FFMA.FTZ R7, -R185, R185, 1 ;  /* 0x3f800000b9077423 */ /* 0x000fe200000101b9 */
[----:B------:R-:W-:Y:S01]  /*82a0*/  STS [R192+0xc400], R6 ;  /* 0x00c40006c0007388 */ /* 0x000fe20000000800 */
        /* <DEDUP_REMOVED lines=25> */
[----:B------:R-:W-:Y:S01]  /*8440*/  MOV R55, R248 ;  /* 0x000000f800377202 */ /* 0x000fe20000000f00 */
[----:B------:R-:W-:Y:S04]  /*8450*/  STS [R189+0xc000], R16 ;  /* 0x00c00010bd007388 */ /* 0x000fe80000000800 */
[----:B------:R-:W-:Y:S04]  /*8460*/  STS [R189+0xc400], R4 ;  /* 0x00c40004bd007388 */ /* 0x000fe80000000800 */
[----:B------:R-:W-:Y:S04]  /*8470*/  STS [R191+0xa000], R37 ;  /* 0x00a00025bf007388 */ /* 0x000fe80000000800 */
[----:B------:R1:W-:Y:S04]  /*8480*/  STS [R191+0xa400], R54 ;  /* 0x00a40036bf007388 */ /* 0x0003e80000000800 */
[----:B------:R-:W-:Y:S04]  /*8490*/  STS [R190+0xa000], R36 ;  /* 0x00a00024be007388 */ /* 0x000fe80000000800 */
[----:B------:R-:W-:Y:S04]  /*84a0*/  STS [R190+0xa400], R66 ;  /* 0x00a40042be007388 */ /* 0x000fe80000000800 */
[----:B------:R-:W-:Y:S04]  /*84b0*/  STS [R191+0xc000], R13 ;  /* 0x00c0000dbf007388 */ /* 0x000fe80000000800 */
[----:B------:R4:W-:Y:S04]  /*84c0*/  STS [R191+0xc400], R0 ;  /* 0x00c40000bf007388 */ /* 0x0009e80000000800 */
[----:B------:R-:W-:Y:S04]  /*84d0*/  STS [R190+0xc000], R12 ;  /* 0x00c0000cbe007388 */ /* 0x000fe80000000800 */
[----:B------:R-:W-:Y:S01]  /*84e0*/  STS [R190+0xc400], R7 ;  /* 0x00c40007be007388 */ /* 0x000fe20000000800 */
[----:B-1----:R-:W-:Y:S01]  /*84f0*/  MOV R54, R249 ;  /* 0x000000f900367202 */ /* 0x002fe20000000f00 */
[----:B------:R-:W-:Y:S01]  /*8500*/  BAR.SYNC.DEFER_BLOCKING 0x0 ;  /* 0x0000000000007b1d */ /* 0x000fe20000010000 */
[----:B----4-:R-:W-:Y:S05]  /*8510*/  LEA R0, R124, UR4, 0x1 ;  /* 0x000000047c007c11 */ /* 0x010fea000f8e08ff */
        /* <DEDUP_REMOVED lines=8> */
[C---:B----4-:R-:W-:Y:S06]  /*85a0*/  HMMA.16816.F32.BF16 R72, R12.reuse, R8, R72 ;  /* 0x000000080c48723c */ /* 0x050fec0000041848 */
        /* <DEDUP_REMOVED lines=76> */
.L_x_1139:
        /* <DEDUP_REMOVED lines=137> */
[----:B---3--:R2:W-:Y:S04]  /*9300*/  @P1 STL [R1+0x1c], R57 ;  /* 0x00001c3901001387 */ /* 0x0085e80000100800 */
[----:B----4-:R3:W-:Y:S04]  /*9310*/  @P1 STL [R1+0x10], R56 ;  /* 0x0000103801001387 */ /* 0x0107e80000100800 */
[----:B-----5:R4:W-:Y:S01]  /*9320*/  @P1 STL [R1+0x14], R53 ;  /* 0x0000143501001387 */ /* 0x0209e20000100800 */
        /* <DEDUP_REMOVED lines=15> */
[-C--:B------:R-:W-:Y:S01]  /*9420*/  LEA.HI.X.SX32 R29, R56, R21.reuse, 0x2, P3 ;  /* 0x00000015381d7211 */ /* 0x080fe200018f16ff */
[----:B----4-:R-:W-:Y:S02]  /*9430*/  IMAD.U32 R53, RZ, RZ, UR19 ;  /* 0x00000013ff357e24 */ /* 0x010fe4000f8e00ff */
        /* <DEDUP_REMOVED lines=145> */
.L_x_1141:
        /* <DEDUP_REMOVED lines=19> */
.L_x_1142:
        /* <DEDUP_REMOVED lines=43> */
.L_x_1144:
[----:B------:R-:W-:Y:S05]  /*a130*/  BSYNC B0 ;  /* 0x0000000000007941 */ /* 0x000fea0003800000 */
.L_x_1143:
        /* <DEDUP_REMOVED lines=13> */
.L_x_1146:
[----:B------:R-:W-:Y:S05]  /*a210*/  BSYNC B0 ;  /* 0x0000000000007941 */ /* 0x000fea0003800000 */
.L_x_1145:
        /* <DEDUP_REMOVED lines=27> */
.L_x_1148:
[----:B------:R-:W-:Y:S05]  /*a3d0*/  BSYNC B0 ;  /* 0x0000000000007941 */ /* 0x000fea0003800000 */
.L_x_1147:
        /* <DEDUP_REMOVED lines=14> */
.L_x_1121:
        /* <DEDUP_REMOVED lines=24> */
.L_x_1150:
        /* <DEDUP_REMOVED lines=23> */
.L_x_1151:
        /* <DEDUP_REMOVED lines=35> */
.L_x_1153:
[----:B------:R-:W-:Y:S05]  /*a9e0*/  BSYNC B0 ;  /* 0x0000000000007941 */ /* 0x000fea0003800000 */
.L_x_1152:
        /* <DEDUP_REMOVED lines=14> */
.L_x_1155:
[----:B------:R-:W-:Y:S05]  /*aad0*/  BSYNC B0 ;  /* 0x0000000000007941 */ /* 0x000fea0003800000 */
.L_x_1154:
        /* <DEDUP_REMOVED lines=26> */
.L_x_1157:
[----:B------:R-:W-:Y:S05]  /*ac80*/  BSYNC B0 ;  /* 0x0000000000007941 */ /* 0x000fea0003800000 */
.L_x_1156:
        /* <DEDUP_REMOVED lines=13> */
.L_x_1149:
[----:B------:R-:W-:Y:S05]  /*ad60*/  BSYNC B1 ;  /* 0x0000000000017941 */ /* 0x000fea0003800000 */
.L_x_1116:
        /* <DEDUP_REMOVED lines=11> */
.L_x_1158:
[----:B------:R-:W-:Y:S05]  /*ae20*/  EXIT ;  /* 0x000000000000794d */ /* 0x000fea0003800000 */
.L_x_1160:
        /* <DEDUP_REMOVED lines=13> */
.L_x_1362:


//--------------------- .text._ZN5flash44flash_bwd_dq_dk_dv_loop_seqk_parallel_kernelI23Flash_bwd_kernel_traitsILi32ELi128ELi128ELi8ELi4ELi4ELi4ELb0ELb0EN7cutlass10bfloat16_tE19Flash_kernel_traitsILi32ELi128ELi128ELi8ES3_EELb1ELb0ELb1ELb0ELb0ELb1ELb0EEEvNS_16Flash_bwd_paramsE --------------------------
	.section	.text._ZN5flash44flash_bwd_dq_dk_dv_loop_seqk_parallel_kernelI23Flash_bwd_kernel_traitsILi32ELi128ELi128ELi8ELi4ELi4ELi4ELb0ELb0EN7cutlass10bfloat16_tE19Flash_kernel_traitsILi32ELi128ELi128ELi8ES3_EELb1ELb0ELb1ELb0ELb0ELb1ELb0EEEvNS_16Flash_bwd_paramsE,"ax",@progbits
	.align	128
        .global         _ZN5flash44flash_bwd_dq_dk_dv_loop_seqk_parallel_kernelI23Flash_bwd_kernel_traitsILi32ELi128ELi128ELi8ELi4ELi4ELi4ELb0ELb0EN7cutlass10bfloat16_tE19Flash_kernel_traitsILi32ELi128ELi128ELi8ES3_EELb1ELb0ELb1ELb0ELb0ELb1ELb0EEEvNS_16Flash_bwd_paramsE
        .type           _ZN5flash44flash_bwd_dq_dk_dv_loop_seqk_parallel_kernelI23Flash_bwd_kernel_traitsILi32ELi128ELi128ELi8ELi4ELi4ELi4ELb0ELb0EN7cutlass10bfloat16_tE19Flash_kernel_traitsILi32ELi128ELi128ELi8ES3_EELb1ELb0ELb1ELb0ELb0ELb1ELb0EEEvNS_16Flash_bwd_paramsE,@function
        .size           _ZN5flash44flash_bwd_dq_dk_dv_loop_seqk_parallel_kernelI23Flash_bwd_kernel_traitsILi32ELi128ELi128ELi8ELi4ELi4ELi4ELb0ELb0EN7cutlass10bfloat16_tE19Flash_kernel_traitsILi32ELi128ELi128ELi8ES3_EELb1ELb0ELb1ELb0ELb0ELb1ELb0EEEvNS_16Flash_bwd_paramsE,(.L_x_1363 - _ZN5flash44flash_bwd_dq_dk_dv_loop_seqk_parallel_kernelI23Flash_bwd_kernel_traitsILi32ELi128ELi128ELi8ELi4ELi4ELi4ELb0ELb0EN7cutlass10bfloat16_tE19Flash_kernel_traitsILi32ELi128ELi128ELi8ES3_EELb1ELb0ELb1ELb0ELb0ELb1ELb0EEEvNS_16Flash_bwd_paramsE)
        .other          _ZN5flash44flash_bwd_dq_dk_dv_loop_seqk_parallel_kernelI23Flash_bwd_kernel_traitsILi32ELi128ELi128ELi8ELi4ELi4ELi4ELb0ELb0EN7cutlass10bfloat16_tE19Flash_kernel_traitsILi32ELi128ELi128ELi8ES3_EELb1ELb0ELb1ELb0ELb0ELb1ELb0EEEvNS_16Flash_bwd_paramsE,@"STO_CUDA_ENTRY STV_DEFAULT"
_ZN5flash44flash_bwd_dq_dk_dv_loop_seqk_parallel_kernelI23Flash_bwd_kernel_traitsILi32ELi128ELi128ELi8ELi4ELi4ELi4ELb0ELb0EN7cutlass10bfloat16_tE19Flash_kernel_traitsILi32ELi128ELi128ELi8ES3_EELb1ELb0ELb1ELb0ELb0ELb1ELb0EEEvNS_16Flash_bwd_paramsE:
.text._ZN5flash44flash_bwd_dq_dk_dv_loop_seqk_parallel_kernelI23Flash_bwd_kernel_traitsILi32ELi128ELi128ELi8ELi4ELi4ELi4ELb0ELb0EN7cutlass10bfloat16_tE19Flash_kernel_traitsILi32ELi128ELi128ELi8ES3_EELb1ELb0ELb1ELb0ELb0ELb1ELb0EEEvNS_16Flash_bwd_paramsE:
        /* <DEDUP_REMOVED lines=29> */
[----:B------:R-:W-:Y:S01]  /*01d0*/  LEA.HI R2, R193, R8, RZ, 0x4 ;  /* 0x00000008c1027211 */ /* 0x000fe200078f20ff */
[----:B------:R-:W-:Y:S01]  /*01e0*/  USHF.R.S32.HI UR6, URZ, 0x1f, UR57 ;  /* 0x0000001f3f067899 */ /* 0x000fe20008011439 */
[----:B------:R-:W-:Y:S02]  /*01f0*/  LOP3.LUT R209, R7, 0xfffffffc, RZ, 0xc0, !PT ;  /* 0xfffffffc07d17812 */ /* 0x000fe400078ec0ff */
[----:B------:R-:W-:Y:S01]  /*0200*/  SHF.R.S32.HI R0, RZ, 0x3, R11 ;  /* 0x00000003ff007819 */ /* 0x000fe2000001140b */
[----:B------:R-:W-:Y:S01]  /*0210*/  IMAD.U32 R197, RZ, RZ, UR5 ;  /* 0x00000005ffc57e24 */ /* 0x000fe2000f8e00ff */
[----:B------:R-:W-:Y:S01]  /*0220*/  SHF.R.S32.HI R12, RZ, 0x2, R7 ;  /* 0x00000002ff0c7819 */ /* 0x000fe20000011407 */
[----:B------:R-:W-:Y:S01]  /*0230*/  IMAD.IADD R209, R8, 0x1, -R209 ;  /* 0x0000000108d17824 */ /* 0x000fe200078e0ad1 */
[----:B------:R-:W-:Y:S01]  /*0240*/  LOP3.LUT R9, R194, 0xffffffe0, RZ, 0xc0, !PT ;  /* 0xffffffe0c2097812 */ /* 0x000fe200078ec0ff */
[----:B------:R-:W-:Y:S01]  /*0250*/  IMAD.SHL.U32 R0, R0, 0x40, RZ ;  /* 0x0000004000007824 */ /* 0x000fe200078e00ff */
[--C-:B------:R-:W-:Y:S01]  /*0260*/  SHF.R.S32.HI R195, RZ, 0x5, R194.reuse ;  /* 0x00000005ffc37819 */ /* 0x100fe200000114c2 */
[----:B------:R-:W-:Y:S01]  /*0270*/  USHF.R.S32.HI UR5, URZ, 0x1f, UR56 ;  /* 0x0000001f3f057899 */ /* 0x000fe20008011438 */
[----:B------:R-:W-:Y:S01]  /*0280*/  LOP3.LUT R5, R2, 0xfffffff0, RZ, 0xc0, !PT ;  /* 0xfffffff002057812 */ /* 0x000fe200078ec0ff */
[C---:B------:R-:W-:Y:S01]  /*0290*/  IMAD.IADD R4, R8.reuse, 0x1, -R9 ;  /* 0x0000000108047824 */ /* 0x040fe200078e0a09 */
[----:B------:R-:W-:Y:S01]  /*02a0*/  SHF.R.S32.HI R194, RZ, 0x1f, R194 ;  /* 0x0000001fffc27819 */ /* 0x000fe200000114c2 */
[----:B------:R-:W-:Y:S01]  /*02b0*/  IMAD.U32 R199, RZ, RZ, UR6 ;  /* 0x00000006ffc77e24 */ /* 0x000fe2000f8e00ff */
[----:B------:R-:W-:Y:S01]  /*02c0*/  SHF.R.S32.HI R13, RZ, 0x1f, R7 ;  /* 0x0000001fff0d7819 */ /* 0x000fe20000011407 */
[----:B------:R-:W-:Y:S01]  /*02d0*/  IMAD.IADD R10, R8, 0x1, -R5 ;  /* 0x00000001080a7824 */ /* 0x000fe200078e0a05 */
[----:B------:R-:W-:Y:S01]  /*02e0*/  LOP3.LUT R3, R11, 0xfffffff8, RZ, 0xc0, !PT ;  /* 0xfffffff80b037812 */ /* 0x000fe200078ec0ff */
[----:B------:R-:W-:Y:S01]  /*02f0*/  IMAD.SHL.U32 R5, R209, 0x8, RZ ;  /* 0x00000008d1057824 */ /* 0x000fe200078e00ff */
[----:B------:R-:W-:Y:S01]  /*0300*/  LEA.HI R7, R7, R12, RZ, 0x1 ;  /* 0x0000000c07077211 */ /* 0x000fe200078f08ff */
[----:B------:R-:W-:Y:S01]  /*0310*/  IMAD.SHL.U32 R209, R209, 0x2, RZ ;  /* 0x00000002d1d17824 */ /* 0x000fe200078e00ff */
[----:B------:R-:W-:Y:S01]  /*0320*/  LEA.HI R194, R194, R195, RZ, 0x2 ;  /* 0x000000c3c2c27211 */ /* 0x000fe200078f10ff */
[----:B------:R-:W-:Y:S01]  /*0330*/  UIADD3 UR6, UR4, 0xa000, URZ ;  /* 0x0000a00004067890 */ /* 0x000fe2000fffe03f */
[----:B------:R-:W-:Y:S01]  /*0340*/  LEA.HI R193, R193, R8, RZ, 0x7 ;  /* 0x00000008c1c17211 */ /* 0x000fe200078f38ff */
[----:B------:R-:W-:Y:S01]  /*0350*/  IMAD.IADD R8, R8, 0x1, -R3 ;  /* 0x0000000108087824 */ /* 0x000fe200078e0a03 */
[----:B------:R-:W-:Y:S01]  /*0360*/  LOP3.LUT R7, R7, 0x7fffffe, RZ, 0xc0, !PT ;  /* 0x07fffffe07077812 */ /* 0x000fe200078ec0ff */
[----:B------:R-:W-:Y:S01]  /*0370*/  IMAD.U32 R200, RZ, RZ, UR5 ;  /* 0x00000005ffc87e24 */ /* 0x000fe2000f8e00ff */
[----:B------:R-:W-:Y:S01]  /*0380*/  SHF.R.S32.HI R3, RZ, 0x4, R2 ;  /* 0x00000004ff037819 */ /* 0x000fe20000011402 */
[----:B------:R-:W-:Y:S01]  /*0390*/  UIADD3 UR5, UR4, 0x6000, URZ ;  /* 0x0000600004057890 */ /* 0x000fe2000fffe03f */
[----:B------:R-:W-:Y:S01]  /*03a0*/  LOP3.LUT R0, R0, 0xc0, RZ, 0xc0, !PT ;  /* 0x000000c000007812 */ /* 0x000fe200078ec0ff */
[----:B------:R-:W-:Y:S01]  /*03b0*/  IMAD.IADD R6, R12, 0x1, -R7 ;  /* 0x000000010c067824 */ /* 0x000fe200078e0a07 */
[----:B------:R-:W-:-:S02]  /*03c0*/  LOP3.LUT R194, R194, 0xfffffffc, RZ, 0xc0, !PT ;  /* 0xfffffffcc2c27812 */ /* 0x000fc400078ec0ff */
[----:B------:R-:W-:Y:S02]  /*03d0*/  LEA.HI R13, R13, R12, RZ, 0x3 ;  /* 0x0000000c0d0d7211 */ /* 0x000fe400078f18ff */
[----:B------:R-:W-:Y:S01]  /*03e0*/  LEA.HI R2, R2, R3, RZ, 0x1 ;  /* 0x0000000302027211 */ /* 0x000fe200078f08ff */
[C---:B------:R-:W-:Y:S01]  /*03f0*/  IMAD.IADD R194, R195.reuse, 0x1, -R194 ;  /* 0x00000001c3c27824 */ /* 0x040fe200078e0ac2 */
[----:B------:R-:W-:Y:S01]  /*0400*/  LOP3.LUT R5, R0, 0x18, R5, 0xf8, !PT ;  /* 0x0000001800057812 */ /* 0x000fe200078ef805 */
[----:B------:R-:W-:Y:S01]  /*0410*/  IMAD R195, R195, 0x8, R6 ;  /* 0x00000008c3c37824 */ /* 0x000fe200078e0206 */
[----:B------:R-:W-:Y:S02]  /*0420*/  SHF.R.U32.HI R0, RZ, 0x3, R0 ;  /* 0x00000003ff007819 */ /* 0x000fe40000011600 */
[----:B------:R-:W-:Y:S02]  /*0430*/  LOP3.LUT R13, R13, 0xfffffff8, RZ, 0xc0, !PT ;  /* 0xfffffff80d0d7812 */ /* 0x000fe400078ec0ff */
[----:B------:R-:W-:-:S02]  /*0440*/  LOP3.LUT R2, R2, 0xfffffffe, RZ, 0xc0, !PT ;  /* 0xfffffffe02027812 */ /* 0x000fc400078ec0ff */
[----:B------:R-:W-:Y:S01]  /*0450*/  LEA.HI R6, R8, R8, RZ, 0x1 ;  /* 0x0000000808067211 */ /* 0x000fe200078f08ff */
[----:B------:R-:W-:Y:S01]  /*0460*/  IMAD.IADD R13, R12, 0x1, -R13 ;  /* 0x000000010c0d7824 */ /* 0x000fe200078e0a0d */
[----:B------:R-:W-:Y:S01]  /*0470*/  LOP3.LUT R0, R5, R0, RZ, 0x3c, !PT ;  /* 0x0000000005007212 */ /* 0x000fe200078e3cff */
[----:B------:R-:W-:Y:S01]  /*0480*/  IMAD.IADD R2, R3, 0x1, -R2 ;  /* 0x0000000103027824 */ /* 0x000fe200078e0a02 */
[----:B------:R-:W-:Y:S02]  /*0490*/  SHF.R.S32.HI R5, RZ, 0x1f, R10 ;  /* 0x0000001fff057819 */ /* 0x000fe4000001140a */
[----:B------:R-:W-:Y:S01]  /*04a0*/  LOP3.LUT R7, R6, 0x7fffffe, RZ, 0xc0, !PT ;  /* 0x07fffffe06077812 */ /* 0x000fe200078ec0ff */
[----:B------:R-:W-:Y:S01]  /*04b0*/  IMAD.U32 R195, R195, 0x20, R0 ;  /* 0x00000020c3c37824 */ /* 0x000fe200078e0000 */
[----:B------:R-:W-:Y:S01]  /*04c0*/  SHF.R.S32.HI R9, RZ, 0x1f, R4 ;  /* 0x0000001fff097819 */ /* 0x000fe20000011404 */
[----:B------:R-:W-:Y:S01]  /*04d0*/  IMAD.SHL.U32 R191, R2, 0x8, RZ ;  /* 0x0000000802bf7824 */ /* 0x000fe200078e00ff */
[-C--:B------:R-:W-:Y:S01]  /*04e0*/  LEA.HI R3, R10, R10.reuse, RZ, 0x1 ;  /* 0x0000000a0a037211 */ /* 0x080fe200078f08ff */
[----:B------:R-:W-:Y:S01]  /*04f0*/  IMAD.IADD R12, R8, 0x1, -R7 ;  /* 0x00000001080c7824 */ /* 0x000fe200078e0a07 */
[----:B------:R-:W-:-:S02]  /*0500*/  LEA.HI R0, R5, R10, RZ, 0x3 ;  /* 0x0000000a05007211 */ /* 0x000fc400078f18ff */
[----:B------:R-:W-:Y:S02]  /*0510*/  LEA.HI R9, R9, R4, RZ, 0x2 ;  /* 0x0000000409097211 */ /* 0x000fe400078f10ff */
[----:B------:R-:W-:Y:S02]  /*0520*/  LOP3.LUT R5, R13, 0x1, RZ, 0xc0, !PT ;  /* 0x000000010d057812 */ /* 0x000fe400078ec0ff */
[--C-:B------:R-:W-:Y:S02]  /*0530*/  SHF.R.S32.HI R7, RZ, 0x1, R3.reuse ;  /* 0x00000001ff077819 */ /* 0x100fe40000011403 */
[----:B------:R-:W-:Y:S02]  /*0540*/  SHF.R.S32.HI R4, RZ, 0x1f, R3 ;  /* 0x0000001fff047819 */ /* 0x000fe40000011403 */
[----:B------:R-:W-:Y:S02]  /*0550*/  LOP3.LUT R3, R3, 0x7fffffe, RZ, 0xc0, !PT ;  /* 0x07fffffe03037812 */ /* 0x000fe400078ec0ff */
[----:B------:R-:W-:-:S02]  /*0560*/  LOP3.LUT R185, R0, 0xfffffff8, RZ, 0xc0, !PT ;  /* 0xfffffff800b97812 */ /* 0x000fc400078ec0ff */
[----:B------:R-:W-:Y:S01]  /*0570*/  ISETP.NE.U32.AND P6, PT, R5, 0x1, PT ;  /* 0x000000010500780c */ /* 0x000fe20003fc5070 */
[----:B------:R-:W-:Y:S01]  /*0580*/  IMAD.SHL.U32 R5, R8, 0x40, RZ ;  /* 0x0000004008057824 */ /* 0x000fe200078e00ff */
[----:B------:R-:W-:Y:S01]  /*0590*/  SHF.R.S32.HI R6, RZ, 0x1, R6 ;  /* 0x00000001ff067819 */ /* 0x000fe20000011406 */
[----:B------:R-:W-:Y:S01]  /*05a0*/  IMAD.IADD R3, R10, 0x1, -R3 ;  /* 0x000000010a037824 */ /* 0x000fe200078e0a03 */
[----:B------:R-:W-:Y:S01]  /*05b0*/  LEA.HI R4, R4, R7, RZ, 0x2 ;  /* 0x0000000704047211 */ /* 0x000fe200078f10ff */
[----:B------:R-:W-:Y:S01]  /*05c0*/  IMAD.IADD R185, R10, 0x1, -R185 ;  /* 0x000000010ab97824 */ /* 0x000fe200078e0ab9 */
[----:B------:R-:W-:Y:S01]  /*05d0*/  LOP3.LUT P0, RZ, R6, 0x2, RZ, 0xc0, !PT ;  /* 0x0000000206ff7812 */ /* 0x000fe2000780c0ff */
[----:B------:R-:W-:Y:S01]  /*05e0*/  IMAD.SHL.U32 R10, R194, 0x10, RZ ;  /* 0x00000010c20a7824 */ /* 0x000fe200078e00ff */
[----:B------:R-:W-:Y:S01]  /*05f0*/  LOP3.LUT R5, R5, 0x1c0, RZ, 0xc0, !PT ;  /* 0x000001c005057812 */ /* 0x000fe200078ec0ff */
[----:B------:R-:W-:Y:S01]  /*0600*/  IMAD.SHL.U32 R6, R6, 0x40, RZ ;  /* 0x0000004006067824 */ /* 0x000fe200078e00ff */
[----:B------:R-:W-:-:S02]  /*0610*/  LOP3.LUT R4, R4, 0xfffffffc, RZ, 0xc0, !PT ;  /* 0xfffffffc04047812 */ /* 0x000fc400078ec0ff */
[----:B------:R-:W-:Y:S01]  /*0620*/  LEA.HI.SX32 R192, R9, R10, 0x1e ;  /* 0x0000000a09c07211 */ /* 0x000fe200078ff2ff */
[----:B------:R-:W-:Y:S01]  /*0630*/  IMAD.SHL.U32 R9, R13, 0x40, RZ ;  /* 0x000000400d097824 */ /* 0x000fe200078e00ff */
[----:B------:R-:W-:Y:S01]  /*0640*/  LOP3.LUT R10, R5, 0x30, R10, 0xf8, !PT ;  /* 0x00000030050a7812 */ /* 0x000fe200078ef80a */
[----:B------:R-:W-:Y:S01]  /*0650*/  IMAD.IADD R4, R7, 0x1, -R4 ;  /* 0x0000000107047824 */ /* 0x000fe200078e0a04 */
[----:B------:R-:W-:Y:S02]  /*0660*/  LOP3.LUT R6, R6, 0xc0, RZ, 0xc0, !PT ;  /* 0x000000c006067812 */ /* 0x000fe400078ec0ff */
[----:B------:R-:W-:Y:S02]  /*0670*/  SHF.R.S32.HI R193, RZ, 0x7, R193 ;  /* 0x00000007ffc17819 */ /* 0x000fe400000114c1 */
[--C-:B------:R-:W-:Y:S02]  /*0680*/  LOP3.LUT R10, R10, 0x8, R11.reuse, 0xf8, !PT ;  /* 0x000000080a0a7812 */ /* 0x100fe400078ef80b */
[----:B------:R-:W-:Y:S01]  /*0690*/  LOP3.LUT R11, R6, 0x8, R11, 0xf8, !PT ;  /* 0x00000008060b7812 */ /* 0x000fe200078ef80b */
[C---:B------:R-:W-:Y:S01]  /*06a0*/  IMAD R189, R193.reuse, 0x8, R2 ;  /* 0x00000008c1bd7824 */ /* 0x040fe200078e0202 */
[----:B------:R-:W-:Y:S01]  /*06b0*/  SHF.R.U32.HI R6, RZ, 0x3, R6 ;  /* 0x00000003ff067819 */ /* 0x000fe20000011606 */
[--C-:B------:R-:W-:Y:S01]  /*06c0*/  IMAD R198, R193, 0x2000, R209.reuse ;  /* 0x00002000c1c67824 */ /* 0x100fe200078e02d1 */
[----:B------:R-:W-:Y:S01]  /*06d0*/  LEA.HI R7, R13, R13, RZ, 0x1 ;  /* 0x0000000d0d077211 */ /* 0x000fe200078f08ff */
[----:B------:R-:W-:Y:S01]  /*06e0*/  IMAD R189, R189, 0x8, R12 ;  /* 0x00000008bdbd7824 */ /* 0x000fe200078e020c */
[C---:B------:R-:W-:Y:S01]  /*06f0*/  LOP3.LUT P5, RZ, R13.reuse, 0x2, RZ, 0xc0, !PT ;  /* 0x000000020dff7812 */ /* 0x040fe200078ac0ff */
[----:B------:R-:W-:Y:S01]  /*0700*/  IMAD R209, R194, 0x200, R209 ;  /* 0x00000200c2d17824 */ /* 0x000fe200078e02d1 */
[----:B------:R-:W-:-:S02]  /*0710*/  LOP3.LUT P4, RZ, R13, 0x4, RZ, 0xc0, !PT ;  /* 0x000000040dff7812 */ /* 0x000fc4000788c0ff */
[----:B------:R-:W-:Y:S01]  /*0720*/  LOP3.LUT R6, R11, R6, RZ, 0x3c, !PT ;  /* 0x000000060b067212 */ /* 0x000fe200078e3cff */
[----:B------:R-:W-:Y:S01]  /*0730*/  IMAD.SHL.U32 R11, R194, 0x400, RZ ;  /* 0x00000400c20b7824 */ /* 0x000fe200078e00ff */
[----:B------:R-:W-:Y:S02]  /*0740*/  LOP3.LUT R8, R7, 0x3fffffe, RZ, 0xc0, !PT ;  /* 0x03fffffe07087812 */ /* 0x000fe400078ec0ff */
[----:B------:R-:W-:Y:S01]  /*0750*/  LOP3.LUT R9, R9, 0x1c0, RZ, 0xc0, !PT ;  /* 0x000001c009097812 */ /* 0x000fe200078ec0ff */
[----:B------:R-:W-:Y:S01]  /*0760*/  IMAD.U32 R189, R189, 0x20, R6 ;  /* 0x00000020bdbd7824 */ /* 0x000fe200078e0006 */
[----:B------:R-:W-:Y:S01]  /*0770*/  SHF.R.S32.HI R7, RZ, 0x1, R7 ;  /* 0x00000001ff077819 */ /* 0x000fe20000011407 */
[----:B------:R-:W-:Y:S01]  /*0780*/  IMAD.SHL.U32 R6, R193, 0x8, RZ ;  /* 0x00000008c1067824 */ /* 0x000fe200078e00ff */
[C---:B------:R-:W-:Y:S01]  /*0790*/  R2P PR, R185.reuse, 0x6 ;  /* 0x00000006b9007804 */ /* 0x040fe20000000000 */
[----:B------:R-:W-:Y:S01]  /*07a0*/  IMAD.SHL.U32 R185, R185, 0x40, RZ ;  /* 0x00000040b9b97824 */ /* 0x000fe200078e00ff */
[----:B------:R-:W-:Y:S01]  /*07b0*/  SEL R188, R187, 0xffffffe0, !P0 ;  /* 0xffffffe0bbbc7807 */ /* 0x000fe20004000000 */
[----:B------:R-:W-:Y:S01]  /*07c0*/  IMAD.IADD R8, R13, 0x1, -R8 ;  /* 0x000000010d087824 */ /* 0x000fe200078e0a08 */
[----:B------:R-:W-:Y:S01]  /*07d0*/  SHF.R.U32.HI R5, RZ, 0x3, R5 ;  /* 0x00000003ff057819 */ /* 0x000fe20000011605 */
[----:B------:R-:W-:Y:S01]  /*07e0*/  IMAD.SHL.U32 R189, R189, 0x2, RZ ;  /* 0x00000002bdbd7824 */ /* 0x000fe200078e00ff */
[----:B------:R-:W-:Y:S01]  /*07f0*/  LEA.HI R9, R9, R9, RZ, 0x1d ;  /* 0x0000000909097211 */ /* 0x000fe200078fe8ff */
[----:B------:R-:W-:Y:S01]  /*0800*/  IMAD R209, R8, 0x20, R209 ;  /* 0x0000002008d17824 */ /* 0x000fe200078e02d1 */
[C---:B------:R-:W-:Y:S01]  /*0810*/  LOP3.LUT P0, RZ, R4.reuse, 0x2, RZ, 0xc0, !PT ;  /* 0x0000000204ff7812 */ /* 0x040fe2000780c0ff */
[----:B------:R-:W-:Y:S01]  /*0820*/  IMAD.SHL.U32 R4, R4, 0x40, RZ ;  /* 0x0000004004047824 */ /* 0x000fe200078e00ff */
[C---:B------:R-:W-:Y:S01]  /*0830*/  LOP3.LUT P3, RZ, R7.reuse, 0x2, RZ, 0xc0, !PT ;  /* 0x0000000207ff7812 */ /* 0x040fe2000786c0ff */
[----:B------:R-:W-:Y:S01]  /*0840*/  IMAD.SHL.U32 R7, R7, 0x40, RZ ;  /* 0x0000004007077824 */ /* 0x000fe200078e00ff */
[----:B------:R-:W-:-:S02]  /*0850*/  LOP3.LUT R185, R185, 0x1c0, RZ, 0xc0, !PT ;  /* 0x000001c0b9b97812 */ /* 0x000fc400078ec0ff */
[----:B------:R-:W-:Y:S01]  /*0860*/  IADD3 R198, R9, R198, R11 ;  /* 0x000000c609c67210 */ /* 0x000fe20007ffe00b */
[----:B------:R-:W-:Y:S01]  /*0870*/  IMAD.SHL.U32 R9, R2, 0x10, RZ ;  /* 0x0000001002097824 */ /* 0x000fe200078e00ff */
[----:B------:R-:W-:Y:S02]  /*0880*/  LOP3.LUT R5, R10, R5, RZ, 0x3c, !PT ;  /* 0x000000050a057212 */ /* 0x000fe400078e3cff */
[----:B------:R-:W-:Y:S02]  /*0890*/  SHF.R.S32.HI R0, RZ, 0x3, R0 ;  /* 0x00000003ff007819 */ /* 0x000fe40000011400 */
[----:B------:R-:W-:Y:S01]  /*08a0*/  LOP3.LUT R6, R6, 0x8, RZ, 0xc0, !PT ;  /* 0x0000000806067812 */ /* 0x000fe200078ec0ff */
[----:B------:R-:W-:Y:S01]  /*08b0*/  IMAD R186, R2, 0x200, R5 ;  /* 0x0000020002ba7824 */ /* 0x000fe200078e0205 */
[----:B------:R-:W-:Y:S01]  /*08c0*/  LOP3.LUT R4, R4, 0xc0, RZ, 0xc0, !PT ;  /* 0x000000c004047812 */ /* 0x000fe200078ec0ff */
[C---:B------:R-:W-:Y:S01]  /*08d0*/  IMAD R3, R0.reuse, 0x8, R3 ;  /* 0x0000000800037824 */ /* 0x040fe200078e0203 */
[----:B------:R-:W-:Y:S01]  /*08e0*/  LOP3.LUT R7, R7, 0xc0, RZ, 0xc0, !PT ;  /* 0x000000c007077812 */ /* 0x000fe200078ec0ff */
[----:B------:R-:W-:Y:S01]  /*08f0*/  IMAD R0, R0, 0x200, R11 ;  /* 0x0000020000007824 */ /* 0x000fe200078e020b */
[----:B------:R-:W-:Y:S01]  /*0900*/  LOP3.LUT R191, R191, 0x8, RZ, 0xc0, !PT ;  /* 0x00000008bfbf7812 */ /* 0x000fe200078ec0ff */
[----:B------:R-:W-:Y:S01]  /*0910*/  IMAD.SHL.U32 R3, R3, 0x20, RZ ;  /* 0x0000002003037824 */ /* 0x000fe200078e00ff */
[----:B------:R-:W-:-:S02]  /*0920*/  SHF.R.U32.HI R8, RZ, 0x3, R185 ;  /* 0x00000003ff087819 */ /* 0x000fc400000116b9 */
[--C-:B------:R-:W-:Y:S02]  /*0930*/  SHF.R.U32.HI R5, RZ, 0x3, R4.reuse ;  /* 0x00000003ff057819 */ /* 0x100fe40000011604 */
[----:B------:R-:W-:Y:S02]  /*0940*/  LOP3.LUT R190, R6, 0x10, R9, 0xf8, !PT ;  /* 0x0000001006be7812 */ /* 0x000fe400078ef809 */
[----:B------:R-:W-:Y:S02]  /*0950*/  SHF.R.U32.HI R2, RZ, 0x3, R7 ;  /* 0x00000003ff027819 */ /* 0x000fe40000011607 */
[----:B------:R-:W-:Y:S02]  /*0960*/  LOP3.LUT R185, R8, R185, R191, 0x1e, !PT ;  /* 0x000000b908b97212 */ /* 0x000fe400078e1ebf */
[----:B------:R-:W-:Y:S02]  /*0970*/  LOP3.LUT R190, R5, R190, R4, 0x1e, !PT ;  /* 0x000000be05be7212 */ /* 0x000fe400078e1e04 */
[----:B------:R-:W-:Y:S01]  /*0980*/  LOP3.LUT R2, R2, R7, R6, 0x1e, !PT ;  /* 0x0000000702027212 */ /* 0x000fe200078e1e06 */
[----:B------:R-:W-:Y:S01]  /*0990*/  IMAD.IADD R185, R0, 0x1, R185 ;  /* 0x0000000100b97824 */ /* 0x000fe200078e02b9 */
[----:B------:R-:W-:Y:S01]  /*09a0*/  LEA R198, R198, UR4, 0x1 ;  /* 0x00000004c6c67c11 */ /* 0x000fe2000f8e08ff */
[----:B------:R-:W-:Y:S01]  /*09b0*/  IMAD R0, R194, 0x200, R3 ;  /* 0x00000200c2007824 */ /* 0x000fe200078e0203 */
[----:B------:R-:W-:Y:S01]  /*09c0*/  SEL R207, R207, 0x10, !P6 ;  /* 0x00000010cfcf7807 */ /* 0x000fe20007000000 */
[----:B------:R-:W-:Y:S01]  /*09d0*/  IMAD.IADD R190, R3, 0x1, R190 ;  /* 0x0000000103be7824 */ /* 0x000fe200078e02be */
        /* <DEDUP_REMOVED lines=28> */
.L_x_1191:
        /* <DEDUP_REMOVED lines=16> */
[----:B------:R-:W-:Y:S01]  /*0ca0*/  IMAD.U32 R14, RZ, RZ, UR8 ;  /* 0x00000008ff0e7e24 */ /* 0x000fe2000f8e00ff */
[----:B------:R-:W-:Y:S01]  /*0cb0*/  UISETP.NE.U32.AND UP0, UPT, UR12, URZ, UPT ;  /* 0x0000003f0c00728c */ /* 0x000fe2000bf05070 */
[----:B-12---:R-:W-:Y:S01]  /*0cc0*/  IMAD.U32 R6, RZ, RZ, UR10 ;  /* 0x0000000aff067e24 */ /* 0x006fe2000f8e00ff */
        /* <DEDUP_REMOVED lines=9> */
[----:B------:R-:W2:Y:S01]  /*0d60*/  @P0 LDG.E R4, desc[UR14][R14.64] ;  /* 0x0000000e0e040981 */ /* 0x000ea2000c1e1900 */
[----:B------:R-:W-:Y:S02]  /*0d70*/  PLOP3.LUT P3, PT, PT, PT, UP0, 0x80, 0x0 ;  /* 0x000000000000781c */ /* 0x000fe40003f6f008 */
[----:B------:R-:W-:Y:S01]  /*0d80*/  UISETP.EQ.OR.EX UP4, UPT, UR7, URZ, !UP2, UP4 ;  /* 0x0000003f0700728c */ /* 0x000fe2000d782740 */
[----:B---3--:R-:W3:Y:S01]  /*0d90*/  @P1 LDG.E R6, desc[UR14][R6.64] ;  /* 0x0000000e06061981 */ /* 0x008ee2000c1e1900 */
        /* <DEDUP_REMOVED lines=35> */
.L_x_1161:
        /* <DEDUP_REMOVED lines=21> */
[----:B------:R-:W-:Y:S01]  /*1120*/  ULDC.U8 UR31, c[0x0][0x3d8] ;  /* 0x0000f600001f7ab9 */ /* 0x000fe20000000000 */
[----:B------:R-:W-:Y:S01]  /*1130*/  UIADD3 UR45, UR19, UR21, URZ ;  /* 0x00000015132d7290 */ /* 0x000fe2000fffe03f */
[----:B-1----:R-:W-:Y:S01]  /*1140*/  IABS R7, R4 ;  /* 0x0000000400077213 */ /* 0x002fe20000000000 */
[----:B------:R-:W-:Y:S01]  /*1150*/  UISETP.NE.AND UP3, UPT, UR31, URZ, UPT ;  /* 0x0000003f1f00728c */ /* 0x000fe2000bf65270 */
[----:B------:R-:W-:Y:S01]  /*1160*/  ISETP.NE.AND P3, PT, R4, RZ, PT ;  /* 0x000000ff0400720c */ /* 0x000fe20003f65270 */
[----:B------:R-:W-:Y:S01]  /*1170*/  USHF.L.U32 UR16, UR56, 0x7, URZ ;  /* 0x0000000738107899 */ /* 0x000fe2000800063f */
[----:B------:R-:W1:Y:S01]  /*1180*/  I2F.RP R8, R7 ;  /* 0x0000000700087306 */ /* 0x000e620000209400 */
[----:B------:R-:W-:Y:S01]  /*1190*/  ULDC.64 UR38, c[0x0][0x240] ;  /* 0x0000900000267ab9 */ /* 0x000fe20000000a00 */
[----:B------:R-:W-:-:S02]  /*11a0*/  USHF.L.U64.HI UR22, UR56, 0x7, UR55 ;  /* 0x0000000738167899 */ /* 0x000fc40008010237 */
[----:B--2---:R-:W-:Y:S01]  /*11b0*/  UIMAD.WIDE.U32 UR28, UR6, UR12, URZ ;  /* 0x0000000c061c72a5 */ /* 0x004fe2000f8e003f */
[----:B------:R-:W-:Y:S01]  /*11c0*/  ULDC UR42, c[0x0][0x2c4] ;  /* 0x0000b100002a7ab9 */ /* 0x000fe20000000800 */
[----:B------:R-:W-:Y:S02]  /*11d0*/  ULDC UR43, c[0x0][0x2dc] ;  /* 0x0000b700002b7ab9 */ /* 0x000fe40000000800 */
        /* <DEDUP_REMOVED lines=31> */
[----:B------:R-:W-:-:S02]  /*13d0*/  UIMAD.WIDE.U32 UR16, UR5, UR38, URZ ;  /* 0x00000026051072a5 */ /* 0x000fc4000f8e003f */
[----:B------:R-:W-:Y:S01]  /*13e0*/  IMAD.HI.U32 R6, R9, R6, R8 ;  /* 0x0000000609067227 */ /* 0x000fe200078e0008 */
[----:B------:R-:W-:Y:S02]  /*13f0*/  UIADD3 UR13, UR13, UR6, URZ ;  /* 0x000000060d0d7290 */ /* 0x000fe4000fffe03f */
[----:B------:R-:W-:Y:S02]  /*1400*/  USHF.R.S32.HI UR11, URZ, 0x7, UR27 ;  /* 0x000000073f0b7899 */ /* 0x000fe4000801141b */
[----:B------:R-:W-:Y:S01]  /*1410*/  USHF.R.S32.HI UR6, URZ, 0x7, UR19 ;  /* 0x000000073f067899 */ /* 0x000fe20008011413 */
[----:B------:R-:W-:Y:S01]  /*1420*/  IMAD.HI.U32 R20, R6, R5, RZ ;  /* 0x0000000506147227 */ /* 0x000fe200078e00ff */
[----:B------:R-:W-:Y:S01]  /*1430*/  ULDC UR61, c[0x0][0x270] ;  /* 0x00009c00003d7ab9 */ /* 0x000fe20000000800 */
[----:B------:R-:W-:Y:S02]  /*1440*/  USEL UR52, UR18, UR16, !UP2 ;  /* 0x0000001012347287 */ /* 0x000fe4000d000000 */
[----:B------:R-:W-:Y:S01]  /*1450*/  IMAD.MOV R6, RZ, RZ, -R20 ;  /* 0x000000ffff067224 */ /* 0x000fe200078e0a14 */
[----:B------:R-:W-:Y:S01]  /*1460*/  UIMAD UR20, UR5, UR39, URZ ;  /* 0x00000027051472a4 */ /* 0x000fe2000f8e023f */
[----:B------:R-:W-:-:S02]  /*1470*/  @UP1 UMOV UR47, UR8 ;  /* 0x00000008002f1c82 */ /* 0x000fc40008000000 */
[C---:B------:R-:W-:Y:S01]  /*1480*/  IMAD R6, R7.reuse, R6, R5 ;  /* 0x0000000607067224 */ /* 0x040fe200078e0205 */
[----:B------:R-:W-:Y:S01]  /*1490*/  @UP3 UIMAD UR18, UR56, UR42, URZ ;  /* 0x0000002a381232a4 */ /* 0x000fe2000f8e023f */
[----:B------:R-:W-:Y:S01]  /*14a0*/  LOP3.LUT R5, R4, UR57, RZ, 0x3c, !PT ;  /* 0x0000003904057c12 */ /* 0x000fe2000f8e3cff */
[----:B------:R-:W-:Y:S02]  /*14b0*/  UIMAD.WIDE UR8, UR43, UR61, URZ ;  /* 0x0000003d2b0872a5 */ /* 0x000fe4000f8e023f */
[----:B------:R-:W-:Y:S01]  /*14c0*/  ISETP.GT.U32.AND P1, PT, R7, R6, PT ;  /* 0x000000060700720c */ /* 0x000fe20003f24070 */
[----:B------:R-:W-:Y:S01]  /*14d0*/  USEL UR21, UR22, URZ, UP0 ;  /* 0x0000003f16157287 */ /* 0x000fe20008000000 */
[----:B------:R-:W-:Y:S01]  /*14e0*/  ISETP.GE.AND P2, PT, R5, RZ, PT ;  /* 0x000000ff0500720c */ /* 0x000fe20003f46270 */
[----:B------:R-:W-:Y:S02]  /*14f0*/  UISETP.LT.AND UP0, UPT, UR11, UR6, UPT ;  /* 0x000000060b00728c */ /* 0x000fe4000bf01270 */
[----:B------:R-:W-:-:S02]  /*1500*/  @UP2 UIADD3 UR45, UR17, UR20, URZ ;  /* 0x00000014112d2290 */ /* 0x000fc4000fffe03f */
[----:B------:R-:W-:Y:S02]  /*1510*/  @UP3 USEL UR18, UR18, UR5, !UP2 ;  /* 0x0000000512123287 */ /* 0x000fe4000d000000 */
[----:B------:R-:W-:Y:S02]  /*1520*/  UIMAD.WIDE.U32 UR16, UR8, UR12, URZ ;  /* 0x0000000c081072a5 */ /* 0x000fe4000f8e003f */
[----:B------:R-:W-:Y:S02]  /*1530*/  UIMAD UR20, UR9, UR12, URZ ;  /* 0x0000000c091472a4 */ /* 0x000fe4000f8e023f */
        /* <DEDUP_REMOVED lines=8> */
[----:B------:R-:W-:Y:S01]  /*15c0*/  PLOP3.LUT P1, PT, PT, PT, UP1, 0x80, 0x0 ;  /* 0x000000000000781c */ /* 0x000fe20003f2f018 */
[----:B------:R-:W-:-:S02]  /*15d0*/  ULEA UR20, UR31, 0xffffff80, 0x7 ;  /* 0xffffff801f147891 */ /* 0x000fc4000f8e383f */
[----:B------:R-:W-:Y:S02]  /*15e0*/  UIMAD.WIDE.U32 UR12, UR8, UR5, URZ ;  /* 0x00000005080c72a5 */ /* 0x000fe4000f8e003f */
[----:B------:R-:W-:Y:S02]  /*15f0*/  USHF.R.S32.HI UR22, URZ, 0x1f, UR20 ;  /* 0x0000001f3f167899 */ /* 0x000fe40008011414 */
[----:B------:R-:W-:Y:S02]  /*1600*/  UIADD3 UR6, UP0, UR20, UR29, URZ ;  /* 0x0000001d14067290 */ /* 0x000fe4000ff1e03f */
[----:B------:R-:W-:Y:S02]  /*1610*/  USEL UR51, UR16, UR12, !UP2 ;  /* 0x0000000c10337287 */ /* 0x000fe4000d000000 */
[----:B------:R-:W-:Y:S01]  /*1620*/  UIMAD UR11, UR9, UR5, URZ ;  /* 0x00000005090b72a4 */ /* 0x000fe2000f8e023f */
[----:B------:R-:W-:Y:S01]  /*1630*/  @P0 VIADD R20, R20, 0x1 ;  /* 0x0000000114140836 */ /* 0x000fe20000000000 */
[----:B------:R-:W-:Y:S01]  /*1640*/  UIADD3.X UR12, UR22, UR21, URZ, UP0, !UPT ;  /* 0x00000015160c7290 */ /* 0x000fe200087fe43f */
[----:B------:R-:W-:Y:S01]  /*1650*/  PLOP3.LUT P0, PT, PT, PT, UP3, 0x80, 0x0 ;  /* 0x000000000000781c */ /* 0x000fe20003f0f038 */
[----:B------:R-:W-:-:S02]  /*1660*/  UIMAD UR9, UR9, UR6, URZ ;  /* 0x00000006090972a4 */ /* 0x000fc4000f8e023f */
[----:B------:R-:W-:Y:S01]  /*1670*/  @UP1 UIADD3 UR25, UR53, UR54, URZ ;  /* 0x0000003635191290 */ /* 0x000fe2000fffe03f */
[----:B------:R-:W-:Y:S01]  /*1680*/  @!P2 IADD3 R20, -R20, RZ, RZ ;  /* 0x000000ff1414a210 */ /* 0x000fe20007ffe1ff */
[----:B------:R-:W-:Y:S01]  /*1690*/  @!UP3 UIMAD UR30, UR19, UR42, URZ ;  /* 0x0000002a131eb2a4 */ /* 0x000fe2000f8e023f */
[----:B------:R-:W-:Y:S01]  /*16a0*/  @!P3 LOP3.LUT R20, RZ, R4, RZ, 0x33, !PT ;  /* 0x00000004ff14b212 */ /* 0x000fe200078e33ff */
[----:B------:R-:W-:Y:S02]  /*16b0*/  UIADD3 UR44, UR17, UR18, URZ ;  /* 0x00000012112c7290 */ /* 0x000fe4000fffe03f */
[----:B------:R-:W-:Y:S01]  /*16c0*/  UIMAD.WIDE.U32 UR16, UR8, UR6, URZ ;  /* 0x00000006081072a5 */ /* 0x000fe2000f8e003f */
[----:B------:R-:W-:Y:S01]  /*16d0*/  @UP1 ULDC.64 UR18, c[0x0][0x250] ;  /* 0x0000940000121ab9 */ /* 0x000fe20000000a00 */
[----:B------:R-:W-:Y:S02]  /*16e0*/  UIMAD UR6, UR8, UR12, UR9 ;  /* 0x0000000c080672a4 */ /* 0x000fe4000f8e0209 */
[----:B------:R-:W-:-:S02]  /*16f0*/  @UP1 UIMAD.WIDE.U32 UR8, UR25, UR18, URZ ;  /* 0x00000012190812a5 */ /* 0x000fc4000f8e003f */
[----:B------:R-:W-:Y:S02]  /*1700*/  @UP2 UIADD3 UR44, UR13, UR11, URZ ;  /* 0x0000000b0d2c2290 */ /* 0x000fe4000fffe03f */
[----:B------:R-:W-:Y:S02]  /*1710*/  UIMAD UR43, UR57, UR43, URZ ;  /* 0x0000002b392b72a4 */ /* 0x000fe4000f8e023f */
[----:B------:R-:W-:Y:S02]  /*1720*/  @UP1 UIMAD UR11, UR25, UR19, URZ ;  /* 0x00000013190b12a4 */ /* 0x000fe4000f8e023f */
[----:B------:R-:W-:Y:S02]  /*1730*/  @!UP2 UIADD3 UR46, UR35, UR23, URZ ;  /* 0x00000017232ea290 */ /* 0x000fe4000fffe03f */
[----:B------:R-:W-:Y:S02]  /*1740*/  USEL UR50, UR40, URZ, UP4 ;  /* 0x0000003f28327287 */ /* 0x000fe4000a000000 */
[----:B------:R-:W-:-:S02]  /*1750*/  USHF.R.S32.HI UR41, URZ, 0x1f, UR24 ;  /* 0x0000001f3f297899 */ /* 0x000fc40008011418 */
        /* <DEDUP_REMOVED lines=18> */
.L_x_1163:
        /* <DEDUP_REMOVED lines=13> */
.L_x_1164:
        /* <DEDUP_REMOVED lines=11> */
.L_x_1165:
[----:B------:R-:W-:-:S04]  /*1a00*/  UIMAD UR5, UR56, UR61, UR57 ;  /* 0x0000003d380572a4 */ /* 0x000fc8000f8e0239 */
[----:B------:R-:W-:-:S12]  /*1a10*/  UIMAD UR5, UR5, UR58, URZ ;  /* 0x0000003a050572a4 */ /* 0x000fd8000f8e023f */
.L_x_1166:
[----:B------:R-:W1:Y:S01]  /*1a20*/  S2R R13, SR_TID.X ;  /* 0x00000000000d7919 */ /* 0x000e620000002100 */
[----:B------:R-:W2:Y:S01]  /*1a30*/  LDC.64 R4, c[0x0][0x420] ;  /* 0x00010800ff047b82 */ /* 0x000ea20000000a00 */
[----:B------:R-:W-:Y:S01]  /*1a40*/  ULDC UR8, c[0x0][0x2dc] ;  /* 0x0000b70000087ab9 */ /* 0x000fe20000000800 */
[----:B------:R-:W-:Y:S01]  /*1a50*/  UIADD3 UR27, UR20, UR5, URZ ;  /* 0x00000005141b7290 */ /* 0x000fe2000fffe03f */
[----:B------:R-:W-:Y:S01]  /*1a60*/  BSSY B1, `(.L_x_1162) ;  /* 0x0000880000017945 */ /* 0x000fe20003800000 */
[----:B------:R-:W-:Y:S02]  /*1a70*/  UIMAD UR5, UR8, UR61, URZ ;  /* 0x0000003d080572a4 */ /* 0x000fe4000f8e023f */
[----:B------:R-:W-:Y:S02]  /*1a80*/  USHF.R.S32.HI UR34, URZ, 0x1f, UR57 ;  /* 0x0000001f3f227899 */ /* 0x000fe40008011439 */
[----:B------:R-:W-:Y:S02]  /*1a90*/  USHF.L.U32 UR36, UR5, 0x7, URZ ;  /* 0x0000000705247899 */ /* 0x000fe4000800063f */
[----:B------:R-:W-:-:S02]  /*1aa0*/  UIADD3 UR11, -UR7, UR10, UR24 ;  /* 0x0000000a070b7290 */ /* 0x000fc4000fffe118 */
[----:B------:R-:W-:Y:S01]  /*1ab0*/  UIADD3 UR21, UP2, UP0, UR16, UR36, UR43 ;  /* 0x0000002410157290 */ /* 0x000fe2000f85e02b */
[----:B------:R-:W-:Y:S02]  /*1ac0*/  ULDC.64 UR12, c[0x0][0x428] ;  /* 0x00010a00000c7ab9 */ /* 0x000fe40000000a00 */
[----:B------:R-:W-:Y:S01]  /*1ad0*/  ULDC.64 UR16, c[0x0][0x258] ;  /* 0x0000960000107ab9 */ /* 0x000fe20000000a00 */
[----:B------:R-:W-:Y:S02]  /*1ae0*/  UIMAD UR9, UR34, UR12, URZ ;  /* 0x0000000c220972a4 */ /* 0x000fe4000f8e023f */
[----:B------:R-:W-:Y:S02]  /*1af0*/  UIADD3 UR30, UR20, UR30, URZ ;  /* 0x0000001e141e7290 */ /* 0x000fe4000fffe03f */
[----:B------:R-:W-:Y:S02]  /*1b00*/  UIMAD UR13, UR57, UR13, UR9 ;  /* 0x0000000d390d72a4 */ /* 0x000fe4000f8e0209 */
[----:B------:R-:W-:Y:S01]  /*1b10*/  UIMAD UR9, UR34, UR16, URZ ;  /* 0x00000010220972a4 */ /* 0x000fe2000f8e023f */
        /* <DEDUP_REMOVED lines=23> */
[----:B------:R-:W-:Y:S02]  /*1c90*/  IADD3.X R9, R15, UR45, R7, P0, !PT ;  /* 0x0000002d0f097c10 */ /* 0x000fe400087fe407 */
[----:B------:R-:W-:Y:S01]  /*1ca0*/  IADD3 R22, P0, R10, UR6, RZ ;  /* 0x000000060a167c10 */ /* 0x000fe2000ff1e0ff */
[----:B------:R-:W-:Y:S01]  /*1cb0*/  USHF.R.S32.HI UR6, URZ, 0x1f, UR36 ;  /* 0x0000001f3f067899 */ /* 0x000fe20008011424 */
[----:B------:R-:W-:Y:S02]  /*1cc0*/  IMAD R7, R5, UR20, R14 ;  /* 0x0000001405077c24 */ /* 0x000fe4000f8e020e */
[----:B------:R-:W-:Y:S01]  /*1cd0*/  IADD3.X R23, R11, UR46, RZ, P0, !PT ;  /* 0x0000002e0b177c10 */ /* 0x000fe200087fe4ff */
[----:B------:R-:W-:Y:S01]  /*1ce0*/  UIADD3.X UR25, UR25, UR6, UR23, UP2, UP0 ;  /* 0x0000000619197290 */ /* 0x000fe200097e0417 */
[----:B------:R-:W-:Y:S01]  /*1cf0*/  IMAD.U32 R14, RZ, RZ, UR12 ;  /* 0x0000000cff0e7e24 */ /* 0x000fe2000f8e00ff */
[----:B------:R-:W-:Y:S01]  /*1d00*/  UIADD3 UR6, UR11, -UR52, URZ ;  /* 0x800000340b067290 */ /* 0x000fe2000fffe03f */
[----:B------:R-:W-:Y:S01]  /*1d10*/  IMAD.WIDE.U32 R16, R4, UR20, R22 ;  /* 0x0000001404107c25 */ /* 0x000fe2000f8e0016 */
[----:B------:R-:W-:-:S02]  /*1d20*/  UIMAD UR11, UR57, UR17, UR9 ;  /* 0x00000011390b72a4 */ /* 0x000fc4000f8e0209 */
[----:B------:R-:W-:Y:S01]  /*1d30*/  USHF.R.S32.HI UR34, URZ, 0x1f, UR6 ;  /* 0x0000001f3f227899 */ /* 0x000fe20008011406 */
[----:B------:R-:W-:Y:S01]  /*1d40*/  IMAD.IADD R17, R17, 0x1, R7 ;  /* 0x0000000111117824 */ /* 0x000fe200078e0207 */
[----:B------:R-:W-:Y:S01]  /*1d50*/  UIADD3 UR9, UP3, UP2, UR49, UR21, UR51 ;  /* 0x0000001531097290 */ /* 0x000fe2000fa7e033 */
[----:B------:R-:W-:Y:S01]  /*1d60*/  IMAD.U32 R22, RZ, RZ, UR16 ;  /* 0x00000010ff167e24 */ /* 0x000fe2000f8e00ff */
[----:B------:R-:W-:Y:S01]  /*1d70*/  ULEA.HI UR34, UR34, UR6, URZ, 0x7 ;  /* 0x0000000622227291 */ /* 0x000fe2000f8f383f */
[----:B------:R-:W-:Y:S01]  /*1d80*/  IMAD.WIDE.U32 R14, R14, UR57, R16 ;  /* 0x000000390e0e7c25 */ /* 0x000fe2000f8e0010 */
[----:B------:R-:W-:Y:S02]  /*1d90*/  UIADD3.X UR6, UR50, UR25, UR44, UP3, UP2 ;  /* 0x0000001932067290 */ /* 0x000fe40009fe442c */
[----:B------:R-:W-:Y:S01]  /*1da0*/  USHF.R.S32.HI UR34, URZ, 0x7, UR34 ;  /* 0x000000073f227899 */ /* 0x000fe20008011422 */
[----:B------:R-:W-:Y:S01]  /*1db0*/  IMAD.MOV.U32 R16, RZ, RZ, R14 ;  /* 0x000000ffff107224 */ /* 0x000fe200078e000e */
[----:B------:R-:W-:Y:S01]  /*1dc0*/  IADD3 R14, P0, R225, UR9, RZ ;  /* 0x00000009e10e7c10 */ /* 0x000fe2000ff1e0ff */
[----:B------:R-:W-:Y:S01]  /*1dd0*/  IMAD.WIDE.U32 R22, R22, UR57, R8 ;  /* 0x0000003916167c25 */ /* 0x000fe2000f8e0008 */
[----:B------:R-:W-:-:S02]  /*1de0*/  UISETP.LT.AND UP0, UPT, URZ, UR34, UPT ;  /* 0x000000223f00728c */ /* 0x000fc4000bf01270 */
[----:B------:R-:W-:Y:S01]  /*1df0*/  LEA.HI.X.SX32 R225, R225, UR6, 0x1, P0 ;  /* 0x00000006e1e17c11 */ /* 0x000fe200080f0eff */
[----:B------:R-:W-:Y:S01]  /*1e00*/  VIADD R17, R15, UR13 ;  /* 0x0000000d0f117c36 */ /* 0x000fe20008000000 */
[----:B------:R-:W-:Y:S01]  /*1e10*/  USEL UR34, URZ, UR34, !UP0 ;  /* 0x000000223f227287 */ /* 0x000fe2000c000000 */
[-C--:B------:R-:W-:Y:S01]  /*1e20*/  IMAD R8, R19, R4.reuse, RZ ;  /* 0x0000000413087224 */ /* 0x080fe200078e02ff */
[----:B------:R-:W-:Y:S01]  /*1e30*/  ULDC.64 UR16, c[0x0][0x478] ;  /* 0x00011e0000107ab9 */ /* 0x000fe20000000a00 */
[----:B------:R-:W-:Y:S01]  /*1e40*/  IMAD.WIDE.U32 R16, R12, R4, R16 ;  /* 0x000000040c107225 */ /* 0x000fe200078e0010 */
[----:B------:R-:W-:Y:S01]  /*1e50*/  UISETP.GT.AND UP0, UPT, UR31, UR34, UPT ;  /* 0x000000221f00728c */ /* 0x000fe2000bf04270 */
[----:B------:R-:W-:Y:S01]  /*1e60*/  LEA R222, P4, R22, UR28, 0x1 ;  /* 0x0000001c16de7c11 */ /* 0x000fe2000f8808ff */
[----:B------:R-:W-:Y:S01]  /*1e70*/  UIMAD.WIDE UR16, UR27, 0x4, UR16 ;  /* 0x000000041b1078a5 */ /* 0x000fe2000f8e0210 */
[----:B------:R-:W-:Y:S01]  /*1e80*/  IMAD R8, R12, R5, R8 ;  /* 0x000000050c087224 */ /* 0x000fe200078e0208 */
[----:B------:R-:W-:Y:S01]  /*1e90*/  ULDC.64 UR22, c[0x0][0x3e0] ;  /* 0x0000f80000167ab9 */ /* 0x000fe20000000a00 */
[----:B------:R-:W-:Y:S01]  /*1ea0*/  ULDC.64 UR20, c[0x0][0x400] ;  /* 0x0001000000147ab9 */ /* 0x000fe20000000a00 */
[----:B------:R-:W-:Y:S01]  /*1eb0*/  PLOP3.LUT P0, PT, PT, PT, UP0, 0x80, 0x0 ;  /* 0x000000000000781c */ /* 0x000fe20003f0f008 */
[----:B------:R-:W-:Y:S01]  /*1ec0*/  VIADD R7, R23, UR11 ;  /* 0x0000000b17077c36 */ /* 0x000fe20008000000 */
[----:B------:R-:W-:Y:S01]  /*1ed0*/  LEA R224, P2, R14, UR20, 0x2 ;  /* 0x000000140ee07c11 */ /* 0x000fe2000f8410ff */
[----:B------:R-:W-:Y:S01]  /*1ee0*/  IMAD.IADD R8, R17, 0x1, R8 ;  /* 0x0000000111087824 */ /* 0x000fe200078e0208 */
[----:B------:R-:W-:Y:S01]  /*1ef0*/  LEA R220, P3, R16, UR22, 0x1 ;  /* 0x0000001610dc7c11 */ /* 0x000fe2000f8608ff */
[----:B------:R-:W-:Y:S01]  /*1f00*/  ULDC.64 UR12, c[0x0][0x2b0] ;  /* 0x0000ac00000c7ab9 */ /* 0x000fe20000000a00 */
[----:B------:R-:W-:Y:S01]  /*1f10*/  LEA.HI.X R223, R22, UR29, R7, 0x1, P4 ;  /* 0x0000001d16df7c11 */ /* 0x000fe2000a0f0c07 */
[----:B------:R-:W-:Y:S01]  /*1f20*/  UIMAD.WIDE UR12, UR30, 0x4, UR12 ;  /* 0x000000041e0c78a5 */ /* 0x000fe2000f8e020c */
[----:B------:R-:W-:Y:S01]  /*1f30*/  LEA.HI.X R221, R16, UR23, R8, 0x1, P3 ;  /* 0x0000001710dd7c11 */ /* 0x000fe200098f0c08 */
[----:B------:R-:W-:Y:S01]  /*1f40*/  UMOV UR29, UR17 ;  /* 0x00000011001d7c82 */ /* 0x000fe20008000000 */
[----:B------:R-:W-:Y:S01]  /*1f50*/  LEA.HI.X R225, R14, UR21, R225, 0x2, P2 ;  /* 0x000000150ee17c11 */ /* 0x000fe200090f14e1 */
[----:B------:R-:W-:-:S02]  /*1f60*/  UMOV UR30, UR16 ;  /* 0x00000010001e7c82 */ /* 0x000fc40008000000 */
        /* <DEDUP_REMOVED lines=20> */
.L_x_1168:
        /* <DEDUP_REMOVED lines=19> */
.L_x_1169:
        /* <DEDUP_REMOVED lines=29> */
.L_x_1171:
[----:B------:R-:W-:Y:S05]  /*23b0*/  BSYNC B0 ;  /* 0x0000000000007941 */ /* 0x000fea0003800000 */
.L_x_1170:
        /* <DEDUP_REMOVED lines=13> */
.L_x_1173:
[----:B------:R-:W-:Y:S05]  /*2490*/  BSYNC B0 ;  /* 0x0000000000007941 */ /* 0x000fea0003800000 */
.L_x_1172:
        /* <DEDUP_REMOVED lines=10> */
[----:B-12---:R-:W-:Y:S02]  /*2540*/  MOV R6, UR6 ;  /* 0x0000000600067c02 */ /* 0x006fe40008000f00 */
        /* <DEDUP_REMOVED lines=14> */
.L_x_1175:
[----:B------:R-:W-:Y:S05]  /*2630*/  BSYNC B0 ;  /* 0x0000000000007941 */ /* 0x000fea0003800000 */
.L_x_1174:
        /* <DEDUP_REMOVED lines=13> */
.L_x_1167:
[----:B------:R-:W-:Y:S01]  /*2710*/  UIMAD UR6, UR8, -0x80, UR10 ;  /* 0xffffff80080678a4 */ /* 0x000fe2000f8e020a */
[----:B------:R-:W-:Y:S01]  /*2720*/  VIADD R7, R12, 0x40 ;  /* 0x000000400c077836 */ /* 0x000fe20000000000 */
[----:B------:R-:W-:Y:S01]  /*2730*/  UIMAD UR11, UR41, UR32, URZ ;  /* 0x00000020290b72a4 */ /* 0x000fe2000f8e023f */
[----:B------:R-:W-:Y:S01]  /*2740*/  IMAD.U32 R9, RZ, RZ, UR32 ;  /* 0x00000020ff097e24 */ /* 0x000fe2000f8e00ff */
[----:B------:R-:W-:Y:S01]  /*2750*/  UIMAD UR9, UR26, -0x80, UR7 ;  /* 0xffffff801a0978a4 */ /* 0x000fe2000f8e0207 */
[----:B------:R-:W-:Y:S01]  /*2760*/  IMAD.WIDE.U32 R14, R4, 0x80, RZ ;  /* 0x00000080040e7825 */ /* 0x000fe200078e00ff */
[----:B------:R-:W-:Y:S01]  /*2770*/  ISETP.GE.AND P4, PT, R7, UR6, PT ;  /* 0x0000000607007c0c */ /* 0x000fe2000bf86270 */
[----:B------:R-:W-:Y:S01]  /*2780*/  UIMAD UR16, UR24, UR33, UR11 ;  /* 0x00000021181072a4 */ /* 0x000fe2000f8e020b */
[C---:B------:R-:W-:Y:S01]  /*2790*/  ISETP.GE.AND P5, PT, R12.reuse, UR6, PT ;  /* 0x000000060c007c0c */ /* 0x040fe2000bfa6270 */
[--C-:B------:R-:W-:Y:S01]  /*27a0*/  IMAD.WIDE.U32 R16, R9, UR24, R10.reuse ;  /* 0x0000001809107c25 */ /* 0x100fe2000f8e000a */
[----:B------:R-:W-:Y:S01]  /*27b0*/  ISETP.GE.AND P2, PT, R7, UR9, PT ;  /* 0x0000000907007c0c */ /* 0x000fe2000bf46270 */
[----:B------:R-:W-:Y:S01]  /*27c0*/  UIMAD UR11, UR41, UR18, URZ ;  /* 0x00000012290b72a4 */ /* 0x000fe2000f8e023f */
[----:B------:R-:W-:Y:S01]  /*27d0*/  ISETP.GE.AND P3, PT, R12, UR9, PT ;  /* 0x000000090c007c0c */ /* 0x000fe2000bf66270 */
[----:B------:R-:W-:Y:S01]  /*27e0*/  IMAD.SHL.U32 R7, R5, 0x80, RZ ;  /* 0x0000008005077824 */ /* 0x000fe200078e00ff */
[----:B------:R-:W-:Y:S01]  /*27f0*/  ULDC.64 UR20, c[0x0][0x260] ;  /* 0x0000980000147ab9 */ /* 0x000fe20000000a00 */
[----:B------:R-:W-:Y:S01]  /*2800*/  IMAD.U32 R5, RZ, RZ, UR16 ;  /* 0x00000010ff057e24 */ /* 0x000fe2000f8e00ff */
[----:B------:R-:W-:Y:S01]  /*2810*/  UIMAD UR11, UR24, UR19, UR11 ;  /* 0x00000013180b72a4 */ /* 0x000fe2000f8e020b */
[----:B------:R-:W-:Y:S01]  /*2820*/  IMAD.U32 R4, RZ, RZ, UR18 ;  /* 0x00000012ff047e24 */ /* 0x000fe2000f8e00ff */
[----:B------:R-:W-:Y:S01]  /*2830*/  ULDC.64 UR16, c[0x0][0x268] ;  /* 0x00009a0000107ab9 */ /* 0x000fe20000000a00 */
[----:B------:R-:W-:Y:S01]  /*2840*/  @!P4 IADD3 R8, P1, R220, R14, RZ ;  /* 0x0000000edc08c210 */ /* 0x000fe20007f3e0ff */
[----:B------:R-:W-:Y:S01]  /*2850*/  ULEA.HI UR9, UR8, UR8, URZ, 0x1 ;  /* 0x0000000808097291 */ /* 0x000fe2000f8f083f */
[----:B------:R-:W-:Y:S01]  /*2860*/  IADD3 R14, P0, R16, UR47, RZ ;  /* 0x0000002f100e7c10 */ /* 0x000fe2000ff1e0ff */
[----:B------:R-:W-:Y:S01]  /*2870*/  IMAD.WIDE.U32 R10, R4, UR24, R10 ;  /* 0x00000018040a7c25 */ /* 0x000fe2000f8e000a */
[----:B------:R-:W-:Y:S01]  /*2880*/  @!P4 IADD3.X R9, R221, R15, R7, P1, !PT ;  /* 0x0000000fdd09c210 */ /* 0x000fe20000ffe407 */
[----:B------:R-:W-:Y:S01]  /*2890*/  ULOP3.LUT UR9, UR9, 0xfffffffe, URZ, 0xc0, !UPT ;  /* 0xfffffffe09097892 */ /* 0x000fe2000f8ec03f */
[----:B------:R-:W-:Y:S01]  /*28a0*/  IADD3.X R15, R17, UR48, R5, P0, !PT ;  /* 0x00000030110f7c10 */ /* 0x000fe200087fe405 */
[C---:B------:R-:W-:Y:S01]  /*28b0*/  IMAD R7, R6.reuse, UR20, RZ ;  /* 0x0000001406077c24 */ /* 0x040fe2000f8e02ff */
[----:B------:R-:W-:Y:S01]  /*28c0*/  PLOP3.LUT P0, PT, PT, PT, UP4, 0x80, 0x0 ;  /* 0x000000000000781c */ /* 0x000fe20003f0f048 */
[----:B------:R-:W-:Y:S01]  /*28d0*/  IMAD R5, R6, UR16, RZ ;  /* 0x0000001006057c24 */ /* 0x000fe2000f8e02ff */
[----:B------:R-:W-:Y:S01]  /*28e0*/  IADD3 R10, P1, R10, UR40, RZ ;  /* 0x000000280a0a7c10 */ /* 0x000fe2000ff3e0ff */
[C---:B------:R-:W-:Y:S01]  /*28f0*/  IMAD R26, R20.reuse, UR21, R7 ;  /* 0x00000015141a7c24 */ /* 0x040fe2000f8e0207 */
[----:B------:R-:W-:Y:S01]  /*2900*/  UIADD3 UR9, UR8, -UR9, URZ ;  /* 0x8000000908097290 */ /* 0x000fe2000fffe03f */
[----:B------:R-:W-:Y:S01]  /*2910*/  IMAD.WIDE.U32 R6, R20, UR20, R14 ;  /* 0x0000001414067c25 */ /* 0x000fe2000f8e000e */
[----:B------:R-:W-:-:S03]  /*2920*/  LEA R13, R195, UR4, 0x1 ;  /* 0x00000004c30d7c11 */ /* 0x000fc6000f8e08ff */
[----:B------:R-:W-:Y:S01]  /*2930*/  VIADD R218, R195, 0x1000 ;  /* 0x00001000c3da7836 */ /* 0x000fe20000000000 */
[----:B------:R-:W-:Y:S01]  /*2940*/  UISETP.NE.AND UP0, UPT, UR9, 0x1, UPT ;  /* 0x000000010900788c */ /* 0x000fe2000bf05270 */
[----:B------:R-:W-:Y:S01]  /*2950*/  IMAD.U32 R4, RZ, RZ, UR11 ;  /* 0x0000000bff047e24 */ /* 0x000fe2000f8e00ff */
[----:B------:R-:W-:Y:S01]  /*2960*/  USHF.L.U32 UR11, UR39, 0x7, URZ ;  /* 0x00000007270b7899 */ /* 0x000fe2000800063f */
[----:B------:R-:W-:Y:S01]  /*2970*/  @P0 BAR.SYNC.DEFER_BLOCKING 0x0 ;  /* 0x0000000000000b1d */ /* 0x000fe20000010000 */
[----:B------:R-:W-:Y:S01]  /*2980*/  @!P2 IADD3 R24, P0, R12, 0x40, RZ ;  /* 0x000000400c18a810 */ /* 0x000fe20007f1e0ff */
[----:B------:R-:W-:Y:S01]  /*2990*/  IMAD R22, R20, UR17, R5 ;  /* 0x0000001114167c24 */ /* 0x000fe2000f8e0205 */
[----:B------:R-:W-:Y:S01]  /*29a0*/  IADD3.X R11, R11, UR42, R4, P1, !PT ;  /* 0x0000002a0b0b7c10 */ /* 0x000fe20008ffe404 */
[----:B------:R-:W-:Y:S02]  /*29b0*/  IMAD.IADD R27, R7, 0x1, R26 ;  /* 0x00000001071b7824 */ /* 0x000fe400078e021a */
[----:B------:R-:W-:Y:S01]  /*29c0*/  @!P2 IMAD.X R5, RZ, RZ, R19, P0 ;  /* 0x000000ffff05a224 */ /* 0x000fe200000e0613 */
[----:B------:R-:W-:Y:S01]  /*29d0*/  PLOP3.LUT P0, PT, PT, PT, UP0, 0x80, 0x0 ;  /* 0x000000000000781c */ /* 0x000fe20003f0f008 */
[----:B------:R-:W-:-:S02]  /*29e0*/  @!P2 IMAD.MOV.U32 R7, RZ, RZ, R27 ;  /* 0x000000ffff07a224 */ /* 0x000fc400078e001b */
[----:B------:R-:W-:Y:S01]  /*29f0*/  IMAD.MOV.U32 R216, RZ, RZ, 0x7f800000 ;  /* 0x7f800000ffd87424 */ /* 0x000fe200078e00ff */
[----:B------:R-:W-:Y:S01]  /*2a00*/  SEL R218, R218, R195, !P0 ;  /* 0x000000c3dada7207 */ /* 0x000fe20004000000 */
[----:B------:R-:W-:Y:S02]  /*2a10*/  @!P2 IMAD R5, R5, UR32, RZ ;  /* 0x000000200505ac24 */ /* 0x000fe4000f8e02ff */
[----:B------:R-:W-:Y:S01]  /*2a20*/  IMAD.MOV.U32 R217, RZ, RZ, 0x7f800000 ;  /* 0x7f800000ffd97424 */ /* 0x000fe200078e00ff */
[----:B------:R-:W-:Y:S01]  /*2a30*/  LEA R218, R218, UR4, 0x1 ;  /* 0x00000004dada7c11 */ /* 0x000fe2000f8e08ff */
[----:B------:R-:W-:Y:S02]  /*2a40*/  @!P2 IMAD R16, R24, UR33, R5 ;  /* 0x000000211810ac24 */ /* 0x000fe4000f8e0205 */
[----:B------:R-:W-:Y:S02]  /*2a50*/  IMAD.MOV.U32 R214, RZ, RZ, 0x7f800000 ;  /* 0x7f800000ffd67424 */ /* 0x000fe400078e00ff */
[----:B------:R-:W-:Y:S01]  /*2a60*/  IMAD.MOV.U32 R215, RZ, RZ, 0x7f800000 ;  /* 0x7f800000ffd77424 */ /* 0x000fe200078e00ff */
[----:B------:R-:W-:Y:S01]  /*2a70*/  SHF.R.S32.HI R213, RZ, 0x1f, R212 ;  /* 0x0000001fffd57819 */ /* 0x000fe200000114d4 */
[----:B------:R-:W-:Y:S01]  /*2a80*/  IMAD.WIDE.U32 R20, R20, UR16, R10 ;  /* 0x0000001014147c25 */ /* 0x000fe2000f8e000a */
[----:B------:R-:W-:Y:S01]  /*2a90*/  UIMAD.WIDE.U32 UR16, UR38, 0x80, URZ ;  /* 0x00000080261078a5 */ /* 0x000fe2000f8e003f */
[----:B------:R-:W1:Y:S01]  /*2aa0*/  @!P3 LDC.64 R10, c[0x0][0x218] ;  /* 0x00008600ff0abb82 */ /* 0x000e620000000a00 */
[----:B------:R2:W-:Y:S01]  /*2ab0*/  @P5 STS [R13+0x4000], RZ ;  /* 0x004000ff0d005388 */ /* 0x0005e20000000800 */
[--C-:B------:R-:W-:Y:S01]  /*2ac0*/  @!P3 IMAD.MOV.U32 R26, RZ, RZ, R6.reuse ;  /* 0x000000ffff1ab224 */ /* 0x100fe200078e0006 */
[----:B------:R-:W-:Y:S01]  /*2ad0*/  UIADD3 UR51, UR24, UR10, URZ ;  /* 0x0000000a18337290 */ /* 0x000fe2000fffe03f */
[----:B------:R-:W-:Y:S01]  /*2ae0*/  @!P2 IMAD.WIDE.U32 R24, R24, UR32, R6 ;  /* 0x000000201818ac25 */ /* 0x000fe2000f8e0006 */
[----:B------:R2:W-:Y:S01]  /*2af0*/  @P5 STS [R13+0x4004], RZ ;  /* 0x004004ff0d005388 */ /* 0x0005e20000000800 */
[----:B------:R-:W-:Y:S01]  /*2b00*/  ULDC UR22, c[0x0][0x394] ;  /* 0x0000e50000167ab9 */ /* 0x000fe20000000800 */
[----:B------:R-:W-:Y:S01]  /*2b10*/  USHF.L.U32 UR50, UR5, 0x3, URZ ;  /* 0x0000000305327899 */ /* 0x000fe2000800063f */
[----:B------:R-:W3:Y:S01]  /*2b20*/  @!P2 LDC.64 R6, c[0x0][0x218] ;  /* 0x00008600ff06ab82 */ /* 0x000ee20000000a00 */
[----:B------:R-:W-:Y:S01]  /*2b30*/  IMAD.IADD R23, R21, 0x1, R22 ;  /* 0x0000000115177824 */ /* 0x000fe200078e0216 */
[----:B------:R2:W-:Y:S01]  /*2b40*/  @P5 STS.64 [R13+0x4008], RZ ;  /* 0x004008ff0d005388 */ /* 0x0005e20000000a00 */
[----:B------:R-:W-:Y:S01]  /*2b50*/  @!P3 IMAD.MOV.U32 R22, RZ, RZ, R20 ;  /* 0x000000ffff16b224 */ /* 0x000fe200078e0014 */
[----:B------:R-:W-:Y:S01]  /*2b60*/  USHF.L.U32 UR49, UR5, 0x4, URZ ;  /* 0x0000000405317899 */ /* 0x000fe2000800063f */
[C---:B------:R-:W-:Y:S01]  /*2b70*/  @!P3 IMAD R17, R19.reuse, UR32, RZ ;  /* 0x000000201311bc24 */ /* 0x040fe2000f8e02ff */
[----:B------:R-:W-:Y:S01]  /*2b80*/  @!PT LDS RZ, [RZ] ;  /* 0x00000000fffff984 */ /* 0x000fe20000000800 */
[----:B------:R-:W-:Y:S01]  /*2b90*/  @!PT LDS RZ, [RZ] ;  /* 0x00000000fffff984 */ /* 0x000fe20000000800 */
[----:B------:R-:W-:Y:S01]  /*2ba0*/  @!PT LDS RZ, [RZ] ;  /* 0x00000000fffff984 */ /* 0x000fe20000000800 */
[----:B------:R-:W-:Y:S01]  /*2bb0*/  @!P5 LDGSTS.E.BYPASS.LTC128B.128 [R13+0x4000], desc[UR14][R220.64] ;  /* 0x04000000dc0ddfae */ /* 0x000fe2000b901d4e */
[----:B------:R-:W-:Y:S01]  /*2bc0*/  @!P3 IMAD R15, R19, UR18, RZ ;  /* 0x00000012130fbc24 */ /* 0x000fe2000f8e02ff */
[----:B------:R-:W-:Y:S01]  /*2bd0*/  UIMAD UR46, UR5, 0x28, URZ ;  /* 0x00000028052e78a4 */ /* 0x000fe2000f8e023f */
[----:B------:R-:W-:Y:S01]  /*2be0*/  @!P2 IMAD.MOV.U32 R21, RZ, RZ, R23 ;  /* 0x000000ffff15a224 */ /* 0x000fe200078e0017 */
[----:B------:R2:W-:Y:S01]  /*2bf0*/  @P4 STS.128 [R13+0x5000], RZ ;  /* 0x005000ff0d004388 */ /* 0x0005e20000000c00 */
[C---:B------:R-:W-:Y:S01]  /*2c00*/  @!P3 IMAD R17, R12.reuse, UR33, R17 ;  /* 0x000000210c11bc24 */ /* 0x040fe2000f8e0211 */
[----:B------:R-:W-:Y:S01]  /*2c10*/  UIMAD UR45, UR5, 0x30, URZ ;  /* 0x00000030052d78a4 */ /* 0x000fe2000f8e023f */
[----:B------:R-:W-:Y:S01]  /*2c20*/  @!P3 IMAD.WIDE.U32 R26, R12, UR32, R26 ;  /* 0x000000200c1abc25 */ /* 0x000fe2000f8e001a */
[----:B------:R-:W-:Y:S01]  /*2c30*/  @!PT LDS RZ, [RZ] ;  /* 0x00000000fffff984 */ /* 0x000fe20000000800 */
[----:B------:R-:W-:Y:S01]  /*2c40*/  @!PT LDS RZ, [RZ] ;  /* 0x00000000fffff984 */ /* 0x000fe20000000800 */
[----:B------:R-:W-:Y:S01]  /*2c50*/  @!PT LDS RZ, [RZ] ;  /* 0x00000000fffff984 */ /* 0x000fe20000000800 */
[----:B------:R4:W-:Y:S01]  /*2c60*/  @!P4 LDGSTS.E.BYPASS.LTC128B.128 [R13+0x5000], desc[UR14][R8.64] ;  /* 0x05000000080dcfae */ /* 0x0009e2000b901d4e */
[----:B------:R-:W-:-:S02]  /*2c70*/  UIMAD UR44, UR5, 0x38, URZ ;  /* 0x00000038052c78a4 */ /* 0x000fc4000f8e023f */
[C---:B------:R-:W-:Y:S01]  /*2c80*/  @!P3 IMAD R15, R12.reuse, UR19, R15 ;  /* 0x000000130c0fbc24 */ /* 0x040fe2000f8e020f */
[----:B------:R2:W-:Y:S01]  /*2c90*/  @P5 STS [R218], RZ ;  /* 0x000000ffda005388 */ /* 0x0005e20000000800 */
[C---:B------:R-:W-:Y:S01]  /*2ca0*/  @!P3 IMAD.WIDE.U32 R22, R12.reuse, UR18, R22 ;  /* 0x000000120c16bc25 */ /* 0x040fe2000f8e0016 */
[----:B------:R-:W-:Y:S01]  /*2cb0*/  @!P2 IADD3 R12, P1, R12, 0x40, RZ ;  /* 0x000000400c0ca810 */ /* 0x000fe20007f3e0ff */
[----:B------:R-:W-:Y:S01]  /*2cc0*/  USHF.L.U32 UR43, UR5, 0x6, URZ ;  /* 0x00000006052b7899 */ /* 0x000fe2000800063f */
[----:B------:R2:W-:Y:S01]  /*2cd0*/  @P5 STS [R218+0x4], RZ ;  /* 0x000004ffda005388 */ /* 0x0005e20000000800 */
[----:B------:R-:W-:Y:S01]  /*2ce0*/  IMAD.U32 R5, RZ, RZ, UR11 ;  /* 0x0000000bff057e24 */ /* 0x000fe2000f8e00ff */
[----:B------:R-:W-:Y:S01]  /*2cf0*/  UIMAD UR37, UR5, 0x70, URZ ;  /* 0x00000070052578a4 */ /* 0x000fe2000f8e023f */
[----:B------:R-:W-:Y:S01]  /*2d00*/  @!P2 IMAD.X R19, RZ, RZ, R19, P1 ;  /* 0x000000ffff13a224 */ /* 0x000fe200008e0613 */
[----:B------:R-:W-:Y:S01]  /*2d10*/  @!P4 IADD3 R28, P1, R222, UR16, RZ ;  /* 0x00000010de1ccc10 */ /* 0x000fe2000ff3e0ff */
[----:B------:R2:W-:Y:S01]  /*2d20*/  @P5 STS [R218+0x8], RZ ;  /* 0x000008ffda005388 */ /* 0x0005e20000000800 */
[----:B------:R-:W-:Y:S01]  /*2d30*/  @!P3 IMAD.IADD R17, R27, 0x1, R17 ;  /* 0x000000011b11b824 */ /* 0x000fe200078e0211 */
[----:B------:R-:W-:Y:S01]  /*2d40*/  UIMAD UR35, UR5, 0x78, URZ ;  /* 0x00000078052378a4 */ /* 0x000fe2000f8e023f */
[----:B------:R-:W-:Y:S01]  /*2d50*/  @!P4 IADD3.X R29, R223, UR17, R5, P1, !PT ;  /* 0x00000011df1dcc10 */ /* 0x000fe20008ffe405 */
[----:B------:R2:W-:Y:S01]  /*2d60*/  @P5 STS [R218+0xc], RZ ;  /* 0x00000cffda005388 */ /* 0x0005e20000000800 */
[----:B------:R-:W-:Y:S01]  /*2d70*/  @!P2 IMAD.IADD R16, R25, 0x1, R16 ;  /* 0x000000011910a824 */ /* 0x000fe200078e0210 */
[----:B---3--:R-:W-:Y:S01]  /*2d80*/  @!P2 LEA R6, P1, R24, R6, 0x1 ;  /* 0x000000061806a211 */ /* 0x008fe200078208ff */
[----:B------:R-:W3:Y:S01]  /*2d90*/  @!P2 LDC.64 R4, c[0x0][0x220] ;  /* 0x00008800ff04ab82 */ /* 0x000ee20000000a00 */
[----:B------:R-:W-:Y:S01]  /*2da0*/  @!PT LDS RZ, [RZ] ;  /* 0x00000000fffff984 */ /* 0x000fe20000000800 */
[----:B------:R-:W-:Y:S01]  /*2db0*/  @!PT LDS RZ, [RZ] ;  /* 0x00000000fffff984 */ /* 0x000fe20000000800 */
[----:B------:R-:W-:Y:S01]  /*2dc0*/  @!PT LDS RZ, [RZ] ;  /* 0x00000000fffff984 */ /* 0x000fe20000000800 */
[----:B------:R-:W-:Y:S01]  /*2dd0*/  @!P5 LDGSTS.E.BYPASS.LTC128B.128 [R218], desc[UR14][R222.64] ;  /* 0x00000000dedadfae */ /* 0x000fe2000b901d4e */
[----:B-1----:R-:W-:Y:S01]  /*2de0*/  @!P3 LEA R10, P5, R26, R10, 0x1 ;  /* 0x0000000a1a0ab211 */ /* 0x002fe200078a08ff */
[----:B------:R-:W-:Y:S01]  /*2df0*/  @!P2 IMAD R19, R19, UR18, RZ ;  /* 0x000000121313ac24 */ /* 0x000fe2000f8e02ff */
[----:B------:R-:W-:Y:S01]  /*2e00*/  @!P2 LEA.HI.X R7, R24, R7, R16, 0x1, P1 ;  /* 0x000000071807a211 */ /* 0x000fe200008f0c10 */
[----:B------:R-:W-:Y:S01]  /*2e10*/  @!P2 IMAD.WIDE.U32 R20, R12, UR18, R20 ;  /* 0x000000120c14ac25 */ /* 0x000fe2000f8e0014 */
[----:B------:R-:W-:Y:S01]  /*2e20*/  @!P3 LEA.HI.X R11, R26, R11, R17, 0x1, P5 ;  /* 0x0000000b1a0bb211 */ /* 0x000fe200028f0c11 */
[----:B------:R2:W-:Y:S01]  /*2e30*/  @P4 STS [R218+0x1000], RZ ;  /* 0x001000ffda004388 */ /* 0x0005e20000000800 */
[----:B----4-:R-:W1:Y:S01]  /*2e40*/  @!P3 LDC.64 R8, c[0x0][0x220] ;  /* 0x00008800ff08bb82 */ /* 0x010e620000000a00 */
[----:B------:R-:W-:Y:S01]  /*2e50*/  @!P2 IMAD R14, R12, UR19, R19 ;  /* 0x000000130c0eac24 */ /* 0x000fe2000f8e0213 */
[----:B------:R-:W-:Y:S01]  /*2e60*/  UIADD3 UR36, -UR36, URZ, URZ ;  /* 0x0000003f24247290 */ /* 0x000fe2000fffe13f */
[----:B------:R2:W-:Y:S01]  /*2e70*/  @P4 STS [R218+0x1004], RZ ;  /* 0x001004ffda004388 */ /* 0x0005e20000000800 */
[----:B------:R-:W-:Y:S01]  /*2e80*/  @!P3 IMAD.IADD R15, R23, 0x1, R15 ;  /* 0x00000001170fb824 */ /* 0x000fe200078e020f */
[----:B------:R-:W-:Y:S01]  /*2e90*/  ULDC UR55, c[0x0][0x398] ;  /* 0x0000e60000377ab9 */ /* 0x000fe20000000800 */
[----:B------:R-:W-:Y:S01]  /*2ea0*/  @!P2 IMAD.IADD R14, R21, 0x1, R14 ;  /* 0x00000001150ea824 */ /* 0x000fe200078e020e */
[----:B------:R2:W-:Y:S01]  /*2eb0*/  @P4 STS [R218+0x1008], RZ ;  /* 0x001008ffda004388 */ /* 0x0005e20000000800 */
[----:B------:R-:W4:Y:S03]  /*2ec0*/  LDC.64 R16, c[0x0][0x3b8] ;  /* 0x0000ee00ff107b82 */ /* 0x000f260000000a00 */
[----:B------:R2:W-:Y:S04]  /*2ed0*/  @P4 STS [R218+0x100c], RZ ;  /* 0x00100cffda004388 */ /* 0x0005e80000000800 */
[----:B------:R-:W-:Y:S01]  /*2ee0*/  @!PT LDS RZ, [RZ] ;  /* 0x00000000fffff984 */ /* 0x000fe20000000800 */
[----:B------:R-:W-:Y:S01]  /*2ef0*/  @!PT LDS RZ, [RZ] ;  /* 0x00000000fffff984 */ /* 0x000fe20000000800 */
[----:B------:R-:W-:Y:S01]  /*2f00*/  @!PT LDS RZ, [RZ] ;  /* 0x00000000fffff984 */ /* 0x000fe20000000800 */
[----:B------:R-:W-:Y:S01]  /*2f10*/  @!P4 LDGSTS.E.BYPASS.LTC128B.128 [R218+0x1000], desc[UR14][R28.64] ;  /* 0x010000001cdacfae */ /* 0x000fe2000b901d4e */
[----:B---3--:R-:W-:-:S03]  /*2f20*/  @!P2 LEA R18, P1, R20, R4, 0x1 ;  /* 0x000000041412a211 */ /* 0x008fc600078208ff */
[----:B------:R2:W-:Y:S01]  /*2f30*/  @P3 STS [R13+0x6000], RZ ;  /* 0x006000ff0d003388 */ /* 0x0005e20000000800 */
[----:B------:R-:W-:-:S03]  /*2f40*/  @!P2 LEA.HI.X R19, R20, R5, R14, 0x1, P1 ;  /* 0x000000051413a211 */ /* 0x000fc600008f0c0e */
[----:B------:R2:W-:Y:S01]  /*2f50*/  @P3 STS [R13+0x6004], RZ ;  /* 0x006004ff0d003388 */ /* 0x0005e20000000800 */
[----:B-1----:R-:W-:-:S03]  /*2f60*/  @!P3 LEA R8, P4, R22, R8, 0x1 ;  /* 0x000000081608b211 */ /* 0x002fc600078808ff */
[----:B------:R2:W-:Y:S01]  /*2f70*/  @P3 STS.64 [R13+0x6008], RZ ;  /* 0x006008ff0d003388 */ /* 0x0005e20000000a00 */
[----:B------:R-:W-:-:S03]  /*2f80*/  @!P3 LEA.HI.X R9, R22, R9, R15, 0x1, P4 ;  /* 0x000000091609b211 */ /* 0x000fc600020f0c0f */
[----:B------:R-:W-:Y:S01]  /*2f90*/  @!PT LDS RZ, [RZ] ;  /* 0x00000000fffff984 */ /* 0x000fe20000000800 */
[----:B------:R-:W-:Y:S01]  /*2fa0*/  @!PT LDS RZ, [RZ] ;  /* 0x00000000fffff984 */ /* 0x000fe20000000800 */
[----:B------:R-:W-:Y:S01]  /*2fb0*/  @!PT LDS RZ, [RZ] ;  /* 0x00000000fffff984 */ /* 0x000fe20000000800 */
[----:B------:R-:W-:Y:S04]  /*2fc0*/  @!P3 LDGSTS.E.BYPASS.LTC128B.128 [R13+0x6000], desc[UR14][R10.64] ;  /* 0x060000000a0dbfae */ /* 0x000fe8000b901d4e */
[----:B------:R2:W-:Y:S04]  /*2fd0*/  @P2 STS.128 [R13+0x7000], RZ ;  /* 0x007000ff0d002388 */ /* 0x0005e80000000c00 */
[----:B------:R-:W-:Y:S01]  /*2fe0*/  @!PT LDS RZ, [RZ] ;  /* 0x00000000fffff984 */ /* 0x000fe20000000800 */
[----:B------:R-:W-:Y:S01]  /*2ff0*/  @!PT LDS RZ, [RZ] ;  /* 0x00000000fffff984 */ /* 0x000fe20000000800 */
[----:B------:R-:W-:Y:S01]  /*3000*/  @!PT LDS RZ, [RZ] ;  /* 0x00000000fffff984 */ /* 0x000fe20000000800 */
[----:B------:R1:W-:Y:S04]  /*3010*/  @!P2 LDGSTS.E.BYPASS.LTC128B.128 [R13+0x7000], desc[UR14][R6.64] ;  /* 0x07000000060dafae */ /* 0x0003e8000b901d4e */
[----:B------:R2:W-:Y:S04]  /*3020*/  @P3 STS [R13+0x8000], RZ ;  /* 0x008000ff0d003388 */ /* 0x0005e80000000800 */
[----:B------:R2:W-:Y:S04]  /*3030*/  @P3 STS [R13+0x8004], RZ ;  /* 0x008004ff0d003388 */ /* 0x0005e80000000800 */
[----:B------:R2:W-:Y:S04]  /*3040*/  @P3 STS.64 [R13+0x8008], RZ ;  /* 0x008008ff0d003388 */ /* 0x0005e80000000a00 */
        /* <DEDUP_REMOVED lines=8> */
[----:B------:R2:W-:Y:S01]  /*30d0*/  @!P2 LDGSTS.E.BYPASS.LTC128B.128 [R13+0x9000], desc[UR14][R18.64] ;  /* 0x09000000120dafae */ /* 0x0005e2000b901d4e */
[----:B-1----:R-:W-:-:S03]  /*30e0*/  VIADD R7, R192, 0x8 ;  /* 0x00000008c0077836 */ /* 0x002fc60000000000 */
[----:B------:R-:W0:Y:S01]  /*30f0*/  LDGDEPBAR ;  /* 0x00000000000079af */ /* 0x000e220000000000 */
[----:B------:R-:W-:-:S03]  /*3100*/  ISETP.GE.AND P4, PT, R192, UR6, PT ;  /* 0x00000006c0007c0c */ /* 0x000fc6000bf86270 */
[----:B----4-:R-:W4:Y:S01]  /*3110*/  LDG.E.64 R10, desc[UR14][R16.64+0x8] ;  /* 0x0000080e100a7981 */ /* 0x010f22000c1e1b00 */
[----:B------:R-:W-:-:S03]  /*3120*/  ISETP.GE.AND P3, PT, R7, UR6, PT ;  /* 0x0000000607007c0c */ /* 0x000fc6000bf66270 */
[----:B------:R-:W2:Y:S01]  /*3130*/  LDG.E.64 R4, desc[UR14][R16.64] ;  /* 0x0000000e10047981 */ /* 0x000ea2000c1e1b00 */
[----:B------:R-:W-:Y:S02]  /*3140*/  IMAD.MOV.U32 R7, RZ, RZ, 0x4 ;  /* 0x00000004ff077424 */ /* 0x000fe400078e00ff */
[C---:B------:R-:W-:Y:S02]  /*3150*/  VIADD R15, R192.reuse, 0x48 ;  /* 0x00000048c00f7836 */ /* 0x040fe40000000000 */
[C---:B------:R-:W-:Y:S02]  /*3160*/  VIADD R6, R192.reuse, 0x40 ;  /* 0x00000040c0067836 */ /* 0x040fe40000000000 */
[----:B---3--:R-:W-:Y:S01]  /*3170*/  IMAD.WIDE R8, R192, R7, UR12 ;  /* 0x0000000cc0087e25 */ /* 0x008fe2000f8e0207 */
[----:B------:R-:W-:Y:S02]  /*3180*/  ISETP.GE.AND P1, PT, R15, UR6, PT ;  /* 0x000000060f007c0c */ /* 0x000fe4000bf26270 */
[----:B------:R-:W-:Y:S01]  /*3190*/  ISETP.GE.AND P2, PT, R6, UR6, PT ;  /* 0x0000000606007c0c */ /* 0x000fe2000bf46270 */
[----:B------:R-:W-:Y:S01]  /*31a0*/  IMAD.MOV.U32 R6, RZ, RZ, 0x4 ;  /* 0x00000004ff067424 */ /* 0x000fe200078e00ff */
[----:B------:R1:W5:Y:S04]  /*31b0*/  @!P4 LDG.E R216, desc[UR14][R8.64] ;  /* 0x0000000e08d8c981 */ /* 0x000368000c1e1900 */
[----:B------:R1:W5:Y:S01]  /*31c0*/  @!P3 LDG.E R217, desc[UR14][R8.64+0x20] ;  /* 0x0000200e08d9b981 */ /* 0x000362000c1e1900 */
[----:B------:R-:W-:-:S04]  /*31d0*/  UIMAD UR6, UR56, UR61, UR57 ;  /* 0x0000003d380672a4 */ /* 0x000fc8000f8e0239 */
[----:B------:R-:W-:Y:S01]  /*31e0*/  @!P1 IMAD.WIDE R6, R15, R6, UR12 ;  /* 0x0000000c0f069e25 */ /* 0x000fe2000f8e0206 */
[----:B------:R-:W-:Y:S01]  /*31f0*/  USHF.L.U32 UR6, UR6, 0x5, URZ ;  /* 0x0000000506067899 */ /* 0x000fe2000800063f */
[----:B------:R1:W5:Y:S03]  /*3200*/  @!P2 LDG.E R214, desc[UR14][R8.64+0x100] ;  /* 0x0001000e08d6a981 */ /* 0x000366000c1e1900 */
[----:B------:R-:W-:Y:S01]  /*3210*/  USHF.R.S32.HI UR9, URZ, 0x1f, UR6 ;  /* 0x0000001f3f097899 */ /* 0x000fe20008011406 */
[----:B------:R1:W5:Y:S01]  /*3220*/  @!P1 LDG.E R215, desc[UR14][R6.64] ;  /* 0x0000000e06d79981 */ /* 0x000362000c1e1900 */
[----:B------:R-:W-:Y:S02]  /*3230*/  VIADD R182, R191, 0x1000 ;  /* 0x00001000bfb67836 */ /* 0x000fe40000000000 */
[----:B------:R-:W-:Y:S01]  /*3240*/  VIADD R181, R190, 0x1000 ;  /* 0x00001000beb57836 */ /* 0x000fe20000000000 */
[----:B------:R-:W-:-:S02]  /*3250*/  UIADD3 UR51, -UR7, 0x80, UR51 ;  /* 0x0000008007337890 */ /* 0x000fc4000fffe133 */
[----:B------:R-:W-:Y:S02]  /*3260*/  SEL R182, R182, R191, !P0 ;  /* 0x000000bfb6b67207 */ /* 0x000fe40004000000 */
[----:B------:R-:W-:Y:S01]  /*3270*/  SEL R181, R181, R190, !P0 ;  /* 0x000000beb5b57207 */ /* 0x000fe20004000000 */
[----:B------:R-:W-:Y:S01]  /*3280*/  IMAD.MOV.U32 R211, RZ, RZ, 0x4 ;  /* 0x00000004ffd37424 */ /* 0x000fe200078e00ff */
        /* <DEDUP_REMOVED lines=16> */
[----:B------:R-:W-:Y:S02]  /*3390*/  LEA R182, R182, UR4, 0x1 ;  /* 0x00000004b6b67c11 */ /* 0x000fe4000f8e08ff */
[----:B------:R-:W-:Y:S01]  /*33a0*/  LEA R181, R181, UR4, 0x1 ;  /* 0x00000004b5b57c11 */ /* 0x000fe2000f8e08ff */
[----:B------:R-:W-:Y:S01]  /*33b0*/  UMOV UR28, UR22 ;  /* 0x00000016001c7c82 */ /* 0x000fe20008000000 */
[----:B------:R-:W-:Y:S02]  /*33c0*/  UIMAD UR48, UR5, 0x18, URZ ;  /* 0x00000018053078a4 */ /* 0x000fe4000f8e023f */
        /* <DEDUP_REMOVED lines=8> */
[----:B----4-:R-:W-:Y:S02]  /*3450*/  IADD3 R212, P2, P1, R10, UR6, R212 ;  /* 0x000000060ad47c10 */ /* 0x010fe4000f95e0d4 */
        /* <DEDUP_REMOVED lines=17> */
.L_x_1181:
        /* <DEDUP_REMOVED lines=75> */
.L_x_1177:
        /* <DEDUP_REMOVED lines=236> */
.L_x_1178:
[C---:B------:R-:W-:Y:S01]  /*48e0*/  FSETP.NEU.FTZ.AND P0, PT, R217.reuse, -INF , PT ;  /* 0xff800000d900780b */ /* 0x040fe20003f1d000 */
[----:B------:R-:W-:Y:S01]  /*48f0*/  FMUL.FTZ R75, R214, 1.4426950216293334961 ;  /* 0x3fb8aa3bd64b7820 */ /* 0x000fe20000410000 */
[----:B------:R-:W-:Y:S01]  /*4900*/  FSETP.NEU.FTZ.AND P1, PT, R216, -INF , PT ;  /* 0xff800000d800780b */ /* 0x000fe20003f3d000 */
[----:B------:R-:W-:Y:S04]  /*4910*/  IMAD.WIDE.U32 R104, R212, -0x2daee0ad, RZ ;  /* 0xd2511f53d4687825 */ /* 0x000fe800078e00ff */
[----:B------:R-:W-:Y:S01]  /*4920*/  FMUL.FTZ R243, R217, 1.4426950216293334961 ;  /* 0x3fb8aa3bd9f37820 */ /* 0x000fe20000410000 */
[----:B------:R-:W-:Y:S01]  /*4930*/  UISETP.GT.AND UP2, UPT, UR8, UR34, UPT ;  /* 0x000000220800728c */ /* 0x000fe2000bf44270 */
[----:B------:R-:W-:Y:S01]  /*4940*/  FMUL.FTZ R70, R215, 1.4426950216293334961 ;  /* 0x3fb8aa3bd7467820 */ /* 0x000fe20000410000 */
[----:B------:R-:W-:Y:S01]  /*4950*/  FMUL.FTZ R244, R216, 1.4426950216293334961 ;  /* 0x3fb8aa3bd8f47820 */ /* 0x000fe20000410000 */
[----:B------:R-:W-:Y:S01]  /*4960*/  IMAD.U32 R106, RZ, RZ, UR26 ;  /* 0x0000001aff6a7e24 */ /* 0x000fe2000f8e00ff */
[----:B------:R-:W-:Y:S02]  /*4970*/  FSEL R243, R243, RZ, P0 ;  /* 0x000000fff3f37208 */ /* 0x000fe40000000000 */
[----:B------:R-:W-:Y:S01]  /*4980*/  FSETP.NEU.FTZ.AND P0, PT, R215, -INF , PT ;  /* 0xff800000d700780b */ /* 0x000fe20003f1d000 */
[----:B------:R-:W-:Y:S01]  /*4990*/  IMAD R106, R106, 0x2, R193 ;  /* 0x000000026a6a7824 */ /* 0x000fe200078e02c1 */
[----:B------:R-:W-:Y:S01]  /*49a0*/  FSEL R244, R244, RZ, P1 ;  /* 0x000000fff4f47208 */ /* 0x000fe20000800000 */
[--C-:B------:R-:W-:Y:S01]  /*49b0*/  FFMA.FTZ R86, R39, UR5, -R243.reuse ;  /* 0x0000000527567c23 */ /* 0x100fe200080108f3 */
[----:B------:R-:W-:Y:S01]  /*49c0*/  FSEL R70, R70, RZ, P0 ;  /* 0x000000ff46467208 */ /* 0x000fe20000000000 */
[----:B------:R-:W-:Y:S01]  /*49d0*/  FFMA.FTZ R74, R38, UR5, -R243 ;  /* 0x00000005264a7c23 */ /* 0x000fe200080108f3 */
[----:B------:R-:W-:Y:S01]  /*49e0*/  FSETP.NEU.FTZ.AND P1, PT, R214, -INF , PT ;  /* 0xff800000d600780b */ /* 0x000fe20003f3d000 */
[--C-:B------:R-:W-:Y:S01]  /*49f0*/  FFMA.FTZ R83, R33, UR5, -R244.reuse ;  /* 0x0000000521537c23 */ /* 0x100fe200080108f4 */
[--C-:B------:R-:W-:Y:S01]  /*4a00*/  FFMA.FTZ R72, R21, UR5, -R244.reuse ;  /* 0x0000000515487c23 */ /* 0x100fe200080108f4 */
[--C-:B------:R-:W-:Y:S01]  /*4a10*/  FFMA.FTZ R71, R37, UR5, -R244.reuse ;  /* 0x0000000525477c23 */ /* 0x100fe200080108f4 */
[----:B------:R-:W-:Y:S01]  /*4a20*/  FSEL R75, R75, RZ, P1 ;  /* 0x000000ff4b4b7208 */ /* 0x000fe20000800000 */
        /* <DEDUP_REMOVED lines=8> */
[----:B------:R-:W-:Y:S01]  /*4ab0*/  FFMA.FTZ R85, R25, UR5, -R75 ;  /* 0x0000000519557c23 */ /* 0x000fe2000801084b */
[--C-:B------:R-:W-:Y:S03]  /*4ac0*/  FFMA.FTZ R94, R26, UR5, -R70.reuse ;  /* 0x000000051a5e7c23 */ /* 0x100fe60008010846 */
[----:B------:R-:W-:Y:S01]  /*4ad0*/  MUFU.EX2 R39, R80 ;  /* 0x0000005000277308 */ /* 0x000fe20000000800 */
[--C-:B------:R-:W-:Y:S01]  /*4ae0*/  FFMA.FTZ R234, R31, UR5, -R70.reuse ;  /* 0x000000051fea7c23 */ /* 0x100fe20008010846 */
[--C-:B------:R-:W-:Y:S01]  /*4af0*/  FFMA.FTZ R241, R15, UR5, -R70.reuse ;  /* 0x000000050ff17c23 */ /* 0x100fe20008010846 */
[--C-:B------:R-:W-:Y:S01]  /*4b00*/  FFMA.FTZ R14, R14, UR5, -R70.reuse ;  /* 0x000000050e0e7c23 */ /* 0x100fe20008010846 */
[----:B------:R-:W-:Y:S01]  /*4b10*/  FFMA.FTZ R26, R63, UR5, -R70 ;  /* 0x000000053f1a7c23 */ /* 0x000fe20008010846 */
[--C-:B------:R-:W-:Y:S01]  /*4b20*/  FFMA.FTZ R88, R17, UR5, -R244.reuse ;  /* 0x0000000511587c23 */ /* 0x100fe200080108f4 */
[--C-:B------:R-:W-:Y:S01]  /*4b30*/  FFMA.FTZ R251, R50, UR5, -R243.reuse ;  /* 0x0000000532fb7c23 */ /* 0x100fe200080108f3 */
[--C-:B------:R-:W-:Y:S03]  /*4b40*/  FFMA.FTZ R250, R49, UR5, -R244.reuse ;  /* 0x0000000531fa7c23 */ /* 0x100fe600080108f4 */
[----:B------:R-:W-:Y:S01]  /*4b50*/  MUFU.EX2 R50, R90 ;  /* 0x0000005a00327308 */ /* 0x000fe20000000800 */
[----:B------:R-:W-:Y:S01]  /*4b60*/  FFMA.FTZ R248, R23, UR5, -R243 ;  /* 0x0000000517f87c23 */ /* 0x000fe200080108f3 */
[----:B------:R-:W-:Y:S02]  /*4b70*/  IMAD.U32 R47, RZ, RZ, UR8 ;  /* 0x00000008ff2f7e24 */ /* 0x000fe4000f8e00ff */
[----:B------:R-:W-:Y:S01]  /*4b80*/  FFMA.FTZ R91, R24, UR5, -R75 ;  /* 0x00000005185b7c23 */ /* 0x000fe2000801084b */
[----:B------:R-:W-:Y:S01]  /*4b90*/  FFMA.FTZ R236, R19, UR5, -R243 ;  /* 0x0000000513ec7c23 */ /* 0x000fe200080108f3 */
[----:B------:R-:W-:Y:S01]  /*4ba0*/  FFMA.FTZ R96, R36, UR5, -R244 ;  /* 0x0000000524607c23 */ /* 0x000fe200080108f4 */
[----:B------:R-:W-:Y:S02]  /*4bb0*/  IMAD R114, R47, 0x8, R194 ;  /* 0x000000082f727824 */ /* 0x000fe400078e02c2 */
[--C-:B------:R-:W-:Y:S01]  /*4bc0*/  FFMA.FTZ R47, R58, UR5, -R70.reuse ;  /* 0x000000053a2f7c23 */ /* 0x100fe20008010846 */
[----:B------:R-:W-:Y:S01]  /*4bd0*/  MUFU.EX2 R49, R73 ;  /* 0x0000004900317308 */ /* 0x000fe20000000800 */
[--C-:B------:R-:W-:Y:S01]  /*4be0*/  FFMA.FTZ R87, R13, UR5, -R75.reuse ;  /* 0x000000050d577c23 */ /* 0x100fe2000801084b */
[----:B------:R-:W-:Y:S01]  /*4bf0*/  FFMA.FTZ R97, R44, UR5, -R75 ;  /* 0x000000052c617c23 */ /* 0x000fe2000801084b */
[----:B------:R-:W-:Y:S01]  /*4c00*/  FFMA.FTZ R246, R7, UR5, -R243 ;  /* 0x0000000507f67c23 */ /* 0x000fe200080108f3 */
        /* <DEDUP_REMOVED lines=29> */
[----:B------:R-:W-:Y:S01]  /*4de0*/  FFMA.FTZ R243, R54, UR5, -R243 ;  /* 0x0000000536f37c23 */ /* 0x000fe200080108f3 */
[--C-:B------:R-:W-:Y:S01]  /*4df0*/  FFMA.FTZ R247, R52, UR5, -R244.reuse ;  /* 0x0000000534f77c23 */ /* 0x100fe200080108f4 */
[--C-:B------:R-:W-:Y:S01]  /*4e00*/  FFMA.FTZ R245, R65, UR5, -R244.reuse ;  /* 0x0000000541f57c23 */ /* 0x100fe200080108f4 */
[----:B------:R-:W-:Y:S01]  /*4e10*/  FFMA.FTZ R244, R53, UR5, -R244 ;  /* 0x0000000535f47c23 */ /* 0x000fe200080108f4 */
[C---:B------:R-:W-:Y:S02]  /*4e20*/  VIADD R112, R114.reuse, 0x4 ;  /* 0x0000000472707836 */ /* 0x040fe40000000000 */
[----:B------:R-:W-:Y:S03]  /*4e30*/  IMAD.WIDE.U32 R114, R114, -0x326172a9, RZ ;  /* 0xcd9e8d5772727825 */ /* 0x000fe600078e00ff */
[----:B------:R2:W-:Y:S01]  /*4e40*/  MUFU.EX2 R19, R91 ;  /* 0x0000005b00137308 */ /* 0x0005e20000000800 */
[----:B------:R-:W-:Y:S01]  /*4e50*/  IMAD.WIDE.U32 R112, R112, -0x326172a9, RZ ;  /* 0xcd9e8d5770707825 */ /* 0x000fe200078e00ff */
[-C--:B------:R-:W-:Y:S03]  /*4e60*/  LOP3.LUT R102, R115, R213.reuse, RZ, 0x3c, !PT ;  /* 0x000000d573667212 */ /* 0x080fe600078e3cff */
[----:B------:R-:W-:Y:S01]  /*4e70*/  IMAD.SHL.U32 R106, R106, 0x2, RZ ;  /* 0x000000026a6a7824 */ /* 0x000fe200078e00ff */
[----:B------:R-:W-:Y:S01]  /*4e80*/  LOP3.LUT R100, R113, R213, RZ, 0x3c, !PT ;  /* 0x000000d571647212 */ /* 0x000fe200078e3cff */
[--C-:B-1----:R-:W-:Y:S01]  /*4e90*/  FFMA.FTZ R93, R43, UR5, -R70.reuse ;  /* 0x000000052b5d7c23 */ /* 0x102fe20008010846 */
[----:B------:R-:W-:Y:S01]  /*4ea0*/  LOP3.LUT R43, R104, UR52, RZ, 0x3c, !PT ;  /* 0x00000034682b7c12 */ /* 0x000fe2000f8e3cff */
[----:B------:R-:W-:Y:S01]  /*4eb0*/  IMAD.WIDE.U32 R102, R102, -0x2daee0ad, RZ ;  /* 0xd2511f5366667825 */ /* 0x000fe200078e00ff */
[----:B------:R1:W-:Y:S03]  /*4ec0*/  MUFU.EX2 R13, R96 ;  /* 0x00000060000d7308 */ /* 0x0003e60000000800 */
[----:B------:R-:W-:Y:S01]  /*4ed0*/  IMAD.WIDE.U32 R100, R100, -0x2daee0ad, RZ ;  /* 0xd2511f5364647825 */ /* 0x000fe200078e00ff */
[----:B------:R-:W-:Y:S03]  /*4ee0*/  LOP3.LUT R110, R43, R103, RZ, 0x3c, !PT ;  /* 0x000000672b6e7212 */ /* 0x000fe600078e3cff */
[--C-:B--2---:R-:W-:Y:S01]  /*4ef0*/  FFMA.FTZ R91, R46, UR5, -R70.reuse ;  /* 0x000000052e5b7c23 */ /* 0x104fe20008010846 */
[--C-:B------:R-:W-:Y:S01]  /*4f00*/  FFMA.FTZ R46, R11, UR5, -R70.reuse ;  /* 0x000000050b2e7c23 */ /* 0x100fe20008010846 */
[----:B------:R-:W-:Y:S01]  /*4f10*/  LOP3.LUT R116, R43, R101, RZ, 0x3c, !PT ;  /* 0x000000652b747212 */ /* 0x000fe200078e3cff */
[----:B------:R2:W-:Y:S01]  /*4f20*/  MUFU.EX2 R7, R97 ;  /* 0x0000006100077308 */ /* 0x0005e20000000800 */
[--C-:B------:R-:W-:Y:S01]  /*4f30*/  FFMA.FTZ R11, R10, UR5, -R70.reuse ;  /* 0x000000050a0b7c23 */ /* 0x100fe20008010846 */
[--C-:B------:R-:W-:Y:S01]  /*4f40*/  FFMA.FTZ R10, R42, UR5, -R70.reuse ;  /* 0x000000052a0a7c23 */ /* 0x100fe20008010846 */
[----:B------:R-:W-:Y:S01]  /*4f50*/  FFMA.FTZ R70, R62, UR5, -R70 ;  /* 0x000000053e467c23 */ /* 0x000fe20008010846 */
[----:B------:R-:W-:Y:S06]  /*4f60*/  IMAD.WIDE.U32 R116, R116, -0x326172a9, RZ ;  /* 0xcd9e8d5774747825 */ /* 0x000fec00078e00ff */
[----:B------:R3:W-:Y:S01]  /*4f70*/  MUFU.EX2 R41, R92 ;  /* 0x0000005c00297308 */ /* 0x0007e20000000800 */
[----:B------:R-:W-:Y:S04]  /*4f80*/  IMAD.WIDE.U32 R110, R110, -0x326172a9, RZ ;  /* 0xcd9e8d576e6e7825 */ /* 0x000fe800078e00ff */
[----:B------:R-:W-:Y:S01]  /*4f90*/  VIADD R104, R106, 0x1 ;  /* 0x000000016a687836 */ /* 0x000fe20000000000 */
[C---:B------:R-:W-:Y:S04]  /*4fa0*/  LOP3.LUT R106, R105.reuse, UR33, R106, 0x96, !PT ;  /* 0x00000021696a7c12 */ /* 0x040fe8000f8e966a */
[----:B------:R4:W-:Y:S01]  /*4fb0*/  MUFU.EX2 R35, R46 ;  /* 0x0000002e00237308 */ /* 0x0009e20000000800 */
[----:B------:R-:W-:Y:S01]  /*4fc0*/  LOP3.LUT R104, R105, UR33, R104, 0x96, !PT ;  /* 0x0000002169687c12 */ /* 0x000fe2000f8e9668 */
[----:B------:R-:W-:Y:S04]  /*4fd0*/  IMAD.WIDE.U32 R106, R106, -0x326172a9, RZ ;  /* 0xcd9e8d576a6a7825 */ /* 0x000fe800078e00ff */
[----:B------:R-:W-:Y:S01]  /*4fe0*/  IMAD.WIDE.U32 R104, R104, -0x326172a9, RZ ;  /* 0xcd9e8d5768687825 */ /* 0x000fe200078e00ff */
[C---:B------:R-:W-:Y:S03]  /*4ff0*/  LOP3.LUT R120, R107.reuse, UR27, R114, 0x96, !PT ;  /* 0x0000001b6b787c12 */ /* 0x040fe6000f8e9672 */
[----:B------:R4:W-:Y:S01]  /*5000*/  MUFU.EX2 R27, R76 ;  /* 0x0000004c001b7308 */ /* 0x0009e20000000800 */
[----:B------:R-:W-:Y:S02]  /*5010*/  LOP3.LUT R118, R107, UR27, R112, 0x96, !PT ;  /* 0x0000001b6b767c12 */ /* 0x000fe4000f8e9670 */
[----:B------:R-:W-:Y:S01]  /*5020*/  LOP3.LUT R114, R105, UR27, R114, 0x96, !PT ;  /* 0x0000001b69727c12 */ /* 0x000fe2000f8e9672 */
[----:B------:R-:W-:Y:S01]  /*5030*/  IMAD.WIDE.U32 R120, R120, -0x2daee0ad, RZ ;  /* 0xd2511f5378787825 */ /* 0x000fe200078e00ff */
[C---:B------:R-:W-:Y:S02]  /*5040*/  LOP3.LUT R122, R111.reuse, UR25, R106, 0x96, !PT ;  /* 0x000000196f7a7c12 */ /* 0x040fe4000f8e966a */
[----:B------:R-:W-:Y:S01]  /*5050*/  LOP3.LUT R62, R111, UR25, R104, 0x96, !PT ;  /* 0x000000196f3e7c12 */ /* 0x000fe2000f8e9668 */
[----:B------:R-:W-:Y:S01]  /*5060*/  IMAD.WIDE.U32 R114, R114, -0x2daee0ad, RZ ;  /* 0xd2511f5372727825 */ /* 0x000fe200078e00ff */
[----:B------:R-:W-:Y:S01]  /*5070*/  LOP3.LUT R98, R121, UR24, R102, 0x96, !PT ;  /* 0x0000001879627c12 */ /* 0x000fe2000f8e9666 */
[----:B------:R-:W-:Y:S01]  /*5080*/  MUFU.EX2 R21, R61 ;  /* 0x0000003d00157308 */ /* 0x000fe20000000800 */
[----:B------:R-:W-:Y:S01]  /*5090*/  LOP3.LUT R106, R117, UR25, R106, 0x96, !PT ;  /* 0x00000019756a7c12 */ /* 0x000fe2000f8e966a */
[----:B------:R-:W-:Y:S01]  /*50a0*/  IMAD.WIDE.U32 R118, R118, -0x2daee0ad, RZ ;  /* 0xd2511f5376767825 */ /* 0x000fe200078e00ff */
[----:B------:R-:W-:Y:S02]  /*50b0*/  LOP3.LUT R102, R115, UR24, R102, 0x96, !PT ;  /* 0x0000001873667c12 */ /* 0x000fe4000f8e9666 */
[----:B------:R-:W-:Y:S01]  /*50c0*/  LOP3.LUT R112, R105, UR27, R112, 0x96, !PT ;  /* 0x0000001b69707c12 */ /* 0x000fe2000f8e9670 */
[----:B------:R-:W-:Y:S01]  /*50d0*/  IMAD.WIDE.U32 R106, R106, -0x2daee0ad, RZ ;  /* 0xd2511f536a6a7825 */ /* 0x000fe200078e00ff */
[----:B------:R-:W-:Y:S03]  /*50e0*/  LOP3.LUT R108, R119, UR24, R100, 0x96, !PT ;  /* 0x00000018776c7c12 */ /* 0x000fe6000f8e9664 */
[----:B------:R4:W-:Y:S01]  /*50f0*/  MUFU.EX2 R33, R88 ;  /* 0x0000005800217308 */ /* 0x0009e20000000800 */
[----:B------:R-:W-:Y:S01]  /*5100*/  LOP3.LUT R104, R117, UR25, R104, 0x96, !PT ;  /* 0x0000001975687c12 */ /* 0x000fe2000f8e9668 */
[----:B------:R-:W-:Y:S01]  /*5110*/  IMAD.WIDE.U32 R102, R102, -0x326172a9, RZ ;  /* 0xcd9e8d5766667825 */ /* 0x000fe200078e00ff */
[----:B------:R-:W-:Y:S03]  /*5120*/  LOP3.LUT R118, R107, UR22, R118, 0x96, !PT ;  /* 0x000000166b767c12 */ /* 0x000fe6000f8e9676 */
[----:B------:R-:W-:Y:S04]  /*5130*/  IMAD.WIDE.U32 R108, R108, -0x326172a9, RZ ;  /* 0xcd9e8d576c6c7825 */ /* 0x000fe800078e00ff */
[----:B------:R4:W-:Y:S01]  /*5140*/  MUFU.EX2 R66, R14 ;  /* 0x0000000e00427308 */ /* 0x0009e20000000800 */
[----:B------:R-:W-:Y:S01]  /*5150*/  IMAD.WIDE.U32 R112, R112, -0x2daee0ad, RZ ;  /* 0xd2511f5370707825 */ /* 0x000fe200078e00ff */
[----:B------:R-:W-:Y:S03]  /*5160*/  LOP3.LUT R124, R109, UR23, R116, 0x96, !PT ;  /* 0x000000176d7c7c12 */ /* 0x000fe6000f8e9674 */
[----:B------:R-:W-:Y:S01]  /*5170*/  IMAD.WIDE.U32 R104, R104, -0x2daee0ad, RZ ;  /* 0xd2511f5368687825 */ /* 0x000fe200078e00ff */
[----:B------:R-:W-:Y:S04]  /*5180*/  LOP3.LUT R100, R113, UR24, R100, 0x96, !PT ;  /* 0x0000001871647c12 */ /* 0x000fe8000f8e9664 */
[----:B------:R-:W4:Y:S01]  /*5190*/  MUFU.EX2 R235, R235 ;  /* 0x000000eb00eb7308 */ /* 0x000f220000000800 */
        /* <DEDUP_REMOVED lines=10> */
[----:B------:R-:W-:Y:S04]  /*5240*/  IMAD.WIDE.U32 R116, R116, -0x2daee0ad, RZ ;  /* 0xd2511f5374747825 */ /* 0x000fe800078e00ff */
        /* <DEDUP_REMOVED lines=11> */
[----:B------:R4:W-:Y:S01]  /*5300*/  MUFU.EX2 R15, R86 ;  /* 0x00000056000f7308 */ /* 0x0009e20000000800 */
[----:B------:R-:W-:Y:S01]  /*5310*/  IMAD.WIDE.U32 R112, R112, -0x2daee0ad, RZ ;  /* 0xd2511f5370707825 */ /* 0x000fe200078e00ff */
[--C-:B-1----:R-:W-:Y:S02]  /*5320*/  LOP3.LUT R96, R99, UR23, R110.reuse, 0x96, !PT ;  /* 0x0000001763607c12 */ /* 0x102fe4000f8e966e */
[----:B------:R-:W-:Y:S01]  /*5330*/  LOP3.LUT R110, R103, UR23, R110, 0x96, !PT ;  /* 0x00000017676e7c12 */ /* 0x000fe2000f8e966e */
[----:B------:R-:W-:Y:S01]  /*5340*/  IMAD.WIDE.U32 R62, R62, -0x2daee0ad, RZ ;  /* 0xd2511f533e3e7825 */ /* 0x000fe200078e00ff */
[----:B------:R-:W-:Y:S04]  /*5350*/  SHF.R.U32.HI R101, RZ, 0x18, R112 ;  /* 0x00000018ff657819 */ /* 0x000fe80000011670 */
[----:B------:R-:W1:Y:S01]  /*5360*/  MUFU.EX2 R232, R232 ;  /* 0x000000e800e87308 */ /* 0x000e620000000800 */
[----:B------:R-:W-:Y:S01]  /*5370*/  IMAD.WIDE.U32 R120, R120, -0x326172a9, RZ ;  /* 0xcd9e8d5778787825 */ /* 0x000fe200078e00ff */
[----:B------:R-:W-:Y:S03]  /*5380*/  LOP3.LUT R114, R63, UR22, R114, 0x96, !PT ;  /* 0x000000163f727c12 */ /* 0x000fe6000f8e9672 */
[----:B--2---:R-:W-:Y:S01]  /*5390*/  IMAD.WIDE.U32 R96, R96, -0x2daee0ad, RZ ;  /* 0xd2511f5360607825 */ /* 0x004fe200078e00ff */
[----:B------:R-:W-:Y:S04]  /*53a0*/  LOP3.LUT R98, R121, UR21, R98, 0x96, !PT ;  /* 0x0000001579627c12 */ /* 0x000fe8000f8e9662 */
[----:B------:R-:W2:Y:S01]  /*53b0*/  MUFU.EX2 R236, R236 ;  /* 0x000000ec00ec7308 */ /* 0x000ea20000000800 */
[----:B------:R-:W-:Y:S01]  /*53c0*/  IMAD.WIDE.U32 R114, R114, -0x326172a9, RZ ;  /* 0xcd9e8d5772727825 */ /* 0x000fe200078e00ff */
[----:B------:R-:W-:Y:S03]  /*53d0*/  LOP3.LUT R122, R97, UR20, R122, 0x96, !PT ;  /* 0x00000014617a7c12 */ /* 0x000fe6000f8e967a */
[----:B------:R-:W-:Y:S01]  /*53e0*/  IMAD.WIDE.U32 R98, R98, -0x2daee0ad, RZ ;  /* 0xd2511f5362627825 */ /* 0x000fe200078e00ff */
[----:B------:R-:W-:Y:S04]  /*53f0*/  LOP3.LUT R102, R115, UR21, R102, 0x96, !PT ;  /* 0x0000001573667c12 */ /* 0x000fe8000f8e9666 */
[----:B------:R-:W2:Y:S01]  /*5400*/  MUFU.EX2 R229, R229 ;  /* 0x000000e500e57308 */ /* 0x000ea20000000800 */
[----:B------:R-:W-:Y:S01]  /*5410*/  IMAD.WIDE.U32 R122, R122, -0x326172a9, RZ ;  /* 0xcd9e8d577a7a7825 */ /* 0x000fe200078e00ff */
[----:B------:R-:W-:Y:S03]  /*5420*/  LOP3.LUT R96, R99, UR18, R96, 0x96, !PT ;  /* 0x0000001263607c12 */ /* 0x000fe6000f8e9660 */
[----:B------:R-:W-:Y:S01]  /*5430*/  IMAD.WIDE.U32 R102, R102, -0x2daee0ad, RZ ;  /* 0xd2511f5366667825 */ /* 0x000fe200078e00ff */
[----:B------:R-:W-:Y:S04]  /*5440*/  LOP3.LUT R120, R123, UR19, R120, 0x96, !PT ;  /* 0x000000137b787c12 */ /* 0x000fe8000f8e9678 */
[----:B------:R-:W2:Y:S01]  /*5450*/  MUFU.EX2 R231, R231 ;  /* 0x000000e700e77308 */ /* 0x000ea20000000800 */
[----:B------:R-:W-:Y:S04]  /*5460*/  IMAD.WIDE.U32 R96, R96, -0x326172a9, RZ ;  /* 0xcd9e8d5760607825 */ /* 0x000fe800078e00ff */
[----:B------:R-:W-:Y:S01]  /*5470*/  IMAD.WIDE.U32 R120, R120, -0x2daee0ad, RZ ;  /* 0xd2511f5378787825 */ /* 0x000fe200078e00ff */
[----:B---3--:R-:W-:Y:S04]  /*5480*/  LOP3.LUT R92, R97, UR17, R122, 0x96, !PT ;  /* 0x00000011615c7c12 */ /* 0x008fe8000f8e967a */
[----:B------:R-:W3:Y:S01]  /*5490*/  MUFU.EX2 R233, R233 ;  /* 0x000000e900e97308 */ /* 0x000ee20000000800 */
[----:B------:R-:W-:Y:S01]  /*54a0*/  LOP3.LUT R99, R96, 0xffff, RZ, 0xc0, !PT ;  /* 0x0000ffff60637812 */ /* 0x000fe200078ec0ff */
[----:B------:R-:W-:Y:S01]  /*54b0*/  IMAD.WIDE.U32 R110, R110, -0x2daee0ad, RZ ;  /* 0xd2511f536e6e7825 */ /* 0x000fe200078e00ff */
[----:B------:R-:W-:Y:S02]  /*54c0*/  LOP3.LUT R97, R120, 0xff, RZ, 0xc0, !PT ;  /* 0x000000ff78617812 */ /* 0x000fe400078ec0ff */
[----:B----4-:R-:W-:Y:S01]  /*54d0*/  SHF.R.U32.HI R46, RZ, 0x18, R96 ;  /* 0x00000018ff2e7819 */ /* 0x010fe20000011660 */
[----:B------:R-:W-:Y:S01]  /*54e0*/  IMAD.WIDE.U32 R118, R118, -0x326172a9, RZ ;  /* 0xcd9e8d5776767825 */ /* 0x000fe200078e00ff */
[----:B------:R-:W-:Y:S03]  /*54f0*/  LOP3.LUT R62, R111, UR20, R62, 0x96, !PT ;  /* 0x000000146f3e7c12 */ /* 0x000fe6000f8e963e */
[----:B------:R-:W-:Y:S01]  /*5500*/  MUFU.EX2 R230, R230 ;  /* 0x000000e600e67308 */ /* 0x000fe20000000800 */
[----:B------:R-:W-:Y:S02]  /*5510*/  LOP3.LUT R110, R103, UR18, R110, 0x96, !PT ;  /* 0x00000012676e7c12 */ /* 0x000fe4000f8e966e */
[----:B------:R-:W-:Y:S01]  /*5520*/  LOP3.LUT R118, R107, UR19, R118, 0x96, !PT ;  /* 0x000000136b767c12 */ /* 0x000fe2000f8e9676 */
[----:B------:R-:W-:Y:S01]  /*5530*/  IMAD.WIDE.U32 R62, R62, -0x326172a9, RZ ;  /* 0xcd9e8d573e3e7825 */ /* 0x000fe200078e00ff */
[----:B------:R-:W-:Y:S02]  /*5540*/  LOP3.LUT R108, R119, UR21, R108, 0x96, !PT ;  /* 0x00000015776c7c12 */ /* 0x000fe4000f8e966c */
[----:B------:R-:W-:Y:S01]  /*5550*/  ISETP.LE.U32.AND P2, PT, R97, UR6, PT ;  /* 0x0000000661007c0c */ /* 0x000fe2000bf43070 */
[----:B------:R-:W-:Y:S01]  /*5560*/  IMAD.WIDE.U32 R110, R110, -0x326172a9, RZ ;  /* 0xcd9e8d576e6e7825 */ /* 0x000fe200078e00ff */
[----:B------:R-:W-:Y:S01]  /*5570*/  LOP3.LUT R114, R63, UR19, R114, 0x96, !PT ;  /* 0x000000133f727c12 */ /* 0x000fe2000f8e9672 */
[----:B------:R-:W4:Y:S01]  /*5580*/  MUFU.EX2 R234, R234 ;  /* 0x000000ea00ea7308 */ /* 0x000f220000000800 */
[----:B------:R-:W-:Y:S01]  /*5590*/  LOP3.LUT R63, R96, 0xff, RZ, 0xc0, !PT ;  /* 0x000000ff603f7812 */ /* 0x000fe200078ec0ff */
[----:B------:R-:W-:Y:S01]  /*55a0*/  IMAD.WIDE.U32 R108, R108, -0x2daee0ad, RZ ;  /* 0xd2511f536c6c7825 */ /* 0x000fe200078e00ff */
[----:B------:R-:W-:Y:S02]  /*55b0*/  LOP3.LUT R76, R110, 0xff, RZ, 0xc0, !PT ;  /* 0x000000ff6e4c7812 */ /* 0x000fe400078ec0ff */
[----:B------:R-:W-:Y:S01]  /*55c0*/  ISETP.LE.U32.AND P3, PT, R63, UR6, PT ;  /* 0x000000063f007c0c */ /* 0x000fe2000bf63070 */
[----:B------:R-:W-:Y:S01]  /*55d0*/  IMAD.WIDE.U32 R114, R114, -0x2daee0ad, RZ ;  /* 0xd2511f5372727825 */ /* 0x000fe200078e00ff */
[----:B------:R-:W-:Y:S03]  /*55e0*/  SHF.R.U32.HI R88, RZ, 0x18, R120 ;  /* 0x00000018ff587819 */ /* 0x000fe60000011678 */
[----:B------:R-:W4:Y:S01]  /*55f0*/  MUFU.EX2 R249, R249 ;  /* 0x000000f900f97308 */ /* 0x000f220000000800 */
[----:B------:R-:W-:Y:S01]  /*5600*/  ISETP.LE.U32.AND P4, PT, R46, UR6, PT ;  /* 0x000000062e007c0c */ /* 0x000fe2000bf83070 */
[----:B------:R-:W-:Y:S01]  /*5610*/  IMAD.WIDE.U32 R118, R118, -0x2daee0ad, RZ ;  /* 0xd2511f5376767825 */ /* 0x000fe200078e00ff */
[----:B------:R-:W-:Y:S02]  /*5620*/  ISETP.LE.U32.AND P0, PT, R76, UR6, PT ;  /* 0x000000064c007c0c */ /* 0x000fe4000bf03070 */
[----:B------:R-:W-:Y:S02]  /*5630*/  LOP3.LUT R43, R109, UR18, R124, 0x96, !PT ;  /* 0x000000126d2b7c12 */ /* 0x000fe4000f8e967c */
[----:B------:R-:W-:Y:S03]  /*5640*/  LOP3.LUT R61, R118, 0xff, RZ, 0xc0, !PT ;  /* 0x000000ff763d7812 */ /* 0x000fe600078ec0ff */
[----:B------:R-:W4:Y:S01]  /*5650*/  MUFU.EX2 R246, R246 ;  /* 0x000000f600f67308 */ /* 0x000f220000000800 */
[----:B------:R-:W-:Y:S02]  /*5660*/  SHF.R.U32.HI R14, RZ, 0x18, R110 ;  /* 0x00000018ff0e7819 */ /* 0x000fe4000001166e */
[----:B------:R-:W-:Y:S02]  /*5670*/  ISETP.LE.U32.AND P1, PT, R88, UR6, PT ;  /* 0x0000000658007c0c */ /* 0x000fe4000bf23070 */
[----:B------:R-:W-:Y:S02]  /*5680*/  ISETP.LE.U32.AND P6, PT, R61, UR6, PT ;  /* 0x000000063d007c0c */ /* 0x000fe4000bfc3070 */
[----:B------:R-:W-:Y:S03]  /*5690*/  LOP3.LUT R82, R111, UR17, R62, 0x96, !PT ;  /* 0x000000116f527c12 */ /* 0x000fe6000f8e963e */
[----:B------:R-:W-:Y:S01]  /*56a0*/  MUFU.EX2 R237, R237 ;  /* 0x000000ed00ed7308 */ /* 0x000fe20000000800 */
[----:B------:R-:W-:Y:S02]  /*56b0*/  LOP3.LUT R81, R119, UR16, R108, 0x96, !PT ;  /* 0x0000001077517c12 */ /* 0x000fe4000f8e966c */
[--C-:B------:R-:W-:Y:S02]  /*56c0*/  SHF.R.U32.HI R59, RZ, 0x18, R118.reuse ;  /* 0x00000018ff3b7819 */ /* 0x100fe40000011676 */
[----:B------:R-:W-:Y:S02]  /*56d0*/  SHF.R.U32.HI R62, RZ, 0x10, R118 ;  /* 0x00000010ff3e7819 */ /* 0x000fe40000011676 */
[----:B------:R-:W-:Y:S01]  /*56e0*/  LOP3.LUT R95, R118, 0xffff, RZ, 0xc0, !PT ;  /* 0x0000ffff765f7812 */ /* 0x000fe200078ec0ff */
[----:B------:R-:W-:Y:S01]  /*56f0*/  IMAD.WIDE.U32 R118, R43, -0x326172a9, RZ ;  /* 0xcd9e8d572b767825 */ /* 0x000fe200078e00ff */
[----:B------:R-:W-:Y:S01]  /*5700*/  LOP3.LUT R74, R92, 0xff, RZ, 0xc0, !PT ;  /* 0x000000ff5c4a7812 */ /* 0x000fe200078ec0ff */
[----:B------:R-:W-:Y:S01]  /*5710*/  MUFU.EX2 R239, R239 ;  /* 0x000000ef00ef7308 */ /* 0x000fe20000000800 */
[----:B------:R-:W-:Y:S02]  /*5720*/  LOP3.LUT R86, R121, UR16, R98, 0x96, !PT ;  /* 0x0000001079567c12 */ /* 0x000fe4000f8e9662 */
[----:B------:R-:W-:Y:S02]  /*5730*/  SHF.R.U32.HI R108, RZ, 0x10, R96 ;  /* 0x00000010ff6c7819 */ /* 0x000fe40000011660 */
[----:B------:R-:W-:Y:S02]  /*5740*/  LOP3.LUT R96, R110, 0xffff, RZ, 0xc0, !PT ;  /* 0x0000ffff6e607812 */ /* 0x000fe400078ec0ff */
[----:B------:R-:W-:Y:S03]  /*5750*/  SHF.R.U32.HI R63, RZ, 0x10, R110 ;  /* 0x00000010ff3f7819 */ /* 0x000fe6000001166e */
[----:B------:R-:W4:Y:S01]  /*5760*/  MUFU.EX2 R238, R238 ;  /* 0x000000ee00ee7308 */ /* 0x000f220000000800 */
[----:B------:R-:W-:Y:S02]  /*5770*/  ISETP.LE.U32.AND P5, PT, R59, UR6, PT ;  /* 0x000000063b007c0c */ /* 0x000fe4000bfa3070 */
[----:B------:R-:W-:Y:S02]  /*5780*/  SHF.R.U32.HI R111, RZ, 0x18, R92 ;  /* 0x00000018ff6f7819 */ /* 0x000fe4000001165c */
[----:B------:R-:W-:Y:S02]  /*5790*/  LOP3.LUT R110, R118, 0xff, RZ, 0xc0, !PT ;  /* 0x000000ff766e7812 */ /* 0x000fe400078ec0ff */
[----:B------:R-:W-:Y:S03]  /*57a0*/  LOP3.LUT R108, R108, 0xff, RZ, 0xc0, !PT ;  /* 0x000000ff6c6c7812 */ /* 0x000fe600078ec0ff */
[----:B------:R-:W-:Y:S01]  /*57b0*/  MUFU.EX2 R248, R248 ;  /* 0x000000f800f87308 */ /* 0x000fe20000000800 */
[----:B------:R-:W-:Y:S02]  /*57c0*/  SHF.R.U32.HI R107, RZ, 0x10, R120 ;  /* 0x00000010ff6b7819 */ /* 0x000fe40000011678 */
[----:B------:R-:W-:Y:S02]  /*57d0*/  SHF.R.U32.HI R109, RZ, 0x18, R118 ;  /* 0x00000018ff6d7819 */ /* 0x000fe40000011676 */
[----:B------:R-:W-:Y:S02]  /*57e0*/  LOP3.LUT R107, R107, 0xff, RZ, 0xc0, !PT ;  /* 0x000000ff6b6b7812 */ /* 0x000fe400078ec0ff */
[----:B------:R-:W-:Y:S03]  /*57f0*/  LOP3.LUT R62, R62, 0xff, RZ, 0xc0, !PT ;  /* 0x000000ff3e3e7812 */ /* 0x000fe600078ec0ff */
[----:B------:R-:W4:Y:S01]  /*5800*/  MUFU.EX2 R241, R241 ;  /* 0x000000f100f17308 */ /* 0x000f220000000800 */
[----:B------:R-:W-:Y:S02]  /*5810*/  LOP3.LUT R63, R63, 0xff, RZ, 0xc0, !PT ;  /* 0x000000ff3f3f7812 */ /* 0x000fe400078ec0ff */
[----:B------:R-:W-:Y:S02]  /*5820*/  LOP3.LUT R59, R117, UR17, R104, 0x96, !PT ;  /* 0x00000011753b7c12 */ /* 0x000fe4000f8e9668 */
[----:B------:R-:W-:Y:S02]  /*5830*/  LOP3.LUT R61, R119, UR17, R106, 0x96, !PT ;  /* 0x00000011773d7c12 */ /* 0x000fe4000f8e966a */
[----:B------:R-:W-:Y:S03]  /*5840*/  LOP3.LUT R104, R116, 0xff, RZ, 0xc0, !PT ;  /* 0x000000ff74687812 */ /* 0x000fe600078ec0ff */
[----:B------:R-:W4:Y:S01]  /*5850*/  MUFU.EX2 R240, R240 ;  /* 0x000000f000f07308 */ /* 0x000f220000000800 */
[----:B------:R-:W-:Y:S02]  /*5860*/  SHF.R.U32.HI R103, RZ, 0x18, R116 ;  /* 0x00000018ff677819 */ /* 0x000fe40000011674 */
[----:B------:R-:W-:Y:S02]  /*5870*/  LOP3.LUT R106, R114, 0xff, RZ, 0xc0, !PT ;  /* 0x000000ff726a7812 */ /* 0x000fe400078ec0ff */
[----:B------:R-:W-:Y:S02]  /*5880*/  LOP3.LUT R43, R115, UR16, R102, 0x96, !PT ;  /* 0x00000010732b7c12 */ /* 0x000fe4000f8e9666 */
[----:B------:R-:W-:Y:S03]  /*5890*/  SHF.R.U32.HI R105, RZ, 0x18, R114 ;  /* 0x00000018ff697819 */ /* 0x000fe60000011672 */
[----:B------:R-:W-:Y:S01]  /*58a0*/  MUFU.EX2 R252, R252 ;  /* 0x000000fc00fc7308 */ /* 0x000fe20000000800 */
[----:B------:R-:W-:Y:S02]  /*58b0*/  LOP3.LUT R102, R112, 0xff, RZ, 0xc0, !PT ;  /* 0x000000ff70667812 */ /* 0x000fe400078ec0ff */
[----:B------:R-:W-:Y:S02]  /*58c0*/  SHF.R.U32.HI R99, RZ, 0x8, R99 ;  /* 0x00000008ff637819 */ /* 0x000fe40000011663 */
[----:B------:R-:W-:Y:S02]  /*58d0*/  SHF.R.U32.HI R95, RZ, 0x8, R95 ;  /* 0x00000008ff5f7819 */ /* 0x000fe4000001165f */
[----:B------:R-:W-:Y:S03]  /*58e0*/  LOP3.LUT R99, R99, 0xffff, RZ, 0xc0, !PT ;  /* 0x0000ffff63637812 */ /* 0x000fe600078ec0ff */
[----:B------:R-:W-:Y:S01]  /*58f0*/  MUFU.EX2 R242, R242 ;  /* 0x000000f200f27308 */ /* 0x000fe20000000800 */
[----:B------:R-:W-:Y:S02]  /*5900*/  LOP3.LUT R95, R95, 0xffff, RZ, 0xc0, !PT ;  /* 0x0000ffff5f5f7812 */ /* 0x000fe400078ec0ff */
[----:B------:R-:W-:Y:S02]  /*5910*/  SHF.R.U32.HI R96, RZ, 0x8, R96 ;  /* 0x00000008ff607819 */ /* 0x000fe40000011660 */
[----:B------:R-:W-:Y:S02]  /*5920*/  SHF.R.U32.HI R97, RZ, 0x10, R116 ;  /* 0x00000010ff617819 */ /* 0x000fe40000011674 */
[----:B------:R-:W-:Y:S03]  /*5930*/  LOP3.LUT R96, R96, 0xffff, RZ, 0xc0, !PT ;  /* 0x0000ffff60607812 */ /* 0x000fe600078ec0ff */
[----:B------:R1:W-:Y:S01]  /*5940*/  MUFU.EX2 R37, R11 ;  /* 0x0000000b00257308 */ /* 0x0003e20000000800 */
[----:B------:R-:W-:Y:S02]  /*5950*/  LOP3.LUT R97, R97, 0xff, RZ, 0xc0, !PT ;  /* 0x000000ff61617812 */ /* 0x000fe400078ec0ff */
[----:B------:R-:W-:Y:S02]  /*5960*/  SHF.R.U32.HI R90, RZ, 0x10, R114 ;  /* 0x00000010ff5a7819 */ /* 0x000fe40000011672 */
[----:B------:R-:W-:Y:S02]  /*5970*/  LOP3.LUT R98, R120, 0xffff, RZ, 0xc0, !PT ;  /* 0x0000ffff78627812 */ /* 0x000fe400078ec0ff */
[----:B------:R-:W-:Y:S03]  /*5980*/  LOP3.LUT R90, R90, 0xff, RZ, 0xc0, !PT ;  /* 0x000000ff5a5a7812 */ /* 0x000fe600078ec0ff */
[----:B------:R2:W-:Y:S01]  /*5990*/  MUFU.EX2 R54, R94 ;  /* 0x0000005e00367308 */ /* 0x0005e20000000800 */
[----:B------:R-:W-:Y:S02]  /*59a0*/  SHF.R.U32.HI R98, RZ, 0x8, R98 ;  /* 0x00000008ff627819 */ /* 0x000fe40000011662 */
[----:B------:R-:W-:Y:S02]  /*59b0*/  LOP3.LUT R76, R116, 0xffff, RZ, 0xc0, !PT ;  /* 0x0000ffff744c7812 */ /* 0x000fe400078ec0ff */
[----:B------:R-:W-:Y:S02]  /*59c0*/  LOP3.LUT R83, R114, 0xffff, RZ, 0xc0, !PT ;  /* 0x0000ffff72537812 */ /* 0x000fe400078ec0ff */
[----:B------:R-:W-:Y:S03]  /*59d0*/  SHF.R.U32.HI R76, RZ, 0x8, R76 ;  /* 0x00000008ff4c7819 */ /* 0x000fe6000001164c */
[----:B------:R-:W-:Y:S01]  /*59e0*/  MUFU.EX2 R250, R250 ;  /* 0x000000fa00fa7308 */ /* 0x000fe20000000800 */
[----:B-1----:R-:W-:Y:S02]  /*59f0*/  SHF.R.U32.HI R11, RZ, 0x10, R82 ;  /* 0x00000010ff0b7819 */ /* 0x002fe40000011652 */
[----:B------:R-:W-:Y:S02]  /*5a00*/  LOP3.LUT R76, R76, 0xffff, RZ, 0xc0, !PT ;  /* 0x0000ffff4c4c7812 */ /* 0x000fe400078ec0ff */
[----:B------:R-:W-:Y:S02]  /*5a10*/  LOP3.LUT R11, R11, 0xff, RZ, 0xc0, !PT ;  /* 0x000000ff0b0b7812 */ /* 0x000fe400078ec0ff */
[----:B------:R-:W-:Y:S03]  /*5a20*/  SHF.R.U32.HI R83, RZ, 0x8, R83 ;  /* 0x00000008ff537819 */ /* 0x000fe60000011653 */
[----:B------:R1:W-:Y:S01]  /*5a30*/  MUFU.EX2 R18, R10 ;  /* 0x0000000a00127308 */ /* 0x0003e20000000800 */
[----:B--2---:R-:W-:Y:S02]  /*5a40*/  LOP3.LUT R94, R118, 0xffff, RZ, 0xc0, !PT ;  /* 0x0000ffff765e7812 */ /* 0x004fe400078ec0ff */
[----:B------:R-:W-:Y:S02]  /*5a50*/  LOP3.LUT R83, R83, 0xffff, RZ, 0xc0, !PT ;  /* 0x0000ffff53537812 */ /* 0x000fe400078ec0ff */
[----:B------:R-:W-:Y:S02]  /*5a60*/  SHF.R.U32.HI R94, RZ, 0x8, R94 ;  /* 0x00000008ff5e7819 */ /* 0x000fe4000001165e */
[----:B------:R-:W-:Y:S03]  /*5a70*/  LOP3.LUT R46, R112, 0xffff, RZ, 0xc0, !PT ;  /* 0x0000ffff702e7812 */ /* 0x000fe600078ec0ff */
[----:B------:R-:W2:Y:S01]  /*5a80*/  MUFU.EX2 R251, R251 ;  /* 0x000000fb00fb7308 */ /* 0x000ea20000000800 */
[----:B------:R-:W-:Y:S02]  /*5a90*/  LOP3.LUT R94, R94, 0xffff, RZ, 0xc0, !PT ;  /* 0x0000ffff5e5e7812 */ /* 0x000fe400078ec0ff */
[----:B------:R-:W-:Y:S02]  /*5aa0*/  SHF.R.U32.HI R46, RZ, 0x8, R46 ;  /* 0x00000008ff2e7819 */ /* 0x000fe4000001162e */
[----:B------:R-:W-:Y:S02]  /*5ab0*/  SHF.R.U32.HI R88, RZ, 0x10, R112 ;  /* 0x00000010ff587819 */ /* 0x000fe40000011670 */
[----:B------:R-:W-:Y:S03]  /*5ac0*/  LOP3.LUT R46, R46, 0xffff, RZ, 0xc0, !PT ;  /* 0x0000ffff2e2e7812 */ /* 0x000fe600078ec0ff */
[----:B------:R-:W-:Y:S01]  /*5ad0*/  MUFU.EX2 R5, R91 ;  /* 0x0000005b00057308 */ /* 0x000fe20000000800 */
[----:B-1----:R-:W-:Y:S02]  /*5ae0*/  SHF.R.U32.HI R10, RZ, 0x10, R61 ;  /* 0x00000010ff0a7819 */ /* 0x002fe4000001163d */
[----:B------:R-:W-:Y:S02]  /*5af0*/  LOP3.LUT R88, R88, 0xff, RZ, 0xc0, !PT ;  /* 0x000000ff58587812 */ /* 0x000fe400078ec0ff */
[----:B------:R-:W-:Y:S05]  /*5b00*/  LOP3.LUT R10, R10, 0xff, RZ, 0xc0, !PT ;  /* 0x000000ff0a0a7812 */ /* 0x000fea00078ec0ff */
[----:B------:R-:W-:Y:S10]  /*5b10*/  MUFU.EX2 R247, R247 ;  /* 0x000000f700f77308 */ /* 0x000ff40000000800 */
        /* <DEDUP_REMOVED lines=21> */
[----:B---3--:R-:W-:Y:S01]  /*5c70*/  @!P6 FADD.FTZ R233, -R233, -RZ ;  /* 0x800000ffe9e9e221 */ /* 0x008fe20000010100 */
[----:B------:R-:W-:Y:S01]  /*5c80*/  ISETP.LE.U32.AND P1, PT, R108, UR6, PT ;  /* 0x000000066c007c0c */ /* 0x000fe2000bf23070 */
[----:B----4-:R-:W-:Y:S01]  /*5c90*/  @!P5 FADD.FTZ R234, -R234, -RZ ;  /* 0x800000ffeaead221 */ /* 0x010fe20000010100 */
[----:B------:R-:W-:Y:S01]  /*5ca0*/  ISETP.LE.U32.AND P6, PT, R110, UR6, PT ;  /* 0x000000066e007c0c */ /* 0x000fe2000bfc3070 */
[----:B------:R-:W-:Y:S01]  /*5cb0*/  @!P3 FADD.FTZ R230, -R230, -RZ ;  /* 0x800000ffe6e6b221 */ /* 0x000fe20000010100 */
        /* <DEDUP_REMOVED lines=22> */
[----:B------:R3:W-:Y:S01]  /*5e20*/  MUFU.EX2 R62, R69 ;  /* 0x00000045003e7308 */ /* 0x0007e20000000800 */
[----:B------:R-:W-:Y:S01]  /*5e30*/  ISETP.LE.U32.AND P5, PT, R74, UR6, PT ;  /* 0x000000064a007c0c */ /* 0x000fe2000bfa3070 */
[----:B------:R-:W-:Y:S01]  /*5e40*/  @!P6 FADD.FTZ R21, -R21, -RZ ;  /* 0x800000ff1515e221 */ /* 0x000fe20000010100 */
[----:B------:R-:W-:Y:S01]  /*5e50*/  ISETP.LE.U32.AND P4, PT, R104, UR6, PT ;  /* 0x0000000668007c0c */ /* 0x000fe2000bf83070 */
[----:B------:R-:W-:Y:S01]  /*5e60*/  @!P1 FADD.FTZ R23, -R23, -RZ ;  /* 0x800000ff17179221 */ /* 0x000fe20000010100 */
[----:B------:R-:W-:Y:S02]  /*5e70*/  ISETP.LE.U32.AND P2, PT, R103, UR6, PT ;  /* 0x0000000667007c0c */ /* 0x000fe4000bf43070 */
[----:B------:R-:W-:Y:S03]  /*5e80*/  ISETP.LE.U32.AND P1, PT, R106, UR6, PT ;  /* 0x000000066a007c0c */ /* 0x000fe6000bf23070 */
[----:B------:R4:W1:Y:S01]  /*5e90*/  MUFU.EX2 R63, R68 ;  /* 0x00000044003f7308 */ /* 0x0008620000000800 */
[----:B------:R-:W-:Y:S01]  /*5ea0*/  ISETP.LE.U32.AND P6, PT, R105, UR6, PT ;  /* 0x0000000669007c0c */ /* 0x000fe2000bfc3070 */
[----:B------:R-:W-:Y:S01]  /*5eb0*/  @!P0 FADD.FTZ R15, -R15, -RZ ;  /* 0x800000ff0f0f8221 */ /* 0x000fe20000010100 */
[----:B------:R-:W-:Y:S01]  /*5ec0*/  LOP3.LUT R14, R113, UR16, R100, 0x96, !PT ;  /* 0x00000010710e7c12 */ /* 0x000fe2000f8e9664 */
[----:B--2---:R-:W-:Y:S01]  /*5ed0*/  @!P3 FADD.FTZ R251, -R251, -RZ ;  /* 0x800000fffbfbb221 */ /* 0x004fe20000010100 */
[----:B------:R-:W-:Y:S01]  /*5ee0*/  SHF.R.U32.HI R100, RZ, 0x10, R118 ;  /* 0x00000010ff647819 */ /* 0x000fe20000011676 */
[----:B------:R-:W-:Y:S01]  /*5ef0*/  @!P5 FADD.FTZ R13, -R13, -RZ ;  /* 0x800000ff0d0dd221 */ /* 0x000fe20000010100 */
[----:B------:R-:W-:Y:S01]  /*5f00*/  ISETP.LE.U32.AND P5, PT, R102, UR6, PT ;  /* 0x0000000666007c0c */ /* 0x000fe2000bfa3070 */
[----:B------:R-:W-:Y:S01]  /*5f10*/  @!P4 FADD.FTZ R7, -R7, -RZ ;  /* 0x800000ff0707c221 */ /* 0x000fe20000010100 */
[----:B---3--:R-:W-:Y:S01]  /*5f20*/  LOP3.LUT R69, R61, 0xff, RZ, 0xc0, !PT ;  /* 0x000000ff3d457812 */ /* 0x008fe200078ec0ff */
[----:B------:R-:W-:Y:S01]  /*5f30*/  @!P2 FADD.FTZ R252, -R252, -RZ ;  /* 0x800000fffcfca221 */ /* 0x000fe20000010100 */
[----:B------:R-:W-:Y:S01]  /*5f40*/  ISETP.LE.U32.AND P4, PT, R99, UR6, PT ;  /* 0x0000000663007c0c */ /* 0x000fe2000bf83070 */
[----:B------:R-:W-:Y:S01]  /*5f50*/  @!P1 FADD.FTZ R242, -R242, -RZ ;  /* 0x800000fff2f29221 */ /* 0x000fe20000010100 */
[----:B------:R-:W-:Y:S01]  /*5f60*/  ISETP.LE.U32.AND P2, PT, R69, UR6, PT ;  /* 0x0000000645007c0c */ /* 0x000fe2000bf43070 */
[----:B------:R-:W-:Y:S01]  /*5f70*/  @!P6 FADD.FTZ R58, -R58, -RZ ;  /* 0x800000ff3a3ae221 */ /* 0x000fe20000010100 */
[----:B------:R-:W-:Y:S02]  /*5f80*/  LOP3.LUT R100, R100, 0xff, RZ, 0xc0, !PT ;  /* 0x000000ff64647812 */ /* 0x000fe400078ec0ff */
[----:B----4-:R-:W-:Y:S02]  /*5f90*/  SHF.R.U32.HI R68, RZ, 0x18, R61 ;  /* 0x00000018ff447819 */ /* 0x010fe4000001163d */
[----:B------:R-:W-:Y:S01]  /*5fa0*/  SHF.R.U32.HI R69, RZ, 0x10, R81 ;  /* 0x00000010ff457819 */ /* 0x000fe20000011651 */
[----:B------:R-:W-:Y:S01]  /*5fb0*/  @!P5 FADD.FTZ R42, -R42, -RZ ;  /* 0x800000ff2a2ad221 */ /* 0x000fe20000010100 */
[----:B------:R-:W-:Y:S02]  /*5fc0*/  ISETP.LE.U32.AND P1, PT, R68, UR6, PT ;  /* 0x0000000644007c0c */ /* 0x000fe4000bf23070 */
[----:B------:R-:W-:Y:S01]  /*5fd0*/  SHF.R.U32.HI R68, RZ, 0x10, R86 ;  /* 0x00000010ff447819 */ /* 0x000fe20000011656 */
[----:B------:R-:W-:Y:S01]  /*5fe0*/  @!P4 FADD.FTZ R33, -R33, -RZ ;  /* 0x800000ff2121c221 */ /* 0x000fe20000010100 */
[----:B------:R-:W-:Y:S01]  /*5ff0*/  ISETP.LE.U32.AND P6, PT, R100, UR6, PT ;  /* 0x0000000664007c0c */ /* 0x000fe2000bfc3070 */
[----:B------:R-:W-:Y:S01]  /*6000*/  @!P2 FADD.FTZ R41, -R41, -RZ ;  /* 0x800000ff2929a221 */ /* 0x000fe20000010100 */
[----:B------:R-:W-:Y:S02]  /*6010*/  LOP3.LUT R68, R68, 0xff, RZ, 0xc0, !PT ;  /* 0x000000ff44447812 */ /* 0x000fe400078ec0ff */
[----:B------:R-:W-:Y:S02]  /*6020*/  LOP3.LUT R69, R69, 0xff, RZ, 0xc0, !PT ;  /* 0x000000ff45457812 */ /* 0x000fe400078ec0ff */
[----:B------:R-:W-:Y:S02]  /*6030*/  ISETP.LE.U32.AND P5, PT, R68, UR6, PT ;  /* 0x0000000644007c0c */ /* 0x000fe4000bfa3070 */
[----:B------:R-:W-:Y:S01]  /*6040*/  ISETP.LE.U32.AND P4, PT, R69, UR6, PT ;  /* 0x0000000645007c0c */ /* 0x000fe2000bf83070 */
[----:B------:R-:W-:Y:S01]  /*6050*/  @!P1 FADD.FTZ R35, -R35, -RZ ;  /* 0x800000ff23239221 */ /* 0x000fe20000010100 */
[----:B------:R-:W-:Y:S02]  /*6060*/  ISETP.LE.U32.AND P2, PT, R95, UR6, PT ;  /* 0x000000065f007c0c */ /* 0x000fe4000bf43070 */
[----:B------:R-:W-:Y:S01]  /*6070*/  ISETP.LE.U32.AND P1, PT, R11, UR6, PT ;  /* 0x000000060b007c0c */ /* 0x000fe2000bf23070 */
[----:B------:R-:W-:Y:S01]  /*6080*/  @!P6 FADD.FTZ R66, -R66, -RZ ;  /* 0x800000ff4242e221 */ /* 0x000fe20000010100 */
[----:B------:R-:W-:Y:S02]  /*6090*/  LOP3.LUT R11, R59, 0xff, RZ, 0xc0, !PT ;  /* 0x000000ff3b0b7812 */ /* 0x000fe400078ec0ff */
[----:B------:R-:W-:Y:S02]  /*60a0*/  ISETP.LE.U32.AND P6, PT, R96, UR6, PT ;  /* 0x0000000660007c0c */ /* 0x000fe4000bfc3070 */
[----:B------:R-:W-:Y:S01]  /*60b0*/  SHF.R.U32.HI R74, RZ, 0x10, R92 ;  /* 0x00000010ff4a7819 */ /* 0x000fe2000001165c */
[----:B------:R-:W-:Y:S01]  /*60c0*/  @!P5 FADD.FTZ R27, -R27, -RZ ;  /* 0x800000ff1b1bd221 */ /* 0x000fe20000010100 */
[----:B------:R-:W-:Y:S01]  /*60d0*/  ISETP.LE.U32.AND P5, PT, R11, UR6, PT ;  /* 0x000000060b007c0c */ /* 0x000fe2000bfa3070 */
        /* <DEDUP_REMOVED lines=8> */
[----:B------:R-:W-:Y:S02]  /*6160*/  LOP3.LUT R74, R74, 0xff, RZ, 0xc0, !PT ;  /* 0x000000ff4a4a7812 */ /* 0x000fe400078ec0ff */
[----:B------:R-:W-:Y:S01]  /*6170*/  SHF.R.U32.HI R11, RZ, 0x8, R11 ;  /* 0x00000008ff0b7819 */ /* 0x000fe2000001160b */
[----:B-1----:R-:W-:Y:S01]  /*6180*/  @!P5 FADD.FTZ R22, -R22, -RZ ;  /* 0x800000ff1616d221 */ /* 0x002fe20000010100 */
[----:B------:R-:W-:Y:S02]  /*6190*/  ISETP.LE.U32.AND P6, PT, R90, UR6, PT ;  /* 0x000000065a007c0c */ /* 0x000fe4000bfc3070 */
[----:B------:R-:W-:Y:S01]  /*61a0*/  LOP3.LUT R11, R11, 0xffff, RZ, 0xc0, !PT ;  /* 0x0000ffff0b0b7812 */ /* 0x000fe200078ec0ff */
[----:B------:R-:W-:Y:S01]  /*61b0*/  @!P4 FADD.FTZ R5, -R5, -RZ ;  /* 0x800000ff0505c221 */ /* 0x000fe20000010100 */
[----:B------:R-:W-:Y:S01]  /*61c0*/  LOP3.LUT R86, R86, 0xffff, RZ, 0xc0, !PT ;  /* 0x0000ffff56567812 */ /* 0x000fe200078ec0ff */
[----:B------:R-:W-:Y:S01]  /*61d0*/  @!P2 FADD.FTZ R247, -R247, -RZ ;  /* 0x800000fff7f7a221 */ /* 0x000fe20000010100 */
[----:B------:R-:W-:Y:S02]  /*61e0*/  ISETP.LE.U32.AND P3, PT, R74, UR6, PT ;  /* 0x000000064a007c0c */ /* 0x000fe4000bf63070 */
[----:B------:R-:W-:Y:S02]  /*61f0*/  ISETP.LE.U32.AND P4, PT, R11, UR6, PT ;  /* 0x000000060b007c0c */ /* 0x000fe4000bf83070 */
[----:B------:R-:W-:Y:S02]  /*6200*/  LOP3.LUT R81, R81, 0xffff, RZ, 0xc0, !PT ;  /* 0x0000ffff51517812 */ /* 0x000fe400078ec0ff */
[----:B------:R-:W-:Y:S01]  /*6210*/  SHF.R.U32.HI R86, RZ, 0x8, R86 ;  /* 0x00000008ff567819 */ /* 0x000fe20000011656 */
[----:B------:R-:W-:Y:S01]  /*6220*/  @!P6 FADD.FTZ R63, -R63, -RZ ;  /* 0x800000ff3f3fe221 */ /* 0x000fe20000010100 */
[----:B------:R-:W-:Y:S02]  /*6230*/  ISETP.LE.U32.AND P2, PT, R10, UR6, PT ;  /* 0x000000060a007c0c */ /* 0x000fe4000bf43070 */
[----:B------:R-:W-:Y:S02]  /*6240*/  SHF.R.U32.HI R81, RZ, 0x8, R81 ;  /* 0x00000008ff517819 */ /* 0x000fe40000011651 */
[----:B------:R-:W-:Y:S01]  /*6250*/  LOP3.LUT R86, R86, 0xffff, RZ, 0xc0, !PT ;  /* 0x0000ffff56567812 */ /* 0x000fe200078ec0ff */
[----:B------:R-:W-:Y:S01]  /*6260*/  @!P3 FADD.FTZ R45, -R45, -RZ ;  /* 0x800000ff2d2db221 */ /* 0x000fe20000010100 */
[----:B------:R-:W-:Y:S01]  /*6270*/  LOP3.LUT R82, R82, 0xffff, RZ, 0xc0, !PT ;  /* 0x0000ffff52527812 */ /* 0x000fe200078ec0ff */
[----:B------:R-:W-:Y:S01]  /*6280*/  @!P4 FADD.FTZ R49, -R49, -RZ ;  /* 0x800000ff3131c221 */ /* 0x000fe20000010100 */
[----:B------:R-:W-:Y:S02]  /*6290*/  LOP3.LUT R68, R98, 0xffff, RZ, 0xc0, !PT ;  /* 0x0000ffff62447812 */ /* 0x000fe400078ec0ff */
[----:B------:R-:W-:Y:S02]  /*62a0*/  LOP3.LUT R81, R81, 0xffff, RZ, 0xc0, !PT ;  /* 0x0000ffff51517812 */ /* 0x000fe400078ec0ff */
[----:B------:R-:W-:Y:S01]  /*62b0*/  ISETP.LE.U32.AND P6, PT, R86, UR6, PT ;  /* 0x0000000656007c0c */ /* 0x000fe2000bfc3070 */
[----:B------:R-:W-:Y:S01]  /*62c0*/  @!P2 FADD.FTZ R37, -R37, -RZ ;  /* 0x800000ff2525a221 */ /* 0x000fe20000010100 */
[----:B------:R-:W-:Y:S02]  /*62d0*/  SHF.R.U32.HI R82, RZ, 0x8, R82 ;  /* 0x00000008ff527819 */ /* 0x000fe40000011652 */
[----:B------:R-:W-:Y:S02]  /*62e0*/  ISETP.LE.U32.AND P3, PT, R68, UR6, PT ;  /* 0x0000000644007c0c */ /* 0x000fe4000bf63070 */
[----:B------:R-:W-:Y:S02]  /*62f0*/  ISETP.LE.U32.AND P4, PT, R81, UR6, PT ;  /* 0x0000000651007c0c */ /* 0x000fe4000bf83070 */
[----:B------:R-:W-:Y:S02]  /*6300*/  LOP3.LUT R82, R82, 0xffff, RZ, 0xc0, !PT ;  /* 0x0000ffff52527812 */ /* 0x000fe400078ec0ff */
[--C-:B------:R-:W-:Y:S02]  /*6310*/  SHF.R.U32.HI R10, RZ, 0x10, R59.reuse ;  /* 0x00000010ff0a7819 */ /* 0x100fe4000001163b */
[----:B------:R-:W-:Y:S01]  /*6320*/  ISETP.LE.U32.AND P2, PT, R82, UR6, PT ;  /* 0x0000000652007c0c */ /* 0x000fe2000bf43070 */
[----:B------:R-:W-:Y:S01]  /*6330*/  @!P6 FADD.FTZ R29, -R29, -RZ ;  /* 0x800000ff1d1de221 */ /* 0x000fe20000010100 */
[----:B------:R-:W-:Y:S02]  /*6340*/  LOP3.LUT R10, R10, 0xff, RZ, 0xc0, !PT ;  /* 0x000000ff0a0a7812 */ /* 0x000fe400078ec0ff */
[----:B------:R-:W-:Y:S01]  /*6350*/  SHF.R.U32.HI R68, RZ, 0x18, R59 ;  /* 0x00000018ff447819 */ /* 0x000fe2000001163b */
[----:B------:R-:W-:Y:S01]  /*6360*/  @!P3 FADD.FTZ R25, -R25, -RZ ;  /* 0x800000ff1919b221 */ /* 0x000fe20000010100 */
[----:B------:R-:W-:Y:S01]  /*6370*/  ISETP.LE.U32.AND P6, PT, R10, UR6, PT ;  /* 0x000000060a007c0c */ /* 0x000fe2000bfc3070 */
[----:B------:R-:W-:Y:S01]  /*6380*/  @!P4 FADD.FTZ R60, -R60, -RZ ;  /* 0x800000ff3c3cc221 */ /* 0x000fe20000010100 */
[--C-:B------:R-:W-:Y:S02]  /*6390*/  SHF.R.U32.HI R10, RZ, 0x10, R43.reuse ;  /* 0x00000010ff0a7819 */ /* 0x100fe4000001162b */
[----:B------:R-:W-:Y:S02]  /*63a0*/  ISETP.LE.U32.AND P3, PT, R68, UR6, PT ;  /* 0x0000000644007c0c */ /* 0x000fe4000bf63070 */
[----:B------:R-:W-:Y:S01]  /*63b0*/  SHF.R.U32.HI R68, RZ, 0x18, R43 ;  /* 0x00000018ff447819 */ /* 0x000fe2000001162b */
[----:B------:R-:W-:Y:S01]  /*63c0*/  @!P2 FADD.FTZ R38, -R38, -RZ ;  /* 0x800000ff2626a221 */ /* 0x000fe20000010100 */
[----:B------:R-:W-:Y:S02]  /*63d0*/  ISETP.LE.U32.AND P4, PT, R76, UR6, PT ;  /* 0x000000064c007c0c */ /* 0x000fe4000bf83070 */
[----:B------:R-:W-:Y:S02]  /*63e0*/  LOP3.LUT R10, R10, 0xff, RZ, 0xc0, !PT ;  /* 0x000000ff0a0a7812 */ /* 0x000fe400078ec0ff */
[----:B------:R-:W-:Y:S01]  /*63f0*/  LOP3.LUT R61, R61, 0xffff, RZ, 0xc0, !PT ;  /* 0x0000ffff3d3d7812 */ /* 0x000fe200078ec0ff */
[----:B------:R-:W-:Y:S01]  /*6400*/  @!P6 FADD.FTZ R18, -R18, -RZ ;  /* 0x800000ff1212e221 */ /* 0x000fe20000010100 */
[----:B------:R-:W-:Y:S02]  /*6410*/  ISETP.LE.U32.AND P1, PT, R68, UR6, PT ;  /* 0x0000000644007c0c */ /* 0x000fe4000bf23070 */
[----:B------:R-:W-:Y:S01]  /*6420*/  ISETP.LE.U32.AND P2, PT, R10, UR6, PT ;  /* 0x000000060a007c0c */ /* 0x000fe2000bf43070 */
[----:B------:R-:W-:Y:S01]  /*6430*/  @!P3 FADD.FTZ R9, -R9, -RZ ;  /* 0x800000ff0909b221 */ /* 0x000fe20000010100 */
[----:B------:R-:W-:Y:S02]  /*6440*/  SHF.R.U32.HI R61, RZ, 0x8, R61 ;  /* 0x00000008ff3d7819 */ /* 0x000fe4000001163d */
[----:B------:R-:W-:Y:S01]  /*6450*/  LOP3.LUT R59, R59, 0xffff, RZ, 0xc0, !PT ;  /* 0x0000ffff3b3b7812 */ /* 0x000fe200078ec0ff */
[----:B------:R-:W-:Y:S01]  /*6460*/  @!P4 FADD.FTZ R6, -R6, -RZ ;  /* 0x800000ff0606c221 */ /* 0x000fe20000010100 */
[----:B------:R-:W-:Y:S02]  /*6470*/  LOP3.LUT R61, R61, 0xffff, RZ, 0xc0, !PT ;  /* 0x0000ffff3d3d7812 */ /* 0x000fe400078ec0ff */
[----:B------:R-:W-:Y:S02]  /*6480*/  SHF.R.U32.HI R59, RZ, 0x8, R59 ;  /* 0x00000008ff3b7819 */ /* 0x000fe4000001163b */
[----:B------:R-:W-:Y:S01]  /*6490*/  ISETP.LE.U32.AND P6, PT, R83, UR6, PT ;  /* 0x0000000653007c0c */ /* 0x000fe2000bfc3070 */
[----:B------:R-:W-:Y:S01]  /*64a0*/  @!P1 FADD.FTZ R62, -R62, -RZ ;  /* 0x800000ff3e3e9221 */ /* 0x000fe20000010100 */
[----:B------:R-:W-:Y:S01]  /*64b0*/  ISETP.LE.U32.AND P4, PT, R61, UR6, PT ;  /* 0x000000063d007c0c */ /* 0x000fe2000bf83070 */
[----:B------:R-:W-:Y:S01]  /*64c0*/  @!P2 FADD.FTZ R243, -R243, -RZ ;  /* 0x800000fff3f3a221 */ /* 0x000fe20000010100 */
[----:B------:R-:W-:Y:S01]  /*64d0*/  LOP3.LUT R43, R43, 0xffff, RZ, 0xc0, !PT ;  /* 0x0000ffff2b2b7812 */ /* 0x000fe200078ec0ff */
[----:B------:R-:W1:Y:S01]  /*64e0*/  MUFU.EX2 R61, R78 ;  /* 0x0000004e003d7308 */ /* 0x000e620000000800 */
[----:B------:R-:W-:Y:S02]  /*64f0*/  LOP3.LUT R59, R59, 0xffff, RZ, 0xc0, !PT ;  /* 0x0000ffff3b3b7812 */ /* 0x000fe400078ec0ff */
[----:B------:R-:W-:Y:S02]  /*6500*/  ISETP.LE.U32.AND P1, PT, R94, UR6, PT ;  /* 0x000000065e007c0c */ /* 0x000fe4000bf23070 */
[----:B------:R-:W-:Y:S02]  /*6510*/  SHF.R.U32.HI R43, RZ, 0x8, R43 ;  /* 0x00000008ff2b7819 */ /* 0x000fe4000001162b */
[----:B------:R-:W-:Y:S01]  /*6520*/  ISETP.LE.U32.AND P2, PT, R59, UR6, PT ;  /* 0x000000063b007c0c */ /* 0x000fe2000bf43070 */
[----:B------:R-:W-:Y:S01]  /*6530*/  @!P6 FADD.FTZ R245, -R245, -RZ ;  /* 0x800000fff5f5e221 */ /* 0x000fe20000010100 */
[----:B------:R-:W-:Y:S01]  /*6540*/  F2FP.RELU.BF16.F32.PACK_AB R59, R246, R45 ;  /* 0x0000002df63b723e */ /* 0x000fe200000018ff */
[----:B------:R-:W-:Y:S01]  /*6550*/  @!P4 FADD.FTZ R39, -R39, -RZ ;  /* 0x800000ff2727c221 */ /* 0x000fe20000010100 */
[----:B------:R-:W-:Y:S02]  /*6560*/  F2FP.RELU.BF16.F32.PACK_AB R71, R49, R249 ;  /* 0x000000f93147723e */ /* 0x000fe400000018ff */
[----:B------:R-:W-:Y:S01]  /*6570*/  LOP3.LUT R43, R43, 0xffff, RZ, 0xc0, !PT ;  /* 0x0000ffff2b2b7812 */ /* 0x000fe200078ec0ff */
[----:B------:R-:W-:Y:S01]  /*6580*/  STS [R198+0x12400], R59 ;  /* 0x0124003bc6007388 */ /* 0x000fe20000000800 */
[----:B------:R-:W-:Y:S01]  /*6590*/  F2FP.RELU.BF16.F32.PACK_AB R69, R33, R235 ;  /* 0x000000eb2145723e */ /* 0x000fe200000018ff */
[----:B------:R-:W-:Y:S01]  /*65a0*/  @!P1 FADD.FTZ R31, -R31, -RZ ;  /* 0x800000ff1f1f9221 */ /* 0x000fe20000010100 */
[----:B------:R-:W-:Y:S01]  /*65b0*/  ISETP.LE.U32.AND P6, PT, R43, UR6, PT ;  /* 0x000000062b007c0c */ /* 0x000fe2000bfc3070 */
[----:B------:R2:W-:Y:S01]  /*65c0*/  STS [R198+0x12000], R71 ;  /* 0x01200047c6007388 */ /* 0x0005e20000000800 */
[----:B------:R-:W-:Y:S01]  /*65d0*/  F2FP.RELU.BF16.F32.PACK_AB R43, R236, R237 ;  /* 0x000000edec2b723e */ /* 0x000fe200000018ff */
[----:B------:R-:W-:Y:S01]  /*65e0*/  @!P2 FADD.FTZ R17, -R17, -RZ ;  /* 0x800000ff1111a221 */ /* 0x000fe20000010100 */
[----:B------:R-:W-:Y:S01]  /*65f0*/  F2FP.RELU.BF16.F32.PACK_AB R81, R39, R41 ;  /* 0x000000292751723e */ /* 0x000fe200000018ff */
[----:B------:R3:W-:Y:S01]  /*6600*/  STS [R204+0x12000], R69 ;  /* 0x01200045cc007388 */ /* 0x0007e20000000800 */
[----:B------:R-:W-:Y:S02]  /*6610*/  F2FP.RELU.BF16.F32.PACK_AB R79, R35, R37 ;  /* 0x00000025234f723e */ /* 0x000fe400000018ff */
[----:B------:R-:W-:Y:S01]  /*6620*/  LOP3.LUT R68, R14, 0xff, RZ, 0xc0, !PT ;  /* 0x000000ff0e447812 */ /* 0x000fe200078ec0ff */
[----:B------:R4:W-:Y:S01]  /*6630*/  STS [R204+0x12400], R43 ;  /* 0x0124002bcc007388 */ /* 0x0009e20000000800 */
[----:B------:R-:W-:Y:S02]  /*6640*/  F2FP.RELU.BF16.F32.PACK_AB R11, R31, R239 ;  /* 0x000000ef1f0b723e */ /* 0x000fe400000018ff */
[----:B------:R-:W-:Y:S01]  /*6650*/  ISETP.LE.U32.AND P5, PT, R68, UR6, PT ;  /* 0x0000000644007c0c */ /* 0x000fe2000bfa3070 */
[----:B------:R-:W-:Y:S01]  /*6660*/  STS [R198+0x14000], R81 ;  /* 0x01400051c6007388 */ /* 0x000fe20000000800 */
[--C-:B------:R-:W-:Y:S01]  /*6670*/  SHF.R.U32.HI R68, RZ, 0x18, R14.reuse ;  /* 0x00000018ff447819 */ /* 0x100fe2000001160e */
[----:B------:R-:W-:Y:S01]  /*6680*/  @!P6 FADD.FTZ R244, -R244, -RZ ;  /* 0x800000fff4f4e221 */ /* 0x000fe20000010100 */
[----:B------:R-:W-:Y:S01]  /*6690*/  SHF.R.U32.HI R10, RZ, 0x10, R14 ;  /* 0x00000010ff0a7819 */ /* 0x000fe2000001160e */
[----:B------:R-:W-:Y:S01]  /*66a0*/  STS [R198+0x14400], R79 ;  /* 0x0144004fc6007388 */ /* 0x000fe20000000800 */
[----:B------:R-:W-:Y:S02]  /*66b0*/  LOP3.LUT R14, R14, 0xffff, RZ, 0xc0, !PT ;  /* 0x0000ffff0e0e7812 */ /* 0x000fe400078ec0ff */
[----:B------:R-:W-:Y:S01]  /*66c0*/  F2FP.RELU.BF16.F32.PACK_AB R73, R241, R66 ;  /* 0x00000042f149723e */ /* 0x000fe200000018ff */
[----:B------:R4:W-:Y:S01]  /*66d0*/  STS [R204+0x14000], R11 ;  /* 0x0140000bcc007388 */ /* 0x0009e20000000800 */
[----:B------:R-:W-:Y:S02]  /*66e0*/  ISETP.LE.U32.AND P3, PT, R68, UR6, PT ;  /* 0x0000000644007c0c */ /* 0x000fe4000bf63070 */
[----:B------:R-:W-:Y:S01]  /*66f0*/  SHF.R.U32.HI R14, RZ, 0x8, R14 ;  /* 0x00000008ff0e7819 */ /* 0x000fe2000001160e */
[----:B------:R-:W-:Y:S01]  /*6700*/  STS [R204+0x14400], R73 ;  /* 0x01440049cc007388 */ /* 0x000fe20000000800 */
[----:B------:R-:W-:Y:S01]  /*6710*/  F2FP.RELU.BF16.F32.PACK_AB R72, R29, R238 ;  /* 0x000000ee1d48723e */ /* 0x000fe200000018ff */
[----:B-1----:R-:W-:Y:S01]  /*6720*/  @!P5 FADD.FTZ R61, -R61, -RZ ;  /* 0x800000ff3d3dd221 */ /* 0x002fe20000010100 */
[----:B------:R-:W-:Y:S02]  /*6730*/  F2FP.RELU.BF16.F32.PACK_AB R68, R248, R27 ;  /* 0x0000001bf844723e */ /* 0x000fe400000018ff */
[----:B------:R-:W-:Y:S01]  /*6740*/  LOP3.LUT R10, R10, 0xff, RZ, 0xc0, !PT ;  /* 0x000000ff0a0a7812 */ /* 0x000fe200078ec0ff */
[----:B------:R1:W-:Y:S01]  /*6750*/  STS [R203+0x12000], R72 ;  /* 0x01200048cb007388 */ /* 0x0003e20000000800 */
[----:B------:R-:W-:Y:S02]  /*6760*/  LOP3.LUT R14, R14, 0xffff, RZ, 0xc0, !PT ;  /* 0x0000ffff0e0e7812 */ /* 0x000fe400078ec0ff */
[----:B--2---:R-:W-:Y:S01]  /*6770*/  F2FP.RELU.BF16.F32.PACK_AB R71, R25, R232 ;  /* 0x000000e81947723e */ /* 0x004fe200000018ff */
[----:B------:R2:W-:Y:S01]  /*6780*/  STS [R203+0x12400], R68 ;  /* 0x01240044cb007388 */ /* 0x0005e20000000800 */
[----:B------:R-:W-:Y:S01]  /*6790*/  F2FP.RELU.BF16.F32.PACK_AB R59, R231, R240 ;  /* 0x000000f0e73b723e */ /* 0x000fe200000018ff */
[----:B------:R-:W-:Y:S01]  /*67a0*/  @!P3 FADD.FTZ R30, -R30, -RZ ;  /* 0x800000ff1e1eb221 */ /* 0x000fe20000010100 */
[----:B------:R-:W-:Y:S01]  /*67b0*/  ISETP.LE.U32.AND P4, PT, R10, UR6, PT ;  /* 0x000000060a007c0c */ /* 0x000fe2000bf83070 */
[----:B------:R2:W-:Y:S01]  /*67c0*/  STS [R210+0x12000], R71 ;  /* 0x01200047d2007388 */ /* 0x0005e20000000800 */
[----:B------:R-:W-:Y:S02]  /*67d0*/  ISETP.LE.U32.AND P2, PT, R46, UR6, PT ;  /* 0x000000062e007c0c */ /* 0x000fe4000bf43070 */
[----:B------:R-:W-:Y:S01]  /*67e0*/  ISETP.LE.U32.AND P6, PT, R14, UR6, PT ;  /* 0x000000060e007c0c */ /* 0x000fe2000bfc3070 */
[----:B------:R2:W-:Y:S01]  /*67f0*/  STS [R210+0x12400], R59 ;  /* 0x0124003bd2007388 */ /* 0x0005e20000000800 */
[----:B------:R-:W-:Y:S01]  /*6800*/  F2FP.RELU.BF16.F32.PACK_AB R14, R60, R19 ;  /* 0x000000133c0e723e */ /* 0x000fe200000018ff */
[----:B------:R2:W2:Y:S01]  /*6810*/  MUFU.EX2 R46, R77 ;  /* 0x0000004d002e7308 */ /* 0x0004a20000000800 */
[----:B------:R-:W-:Y:S02]  /*6820*/  F2FP.RELU.BF16.F32.PACK_AB R10, R23, R54 ;  /* 0x00000036170a723e */ /* 0x000fe400000018ff */
[----:B---3--:R-:W-:Y:S01]  /*6830*/  F2FP.RELU.BF16.F32.PACK_AB R69, R50, R233 ;  /* 0x000000e93245723e */ /* 0x008fe200000018ff */
[----:B------:R3:W-:Y:S01]  /*6840*/  STS [R203+0x14000], R14 ;  /* 0x0140000ecb007388 */ /* 0x0007e20000000800 */
[----:B----4-:R-:W-:Y:S01]  /*6850*/  F2FP.RELU.BF16.F32.PACK_AB R43, R234, R21 ;  /* 0x00000015ea2b723e */ /* 0x010fe200000018ff */
[----:B------:R-:W-:Y:S01]  /*6860*/  @!P4 FADD.FTZ R47, -R47, -RZ ;  /* 0x800000ff2f2fc221 */ /* 0x000fe20000010100 */
[----:B------:R-:W-:Y:S01]  /*6870*/  F2FP.RELU.BF16.F32.PACK_AB R11, R38, R13 ;  /* 0x0000000d260b723e */ /* 0x000fe200000018ff */
[----:B------:R4:W-:Y:S01]  /*6880*/  STS [R203+0x14400], R10 ;  /* 0x0144000acb007388 */ /* 0x0009e20000000800 */
[----:B------:R-:W-:Y:S02]  /*6890*/  F2FP.RELU.BF16.F32.PACK_AB R74, R250, R229 ;  /* 0x000000e5fa4a723e */ /* 0x000fe400000018ff */
[----:B-1----:R-:W-:Y:S01]  /*68a0*/  F2FP.RELU.BF16.F32.PACK_AB R72, R230, R251 ;  /* 0x000000fbe648723e */ /* 0x002fe200000018ff */
[----:B------:R1:W-:Y:S01]  /*68b0*/  STS [R210+0x14000], R69 ;  /* 0x01400045d2007388 */ /* 0x0003e20000000800 */
[----:B------:R-:W-:Y:S02]  /*68c0*/  F2FP.RELU.BF16.F32.PACK_AB R73, R17, R22 ;  /* 0x000000161149723e */ /* 0x000fe400000018ff */
[----:B--2---:R-:W-:Y:S01]  /*68d0*/  F2FP.RELU.BF16.F32.PACK_AB R68, R6, R7 ;  /* 0x000000070644723e */ /* 0x004fe200000018ff */
[----:B------:R2:W-:Y:S01]  /*68e0*/  STS [R210+0x14400], R43 ;  /* 0x0144002bd2007388 */ /* 0x0005e20000000800 */
[----:B------:R-:W-:Y:S01]  /*68f0*/  F2FP.RELU.BF16.F32.PACK_AB R77, R15, R34 ;  /* 0x000000220f4d723e */ /* 0x000fe200000018ff */
[----:B------:R-:W-:Y:S01]  /*6900*/  @!P6 FADD.FTZ R46, -R46, -RZ ;  /* 0x800000ff2e2ee221 */ /* 0x000fe20000010100 */
[----:B------:R-:W-:Y:S01]  /*6910*/  F2FP.RELU.BF16.F32.PACK_AB R71, R9, R18 ;  /* 0x000000120947723e */ /* 0x000fe200000018ff */
[----:B------:R2:W-:Y:S01]  /*6920*/  STS [R202+0x12000], R11 ;  /* 0x0120000bca007388 */ /* 0x0005e20000000800 */
[----:B------:R-:W-:Y:S02]  /*6930*/  ISETP.LE.U32.AND P0, PT, R101, UR6, PT ;  /* 0x0000000665007c0c */ /* 0x000fe4000bf03070 */
[----:B------:R-:W-:Y:S01]  /*6940*/  ISETP.LE.U32.AND P1, PT, R88, UR6, PT ;  /* 0x0000000658007c0c */ /* 0x000fe2000bf23070 */
[----:B------:R-:W-:Y:S01]  /*6950*/  STS [R202+0x12400], R77 ;  /* 0x0124004dca007388 */ /* 0x000fe20000000800 */
[----:B------:R-:W-:Y:S01]  /*6960*/  FSETP.GE.FTZ.AND P3, PT, R249, RZ, PT ;  /* 0x000000fff900720b */ /* 0x000fe20003f76000 */
[----:B------:R-:W2:Y:S02]  /*6970*/  MUFU.EX2 R59, R75 ;  /* 0x0000004b003b7308 */ /* 0x000ea40000000800 */
[----:B------:R-:W-:Y:S01]  /*6980*/  STS [R207+0x12000], R74 ;  /* 0x0120004acf007388 */ /* 0x000fe20000000800 */
[----:B---3--:R-:W-:Y:S03]  /*6990*/  F2FP.RELU.BF16.F32.PACK_AB R14, R252, R5 ;  /* 0x00000005fc0e723e */ /* 0x008fe600000018ff */
[----:B------:R3:W-:Y:S01]  /*69a0*/  STS [R207+0x12400], R72 ;  /* 0x01240048cf007388 */ /* 0x0007e20000000800 */
[----:B----4-:R-:W-:Y:S01]  /*69b0*/  F2FP.RELU.BF16.F32.PACK_AB R10, R245, R242 ;  /* 0x000000f2f50a723e */ /* 0x010fe200000018ff */
[----:B------:R-:W-:Y:S01]  /*69c0*/  @!P0 FADD.FTZ R26, -R26, -RZ ;  /* 0x800000ff1a1a8221 */ /* 0x000fe20000010100 */
[----:B------:R-:W-:Y:S01]  /*69d0*/  FSETP.GE.FTZ.AND P0, PT, R246, RZ, PT ;  /* 0x000000fff600720b */ /* 0x000fe20003f16000 */
[----:B------:R-:W-:Y:S01]  /*69e0*/  STS [R202+0x14000], R73 ;  /* 0x01400049ca007388 */ /* 0x000fe20000000800 */
[----:B-1----:R-:W-:Y:S03]  /*69f0*/  F2FP.RELU.BF16.F32.PACK_AB R69, R244, R247 ;  /* 0x000000f7f445723e */ /* 0x002fe600000018ff */
[----:B------:R1:W-:Y:S01]  /*6a00*/  STS [R202+0x14400], R71 ;  /* 0x01440047ca007388 */ /* 0x0003e20000000800 */
[----:B--2---:R2:W4:Y:S01]  /*6a10*/  MUFU.EX2 R43, R70 ;  /* 0x00000046002b7308 */ /* 0x0045220000000800 */
[----:B------:R-:W-:Y:S01]  /*6a20*/  @!P2 FADD.FTZ R59, -R59, -RZ ;  /* 0x800000ff3b3ba221 */ /* 0x000fe20000010100 */
[----:B------:R-:W-:Y:S01]  /*6a30*/  FSETP.GE.FTZ.AND P2, PT, R49, RZ, PT ;  /* 0x000000ff3100720b */ /* 0x000fe20003f56000 */
[----:B------:R1:W-:Y:S01]  /*6a40*/  STS [R207+0x14000], R68 ;  /* 0x01400044cf007388 */ /* 0x0003e20000000800 */
[----:B------:R-:W-:Y:S03]  /*6a50*/  F2FP.RELU.BF16.F32.PACK_AB R11, R62, R243 ;  /* 0x000000f33e0b723e */ /* 0x000fe600000018ff */
[----:B------:R1:W-:Y:S04]  /*6a60*/  STS [R207+0x14400], R14 ;  /* 0x0144000ecf007388 */ /* 0x0003e80000000800 */
[----:B------:R1:W-:Y:S01]  /*6a70*/  STS [R206+0x12000], R69 ;  /* 0x01200045ce007388 */ /* 0x0003e20000000800 */
[----:B---3--:R-:W-:Y:S03]  /*6a80*/  F2FP.RELU.BF16.F32.PACK_AB R72, R58, R63 ;  /* 0x0000003f3a48723e */ /* 0x008fe600000018ff */
[----:B------:R3:W-:Y:S01]  /*6a90*/  STS [R206+0x12400], R11 ;  /* 0x0124000bce007388 */ /* 0x0007e20000000800 */
[----:B--2---:R-:W-:Y:S01]  /*6aa0*/  F2FP.RELU.BF16.F32.PACK_AB R70, R59, R42 ;  /* 0x0000002a3b46723e */ /* 0x004fe200000018ff */
[----:B----4-:R-:W-:Y:S01]  /*6ab0*/  @!P1 FADD.FTZ R43, -R43, -RZ ;  /* 0x800000ff2b2b9221 */ /* 0x010fe20000010100 */
[----:B------:R-:W-:Y:S01]  /*6ac0*/  FSETP.GE.FTZ.AND P1, PT, R45, RZ, PT ;  /* 0x000000ff2d00720b */ /* 0x000fe20003f36000 */
[----:B------:R2:W-:Y:S01]  /*6ad0*/  STS [R205+0x12000], R10 ;  /* 0x0120000acd007388 */ /* 0x0005e20000000800 */
[----:B-1----:R-:W-:Y:S03]  /*6ae0*/  F2FP.RELU.BF16.F32.PACK_AB R71, R46, R61 ;  /* 0x0000003d2e47723e */ /* 0x002fe600000018ff */
[----:B------:R-:W-:Y:S01]  /*6af0*/  STS [R205+0x12400], R72 ;  /* 0x01240048cd007388 */ /* 0x000fe20000000800 */
[----:B------:R-:W-:Y:S03]  /*6b00*/  F2FP.RELU.BF16.F32.PACK_AB R68, R26, R43 ;  /* 0x0000002b1a44723e */ /* 0x000fe600000018ff */
[----:B------:R-:W-:Y:S01]  /*6b10*/  STS [R206+0x14000], R71 ;  /* 0x01400047ce007388 */ /* 0x000fe20000000800 */
[----:B------:R-:W-:Y:S01]  /*6b20*/  IMAD.U32 R14, RZ, RZ, UR4 ;  /* 0x00000004ff0e7e24 */ /* 0x000fe2000f8e00ff */
[----:B------:R-:W-:Y:S05]  /*6b30*/  F2FP.RELU.BF16.F32.PACK_AB R69, R30, R47 ;  /* 0x0000002f1e45723e */ /* 0x000fea00000018ff */
[----:B------:R-:W-:Y:S01]  /*6b40*/  STS [R206+0x14400], R69 ;  /* 0x01440045ce007388 */ /* 0x000fe20000000800 */
[----:B---3--:R-:W-:Y:S03]  /*6b50*/  IMAD.SHL.U32 R11, R191, 0x2, RZ ;  /* 0x00000002bf0b7824 */ /* 0x008fe600078e00ff */
[----:B------:R-:W-:Y:S02]  /*6b60*/  STS [R205+0x14000], R70 ;  /* 0x01400046cd007388 */ /* 0x000fe40000000800 */
[----:B------:R-:W-:Y:S02]  /*6b70*/  IADD3 R14, R11, 0x4000, R14 ;  /* 0x000040000b0e7810 */ /* 0x000fe40007ffe00e */
[----:B------:R-:W-:Y:S03]  /*6b80*/  STS [R205+0x14400], R68 ;  /* 0x01440044cd007388 */ /* 0x000fe60000000800 */
[----:B--2---:R-:W-:Y:S01]  /*6b90*/  IMAD.IADD R10, R14, 0x1, R187 ;  /* 0x000000010e0a7824 */ /* 0x004fe200078e02bb */
        /* <DEDUP_REMOVED lines=34> */
[----:B------:R-:W-:Y:S01]  /*6dc0*/  FSEL R166, R165, R228, P2 ;  /* 0x000000e4a5a67208 */ /* 0x000fe20001000000 */
[----:B------:R-:W1:Y:S01]  /*6dd0*/  LDSM.16.M88.4 R68, [R188+0x2400] ;  /* 0x00240000bc44783b */ /* 0x000e620000000200 */
[-C--:B------:R-:W-:Y:S01]  /*6de0*/  FSEL R10, R10, R227.reuse, P1 ;  /* 0x000000e30a0a7208 */ /* 0x080fe20000800000 */
[----:B------:R-:W-:Y:S01]  /*6df0*/  FADD.FTZ R73, -R226, R73 ;  /* 0x00000049e2497221 */ /* 0x000fe20000010100 */
[----:B------:R-:W-:Y:S01]  /*6e00*/  FSEL R11, R14, R227, P0 ;  /* 0x000000e30e0b7208 */ /* 0x000fe20000000000 */
[----:B------:R-:W-:Y:S01]  /*6e10*/  FADD.FTZ R78, -R219, R78 ;  /* 0x0000004edb4e7221 */ /* 0x000fe20000010100 */
[----:B------:R-:W-:Y:S01]  /*6e20*/  FSETP.GE.FTZ.AND P2, PT, R39, RZ, PT ;  /* 0x000000ff2700720b */ /* 0x000fe20003f56000 */
[----:B------:R-:W-:Y:S01]  /*6e30*/  FMUL.FTZ R10, R45, R10 ;  /* 0x0000000a2d0a7220 */ /* 0x000fe20000410000 */
[----:B------:R-:W-:Y:S01]  /*6e40*/  FSETP.GE.FTZ.AND P1, PT, R37, RZ, PT ;  /* 0x000000ff2500720b */ /* 0x000fe20003f36000 */
[----:B------:R-:W-:Y:S01]  /*6e50*/  FADD.FTZ R74, -R219, R74 ;  /* 0x0000004adb4a7221 */ /* 0x000fe20000010100 */
[----:B------:R-:W-:Y:S01]  /*6e60*/  FSETP.GE.FTZ.AND P0, PT, R35, RZ, PT ;  /* 0x000000ff2300720b */ /* 0x000fe20003f16000 */
[----:B------:R-:W-:Y:S01]  /*6e70*/  FADD.FTZ R14, -R219, R75 ;  /* 0x0000004bdb0e7221 */ /* 0x000fe20000010100 */
[----:B------:R-:W-:Y:S01]  /*6e80*/  FSETP.GE.FTZ.AND P3, PT, R41, RZ, PT ;  /* 0x000000ff2900720b */ /* 0x000fe20003f76000 */
[----:B------:R-:W-:Y:S01]  /*6e90*/  FMUL.FTZ R75, R49, R166 ;  /* 0x000000a6314b7220 */ /* 0x000fe20000410000 */
[----:B------:R-:W-:Y:S01]  /*6ea0*/  FSEL R172, R73, R226, P2 ;  /* 0x000000e249ac7208 */ /* 0x000fe20001000000 */
        /* <DEDUP_REMOVED lines=13> */
[-C--:B------:R-:W-:Y:S01]  /*6f80*/  FSEL R74, R74, R219.reuse, P0 ;  /* 0x000000db4a4a7208 */ /* 0x080fe20000000000 */
[----:B------:R-:W-:Y:S01]  /*6f90*/  FADD.FTZ R167, -R226, R77 ;  /* 0x0000004de2a77221 */ /* 0x000fe20000010100 */
[----:B------:R-:W-:Y:S01]  /*6fa0*/  F2FP.BF16.F32.PACK_AB R77, R75, R164 ;  /* 0x000000a44b4d723e */ /* 0x000fe200000010ff */
[----:B------:R-:W-:Y:S01]  /*6fb0*/  FADD.FTZ R75, -R228, R80 ;  /* 0x00000050e44b7221 */ /* 0x000fe20000010100 */
[----:B------:R-:W-:Y:S01]  /*6fc0*/  F2FP.BF16.F32.PACK_AB R11, R11, R10 ;  /* 0x0000000a0b0b723e */ /* 0x000fe200000010ff */
[----:B------:R-:W-:Y:S01]  /*6fd0*/  FMUL.FTZ R74, R241, R74 ;  /* 0x0000004af14a7220 */ /* 0x000fe20000410000 */
        /* <DEDUP_REMOVED lines=8> */
[----:B------:R-:W-:Y:S01]  /*7060*/  F2FP.BF16.F32.PACK_AB R79, R72, R79 ;  /* 0x0000004f484f723e */ /* 0x000fe200000010ff */
[-C--:B-1----:R-:W-:Y:S03]  /*7070*/  HMMA.16816.F32.BF16 R84, R168, R68.reuse, R84 ;  /* 0x00000044a854723c */ /* 0x082fe60000041854 */
[----:B------:R-:W-:Y:S01]  /*7080*/  FSEL R72, R75, R228, P3 ;  /* 0x000000e44b487208 */ /* 0x000fe20001800000 */
[----:B------:R-:W-:Y:S01]  /*7090*/  FMUL.FTZ R14, R41, R174 ;  /* 0x000000ae290e7220 */ /* 0x000fe20000410000 */
[----:B------:R-:W-:Y:S01]  /*70a0*/  FSEL R75, R10, R227, P0 ;  /* 0x000000e30a4b7208 */ /* 0x000fe20000000000 */
[C---:B------:R-:W-:Y:S04]  /*70b0*/  HMMA.16816.F32.BF16 R88, R176.reuse, R68, R88 ;  /* 0x00000044b058723c */ /* 0x040fe80000041858 */
[----:B------:R-:W-:Y:S01]  /*70c0*/  FSETP.GE.FTZ.AND P2, PT, R31, RZ, PT ;  /* 0x000000ff1f00720b */ /* 0x000fe20003f56000 */
[----:B------:R-:W-:Y:S01]  /*70d0*/  FMUL.FTZ R235, R235, R72 ;  /* 0x00000048ebeb7220 */ /* 0x000fe20000410000 */
[----:B------:R-:W-:Y:S01]  /*70e0*/  F2FP.BF16.F32.PACK_AB R83, R74, R73 ;  /* 0x000000494a53723e */ /* 0x000fe200000010ff */
[----:B------:R-:W-:Y:S01]  /*70f0*/  FMUL.FTZ R236, R236, R75 ;  /* 0x0000004becec7220 */ /* 0x000fe20000410000 */
[----:B------:R-:W-:Y:S01]  /*7100*/  FSEL R80, R167, R226, P2 ;  /* 0x000000e2a7507208 */ /* 0x000fe20001000000 */
[----:B------:R-:W1:Y:S01]  /*7110*/  LDSM.16.M88.4 R72, [R188+0x2800] ;  /* 0x00280000bc48783b */ /* 0x000e620000000200 */
[----:B------:R-:W-:Y:S01]  /*7120*/  FSETP.GE.FTZ.AND P2, PT, R33, RZ, PT ;  /* 0x000000ff2100720b */ /* 0x000fe20003f56000 */
[-C--:B------:R-:W-:Y:S03]  /*7130*/  HMMA.16816.F32.BF16 R92, R176, R70.reuse, R92 ;  /* 0x00000046b05c723c */ /* 0x080fe6000004185c */
[----:B------:R-:W-:Y:S01]  /*7140*/  FSEL R68, R173, R228, P2 ;  /* 0x000000e4ad447208 */ /* 0x000fe20001000000 */
[----:B------:R-:W-:Y:S01]  /*7150*/  FMUL.FTZ R69, R31, R80 ;  /* 0x000000501f457220 */ /* 0x000fe20000410000 */
[----:B------:R-:W-:Y:S01]  /*7160*/  FSETP.GE.FTZ.AND P3, PT, R238, RZ, PT ;  /* 0x000000ffee00720b */ /* 0x000fe20003f76000 */
[C---:B------:R-:W-:Y:S04]  /*7170*/  HMMA.16816.F32.BF16 R96, R168.reuse, R70, R96 ;  /* 0x00000046a860723c */ /* 0x040fe80000041860 */
[----:B------:R-:W-:Y:S01]  /*7180*/  FSETP.GE.FTZ.AND P2, PT, R29, RZ, PT ;  /* 0x000000ff1d00720b */ /* 0x000fe20003f56000 */
[----:B------:R-:W-:Y:S01]  /*7190*/  FADD.FTZ R167, -R228, R85 ;  /* 0x00000055e4a77221 */ /* 0x000fe20000010100 */
[----:B------:R-:W-:Y:S01]  /*71a0*/  FSETP.GE.FTZ.AND P1, PT, R237, RZ, PT ;  /* 0x000000ffed00720b */ /* 0x000fe20003f36000 */
[----:B------:R-:W-:Y:S01]  /*71b0*/  FMUL.FTZ R10, R33, R68 ;  /* 0x00000044210a7220 */ /* 0x000fe20000410000 */
[----:B------:R-:W-:Y:S02]  /*71c0*/  F2FP.BF16.F32.PACK_AB R85, R69, R76 ;  /* 0x0000004c4555723e */ /* 0x000fe400000010ff */
[----:B------:R-:W-:Y:S01]  /*71d0*/  FSETP.GE.FTZ.AND P0, PT, R248, RZ, PT ;  /* 0x000000fff800720b */ /* 0x000fe20003f16000 */
[----:B------:R-:W-:Y:S01]  /*71e0*/  FADD.FTZ R68, -R219, R91 ;  /* 0x0000005bdb447221 */ /* 0x000fe20000010100 */
[----:B------:R-:W-:Y:S01]  /*71f0*/  FSEL R76, R167, R228, P2 ;  /* 0x000000e4a74c7208 */ /* 0x000fe20001000000 */
[----:B------:R-:W-:Y:S01]  /*7200*/  FADD.FTZ R69, -R226, R88 ;  /* 0x00000058e2457221 */ /* 0x000fe20000010100 */
[----:B------:R-:W-:Y:S01]  /*7210*/  FSETP.GE.FTZ.AND P2, PT, R60, RZ, PT ;  /* 0x000000ff3c00720b */ /* 0x000fe20003f56000 */
[----:B------:R-:W-:Y:S01]  /*7220*/  FADD.FTZ R90, -R219, R90 ;  /* 0x0000005adb5a7221 */ /* 0x000fe20000010100 */
[----:B------:R-:W-:Y:S01]  /*7230*/  FADD.FTZ R173, -R226, R89 ;  /* 0x00000059e2ad7221 */ /* 0x000fe20000010100 */
[----:B------:R-:W-:Y:S01]  /*7240*/  FMUL.FTZ R71, R29, R76 ;  /* 0x0000004c1d477220 */ /* 0x000fe20000410000 */
[----:B------:R-:W-:Y:S01]  /*7250*/  FADD.FTZ R76, -R219, R95 ;  /* 0x0000005fdb4c7221 */ /* 0x000fe20000010100 */
[----:B------:R-:W-:Y:S01]  /*7260*/  FADD.FTZ R86, -R227, R86 ;  /* 0x00000056e3567221 */ /* 0x000fe20000010100 */
        /* <DEDUP_REMOVED lines=9> */
[----:B------:R-:W-:Y:S01]  /*7300*/  FSETP.GE.FTZ.AND P1, PT, R27, RZ, PT ;  /* 0x000000ff1b00720b */ /* 0x000fe20003f36000 */
[----:B------:R-:W-:Y:S01]  /*7310*/  FADD.FTZ R97, -R228, R97 ;  /* 0x00000061e4617221 */ /* 0x000fe20000010100 */
[----:B------:R-:W-:Y:S01]  /*7320*/  FSEL R165, R165, R228, P3 ;  /* 0x000000e4a5a57208 */ /* 0x000fe20001800000 */
[-C--:B-1----:R-:W-:Y:S03]  /*7330*/  HMMA.16816.F32.BF16 R100, R168, R72.reuse, R100 ;  /* 0x00000048a864723c */ /* 0x082fe60000041864 */
[----:B------:R-:W-:Y:S01]  /*7340*/  FSETP.GE.FTZ.AND P3, PT, R19, RZ, PT ;  /* 0x000000ff1300720b */ /* 0x000fe20003f76000 */
[----:B------:R-:W-:Y:S01]  /*7350*/  FADD.FTZ R98, -R227, R98 ;  /* 0x00000062e3627221 */ /* 0x000fe20000010100 */
[----:B------:R-:W-:Y:S01]  /*7360*/  FSEL R89, R14, R227, P0 ;  /* 0x000000e30e597208 */ /* 0x000fe20000000000 */
[C---:B------:R-:W-:Y:S04]  /*7370*/  HMMA.16816.F32.BF16 R104, R176.reuse, R72, R104 ;  /* 0x00000048b068723c */ /* 0x040fe80000041868 */
[----:B------:R-:W-:Y:S01]  /*7380*/  FSETP.GE.FTZ.AND P0, PT, R23, RZ, PT ;  /* 0x000000ff1700720b */ /* 0x000fe20003f16000 */
[----:B------:R-:W-:Y:S01]  /*7390*/  FMUL.FTZ R14, R238, R165 ;  /* 0x000000a5ee0e7220 */ /* 0x000fe20000410000 */
[----:B------:R-:W-:Y:S01]  /*73a0*/  FSEL R70, R69, R226, P3 ;  /* 0x000000e245467208 */ /* 0x000fe20001800000 */
[----:B------:R-:W-:Y:S01]  /*73b0*/  FADD.FTZ R69, -R226, R92 ;  /* 0x0000005ce2457221 */ /* 0x000fe20000010100 */
[----:B------:R-:W-:Y:S01]  /*73c0*/  FSEL R86, R86, R227, P1 ;  /* 0x000000e356567208 */ /* 0x000fe20000800000 */
[-C--:B------:R-:W-:Y:S03]  /*73d0*/  HMMA.16816.F32.BF16 R108, R176, R74.reuse, R108 ;  /* 0x0000004ab06c723c */ /* 0x080fe6000004186c */
[----:B------:R-:W-:Y:S01]  /*73e0*/  FSETP.GE.FTZ.AND P1, PT, R54, RZ, PT ;  /* 0x000000ff3600720b */ /* 0x000fe20003f36000 */
[----:B------:R-:W-:Y:S01]  /*73f0*/  FADD.FTZ R165, -R226, R93 ;  /* 0x0000005de2a57221 */ /* 0x000fe20000010100 */
[----:B------:R-:W-:Y:S01]  /*7400*/  FSETP.GE.FTZ.AND P3, PT, R233, RZ, PT ;  /* 0x000000ffe900720b */ /* 0x000fe20003f76000 */
[----:B------:R-:W-:Y:S01]  /*7410*/  FMUL.FTZ R93, R60, R173 ;  /* 0x000000ad3c5d7220 */ /* 0x000fe20000410000 */
[----:B------:R-:W-:Y:S01]  /*7420*/  F2FP.BF16.F32.PACK_AB R14, R71, R14 ;  /* 0x0000000e470e723e */ /* 0x000fe200000010ff */
[----:B------:R-:W-:Y:S01]  /*7430*/  FADD.FTZ R71, -R228, R96 ;  /* 0x00000060e4477221 */ /* 0x000fe20000010100 */
[C---:B------:R-:W-:Y:S04]  /*7440*/  HMMA.16816.F32.BF16 R112, R168.reuse, R74, R112 ;  /* 0x0000004aa870723c */ /* 0x040fe80000041870 */
[----:B------:R-:W-:Y:S01]  /*7450*/  FSEL R167, R90, R219, P1 ;  /* 0x000000db5aa77208 */ /* 0x000fe20000800000 */
[----:B------:R-:W-:Y:S01]  /*7460*/  FMUL.FTZ R91, R248, R89 ;  /* 0x00000059f85b7220 */ /* 0x000fe20000410000 */
[----:B------:R-:W-:Y:S01]  /*7470*/  F2FP.BF16.F32.PACK_AB R89, R10, R235 ;  /* 0x000000eb0a59723e */ /* 0x000fe200000010ff */
[----:B------:R-:W-:Y:S01]  /*7480*/  FMUL.FTZ R86, R27, R86 ;  /* 0x000000561b567220 */ /* 0x000fe20000410000 */
[----:B------:R-:W-:Y:S02]  /*7490*/  FSEL R10, R68, R219, P0 ;  /* 0x000000db440a7208 */ /* 0x000fe40000000000 */
[----:B------:R-:W-:Y:S01]  /*74a0*/  FSETP.GE.FTZ.AND P0, PT, R234, RZ, PT ;  /* 0x000000ffea00720b */ /* 0x000fe20003f16000 */
[----:B------:R-:W-:Y:S01]  /*74b0*/  FMUL.FTZ R68, R19, R70 ;  /* 0x0000004613447220 */ /* 0x000fe20000410000 */
[----:B------:R-:W-:Y:S01]  /*74c0*/  FSEL R80, R69, R226, P3 ;  /* 0x000000e245507208 */ /* 0x000fe20001800000 */
[----:B------:R-:W-:Y:S01]  /*74d0*/  FMUL.FTZ R70, R54, R167 ;  /* 0x000000a736467220 */ /* 0x000fe20000410000 */
[----:B------:R-:W-:Y:S01]  /*74e0*/  FSETP.GE.FTZ.AND P3, PT, R232, RZ, PT ;  /* 0x000000ffe800720b */ /* 0x000fe20003f76000 */
[----:B------:R-:W-:Y:S01]  /*74f0*/  FMUL.FTZ R95, R23, R10 ;  /* 0x0000000a175f7220 */ /* 0x000fe20000410000 */
[----:B------:R-:W-:Y:S01]  /*7500*/  FSEL R69, R76, R219, P0 ;  /* 0x000000db4c457208 */ /* 0x000fe20000000000 */
[----:B------:R-:W-:Y:S01]  /*7510*/  FADD.FTZ R78, -R227, R99 ;  /* 0x00000063e34e7221 */ /* 0x000fe20000010100 */
[----:B------:R-:W-:Y:S01]  /*7520*/  FSEL R71, R71, R228, P3 ;  /* 0x000000e447477208 */ /* 0x000fe20001800000 */
[----:B------:R-:W-:Y:S01]  /*7530*/  FMUL.FTZ R80, R233, R80 ;  /* 0x00000050e9507220 */ /* 0x000fe20000410000 */
[----:B------:R-:W-:Y:S01]  /*7540*/  F2FP.BF16.F32.PACK_AB R72, R93, R68 ;  /* 0x000000445d48723e */ /* 0x000fe200000010ff */
[----:B------:R-:W-:Y:S01]  /*7550*/  FMUL.FTZ R234, R234, R69 ;  /* 0x00000045eaea7220 */ /* 0x000fe20000410000 */
[----:B------:R-:W-:Y:S01]  /*7560*/  F2FP.BF16.F32.PACK_AB R76, R95, R70 ;  /* 0x000000465f4c723e */ /* 0x000fe200000010ff */
[----:B------:R-:W-:Y:S01]  /*7570*/  FMUL.FTZ R232, R232, R71 ;  /* 0x00000047e8e87220 */ /* 0x000fe20000410000 */
[----:B------:R-:W-:Y:S01]  /*7580*/  FSETP.GE.FTZ.AND P1, PT, R21, RZ, PT ;  /* 0x000000ff1500720b */ /* 0x000fe20003f36000 */
[----:B------:R-:W1:Y:S01]  /*7590*/  LDSM.16.M88.4 R68, [R188+0x2c00] ;  /* 0x002c0000bc44783b */ /* 0x000e620000000200 */
[----:B------:R-:W-:Y:S01]  /*75a0*/  FSEL R165, R165, R226, P2 ;  /* 0x000000e2a5a57208 */ /* 0x000fe20001000000 */
[----:B------:R-:W-:Y:S01]  /*75b0*/  FADD.FTZ R93, -R228, R100 ;  /* 0x00000064e45d7221 */ /* 0x000fe20000010100 */
[----:B------:R-:W-:Y:S01]  /*75c0*/  FSEL R94, R94, R219, P1 ;  /* 0x000000db5e5e7208 */ /* 0x000fe20000800000 */
[----:B------:R-:W-:Y:S01]  /*75d0*/  FMUL.FTZ R87, R237, R82 ;  /* 0x00000052ed577220 */ /* 0x000fe20000410000 */
[----:B------:R-:W-:Y:S01]  /*75e0*/  FSETP.GE.FTZ.AND P2, PT, R25, RZ, PT ;  /* 0x000000ff1900720b */ /* 0x000fe20003f56000 */
[----:B------:R-:W-:Y:S01]  /*75f0*/  FADD.FTZ R102, -R227, R102 ;  /* 0x00000066e3667221 */ /* 0x000fe20000010100 */
[----:B------:R-:W-:Y:S01]  /*7600*/  FSETP.GE.FTZ.AND P1, PT, R240, RZ, PT ;  /* 0x000000fff000720b */ /* 0x000fe20003f36000 */
[----:B------:R-:W-:Y:S01]  /*7610*/  FADD.FTZ R101, -R228, R101 ;  /* 0x00000065e4657221 */ /* 0x000fe20000010100 */
[----:B------:R-:W-:Y:S01]  /*7620*/  F2FP.BF16.F32.PACK_AB R10, R91, R86 ;  /* 0x000000565b0a723e */ /* 0x000fe200000010ff */
[----:B------:R-:W-:Y:S01]  /*7630*/  FMUL.FTZ R91, R50, R165 ;  /* 0x000000a5325b7220 */ /* 0x000fe20000410000 */
[----:B------:R-:W-:Y:S01]  /*7640*/  FSETP.GE.FTZ.AND P0, PT, R231, RZ, PT ;  /* 0x000000ffe700720b */ /* 0x000fe20003f16000 */
[----:B------:R-:W-:Y:S01]  /*7650*/  FADD.FTZ R82, -R227, R103 ;  /* 0x00000067e3527221 */ /* 0x000fe20000010100 */
        /* <DEDUP_REMOVED lines=13> */
[----:B------:R-:W-:Y:S01]  /*7730*/  FADD.FTZ R78, -R219, R107 ;  /* 0x0000006bdb4e7221 */ /* 0x000fe20000010100 */
[----:B------:R-:W-:Y:S01]  /*7740*/  F2FP.BF16.F32.PACK_AB R91, R91, R80 ;  /* 0x000000505b5b723e */ /* 0x000fe200000010ff */
        /* <DEDUP_REMOVED lines=12> */
[-C--:B-1----:R-:W-:Y:S03]  /*7810*/  HMMA.16816.F32.BF16 R116, R168, R68.reuse, R116 ;  /* 0x00000044a874723c */ /* 0x082fe60000041874 */
[----:B------:R-:W-:Y:S01]  /*7820*/  FSETP.GE.FTZ.AND P2, PT, R17, RZ, PT ;  /* 0x000000ff1100720b */ /* 0x000fe20003f56000 */
[----:B------:R-:W-:Y:S01]  /*7830*/  FMUL.FTZ R82, R15, R82 ;  /* 0x000000520f527220 */ /* 0x000fe20000410000 */
[----:B------:R-:W-:Y:S01]  /*7840*/  FSETP.GE.FTZ.AND P0, PT, R9, RZ, PT ;  /* 0x000000ff0900720b */ /* 0x000fe20003f16000 */
[C---:B------:R-:W-:Y:S05]  /*7850*/  HMMA.16816.F32.BF16 R120, R176.reuse, R68, R120 ;  /* 0x00000044b078723c */ /* 0x040fea0000041878 */
[-C--:B------:R-:W-:Y:S01]  /*7860*/  FSEL R97, R97, R226.reuse, P3 ;  /* 0x000000e261617208 */ /* 0x080fe20001800000 */
[-C--:B------:R-:W-:Y:S03]  /*7870*/  HMMA.16816.F32.BF16 R124, R176, R70.reuse, R124 ;  /* 0x00000046b07c723c */ /* 0x080fe6000004187c */
[----:B------:R-:W-:Y:S02]  /*7880*/  FSETP.GE.FTZ.AND P3, PT, R7, RZ, PT ;  /* 0x000000ff0700720b */ /* 0x000fe40003f76000 */
[----:B------:R-:W-:Y:S01]  /*7890*/  FSEL R99, R106, R219, P1 ;  /* 0x000000db6a637208 */ /* 0x000fe20000800000 */
[----:B------:R-:W-:Y:S01]  /*78a0*/  FMUL.FTZ R74, R22, R97 ;  /* 0x00000061164a7220 */ /* 0x000fe20000410000 */
[----:B------:R-:W-:Y:S01]  /*78b0*/  FSEL R86, R105, R226, P2 ;  /* 0x000000e269567208 */ /* 0x000fe20001000000 */
[----:B------:R-:W-:Y:S01]  /*78c0*/  FADD.FTZ R114, -R227, R114 ;  /* 0x00000072e3727221 */ /* 0x000fe20000010100 */
[----:B------:R-:W-:Y:S01]  /*78d0*/  FSETP.GE.FTZ.AND P1, PT, R5, RZ, PT ;  /* 0x000000ff0500720b */ /* 0x000fe20003f36000 */
[----:B------:R-:W-:Y:S04]  /*78e0*/  HMMA.16816.F32.BF16 R128, R168, R70, R128 ;  /* 0x00000046a880723c */ /* 0x000fe80000041880 */
[-C--:B------:R-:W-:Y:S01]  /*78f0*/  FSEL R78, R78, R219.reuse, P0 ;  /* 0x000000db4e4e7208 */ /* 0x080fe20000000000 */
[----:B------:R-:W-:Y:S01]  /*7900*/  FMUL.FTZ R97, R17, R86 ;  /* 0x0000005611617220 */ /* 0x000fe20000410000 */
[----:B------:R-:W-:Y:S01]  /*7910*/  FSETP.GE.FTZ.AND P0, PT, R252, RZ, PT ;  /* 0x000000fffc00720b */ /* 0x000fe20003f16000 */
[----:B------:R-:W-:Y:S01]  /*7920*/  FADD.FTZ R103, -R228, R112 ;  /* 0x00000070e4677221 */ /* 0x000fe20000010100 */
[----:B------:R-:W-:Y:S02]  /*7930*/  FSEL R110, R110, R219, P1 ;  /* 0x000000db6e6e7208 */ /* 0x000fe40000800000 */
        /* <DEDUP_REMOVED lines=10> */
[----:B------:R-:W-:Y:S01]  /*79e0*/  FSETP.GE.FTZ.AND P3, PT, R229, RZ, PT ;  /* 0x000000ffe500720b */ /* 0x000fe20003f76000 */
[----:B------:R-:W-:Y:S01]  /*79f0*/  FADD.FTZ R69, -R228, R116 ;  /* 0x00000074e4457221 */ /* 0x000fe20000010100 */
[----:B------:R-:W-:Y:S01]  /*7a00*/  FSETP.GE.FTZ.AND P0, PT, R230, RZ, PT ;  /* 0x000000ffe600720b */ /* 0x000fe20003f16000 */
[----:B------:R-:W-:Y:S01]  /*7a10*/  FADD.FTZ R68, -R227, R119 ;  /* 0x00000077e3447221 */ /* 0x000fe20000010100 */
[----:B------:R-:W-:Y:S01]  /*7a20*/  FSEL R114, R114, R227, P1 ;  /* 0x000000e372727208 */ /* 0x000fe20000800000 */
[----:B------:R-:W-:Y:S01]  /*7a30*/  FADD.FTZ R122, -R219, R122 ;  /* 0x0000007adb7a7221 */ /* 0x000fe20000010100 */
[----:B------:R-:W-:Y:S01]  /*7a40*/  F2FP.BF16.F32.PACK_AB R97, R97, R74 ;  /* 0x0000004a6161723e */ /* 0x000fe200000010ff */
[----:B------:R-:W-:Y:S01]  /*7a50*/  FADD.FTZ R113, -R228, R113 ;  /* 0x00000071e4717221 */ /* 0x000fe20000010100 */
[----:B------:R-:W-:Y:S01]  /*7a60*/  FSETP.GE.FTZ.AND P1, PT, R243, RZ, PT ;  /* 0x000000fff300720b */ /* 0x000fe20003f36000 */
[----:B------:R-:W-:Y:S01]  /*7a70*/  FMUL.FTZ R110, R5, R110 ;  /* 0x0000006e056e7220 */ /* 0x000fe20000410000 */
        /* <DEDUP_REMOVED lines=35> */
[----:B------:R-:W-:Y:S01]  /*7cb0*/  FADD.FTZ R47, -R226, R124 ;  /* 0x0000007ce22f7221 */ /* 0x000fe20000010100 */
[----:B------:R-:W-:Y:S01]  /*7cc0*/  FSEL R71, R78, R219, P0 ;  /* 0x000000db4e477208 */ /* 0x000fe20000000000 */
[----:B------:R-:W-:Y:S01]  /*7cd0*/  FMUL.FTZ R113, R250, R113 ;  /* 0x00000071fa717220 */ /* 0x000fe20000410000 */
[----:B------:R-:W-:Y:S02]  /*7ce0*/  FSETP.GE.FTZ.AND P3, PT, R61, RZ, PT ;  /* 0x000000ff3d00720b */ /* 0x000fe40003f76000 */
[----:B------:R-:W-:Y:S01]  /*7cf0*/  FSETP.GE.FTZ.AND P0, PT, R26, RZ, PT ;  /* 0x000000ff1a00720b */ /* 0x000fe20003f16000 */
[----:B------:R-:W-:Y:S01]  /*7d00*/  FMUL.FTZ R71, R30, R71 ;  /* 0x000000471e477220 */ /* 0x000fe20000410000 */
[----:B------:R-:W-:Y:S02]  /*7d10*/  FSEL R126, R126, R219, P1 ;  /* 0x000000db7e7e7208 */ /* 0x000fe40000800000 */
[----:B------:R-:W-:Y:S02]  /*7d20*/  FSEL R117, R117, R228, P2 ;  /* 0x000000e475757208 */ /* 0x000fe40001000000 */
[----:B------:R-:W-:Y:S01]  /*7d30*/  FSETP.GE.FTZ.AND P1, PT, R245, RZ, PT ;  /* 0x000000fff500720b */ /* 0x000fe20003f36000 */
[----:B------:R-:W-:Y:S01]  /*7d40*/  FMUL.FTZ R126, R43, R126 ;  /* 0x0000007e2b7e7220 */ /* 0x000fe20000410000 */
[----:B------:R-:W-:Y:S01]  /*7d50*/  FSETP.GE.FTZ.AND P2, PT, R46, RZ, PT ;  /* 0x000000ff2e00720b */ /* 0x000fe20003f56000 */
[----:B------:R-:W-:Y:S01]  /*7d60*/  FADD.FTZ R43, -R228, R128 ;  /* 0x00000080e42b7221 */ /* 0x000fe20000010100 */
        /* <DEDUP_REMOVED lines=57> */
.L_x_1179:
[----:B------:R-:W-:Y:S01]  /*8100*/  STS [R198+0xa000], R77 ;  /* 0x00a0004dc6007388 */ /* 0x000fe20000000800 */
[----:B------:R-:W-:Y:S02]  /*8110*/  LEA R52, R190, UR4, 0x1 ;  /* 0x00000004be347c11 */ /* 0x000fe4000f8e08ff */
        /* <DEDUP_REMOVED lines=36> */
[----:B------:R-:W2:Y:S04]  /*8360*/  LDSM.16.MT88.4 R8, [R52+0x4000] ;  /* 0x004000003408783b */ /* 0x000ea80000004200 */
[----:B-1----:R-:W1:Y:S04]  /*8370*/  LDSM.16.MT88.4 R12, [R186+0x16000] ;  /* 0x01600000ba0c783b */ /* 0x002e680000004200 */
[----:B------:R-:W-:Y:S04]  /*8380*/  LDSM.16.MT88.4 R16, [R186+0x12800] ;  /* 0x01280000ba10783b */ /* 0x000fe80000004200 */
[----:B------:R-:W3:Y:S04]  /*8390*/  LDSM.16.MT88.4 R20, [R52+0x4400] ;  /* 0x004400003414783b */ /* 0x000ee80000004200 */
[----:B------:R-:W4:Y:S01]  /*83a0*/  LDSM.16.MT88.4 R24, [R186+0x16800] ;  /* 0x01680000ba18783b */ /* 0x000f220000004200 */
[-C--:B--2---:R-:W-:Y:S06]  /*83b0*/  HMMA.16816.F32.BF16 R132, R4, R8.reuse, R132 ;  /* 0x000000080484723c */ /* 0x084fec0000041884 */
[C---:B-1----:R-:W-:Y:S06]  /*83c0*/  HMMA.16816.F32.BF16 R136, R12.reuse, R8, R136 ;  /* 0x000000080c88723c */ /* 0x042fec0000041888 */
        /* <DEDUP_REMOVED lines=65> */
.L_x_1180:
        /* <DEDUP_REMOVED lines=309> */
.L_x_1182:
        /* <DEDUP_REMOVED lines=21> */
.L_x_1183:
        /* <DEDUP_REMOVED lines=39> */
.L_x_1185:
[----:B------:R-:W-:Y:S05]  /*9ef0*/  BSYNC B0 ;  /* 0x0000000000007941 */ /* 0x000fea0003800000 */
.L_x_1184:
[----:B------:R-:W-:Y:S04]  /*9f00*/  BSSY B0, `(.L_x_1186) ;  /* 0x000000d000007945 */ /* 0x000fe80003800000 */
[----:B------:R-:W-:Y:S05]  /*9f10*/  @P1 BRA `(.L_x_1187) ;  /* 0x00000000002c1947 */ /* 0x000fea0003800000 */
[----:B--2---:R-:W-:Y:S01]  /*9f20*/  IADD3 R5, P0, R17, 0x40, RZ ;  /* 0x0000004011057810 */ /* 0x004fe20007f1e0ff */
        /* <DEDUP_REMOVED lines=10> */
.L_x_1187:
[----:B------:R-:W-:Y:S05]  /*9fd0*/  BSYNC B0 ;  /* 0x0000000000007941 */ /* 0x000fea0003800000 */
.L_x_1186:
        /* <DEDUP_REMOVED lines=27> */
.L_x_1189:
[----:B------:R-:W-:Y:S05]  /*a190*/  BSYNC B0 ;  /* 0x0000000000007941 */ /* 0x000fea0003800000 */
.L_x_1188:
[----:B------:R-:W-:Y:S05]  /*a1a0*/  @P1 BRA `(.L_x_1176) ;  /* 0x00000000002c1947 */ /* 0x000fea0003800000 */
[----:B------:R-:W-:Y:S01]  /*a1b0*/  IADD3 R17, P0, R17, 0x40, RZ ;  /* 0x0000004011117810 */ /* 0x000fe20007f1e0ff */
[----:B------:R-:W-:Y:S01]  /*a1c0*/  ULDC.64 UR6, c[0x0][0x3f8] ;  /* 0x0000fe0000067ab9 */ /* 0x000fe20000000a00 */
[----:B------:R-:W-:Y:S02]  /*a1d0*/  MOV R12, R14 ;  /* 0x0000000e000c7202 */ /* 0x000fe40000000f00 */
[----:B-12---:R-:W-:-:S03]  /*a1e0*/  IADD3.X R4, RZ, R16, RZ, P0, !PT ;  /* 0x00000010ff047210 */ /* 0x006fc600007fe4ff */
[----:B------:R-:W-:-:S04]  /*a1f0*/  IMAD.WIDE.U32 R6, R17, UR10, R12 ;  /* 0x0000000a11067c25 */ /* 0x000fc8000f8e000c */
[----:B------:R-:W-:Y:S01]  /*a200*/  IMAD R4, R4, UR10, RZ ;  /* 0x0000000a04047c24 */ /* 0x000fe2000f8e02ff */
[----:B------:R-:W-:-:S03]  /*a210*/  LEA R12, P0, R6, UR6, 0x1 ;  /* 0x00000006060c7c11 */ /* 0x000fc6000f8008ff */
[----:B------:R-:W-:-:S05]  /*a220*/  IMAD R4, R17, UR11, R4 ;  /* 0x0000000b11047c24 */ /* 0x000fca000f8e0204 */
[----:B------:R-:W-:-:S04]  /*a230*/  IADD3 R5, R4, R7, RZ ;  /* 0x0000000704057210 */ /* 0x000fc80007ffe0ff */
[----:B------:R-:W-:-:S05]  /*a240*/  LEA.HI.X R13, R6, UR7, R5, 0x1, P0 ;  /* 0x00000007060d7c11 */ /* 0x000fca00080f0c05 */
[----:B----4-:R3:W-:Y:S02]  /*a250*/  STG.E.128 desc[UR14][R12.64], R8 ;  /* 0x000000080c007986 */ /* 0x0107e4000c101d0e */
.L_x_1176:
[----:B------:R-:W-:Y:S05]  /*a260*/  BSYNC B1 ;  /* 0x0000000000017941 */ /* 0x000fea0003800000 */
.L_x_1162:
[----:B------:R-:W-:Y:S01]  /*a270*/  R2UR UR6, R196 ;  /* 0x00000000c40672ca */ /* 0x000fe200000e0000 */
[----:B------:R-:W-:Y:S02]  /*a280*/  ULDC UR5, c[0x0][0xc] ;  /* 0x0000030000057ab9 */ /* 0x000fe40000000800 */
[----:B------:R-:W-:-:S10]  /*a290*/  UIADD3 UR26, UR5, UR26, URZ ;  /* 0x0000001a051a7290 */ /* 0x000fd4000fffe03f */
[----:B------:R-:W-:-:S06]  /*a2a0*/  UISETP.GE.AND UP0, UPT, UR26, UR6, UPT ;  /* 0x000000061a00728c */ /* 0x000fcc000bf06270 */
[----:B------:R-:W-:-:S13]  /*a2b0*/  PLOP3.LUT P0, PT, PT, PT, UP0, 0x80, 0x0 ;  /* 0x000000000000781c */ /* 0x000fda0003f0f008 */
[----:B------:R-:W-:Y:S05]  /*a2c0*/  @P0 BRA `(.L_x_1190) ;  /* 0x0000000000040947 */ /* 0x000fea0003800000 */
[----:B------:R-:W-:Y:S05]  /*a2d0*/  BRA `(.L_x_1191) ;  /* 0xffffff6800307947 */ /* 0x000fea000383ffff */
.L_x_1190:
[----:B------:R-:W-:Y:S05]  /*a2e0*/  EXIT ;  /* 0x000000000000794d */ /* 0x000fea0003800000 */
.L_x_1192:
        /* <DEDUP_REMOVED lines=9> */
.L_x_1363:


//--------------------- .text._ZN5flash44flash_bwd_dq_dk_dv_loop_seqk_parallel_kernelI23Flash_bwd_kernel_traitsILi32ELi128ELi128ELi8ELi4ELi4ELi4ELb0ELb0EN7cutlass10bfloat16_tE19Flash_kernel_traitsILi32ELi128ELi128ELi8ES3_EELb0ELb0ELb1ELb0ELb0ELb1ELb1EEEvNS_16Flash_bwd_paramsE --------------------------
	.section	.text._ZN5flash44flash_bwd_dq_dk_dv_loop_seqk_parallel_kernelI23Flash_bwd_kernel_traitsILi32ELi128ELi128ELi8ELi4ELi4ELi4ELb0ELb0EN7cutlass10bfloat16_tE19Flash_kernel_traitsILi32ELi128ELi128ELi8ES3_EELb0ELb0ELb1ELb0ELb0ELb1ELb1EEEvNS_16Flash_bwd_paramsE,"ax",@progbits
	.align	128
        .global         _ZN5flash44flash_bwd_dq_dk_dv_loop_seqk_parallel_kernelI23Flash_bwd_kernel_traitsILi32ELi128ELi128ELi8ELi4ELi4ELi4ELb0ELb0EN7cutlass10bfloat16_tE19Flash_kernel_traitsILi32ELi128ELi128ELi8ES3_EELb0ELb0ELb1ELb0ELb0ELb1ELb1EEEvNS_16Flash_bwd_paramsE
        .type           _ZN5flash44flash_bwd_dq_dk_dv_loop_seqk_parallel_kernelI23Flash_bwd_kernel_traitsILi32ELi128ELi128ELi8ELi4ELi4ELi4ELb0ELb0EN7cutlass10bfloat16_tE19Flash_kernel_traitsILi32ELi128ELi128ELi8ES3_EELb0ELb0ELb1ELb0ELb0ELb1ELb1EEEvNS_16Flash_bwd_paramsE,@function
        .size           _ZN5flash44flash_bwd_dq_dk_dv_loop_seqk_parallel_kernelI23Flash_bwd_kernel_traitsILi32ELi128ELi128ELi8ELi4ELi4ELi4ELb0ELb0EN7cutlass10bfloat16_tE19Flash_kernel_traitsILi32ELi128ELi128ELi8ES3_EELb0ELb0ELb1ELb0ELb0ELb1ELb1EEEvNS_16Flash_bwd_paramsE,(.L_x_1364 - _ZN5flash44flash_bwd_dq_dk_dv_loop_seqk_parallel_kernelI23Flash_bwd_kernel_traitsILi32ELi128ELi128ELi8ELi4ELi4ELi4ELb0ELb0EN7cutlass10bfloat16_tE19Flash_kernel_traitsILi32ELi128ELi128ELi8ES3_EELb0ELb0ELb1ELb0ELb0ELb1ELb1EEEvNS_16Flash_bwd_paramsE)
        .other          _ZN5flash44flash_bwd_dq_dk_dv_loop_seqk_parallel_kernelI23Flash_bwd_kernel_traitsILi32ELi128ELi128ELi8ELi4ELi4ELi4ELb0ELb0EN7cutlass10bfloat16_tE19Flash_kernel_traitsILi32ELi128ELi128ELi8ES3_EELb0ELb0ELb1ELb0ELb0ELb1ELb1EEEvNS_16Flash_bwd_paramsE,@"STO_CUDA_ENTRY STV_DEFAULT"
_ZN5flash44flash_bwd_dq_dk_dv_loop_seqk_parallel_kernelI23Flash_bwd_kernel_traitsILi32ELi128ELi128ELi8ELi4ELi4ELi4ELb0ELb0EN7cutlass10bfloat16_tE19Flash_kernel_traitsILi32ELi128ELi128ELi8ES3_EELb0ELb0ELb1ELb0ELb0ELb1ELb1EEEvNS_16Flash_bwd_paramsE:
.text._ZN5flash44flash_bwd_dq_dk_dv_loop_seqk_parallel_kernelI23Flash_bwd_kernel_traitsILi32ELi128ELi128ELi8ELi4ELi4ELi4ELb0ELb0EN7cutlass10bfloat16_tE19Flash_kernel_traitsILi32ELi128ELi128ELi8ES3_EELb0ELb0ELb1ELb0ELb0ELb1ELb1EEEvNS_16Flash_bwd_paramsE:
        /* <DEDUP_REMOVED lines=20> */
[----:B------:R-:W3:Y:S08]  /*0140*/  S2UR UR46, SR_CTAID.Y ;  /* 0x00000000002e79c3 */ /* 0x000ef00000002600 */
[----:B------:R-:W4:Y:S01]  /*0150*/  S2UR UR56, SR_CTAID.Z ;  /* 0x00000000003879c3 */ /* 0x000f220000002700 */
[----:B--2---:R-:W-:-:S06]  /*0160*/  ULEA UR4, UR4, UR5, 0x18 ;  /* 0x0000000504047291 */ /* 0x004fcc000f8ec03f */
[----:B------:R-:W-:Y:S01]  /*0170*/  IMAD.U32 R125, RZ, RZ, UR4 ;  /* 0x00000004ff7d7e24 */ /* 0x000fe2000f8e00ff */
[----:B-1----:R-:W-:Y:S01]  /*0180*/  SHF.R.S32.HI R7, RZ, 0x1f, R8 ;  /* 0x0000001fff077819 */ /* 0x002fe20000011408 */
[----:B---3--:R-:W-:-:S03]  /*0190*/  USHF.L.U32 UR5, UR46, 0x7, URZ ;  /* 0x000000072e057899 */ /* 0x008fc6000800063f */
[CC--:B------:R-:W-:Y:S02]  /*01a0*/  LEA.HI R11, R7.reuse, R8.reuse, RZ, 0x2 ;  /* 0x00000008070b7211 */ /* 0x0c0fe400078f10ff */
[----:B------:R-:W-:Y:S01]  /*01b0*/  LEA.HI R3, R7, R8, RZ, 0x5 ;  /* 0x0000000807037211 */ /* 0x000fe200078f28ff */
[----:B------:R-:W-:Y:S01]  /*01c0*/  IMAD.U32 R138, RZ, RZ, UR5 ;  /* 0x00000005ff8a7e24 */ /* 0x000fe2000f8e00ff */
[--C-:B------:R-:W-:Y:S01]  /*01d0*/  SHF.R.S32.HI R4, RZ, 0x2, R11.reuse ;  /* 0x00000002ff047819 */ /* 0x100fe2000001140b */
[----:B----4-:R-:W-:Y:S01]  /*01e0*/  USHF.R.S32.HI UR6, URZ, 0x1f, UR56 ;  /* 0x0000001f3f067899 */ /* 0x010fe20008011438 */
        /* <DEDUP_REMOVED lines=15> */
[----:B------:R-:W-:Y:S01]  /*02e0*/  SHF.R.S32.HI R132, RZ, 0x5, R3 ;  /* 0x00000005ff847819 */ /* 0x000fe20000011403 */
        /* <DEDUP_REMOVED lines=10> */
[C---:B------:R-:W-:Y:S01]  /*0390*/  IMAD.IADD R11, R8.reuse, 0x1, -R11 ;  /* 0x00000001080b7824 */ /* 0x040fe200078e0a0b */
        /* <DEDUP_REMOVED lines=19> */
[----:B------:R-:W-:Y:S02]  /*04d0*/  LOP3.LUT R128, R128, 0xfffffffe, RZ, 0xc0, !PT ;  /* 0xfffffffe80807812 */ /* 0x000fe400078ec0ff */
[----:B------:R-:W-:Y:S01]  /*04e0*/  LEA.HI R7, R7, R8, RZ, 0x7 ;  /* 0x0000000807077211 */ /* 0x000fe200078f38ff */
[----:B------:R-:W-:Y:S01]  /*04f0*/  IMAD.U32 R132, R132, 0x20, R5 ;  /* 0x0000002084847824 */ /* 0x000fe200078e0005 */
[----:B------:R-:W-:Y:S01]  /*0500*/  LEA.HI R6, R6, R9, RZ, 0x2 ;  /* 0x0000000906067211 */ /* 0x000fe200078f10ff */
[----:B------:R-:W-:Y:S01]  /*0510*/  IMAD.IADD R128, R4, 0x1, -R128 ;  /* 0x0000000104807824 */ /* 0x000fe200078e0a80 */
[----:B------:R-:W-:Y:S01]  /*0520*/  LOP3.LUT R2, R12, 0x3fffffe, RZ, 0xc0, !PT ;  /* 0x03fffffe0c027812 */ /* 0x000fe200078ec0ff */
[----:B------:R-:W-:Y:S01]  /*0530*/  IMAD.SHL.U32 R8, R8, 0x2, RZ ;  /* 0x0000000208087824 */ /* 0x000fe200078e00ff */
[----:B------:R-:W-:Y:S01]  /*0540*/  SHF.R.S32.HI R7, RZ, 0x7, R7 ;  /* 0x00000007ff077819 */ /* 0x000fe20000011407 */
[----:B------:R-:W-:Y:S01]  /*0550*/  IMAD.SHL.U32 R129, R128, 0x8, RZ ;  /* 0x0000000880817824 */ /* 0x000fe200078e00ff */
[----:B------:R-:W-:Y:S01]  /*0560*/  LOP3.LUT R5, R14, 0x1, RZ, 0xc0, !PT ;  /* 0x000000010e057812 */ /* 0x000fe200078ec0ff */
[----:B------:R-:W-:Y:S01]  /*0570*/  IMAD.IADD R2, R10, 0x1, -R2 ;  /* 0x000000010a027824 */ /* 0x000fe200078e0a02 */
[----:B------:R-:W-:Y:S01]  /*0580*/  LOP3.LUT R6, R6, 0xfffffffc, RZ, 0xc0, !PT ;  /* 0xfffffffc06067812 */ /* 0x000fe200078ec0ff */
[----:B------:R-:W-:Y:S01]  /*0590*/  IMAD.SHL.U32 R10, R10, 0x40, RZ ;  /* 0x000000400a0a7824 */ /* 0x000fe200078e00ff */
[----:B------:R-:W-:Y:S01]  /*05a0*/  SHF.R.S32.HI R4, RZ, 0x1f, R15 ;  /* 0x0000001fff047819 */ /* 0x000fe2000001140f */
[----:B------:R-:W-:Y:S01]  /*05b0*/  IMAD R118, R7, 0x8, R128 ;  /* 0x0000000807767824 */ /* 0x000fe200078e0280 */
[----:B------:R-:W-:Y:S01]  /*05c0*/  ISETP.NE.U32.AND P6, PT, R5, 0x1, PT ;  /* 0x000000010500780c */ /* 0x000fe20003fc5070 */
[----:B------:R-:W-:Y:S01]  /*05d0*/  IMAD.IADD R5, R9, 0x1, -R6 ;  /* 0x0000000109057824 */ /* 0x000fe200078e0a06 */
[----:B------:R-:W-:Y:S01]  /*05e0*/  LEA.HI R4, R4, R15, RZ, 0x3 ;  /* 0x0000000f04047211 */ /* 0x000fe200078f18ff */
[----:B------:R-:W-:Y:S01]  /*05f0*/  IMAD.SHL.U32 R9, R3, 0x10, RZ ;  /* 0x0000001003097824 */ /* 0x000fe200078e00ff */
[----:B------:R-:W-:Y:S01]  /*0600*/  LOP3.LUT R10, R10, 0x1c0, RZ, 0xc0, !PT ;  /* 0x000001c00a0a7812 */ /* 0x000fe200078ec0ff */
[----:B------:R-:W-:Y:S01]  /*0610*/  IMAD R118, R118, 0x8, R2 ;  /* 0x0000000876767824 */ /* 0x000fe200078e0202 */
[----:B------:R-:W-:Y:S01]  /*0620*/  LOP3.LUT R2, R4, 0xfffffff8, RZ, 0xc0, !PT ;  /* 0xfffffff804027812 */ /* 0x000fe200078ec0ff */
[--C-:B------:R-:W-:Y:S01]  /*0630*/  IMAD R135, R7, 0x2000, R11.reuse ;  /* 0x0000200007877824 */ /* 0x100fe200078e020b */
[----:B------:R-:W-:Y:S01]  /*0640*/  LEA.HI R6, R14, R14, RZ, 0x1 ;  /* 0x0000000e0e067211 */ /* 0x000fe200078f08ff */
[----:B------:R-:W-:Y:S01]  /*0650*/  IMAD R11, R3, 0x200, R11 ;  /* 0x00000200030b7824 */ /* 0x000fe200078e020b */
        /* <DEDUP_REMOVED lines=64> */
[----:B------:R-:W-:Y:S01]  /*0a60*/  VIADD R139, R135, 0x40 ;  /* 0x00000040878b7836 */ /* 0x000fe20000000000 */
[----:B------:R-:W-:Y:S01]  /*0a70*/  LOP3.LUT R128, R5, R128, R6, 0x1e, !PT ;  /* 0x0000008005807212 */ /* 0x000fe200078e1e06 */
[C---:B------:R-:W-:Y:S01]  /*0a80*/  @P4 VIADD R139, R135.reuse, 0xffffffc0 ;  /* 0xffffffc0878b4836 */ /* 0x040fe20000000000 */
[C---:B------:R-:W-:Y:S01]  /*0a90*/  SEL R143, R126.reuse, 0xffffffe0, !P5 ;  /* 0xffffffe07e8f7807 */ /* 0x040fe20006800000 */
[----:B------:R-:W-:Y:S01]  /*0aa0*/  IMAD.IADD R141, R135, 0x1, R145 ;  /* 0x00000001878d7824 */ /* 0x000fe200078e0291 */
[----:B------:R-:W-:Y:S01]  /*0ab0*/  SEL R3, R3, 0xffffffc0, !P2 ;  /* 0xffffffc003037807 */ /* 0x000fe20005000000 */
[----:B------:R-:W-:Y:S01]  /*0ac0*/  VIADD R122, R123, 0x20 ;  /* 0x000000207b7a7836 */ /* 0x000fe20000000000 */
        /* <DEDUP_REMOVED lines=21> */
.L_x_1223:
        /* <DEDUP_REMOVED lines=55> */
[----:B------:R-:W-:Y:S01]  /*0f90*/  ULDC UR5, c[0x0][0x2c8] ;  /* 0x0000b20000057ab9 */ /* 0x000fe20000000800 */
[----:B----4-:R-:W-:-:S05]  /*0fa0*/  @P3 R2UR UR13, R8 ;  /* 0x00000000080d32ca */ /* 0x010fca00000e0000 */
        /* <DEDUP_REMOVED lines=10> */
.L_x_1193:
        /* <DEDUP_REMOVED lines=19> */
[----:B------:R-:W-:Y:S02]  /*1180*/  USHF.R.S32.HI UR27, URZ, 0x1f, UR59 ;  /* 0x0000001f3f1b7899 */ /* 0x000fe4000801143b */
[----:B------:R-:W-:Y:S01]  /*1190*/  @UP0 ULDC.64 UR28, c[0x0][0x248] ;  /* 0x00009200001c0ab9 */ /* 0x000fe20000000a00 */
[----:B------:R-:W-:Y:S01]  /*11a0*/  UIADD3 UR50, UR19, UR20, URZ ;  /* 0x0000001413327290 */ /* 0x000fe2000fffe03f */
[----:B-1----:R-:W-:Y:S01]  /*11b0*/  IABS R7, R4 ;  /* 0x0000000400077213 */ /* 0x002fe20000000000 */
[----:B------:R-:W-:Y:S01]  /*11c0*/  ULDC.U8 UR32, c[0x0][0x3d8] ;  /* 0x0000f60000207ab9 */ /* 0x000fe20000000000 */
[----:B------:R-:W-:Y:S01]  /*11d0*/  USHF.L.U32 UR16, UR46, 0x7, URZ ;  /* 0x000000072e107899 */ /* 0x000fe2000800063f */
[----:B------:R-:W-:Y:S01]  /*11e0*/  ISETP.NE.AND P3, PT, R4, RZ, PT ;  /* 0x000000ff0400720c */ /* 0x000fe20003f65270 */
[----:B------:R-:W1:Y:S01]  /*11f0*/  I2F.RP R8, R7 ;  /* 0x0000000700087306 */ /* 0x000e620000209400 */
[----:B------:R-:W-:Y:S01]  /*1200*/  UISETP.NE.AND UP3, UPT, UR32, URZ, UPT ;  /* 0x0000003f2000728c */ /* 0x000fe2000bf65270 */
[----:B------:R-:W-:Y:S01]  /*1210*/  ULDC.64 UR42, c[0x0][0x240] ;  /* 0x00009000002a7ab9 */ /* 0x000fe20000000a00 */
[----:B--2---:R-:W-:-:S02]  /*1220*/  UIMAD.WIDE.U32 UR30, UR5, UR10, URZ ;  /* 0x0000000a051e72a5 */ /* 0x004fc4000f8e003f */
[----:B------:R-:W-:Y:S02]  /*1230*/  USEL UR26, UR16, URZ, UP1 ;  /* 0x0000003f101a7287 */ /* 0x000fe40008800000 */
[----:B------:R-:W-:Y:S02]  /*1240*/  UIMAD UR49, UR5, UR11, UR31 ;  /* 0x0000000b053172a4 */ /* 0x000fe4000f8e021f */
[----:B------:R-:W-:Y:S01]  /*1250*/  @!UP2 UIMAD UR5, UR58, UR8, URZ ;  /* 0x000000083a05a2a4 */ /* 0x000fe2000f8e023f */
[----:B------:R-:W-:Y:S02]  /*1260*/  @UP2 ULDC.64 UR10, c[0x0][0x420] ;  /* 0x00010800000a2ab9 */ /* 0x000fe40000000a00 */
[----:B------:R-:W-:Y:S01]  /*1270*/  ULDC UR8, c[0x0][0x394] ;  /* 0x0000e50000087ab9 */ /* 0x000fe20000000800 */
        /* <DEDUP_REMOVED lines=11> */
[----:B------:R-:W-:Y:S02]  /*1330*/  @UP2 UIMAD.WIDE.U32 UR44, UR13, UR10, URZ ;  /* 0x0000000a0d2c22a5 */ /* 0x000fe4000f8e003f */
[----:B------:R-:W-:Y:S01]  /*1340*/  @UP0 UIADD3 UR54, UR9, UR6, URZ ;  /* 0x0000000609360290 */ /* 0x000fe2000fffe03f */
[----:B------:R-:W1:Y:S01]  /*1350*/  F2I.FTZ.U32.TRUNC.NTZ R9, R8 ;  /* 0x0000000800097305 */ /* 0x000e62000021f000 */
[----:B------:R-:W-:Y:S01]  /*1360*/  USHF.R.S32.HI UR6, URZ, 0x1f, UR5 ;  /* 0x0000001f3f067899 */ /* 0x000fe20008011405 */
[----:B------:R-:W-:Y:S01]  /*1370*/  ULDC.U8 UR10, c[0x0][0x480] ;  /* 0x00012000000a7ab9 */ /* 0x000fe20000000000 */
[----:B------:R-:W-:Y:S02]  /*1380*/  @UP2 UIMAD UR53, UR13, UR11, UR45 ;  /* 0x0000000b0d3522a4 */ /* 0x000fe4000f8e022d */
[----:B------:R-:W-:-:S02]  /*1390*/  ULEA.HI UR20, UR6, UR5, URZ, 0x7 ;  /* 0x0000000506147291 */ /* 0x000fc4000f8f383f */
[----:B------:R-:W-:Y:S02]  /*13a0*/  UIMAD UR5, UR27, UR46, URZ ;  /* 0x0000002e1b0572a4 */ /* 0x000fe4000f8e023f */
[----:B------:R-:W-:Y:S02]  /*13b0*/  UISETP.NE.AND UP5, UPT, UR10, URZ, UPT ;  /* 0x0000003f0a00728c */ /* 0x000fe4000bfa5270 */
[----:B------:R-:W-:Y:S02]  /*13c0*/  UIMAD.WIDE.U32 UR10, UR46, UR59, URZ ;  /* 0x0000003b2e0a72a5 */ /* 0x000fe4000f8e003f */
[----:B------:R-:W-:Y:S01]  /*13d0*/  UIMAD UR5, UR58, UR59, UR5 ;  /* 0x0000003b3a0572a4 */ /* 0x000fe2000f8e0205 */
[----:B-1----:R-:W-:Y:S01]  /*13e0*/  IMAD.MOV R5, RZ, RZ, -R9 ;  /* 0x000000ffff057224 */ /* 0x002fe200078e0a09 */
[----:B------:R-:W-:Y:S01]  /*13f0*/  UIMAD.WIDE.U32 UR16, UR13, UR42, URZ ;  /* 0x0000002a0d1072a5 */ /* 0x000fe2000f8e003f */
[----:B------:R-:W-:Y:S01]  /*1400*/  IMAD.MOV.U32 R8, RZ, RZ, RZ ;  /* 0x000000ffff087224 */ /* 0x000fe200078e00ff */
[----:B------:R-:W-:Y:S01]  /*1410*/  USHF.L.U64.HI UR23, UR46, 0x7, UR58 ;  /* 0x000000072e177899 */ /* 0x000fe2000801023a */
[----:B------:R-:W-:Y:S01]  /*1420*/  IMAD R6, R5, R7, RZ ;  /* 0x0000000705067224 */ /* 0x000fe200078e02ff */
[----:B------:R-:W-:Y:S01]  /*1430*/  IABS R5, UR56 ;  /* 0x0000003800057c13 */ /* 0x000fe20008000000 */
[----:B------:R-:W-:-:S02]  /*1440*/  UIADD3 UR11, UR11, UR5, URZ ;  /* 0x000000050b0b7290 */ /* 0x000fc4000fffe03f */
[----:B------:R-:W-:Y:S01]  /*1450*/  IMAD.HI.U32 R8, R9, R6, R8 ;  /* 0x0000000609087227 */ /* 0x000fe200078e0008 */
[----:B------:R-:W-:Y:S01]  /*1460*/  MOV R6, R5 ;  /* 0x0000000500067202 */ /* 0x000fe20000000f00 */
[----:B------:R-:W-:Y:S02]  /*1470*/  USHF.R.S32.HI UR6, URZ, 0x7, UR25 ;  /* 0x000000073f067899 */ /* 0x000fe40008011419 */
[----:B------:R-:W-:Y:S02]  /*1480*/  USHF.R.S32.HI UR5, URZ, 0x7, UR20 ;  /* 0x000000073f057899 */ /* 0x000fe40008011414 */
[----:B------:R-:W-:Y:S01]  /*1490*/  IMAD.HI.U32 R8, R8, R6, RZ ;  /* 0x0000000608087227 */ /* 0x000fe200078e00ff */
[----:B------:R-:W-:Y:S01]  /*14a0*/  ULDC UR38, c[0x0][0x2dc] ;  /* 0x0000b70000267ab9 */ /* 0x000fe20000000800 */
[----:B------:R-:W-:Y:S01]  /*14b0*/  ULDC UR41, c[0x0][0x270] ;  /* 0x00009c0000297ab9 */ /* 0x000fe20000000800 */
[----:B------:R-:W-:Y:S01]  /*14c0*/  ULDC UR36, c[0x0][0x2c4] ;  /* 0x0000b10000247ab9 */ /* 0x000fe20000000800 */
[----:B------:R-:W-:Y:S01]  /*14d0*/  IMAD.MOV R5, RZ, RZ, -R8 ;  /* 0x000000ffff057224 */ /* 0x000fe200078e0a08 */
[----:B------:R-:W-:Y:S01]  /*14e0*/  USEL UR57, UR18, UR16, !UP2 ;  /* 0x0000001012397287 */ /* 0x000fe2000d000000 */
[----:B------:R-:W-:-:S02]  /*14f0*/  @UP0 UMOV UR52, UR8 ;  /* 0x0000000800340c82 */ /* 0x000fc40008000000 */
[C---:B------:R-:W-:Y:S01]  /*1500*/  IMAD R5, R7.reuse, R5, R6 ;  /* 0x0000000507057224 */ /* 0x040fe200078e0206 */
[----:B------:R-:W-:Y:S02]  /*1510*/  UIMAD UR22, UR13, UR43, URZ ;  /* 0x0000002b0d1672a4 */ /* 0x000fe4000f8e023f */
[----:B------:R-:W-:Y:S02]  /*1520*/  UIMAD.WIDE UR8, UR38, UR41, URZ ;  /* 0x00000029260872a5 */ /* 0x000fe4000f8e023f */
[----:B------:R-:W-:Y:S01]  /*1530*/  ISETP.GT.U32.AND P1, PT, R7, R5, PT ;  /* 0x000000050700720c */ /* 0x000fe20003f24070 */
[----:B------:R-:W-:Y:S02]  /*1540*/  USEL UR23, UR23, URZ, UP1 ;  /* 0x0000003f17177287 */ /* 0x000fe40008800000 */
[----:B------:R-:W-:Y:S02]  /*1550*/  @UP3 UIMAD UR18, UR46, UR36, URZ ;  /* 0x000000242e1232a4 */ /* 0x000fe4000f8e023f */
[----:B------:R-:W-:-:S02]  /*1560*/  UISETP.LT.AND UP1, UPT, UR6, UR5, UPT ;  /* 0x000000050600728c */ /* 0x000fc4000bf21270 */
[----:B------:R-:W-:Y:S02]  /*1570*/  @UP2 UIADD3 UR50, UR17, UR22, URZ ;  /* 0x0000001611322290 */ /* 0x000fe4000fffe03f */
[----:B------:R-:W-:Y:S02]  /*1580*/  UIMAD UR19, UR9, UR10, URZ ;  /* 0x0000000a091372a4 */ /* 0x000fe4000f8e023f */
[----:B------:R-:W-:Y:S02]  /*1590*/  @UP3 USEL UR18, UR18, UR13, !UP2 ;  /* 0x0000000d12123287 */ /* 0x000fe4000d000000 */
[----:B------:R-:W-:Y:S01]  /*15a0*/  @!P1 IMAD.IADD R5, R5, 0x1, -R7 ;  /* 0x0000000105059824 */ /* 0x000fe200078e0a07 */
[----:B------:R-:W-:Y:S01]  /*15b0*/  UIMAD.WIDE.U32 UR16, UR8, UR10, URZ ;  /* 0x0000000a081072a5 */ /* 0x000fe2000f8e003f */
[----:B------:R-:W-:Y:S01]  /*15c0*/  @!P1 IADD3 R8, R8, 0x1, RZ ;  /* 0x0000000108089810 */ /* 0x000fe20007ffe0ff */
[----:B------:R-:W-:Y:S01]  /*15d0*/  USEL UR32, UR6, UR5, UP1 ;  /* 0x0000000506207287 */ /* 0x000fe20008800000 */
[----:B------:R-:W-:Y:S01]  /*15e0*/  PLOP3.LUT P1, PT, PT, PT, UP0, 0x80, 0x0 ;  /* 0x000000000000781c */ /* 0x000fe20003f2f008 */
[----:B------:R-:W-:Y:S01]  /*15f0*/  @UP3 ULDC UR10, c[0x0][0x2e4] ;  /* 0x0000b900000a3ab9 */ /* 0x000fe20000000800 */
[----:B------:R-:W-:Y:S01]  /*1600*/  @!UP3 UIMAD UR20, UR46, UR41, UR56 ;  /* 0x000000292e14b2a4 */ /* 0x000fe2000f8e0238 */
[----:B------:R-:W-:Y:S01]  /*1610*/  ISETP.GE.U32.AND P0, PT, R5, R7, PT ;  /* 0x000000070500720c */ /* 0x000fe20003f06070 */
[----:B------:R-:W-:Y:S01]  /*1620*/  @UP3 UIMAD UR41, UR56, UR10, UR18 ;  /* 0x0000000a382932a4 */ /* 0x000fe2000f8e0212 */
[----:B------:R-:W-:Y:S01]  /*1630*/  LOP3.LUT R5, R4, UR56, RZ, 0x3c, !PT ;  /* 0x0000003804057c12 */ /* 0x000fe2000f8e3cff */
[----:B------:R-:W-:-:S02]  /*1640*/  UIMAD UR19, UR8, UR11, UR19 ;  /* 0x0000000b081372a4 */ /* 0x000fc4000f8e0213 */
[----:B------:R-:W-:Y:S01]  /*1650*/  ULEA UR18, UR32, 0xffffff80, 0x7 ;  /* 0xffffff8020127891 */ /* 0x000fe2000f8e383f */
[----:B------:R-:W-:Y:S01]  /*1660*/  ISETP.GE.AND P2, PT, R5, RZ, PT ;  /* 0x000000ff0500720c */ /* 0x000fe20003f46270 */
[----:B------:R-:W-:Y:S02]  /*1670*/  @!UP3 UIMAD UR41, UR20, UR36, URZ ;  /* 0x000000241429b2a4 */ /* 0x000fe4000f8e023f */
[----:B------:R-:W-:Y:S02]  /*1680*/  UIMAD.WIDE.U32 UR10, UR8, UR13, URZ ;  /* 0x0000000d080a72a5 */ /* 0x000fe4000f8e003f */
[----:B------:R-:W-:Y:S02]  /*1690*/  UIADD3 UR20, UR17, UR19, URZ ;  /* 0x0000001311147290 */ /* 0x000fe4000fffe03f */
[----:B------:R-:W-:Y:S01]  /*16a0*/  USHF.R.S32.HI UR19, URZ, 0x1f, UR18 ;  /* 0x0000001f3f137899 */ /* 0x000fe20008011412 */
[----:B------:R-:W-:Y:S01]  /*16b0*/  @P0 VIADD R8, R8, 0x1 ;  /* 0x0000000108080836 */ /* 0x000fe20000000000 */
[----:B------:R-:W-:Y:S01]  /*16c0*/  UIADD3 UR5, UP1, UR18, UR26, URZ ;  /* 0x0000001a12057290 */ /* 0x000fe2000ff3e03f */
[----:B------:R-:W-:Y:S01]  /*16d0*/  PLOP3.LUT P0, PT, PT, PT, UP3, 0x80, 0x0 ;  /* 0x000000000000781c */ /* 0x000fe20003f0f038 */
[----:B------:R-:W-:Y:S01]  /*16e0*/  USEL UR55, UR16, UR10, !UP2 ;  /* 0x0000000a10377287 */ /* 0x000fe2000d000000 */
[----:B------:R-:W-:Y:S01]  /*16f0*/  IMAD.MOV.U32 R6, RZ, RZ, R8 ;  /* 0x000000ffff067224 */ /* 0x000fe200078e0008 */
[----:B------:R-:W-:-:S02]  /*1700*/  UIADD3.X UR16, UR19, UR23, URZ, UP1, !UPT ;  /* 0x0000001713107290 */ /* 0x000fc40008ffe43f */
[----:B------:R-:W-:Y:S02]  /*1710*/  UIMAD UR6, UR9, UR5, URZ ;  /* 0x00000005090672a4 */ /* 0x000fe4000f8e023f */
[----:B------:R-:W-:Y:S01]  /*1720*/  @UP0 UIADD3 UR31, UR39, UR40, URZ ;  /* 0x00000028271f0290 */ /* 0x000fe2000fffe03f */
[----:B------:R-:W-:Y:S01]  /*1730*/  @!P2 IADD3 R6, -R6, RZ, RZ ;  /* 0x000000ff0606a210 */ /* 0x000fe20007ffe1ff */
[----:B------:R-:W-:Y:S01]  /*1740*/  @!UP2 UIADD3 UR53, UR35, UR24, URZ ;  /* 0x000000182335a290 */ /* 0x000fe2000fffe03f */
[----:B------:R-:W-:Y:S01]  /*1750*/  @!P3 LOP3.LUT R6, RZ, R4, RZ, 0x33, !PT ;  /* 0x00000004ff06b212 */ /* 0x000fe200078e33ff */
[----:B------:R-:W-:Y:S01]  /*1760*/  @UP0 ULDC.64 UR26, c[0x0][0x250] ;  /* 0x00009400001a0ab9 */ /* 0x000fe20000000a00 */
[----:B------:R-:W-:Y:S02]  /*1770*/  UIMAD.WIDE.U32 UR24, UR8, UR5, URZ ;  /* 0x00000005081872a5 */ /* 0x000fe4000f8e003f */
[----:B------:R-:W-:Y:S02]  /*1780*/  UIMAD UR10, UR9, UR13, URZ ;  /* 0x0000000d090a72a4 */ /* 0x000fe4000f8e023f */
[----:B------:R-:W-:-:S02]  /*1790*/  UIMAD UR5, UR8, UR16, UR6 ;  /* 0x00000010080572a4 */ /* 0x000fc4000f8e0206 */
[----:B------:R-:W-:Y:S02]  /*17a0*/  @UP0 UIMAD.WIDE.U32 UR8, UR31, UR26, URZ ;  /* 0x0000001a1f0802a5 */ /* 0x000fe4000f8e003f */
[----:B------:R-:W-:Y:S02]  /*17b0*/  UIMAD UR38, UR56, UR38, URZ ;  /* 0x00000026382672a4 */ /* 0x000fe4000f8e023f */
[----:B------:R-:W-:Y:S02]  /*17c0*/  @UP0 UIMAD UR6, UR31, UR27, URZ ;  /* 0x0000001b1f0602a4 */ /* 0x000fe4000f8e023f */
[----:B------:R-:W-:Y:S02]  /*17d0*/  USHF.R.S32.HI UR33, URZ, 0x1f, UR21 ;  /* 0x0000001f3f217899 */ /* 0x000fe40008011415 */
[----:B------:R-:W-:Y:S02]  /*17e0*/  @UP2 UIADD3 UR20, UR11, UR10, URZ ;  /* 0x0000000a0b142290 */ /* 0x000fe4000fffe03f */
[----:B------:R-:W-:-:S02]  /*17f0*/  USHF.R.S32.HI UR51, URZ, 0x1f, UR38 ;  /* 0x0000001f3f337899 */ /* 0x000fc40008011426 */
        /* <DEDUP_REMOVED lines=18> */
.L_x_1195:
        /* <DEDUP_REMOVED lines=13> */
.L_x_1196:
        /* <DEDUP_REMOVED lines=11> */
.L_x_1197:
[----:B------:R-:W-:Y:S02]  /*1aa0*/  ULDC UR5, c[0x0][0x270] ;  /* 0x00009c0000057ab9 */ /* 0x000fe40000000800 */
[----:B------:R-:W-:-:S04]  /*1ab0*/  UIMAD UR5, UR46, UR5, UR56 ;  /* 0x000000052e0572a4 */ /* 0x000fc8000f8e0238 */
[----:B------:R-:W-:-:S12]  /*1ac0*/  UIMAD UR5, UR5, UR59, URZ ;  /* 0x0000003b050572a4 */ /* 0x000fd8000f8e023f */
.L_x_1198:
        /* <DEDUP_REMOVED lines=19> */
[----:B------:R-:W-:Y:S01]  /*1c00*/  USHF.R.S32.HI UR20, URZ, 0x1f, UR5 ;  /* 0x0000001f3f147899 */ /* 0x000fe20008011405 */
[----:B------:R-:W-:Y:S02]  /*1c10*/  ULDC.64 UR10, c[0x0][0x428] ;  /* 0x00010a00000a7ab9 */ /* 0x000fe40000000a00 */
[----:B------:R-:W-:Y:S01]  /*1c20*/  IMAD R9, R5, UR18, R9 ;  /* 0x0000001205097c24 */ /* 0x000fe2000f8e0209 */
[----:B-1----:R-:W-:Y:S01]  /*1c30*/  SHF.R.S32.HI R162, RZ, 0x1f, R8 ;  /* 0x0000001fffa27819 */ /* 0x002fe20000011408 */
[----:B------:R-:W-:Y:S01]  /*1c40*/  ULEA.HI UR20, UR20, UR5, URZ, 0x7 ;  /* 0x0000000514147291 */ /* 0x000fe2000f8f383f */
[----:B------:R-:W-:-:S02]  /*1c50*/  ULDC.64 UR16, c[0x0][0x258] ;  /* 0x0000960000107ab9 */ /* 0x000fc40000000a00 */
[CC--:B------:R-:W-:Y:S01]  /*1c60*/  LEA.HI R13, R162.reuse, R8.reuse, RZ, 0x2 ;  /* 0x00000008a20d7211 */ /* 0x0c0fe200078f10ff */
[----:B------:R-:W-:Y:S01]  /*1c70*/  UIMAD UR13, UR34, UR10, URZ ;  /* 0x0000000a220d72a4 */ /* 0x000fe2000f8e023f */
[----:B------:R-:W-:Y:S01]  /*1c80*/  LEA.HI R162, R162, R8, RZ, 0x5 ;  /* 0x00000008a2a27211 */ /* 0x000fe200078f28ff */
[----:B------:R-:W-:Y:S01]  /*1c90*/  USHF.R.S32.HI UR20, URZ, 0x7, UR20 ;  /* 0x000000073f147899 */ /* 0x000fe20008011414 */
[----:B------:R-:W-:Y:S02]  /*1ca0*/  LOP3.LUT R16, R13, 0xfffffffc, RZ, 0xc0, !PT ;  /* 0xfffffffc0d107812 */ /* 0x000fe400078ec0ff */
[----:B------:R-:W-:Y:S01]  /*1cb0*/  LOP3.LUT R7, R162, 0xffffffe0, RZ, 0xc0, !PT ;  /* 0xffffffe0a2077812 */ /* 0x000fe200078ec0ff */
[----:B------:R-:W-:Y:S01]  /*1cc0*/  UISETP.LT.AND UP1, UPT, URZ, UR20, UPT ;  /* 0x000000143f00728c */ /* 0x000fe2000bf21270 */
[----:B------:R-:W-:Y:S01]  /*1cd0*/  SHF.R.S32.HI R13, RZ, 0x2, R13 ;  /* 0x00000002ff0d7819 */ /* 0x000fe2000001140d */
[C---:B------:R-:W-:Y:S01]  /*1ce0*/  IMAD.IADD R16, R8.reuse, 0x1, -R16 ;  /* 0x0000000108107824 */ /* 0x040fe200078e0a10 */
[----:B------:R-:W-:Y:S01]  /*1cf0*/  SHF.R.S32.HI R162, RZ, 0x5, R162 ;  /* 0x00000005ffa27819 */ /* 0x000fe200000114a2 */
[----:B------:R-:W-:Y:S01]  /*1d00*/  IMAD.IADD R7, R8, 0x1, -R7 ;  /* 0x0000000108077824 */ /* 0x000fe200078e0a07 */
[----:B------:R-:W-:Y:S01]  /*1d10*/  SHF.R.S32.HI R14, RZ, 0x1f, R13 ;  /* 0x0000001fff0e7819 */ /* 0x000fe2000001140d */
[----:B------:R-:W-:Y:S01]  /*1d20*/  IMAD.SHL.U32 R16, R16, 0x8, RZ ;  /* 0x0000000810107824 */ /* 0x000fe200078e00ff */
[----:B------:R-:W-:Y:S01]  /*1d30*/  IADD3 R18, P0, R13, UR18, RZ ;  /* 0x000000120d127c10 */ /* 0x000fe2000ff1e0ff */
[----:B------:R-:W-:Y:S01]  /*1d40*/  IMAD R162, R162, UR22, R7 ;  /* 0x00000016a2a27c24 */ /* 0x000fe2000f8e0207 */
[----:B------:R-:W-:-:S02]  /*1d50*/  USEL UR20, URZ, UR20, !UP1 ;  /* 0x000000143f147287 */ /* 0x000fc4000c800000 */
[----:B------:R-:W-:Y:S02]  /*1d60*/  IADD3.X R7, R14, UR19, RZ, P0, !PT ;  /* 0x000000130e077c10 */ /* 0x000fe400087fe4ff */
[--C-:B------:R-:W-:Y:S01]  /*1d70*/  SHF.R.S32.HI R17, RZ, 0x1f, R16.reuse ;  /* 0x0000001fff117819 */ /* 0x100fe20000011410 */
[----:B------:R-:W-:Y:S01]  /*1d80*/  UISETP.GT.AND UP1, UPT, UR32, UR20, UPT ;  /* 0x000000142000728c */ /* 0x000fe2000bf24270 */
[----:B------:R-:W-:Y:S01]  /*1d90*/  IADD3 R20, P0, R16, UR8, RZ ;  /* 0x0000000810147c10 */ /* 0x000fe2000ff1e0ff */
[----:B------:R-:W-:Y:S01]  /*1da0*/  IMAD R7, R7, UR42, RZ ;  /* 0x0000002a07077c24 */ /* 0x000fe2000f8e02ff */
[----:B------:R-:W-:Y:S02]  /*1db0*/  UIMAD UR8, UR56, UR11, UR13 ;  /* 0x0000000b380872a4 */ /* 0x000fe4000f8e020d */
[----:B------:R-:W-:Y:S01]  /*1dc0*/  IADD3.X R21, R17, UR53, RZ, P0, !PT ;  /* 0x0000003511157c10 */ /* 0x000fe200087fe4ff */
[----:B------:R-:W-:Y:S01]  /*1dd0*/  IMAD R7, R18, UR43, R7 ;  /* 0x0000002b12077c24 */ /* 0x000fe2000f8e0207 */
[----:B------:R-:W-:Y:S01]  /*1de0*/  IADD3 R8, P0, R162, UR9, RZ ;  /* 0x00000009a2087c10 */ /* 0x000fe2000ff1e0ff */
[----:B------:R-:W-:-:S03]  /*1df0*/  IMAD.WIDE.U32 R18, R18, UR42, R16 ;  /* 0x0000002a12127c25 */ /* 0x000fc6000f8e0010 */
[----:B------:R-:W-:Y:S01]  /*1e00*/  LEA.HI.X.SX32 R162, R162, UR6, 0x1, P0 ;  /* 0x00000006a2a27c11 */ /* 0x000fe200080f0eff */
[----:B------:R-:W-:Y:S01]  /*1e10*/  IMAD.WIDE.U32 R20, R4, UR18, R20 ;  /* 0x0000001204147c25 */ /* 0x000fe2000f8e0014 */
[----:B------:R-:W-:Y:S01]  /*1e20*/  LEA R157, P0, R8, UR24, 0x2 ;  /* 0x00000018089d7c11 */ /* 0x000fe2000f8010ff */
[----:B------:R-:W-:Y:S01]  /*1e30*/  UIMAD UR6, UR34, UR16, URZ ;  /* 0x00000010220672a4 */ /* 0x000fe2000f8e023f */
[----:B------:R-:W-:Y:S01]  /*1e40*/  IADD3 R18, P2, R18, UR57, RZ ;  /* 0x0000003912127c10 */ /* 0x000fe2000ff5e0ff */
[----:B------:R-:W-:Y:S01]  /*1e50*/  IMAD.IADD R9, R21, 0x1, R9 ;  /* 0x0000000115097824 */ /* 0x000fe200078e0209 */
[----:B------:R-:W-:Y:S01]  /*1e60*/  LEA.HI.X R162, R8, UR25, R162, 0x2, P0 ;  /* 0x0000001908a27c11 */ /* 0x000fe200080f14a2 */
[----:B------:R-:W-:Y:S01]  /*1e70*/  IMAD.MOV.U32 R8, RZ, RZ, R20 ;  /* 0x000000ffff087224 */ /* 0x000fe200078e0014 */
[----:B------:R-:W-:Y:S01]  /*1e80*/  IADD3.X R19, R19, UR50, R7, P2, !PT ;  /* 0x0000003213137c10 */ /* 0x000fe200097fe407 */
[----:B------:R-:W-:Y:S01]  /*1e90*/  IMAD.U32 R7, RZ, RZ, UR10 ;  /* 0x0000000aff077e24 */ /* 0x000fe2000f8e00ff */
[----:B------:R-:W-:Y:S01]  /*1ea0*/  UIMAD UR6, UR56, UR17, UR6 ;  /* 0x00000011380672a4 */ /* 0x000fe2000f8e0206 */
[----:B------:R-:W-:Y:S01]  /*1eb0*/  IMAD.U32 R20, RZ, RZ, UR16 ;  /* 0x00000010ff147e24 */ /* 0x000fe2000f8e00ff */
[----:B------:R-:W-:Y:S01]  /*1ec0*/  UIADD3 UR10, UR18, UR41, URZ ;  /* 0x00000029120a7290 */ /* 0x000fe2000fffe03f */
[----:B------:R-:W-:Y:S01]  /*1ed0*/  IMAD.WIDE.U32 R22, R7, UR56, R8 ;  /* 0x0000003807167c25 */ /* 0x000fe2000f8e0008 */
[----:B------:R-:W-:Y:S01]  /*1ee0*/  ULDC.64 UR24, c[0x0][0x478] ;  /* 0x00011e0000187ab9 */ /* 0x000fe20000000a00 */
[----:B------:R-:W-:Y:S01]  /*1ef0*/  ULDC.64 UR18, c[0x0][0x2b0] ;  /* 0x0000ac0000127ab9 */ /* 0x000fe20000000a00 */
[----:B------:R-:W-:Y:S01]  /*1f00*/  ULDC.64 UR16, c[0x0][0x3e0] ;  /* 0x0000f80000107ab9 */ /* 0x000fe20000000a00 */
[----:B------:R-:W-:Y:S01]  /*1f10*/  IMAD.WIDE.U32 R20, R20, UR56, R18 ;  /* 0x0000003814147c25 */ /* 0x000fe2000f8e0012 */
[----:B------:R-:W-:-:S02]  /*1f20*/  UIMAD.WIDE UR10, UR10, 0x4, UR18 ;  /* 0x000000040a0a78a5 */ /* 0x000fc4000f8e0212 */
[----:B------:R-:W-:Y:S01]  /*1f30*/  UIMAD.WIDE UR24, UR30, 0x4, UR24 ;  /* 0x000000041e1878a5 */ /* 0x000fe2000f8e0218 */
[----:B------:R-:W-:Y:S01]  /*1f40*/  VIADD R19, R23, UR8 ;  /* 0x0000000817137c36 */ /* 0x000fe20008000000 */
[----:B------:R-:W-:Y:S01]  /*1f50*/  ULDC.64 UR8, c[0x0][0x210] ;  /* 0x0000840000087ab9 */ /* 0x000fe20000000a00 */
[----:B------:R-:W-:Y:S01]  /*1f60*/  VIADD R7, R21, UR6 ;  /* 0x0000000615077c36 */ /* 0x000fe20008000000 */
[----:B------:R-:W-:Y:S01]  /*1f70*/  LEA R160, P0, R20, UR8, 0x1 ;  /* 0x0000000814a07c11 */ /* 0x000fe2000f8008ff */
[-C--:B------:R-:W-:Y:S01]  /*1f80*/  IMAD R8, R14, R4.reuse, RZ ;  /* 0x000000040e087224 */ /* 0x080fe200078e02ff */
[----:B------:R-:W-:Y:S01]  /*1f90*/  UIADD3 UR8, UR32, -0x1, URZ ;  /* 0xffffffff20087890 */ /* 0x000fe2000fffe03f */
[----:B------:R-:W-:Y:S01]  /*1fa0*/  IMAD.MOV.U32 R18, RZ, RZ, R22 ;  /* 0x000000ffff127224 */ /* 0x000fe200078e0016 */
[----:B------:R-:W-:Y:S01]  /*1fb0*/  LEA.HI.X R161, R20, UR9, R7, 0x1, P0 ;  /* 0x0000000914a17c11 */ /* 0x000fe200080f0c07 */
[C---:B------:R-:W-:Y:S01]  /*1fc0*/  IMAD R8, R13.reuse, R5, R8 ;  /* 0x000000050d087224 */ /* 0x040fe200078e0208 */
[----:B------:R-:W-:Y:S01]  /*1fd0*/  PLOP3.LUT P0, PT, PT, PT, UP1, 0x80, 0x0 ;  /* 0x000000000000781c */ /* 0x000fe20003f0f018 */
[----:B------:R-:W-:Y:S01]  /*1fe0*/  IMAD.WIDE.U32 R18, R13, R4, R18 ;  /* 0x000000040d127225 */ /* 0x000fe200078e0012 */
[----:B------:R-:W-:Y:S01]  /*1ff0*/  UMOV UR19, UR24 ;  /* 0x0000001800137c82 */ /* 0x000fe20008000000 */
[----:B------:R-:W-:-:S02]  /*2000*/  UMOV UR18, UR25 ;  /* 0x0000001900127c82 */ /* 0x000fc40008000000 */
[----:B------:R-:W-:Y:S01]  /*2010*/  IMAD.IADD R8, R19, 0x1, R8 ;  /* 0x0000000113087824 */ /* 0x000fe200078e0208 */
[----:B------:R-:W-:Y:S01]  /*2020*/  LEA R158, P2, R18, UR16, 0x1 ;  /* 0x00000010129e7c11 */ /* 0x000fe2000f8408ff */
[----:B------:R-:W-:-:S03]  /*2030*/  UMOV UR16, UR11 ;  /* 0x0000000b00107c82 */ /* 0x000fc60008000000 */
[----:B------:R-:W-:Y:S01]  /*2040*/  LEA.HI.X R159, R18, UR17, R8, 0x1, P2 ;  /* 0x00000011129f7c11 */ /* 0x000fe200090f0c08 */
[----:B------:R-:W-:Y:S02]  /*2050*/  UMOV UR17, UR10 ;  /* 0x0000000a00117c82 */ /* 0x000fe40008000000 */
        /* <DEDUP_REMOVED lines=20> */
.L_x_1200:
        /* <DEDUP_REMOVED lines=19> */
.L_x_1201:
        /* <DEDUP_REMOVED lines=30> */
.L_x_1203:
[----:B------:R-:W-:Y:S05]  /*24b0*/  BSYNC B0 ;  /* 0x0000000000007941 */ /* 0x000fea0003800000 */
.L_x_1202:
        /* <DEDUP_REMOVED lines=14> */
.L_x_1205:
[----:B------:R-:W-:Y:S05]  /*25a0*/  BSYNC B0 ;  /* 0x0000000000007941 */ /* 0x000fea0003800000 */
.L_x_1204:
        /* <DEDUP_REMOVED lines=26> */
.L_x_1207:
[----:B------:R-:W-:Y:S05]  /*2750*/  BSYNC B0 ;  /* 0x0000000000007941 */ /* 0x000fea0003800000 */
.L_x_1206:
        /* <DEDUP_REMOVED lines=14> */
.L_x_1199:
[----:B------:R-:W-:Y:S01]  /*2840*/  UIMAD UR5, UR8, -0x80, UR12 ;  /* 0xffffff80080578a4 */ /* 0x000fe2000f8e020c */
[----:B------:R-:W-:Y:S01]  /*2850*/  VIADD R7, R131, 0x40 ;  /* 0x0000004083077836 */ /* 0x000fe20000000000 */
[----:B------:R-:W-:Y:S01]  /*2860*/  UIMAD UR9, UR33, UR28, URZ ;  /* 0x0000001c210972a4 */ /* 0x000fe2000f8e023f */
[----:B------:R-:W-:Y:S01]  /*2870*/  VIADD R9, R13, 0x40 ;  /* 0x000000400d097836 */ /* 0x000fe20000000000 */
[----:B------:R-:W-:Y:S01]  /*2880*/  UIMAD UR6, UR37, -0x80, UR7 ;  /* 0xffffff80250678a4 */ /* 0x000fe2000f8e0207 */
[----:B------:R-:W-:Y:S01]  /*2890*/  VIADD R8, R131, 0x8 ;  /* 0x0000000883087836 */ /* 0x000fe20000000000 */
[----:B------:R-:W-:Y:S01]  /*28a0*/  ISETP.GE.AND P5, PT, R7, UR5, PT ;  /* 0x0000000507007c0c */ /* 0x000fe2000bfa6270 */
[----:B------:R-:W-:Y:S01]  /*28b0*/  IMAD.U32 R7, RZ, RZ, UR28 ;  /* 0x0000001cff077e24 */ /* 0x000fe2000f8e00ff */
[----:B------:R-:W-:Y:S01]  /*28c0*/  ISETP.GE.AND P3, PT, R9, UR5, PT ;  /* 0x0000000509007c0c */ /* 0x000fe2000bf66270 */
[----:B------:R-:W-:Y:S01]  /*28d0*/  UIMAD UR10, UR21, UR29, UR9 ;  /* 0x0000001d150a72a4 */ /* 0x000fe2000f8e0209 */
[----:B------:R-:W-:Y:S01]  /*28e0*/  ISETP.GE.AND P6, PT, R8, UR5, PT ;  /* 0x0000000508007c0c */ /* 0x000fe2000bfc6270 */
[----:B------:R-:W-:Y:S01]  /*28f0*/  IMAD.WIDE.U32 R18, R7, UR21, R16 ;  /* 0x0000001507127c25 */ /* 0x000fe2000f8e0010 */
[----:B------:R-:W-:Y:S01]  /*2900*/  ISETP.GE.AND P1, PT, R9, UR6, PT ;  /* 0x0000000609007c0c */ /* 0x000fe2000bf26270 */
[----:B------:R-:W-:Y:S01]  /*2910*/  UIMAD UR9, UR33, UR26, URZ ;  /* 0x0000001a210972a4 */ /* 0x000fe2000f8e023f */
[----:B------:R-:W-:Y:S01]  /*2920*/  ISETP.GE.AND P4, PT, R13, UR5, PT ;  /* 0x000000050d007c0c */ /* 0x000fe2000bf86270 */
[----:B------:R-:W-:Y:S01]  /*2930*/  IMAD.U32 R7, RZ, RZ, UR10 ;  /* 0x0000000aff077e24 */ /* 0x000fe2000f8e00ff */
[----:B------:R-:W-:Y:S01]  /*2940*/  IADD3 R18, P0, R18, UR52, RZ ;  /* 0x0000003412127c10 */ /* 0x000fe2000ff1e0ff */
[----:B------:R-:W-:Y:S01]  /*2950*/  IMAD.WIDE.U32 R8, R4, 0x80, RZ ;  /* 0x0000008004087825 */ /* 0x000fe200078e00ff */
[----:B------:R-:W-:Y:S01]  /*2960*/  UIMAD UR9, UR21, UR27, UR9 ;  /* 0x0000001b150972a4 */ /* 0x000fe2000f8e0209 */
[----:B------:R-:W-:Y:S01]  /*2970*/  LEA R12, R132, UR4, 0x1 ;  /* 0x00000004840c7c11 */ /* 0x000fe2000f8e08ff */
[----:B------:R-:W-:Y:S01]  /*2980*/  ULDC.64 UR24, c[0x0][0x260] ;  /* 0x0000980000187ab9 */ /* 0x000fe20000000a00 */
[----:B------:R-:W-:Y:S01]  /*2990*/  IMAD.U32 R4, RZ, RZ, UR26 ;  /* 0x0000001aff047e24 */ /* 0x000fe2000f8e00ff */
[----:B------:R-:W-:Y:S01]  /*29a0*/  IADD3.X R19, R19, UR54, R7, P0, !PT ;  /* 0x0000003613137c10 */ /* 0x000fe200087fe407 */
[----:B------:R-:W-:Y:S01]  /*29b0*/  IMAD.SHL.U32 R5, R5, 0x80, RZ ;  /* 0x0000008005057824 */ /* 0x000fe200078e00ff */
[----:B------:R-:W-:Y:S01]  /*29c0*/  PLOP3.LUT P0, PT, PT, PT, UP5, 0x80, 0x0 ;  /* 0x000000000000781c */ /* 0x000fe20003f0f058 */
[----:B------:R-:W-:Y:S01]  /*29d0*/  IMAD.WIDE.U32 R16, R4, UR21, R16 ;  /* 0x0000001504107c25 */ /* 0x000fe2000f8e0010 */
[----:B------:R-:W-:Y:S01]  /*29e0*/  @!P3 IADD3 R8, P2, R158, R8, RZ ;  /* 0x000000089e08b210 */ /* 0x000fe20007f5e0ff */
[----:B------:R-:W-:Y:S01]  /*29f0*/  ULDC.64 UR10, c[0x0][0x268] ;  /* 0x00009a00000a7ab9 */ /* 0x000fe20000000a00 */
[----:B------:R-:W-:Y:S01]  /*2a00*/  SHF.R.S32.HI R151, RZ, 0x1f, R131 ;  /* 0x0000001fff977819 */ /* 0x000fe20000011483 */
[----:B------:R-:W-:Y:S01]  /*2a10*/  IMAD.U32 R4, RZ, RZ, UR9 ;  /* 0x00000009ff047e24 */ /* 0x000fe2000f8e00ff */
[----:B------:R-:W-:Y:S01]  /*2a20*/  @!P3 IADD3.X R9, R159, R9, R5, P2, !PT ;  /* 0x000000099f09b210 */ /* 0x000fe200017fe405 */
[----:B------:R-:W-:Y:S01]  /*2a30*/  IMAD R20, R10, UR24, RZ ;  /* 0x000000180a147c24 */ /* 0x000fe2000f8e02ff */
[----:B------:R-:W-:Y:S01]  /*2a40*/  IADD3 R16, P2, R16, UR31, RZ ;  /* 0x0000001f10107c10 */ /* 0x000fe2000ff5e0ff */
[----:B------:R-:W-:Y:S01]  /*2a50*/  IMAD R26, R10, UR10, RZ ;  /* 0x0000000a0a1a7c24 */ /* 0x000fe2000f8e02ff */
[----:B------:R-:W-:Y:S01]  /*2a60*/  USHF.L.U32 UR9, UR43, 0x7, URZ ;  /* 0x000000072b097899 */ /* 0x000fe2000800063f */
[C---:B------:R-:W-:Y:S01]  /*2a70*/  IMAD R20, R6.reuse, UR25, R20 ;  /* 0x0000001906147c24 */ /* 0x040fe2000f8e0214 */
[----:B------:R-:W-:Y:S01]  /*2a80*/  IADD3.X R17, R17, UR36, R4, P2, !PT ;  /* 0x0000002411117c10 */ /* 0x000fe200097fe404 */
[----:B------:R-:W-:Y:S01]  /*2a90*/  @P0 BAR.SYNC.DEFER_BLOCKING 0x0 ;  /* 0x0000000000000b1d */ /* 0x000fe20000010000 */
[C---:B------:R-:W-:Y:S01]  /*2aa0*/  ISETP.GE.AND P2, PT, R13.reuse, UR6, PT ;  /* 0x000000060d007c0c */ /* 0x040fe2000bf46270 */
[----:B------:R-:W-:Y:S01]  /*2ab0*/  IMAD.WIDE.U32 R4, R6, UR24, R18 ;  /* 0x0000001806047c25 */ /* 0x000fe2000f8e0012 */
[----:B------:R-:W-:Y:S01]  /*2ac0*/  @!P1 IADD3 R18, P0, R13, 0x40, RZ ;  /* 0x000000400d129810 */ /* 0x000fe20007f1e0ff */
[----:B------:R-:W-:-:S02]  /*2ad0*/  ULEA.HI UR6, UR8, UR8, URZ, 0x1 ;  /* 0x0000000808067291 */ /* 0x000fc4000f8f083f */
[----:B------:R-:W-:Y:S02]  /*2ae0*/  IMAD R26, R6, UR11, R26 ;  /* 0x0000000b061a7c24 */ /* 0x000fe4000f8e021a */
[----:B------:R-:W-:Y:S01]  /*2af0*/  VIADD R156, R132, 0x1000 ;  /* 0x00001000849c7836 */ /* 0x000fe20000000000 */
[----:B------:R-:W-:Y:S01]  /*2b00*/  ULOP3.LUT UR6, UR6, 0xfffffffe, URZ, 0xc0, !UPT ;  /* 0xfffffffe06067892 */ /* 0x000fe2000f8ec03f */
[----:B------:R-:W-:Y:S01]  /*2b10*/  IMAD.WIDE.U32 R16, R6, UR10, R16 ;  /* 0x0000000a06107c25 */ /* 0x000fe2000f8e0010 */
[----:B------:R-:W-:Y:S02]  /*2b20*/  UIMAD.WIDE.U32 UR10, UR42, 0x80, URZ ;  /* 0x000000802a0a78a5 */ /* 0x000fe4000f8e003f */
[----:B------:R-:W-:Y:S01]  /*2b30*/  UIADD3 UR6, UR8, -UR6, URZ ;  /* 0x8000000608067290 */ /* 0x000fe2000fffe03f */
[----:B------:R-:W-:Y:S01]  /*2b40*/  IMAD.IADD R21, R5, 0x1, R20 ;  /* 0x0000000105157824 */ /* 0x000fe200078e0214 */
[----:B------:R-:W1:Y:S01]  /*2b50*/  @!P2 LDC.64 R10, c[0x0][0x218] ;  /* 0x00008600ff0aab82 */ /* 0x000e620000000a00 */
[--C-:B------:R-:W-:Y:S01]  /*2b60*/  @!P2 IMAD.MOV.U32 R20, RZ, RZ, R4.reuse ;  /* 0x000000ffff14a224 */ /* 0x100fe200078e0004 */
[----:B------:R-:W-:Y:S01]  /*2b70*/  UISETP.NE.AND UP0, UPT, UR6, 0x1, UPT ;  /* 0x000000010600788c */ /* 0x000fe2000bf05270 */
[----:B------:R-:W-:-:S02]  /*2b80*/  @!P1 IMAD.MOV.U32 R6, RZ, RZ, R4 ;  /* 0x000000ffff069224 */ /* 0x000fc400078e0004 */
[----:B------:R-:W-:Y:S02]  /*2b90*/  IMAD.MOV.U32 R154, RZ, RZ, 0x7f800000 ;  /* 0x7f800000ff9a7424 */ /* 0x000fe400078e00ff */
[----:B------:R-:W-:Y:S02]  /*2ba0*/  IMAD.MOV.U32 R155, RZ, RZ, 0x7f800000 ;  /* 0x7f800000ff9b7424 */ /* 0x000fe400078e00ff */
[----:B------:R-:W-:Y:S01]  /*2bb0*/  IMAD.MOV.U32 R152, RZ, RZ, 0x7f800000 ;  /* 0x7f800000ff987424 */ /* 0x000fe200078e00ff */
[----:B------:R2:W-:Y:S01]  /*2bc0*/  @P4 STS [R12+0x4000], RZ ;  /* 0x004000ff0c004388 */ /* 0x0005e20000000800 */
[----:B------:R-:W-:Y:S01]  /*2bd0*/  @!P1 IMAD.X R15, RZ, RZ, R14, P0 ;  /* 0x000000ffff0f9224 */ /* 0x000fe200000e060e */
[----:B------:R-:W-:Y:S01]  /*2be0*/  @!P3 IADD3 R22, P0, R160, UR10, RZ ;  /* 0x0000000aa016bc10 */ /* 0x000fe2000ff1e0ff */
[----:B------:R-:W-:Y:S01]  /*2bf0*/  IMAD.U32 R4, RZ, RZ, UR9 ;  /* 0x00000009ff047e24 */ /* 0x000fe2000f8e00ff */
[----:B------:R2:W-:Y:S01]  /*2c00*/  @P4 STS [R12+0x4004], RZ ;  /* 0x004004ff0c004388 */ /* 0x0005e20000000800 */
[----:B------:R-:W-:-:S02]  /*2c10*/  IMAD.IADD R27, R17, 0x1, R26 ;  /* 0x00000001111b7824 */ /* 0x000fc400078e021a */
[----:B------:R-:W-:Y:S01]  /*2c20*/  IMAD.MOV.U32 R153, RZ, RZ, 0x7f800000 ;  /* 0x7f800000ff997424 */ /* 0x000fe200078e00ff */
[----:B------:R-:W-:Y:S01]  /*2c30*/  @!P3 IADD3.X R23, R161, UR11, R4, P0, !PT ;  /* 0x0000000ba117bc10 */ /* 0x000fe200087fe404 */
[----:B------:R2:W-:Y:S01]  /*2c40*/  @P4 STS.64 [R12+0x4008], RZ ;  /* 0x004008ff0c004388 */ /* 0x0005e20000000a00 */
[----:B------:R-:W-:Y:S01]  /*2c50*/  @!P1 IADD3 R4, P0, R13, 0x40, RZ ;  /* 0x000000400d049810 */ /* 0x000fe20007f1e0ff */
[--C-:B------:R-:W-:Y:S01]  /*2c60*/  @!P2 IMAD.MOV.U32 R26, RZ, RZ, R16.reuse ;  /* 0x000000ffff1aa224 */ /* 0x100fe200078e0010 */
[----:B------:R-:W-:Y:S01]  /*2c70*/  UIADD3 UR38, UR21, UR12, URZ ;  /* 0x0000000c15267290 */ /* 0x000fe2000fffe03f */
[----:B------:R-:W-:Y:S01]  /*2c80*/  @!PT LDS RZ, [RZ] ;  /* 0x00000000fffff984 */ /* 0x000fe20000000800 */
[----:B------:R-:W-:Y:S01]  /*2c90*/  @!PT LDS RZ, [RZ] ;  /* 0x00000000fffff984 */ /* 0x000fe20000000800 */
[----:B------:R-:W-:Y:S01]  /*2ca0*/  @!PT LDS RZ, [RZ] ;  /* 0x00000000fffff984 */ /* 0x000fe20000000800 */
[----:B------:R-:W-:Y:S01]  /*2cb0*/  @!P4 LDGSTS.E.BYPASS.LTC128B.128 [R12+0x4000], desc[UR14][R158.64] ;  /* 0x040000009e0ccfae */ /* 0x000fe2000b901d4e */
[----:B------:R-:W-:Y:S01]  /*2cc0*/  @!P1 IMAD.MOV.U32 R24, RZ, RZ, R16 ;  /* 0x000000ffff189224 */ /* 0x000fe200078e0010 */
[----:B------:R-:W-:Y:S01]  /*2cd0*/  USHF.L.U32 UR35, UR22, 0x4, URZ ;  /* 0x0000000416237899 */ /* 0x000fe2000800063f */
[----:B------:R-:W-:Y:S01]  /*2ce0*/  @!P1 IMAD.X R5, RZ, RZ, R14, P0 ;  /* 0x000000ffff059224 */ /* 0x000fe200000e060e */
[----:B------:R2:W-:Y:S01]  /*2cf0*/  @P3 STS.128 [R12+0x5000], RZ ;  /* 0x005000ff0c003388 */ /* 0x0005e20000000c00 */
[C---:B------:R-:W-:Y:S01]  /*2d00*/  @!P2 IMAD R16, R14.reuse, UR28, RZ ;  /* 0x0000001c0e10ac24 */ /* 0x040fe2000f8e02ff */
[----:B------:R-:W-:Y:S01]  /*2d10*/  PLOP3.LUT P0, PT, PT, PT, UP0, 0x80, 0x0 ;  /* 0x000000000000781c */ /* 0x000fe20003f0f008 */
[----:B------:R-:W-:Y:S01]  /*2d20*/  @!P2 IMAD R14, R14, UR26, RZ ;  /* 0x0000001a0e0eac24 */ /* 0x000fe2000f8e02ff */
[----:B------:R-:W-:Y:S01]  /*2d30*/  @!PT LDS RZ, [RZ] ;  /* 0x00000000fffff984 */ /* 0x000fe20000000800 */
[----:B------:R-:W-:Y:S01]  /*2d40*/  @!PT LDS RZ, [RZ] ;  /* 0x00000000fffff984 */ /* 0x000fe20000000800 */
[----:B------:R-:W-:Y:S01]  /*2d50*/  @!PT LDS RZ, [RZ] ;  /* 0x00000000fffff984 */ /* 0x000fe20000000800 */
[----:B------:R3:W-:Y:S01]  /*2d60*/  @!P3 LDGSTS.E.BYPASS.LTC128B.128 [R12+0x5000], desc[UR14][R8.64] ;  /* 0x05000000080cbfae */ /* 0x0007e2000b901d4e */
[----:B------:R-:W-:Y:S01]  /*2d70*/  @!P1 IMAD R5, R5, UR26, RZ ;  /* 0x0000001a05059c24 */ /* 0x000fe2000f8e02ff */
[----:B------:R-:W-:Y:S01]  /*2d80*/  SEL R156, R156, R132, !P0 ;  /* 0x000000849c9c7207 */ /* 0x000fe20004000000 */
[----:B------:R-:W-:Y:S01]  /*2d90*/  @!P1 IMAD.MOV.U32 R25, RZ, RZ, R27 ;  /* 0x000000ffff199224 */ /* 0x000fe200078e001b */
[----:B------:R-:W-:Y:S01]  /*2da0*/  UIMAD UR34, UR22, 0x18, URZ ;  /* 0x00000018162278a4 */ /* 0x000fe2000f8e023f */
[--C-:B------:R-:W-:Y:S01]  /*2db0*/  @!P1 IMAD.MOV.U32 R7, RZ, RZ, R21.reuse ;  /* 0x000000ffff079224 */ /* 0x100fe200078e0015 */
[----:B------:R-:W-:Y:S01]  /*2dc0*/  LEA R156, R156, UR4, 0x1 ;  /* 0x000000049c9c7c11 */ /* 0x000fe2000f8e08ff */
[----:B------:R-:W-:Y:S01]  /*2dd0*/  @!P1 IMAD R15, R15, UR28, RZ ;  /* 0x0000001c0f0f9c24 */ /* 0x000fe2000f8e02ff */
[----:B------:R-:W-:Y:S01]  /*2de0*/  UIMAD UR32, UR22, 0x28, URZ ;  /* 0x00000028162078a4 */ /* 0x000fe2000f8e023f */
[C---:B------:R-:W-:Y:S01]  /*2df0*/  @!P2 IMAD R16, R13.reuse, UR29, R16 ;  /* 0x0000001d0d10ac24 */ /* 0x040fe2000f8e0210 */
[----:B------:R-:W-:Y:S01]  /*2e00*/  UIMAD UR30, UR22, 0x38, URZ ;  /* 0x00000038161e78a4 */ /* 0x000fe2000f8e023f */
[C---:B------:R-:W-:Y:S01]  /*2e10*/  @!P2 IMAD.WIDE.U32 R20, R13.reuse, UR28, R20 ;  /* 0x0000001c0d14ac25 */ /* 0x040fe2000f8e0014 */
[----:B------:R2:W-:Y:S01]  /*2e20*/  @P4 STS [R156], RZ ;  /* 0x000000ff9c004388 */ /* 0x0005e20000000800 */
[----:B------:R-:W-:Y:S01]  /*2e30*/  ULDC UR13, c[0x0][0x394] ;  /* 0x0000e500000d7ab9 */ /* 0x000fe20000000800 */
[----:B------:R-:W-:Y:S01]  /*2e40*/  ULDC UR41, c[0x0][0x398] ;  /* 0x0000e60000297ab9 */ /* 0x000fe20000000800 */
[C---:B------:R-:W-:Y:S01]  /*2e50*/  @!P2 IMAD R14, R13.reuse, UR27, R14 ;  /* 0x0000001b0d0eac24 */ /* 0x040fe2000f8e020e */
[----:B------:R2:W-:Y:S01]  /*2e60*/  @P4 STS [R156+0x4], RZ ;  /* 0x000004ff9c004388 */ /* 0x0005e20000000800 */
[----:B------:R-:W-:-:S04]  /*2e70*/  @!P2 IMAD.WIDE.U32 R26, R13, UR26, R26 ;  /* 0x0000001a0d1aac25 */ /* 0x000fc8000f8e001a */
[----:B------:R-:W-:Y:S01]  /*2e80*/  VIADD R149, R131, 0xffffff80 ;  /* 0xffffff8083957836 */ /* 0x000fe20000000000 */
[----:B------:R2:W-:Y:S01]  /*2e90*/  @P4 STS [R156+0x8], RZ ;  /* 0x000008ff9c004388 */ /* 0x0005e20000000800 */
[C---:B------:R-:W-:Y:S02]  /*2ea0*/  @!P1 IMAD R13, R4.reuse, UR27, R5 ;  /* 0x0000001b040d9c24 */ /* 0x040fe4000f8e0205 */
[----:B------:R-:W-:Y:S01]  /*2eb0*/  VIADD R120, R129, 0x1000 ;  /* 0x0000100081787836 */ /* 0x000fe20000000000 */
[----:B------:R2:W-:Y:S01]  /*2ec0*/  @P4 STS [R156+0xc], RZ ;  /* 0x00000cff9c004388 */ /* 0x0005e20000000800 */
[----:B---3--:R-:W3:Y:S01]  /*2ed0*/  @!P2 LDC.64 R8, c[0x0][0x220] ;  /* 0x00008800ff08ab82 */ /* 0x008ee20000000a00 */
[----:B------:R-:W-:-:S04]  /*2ee0*/  @!P1 IMAD.WIDE.U32 R24, R4, UR26, R24 ;  /* 0x0000001a04189c25 */ /* 0x000fc8000f8e0018 */
[----:B------:R-:W-:Y:S01]  /*2ef0*/  VIADD R119, R128, 0x1000 ;  /* 0x0000100080777836 */ /* 0x000fe20000000000 */
[----:B------:R-:W-:Y:S01]  /*2f00*/  @!PT LDS RZ, [RZ] ;  /* 0x00000000fffff984 */ /* 0x000fe20000000800 */
[----:B------:R-:W-:Y:S01]  /*2f10*/  @!PT LDS RZ, [RZ] ;  /* 0x00000000fffff984 */ /* 0x000fe20000000800 */
[----:B------:R-:W-:Y:S01]  /*2f20*/  @!PT LDS RZ, [RZ] ;  /* 0x00000000fffff984 */ /* 0x000fe20000000800 */
[----:B------:R-:W-:Y:S01]  /*2f30*/  @!P4 LDGSTS.E.BYPASS.LTC128B.128 [R156], desc[UR14][R160.64] ;  /* 0x00000000a09ccfae */ /* 0x000fe2000b901d4e */
[C---:B------:R-:W-:Y:S01]  /*2f40*/  @!P1 IMAD R15, R18.reuse, UR29, R15 ;  /* 0x0000001d120f9c24 */ /* 0x040fe2000f8e020f */
[----:B------:R-:W4:Y:S01]  /*2f50*/  @!P1 LDC.64 R4, c[0x0][0x220] ;  /* 0x00008800ff049b82 */ /* 0x000f220000000a00 */
[----:B------:R-:W-:Y:S01]  /*2f60*/  @!P1 IMAD.WIDE.U32 R18, R18, UR28, R6 ;  /* 0x0000001c12129c25 */ /* 0x000fe2000f8e0006 */
[C---:B-1----:R-:W-:Y:S01]  /*2f70*/  @!P2 LEA R10, P4, R20.reuse, R10, 0x1 ;  /* 0x0000000a140aa211 */ /* 0x042fe200078808ff */
[----:B------:R2:W-:Y:S01]  /*2f80*/  @P3 STS [R156+0x1000], RZ ;  /* 0x001000ff9c003388 */ /* 0x0005e20000000800 */
[----:B------:R-:W-:Y:S01]  /*2f90*/  CS2R R94, SRZ ;  /* 0x00000000005e7805 */ /* 0x000fe2000001ff00 */
[----:B------:R-:W-:Y:S01]  /*2fa0*/  @!P2 IMAD.IADD R16, R21, 0x1, R16 ;  /* 0x000000011510a824 */ /* 0x000fe200078e0210 */
[----:B------:R-:W-:Y:S01]  /*2fb0*/  CS2R R92, SRZ ;  /* 0x00000000005c7805 */ /* 0x000fe2000001ff00 */
[----:B------:R2:W-:Y:S01]  /*2fc0*/  @P3 STS [R156+0x1004], RZ ;  /* 0x001004ff9c003388 */ /* 0x0005e20000000800 */
[----:B------:R-:W1:Y:S01]  /*2fd0*/  @!P1 LDC.64 R6, c[0x0][0x218] ;  /* 0x00008600ff069b82 */ /* 0x000e620000000a00 */
[----:B------:R-:W-:Y:S01]  /*2fe0*/  @!P2 IMAD.IADD R14, R27, 0x1, R14 ;  /* 0x000000011b0ea824 */ /* 0x000fe200078e020e */
[----:B------:R-:W-:Y:S01]  /*2ff0*/  @!P2 LEA.HI.X R11, R20, R11, R16, 0x1, P4 ;  /* 0x0000000b140ba211 */ /* 0x000fe200020f0c10 */
[----:B------:R2:W-:Y:S01]  /*3000*/  @P3 STS [R156+0x1008], RZ ;  /* 0x001008ff9c003388 */ /* 0x0005e20000000800 */
[----:B------:R-:W-:Y:S01]  /*3010*/  @!P1 IMAD.IADD R13, R25, 0x1, R13 ;  /* 0x00000001190d9824 */ /* 0x000fe200078e020d */
[----:B------:R-:W-:Y:S01]  /*3020*/  CS2R R98, SRZ ;  /* 0x0000000000627805 */ /* 0x000fe2000001ff00 */
[----:B------:R-:W-:Y:S01]  /*3030*/  @!P1 IMAD.IADD R15, R19, 0x1, R15 ;  /* 0x00000001130f9824 */ /* 0x000fe200078e020f */
[----:B------:R2:W-:Y:S01]  /*3040*/  @P3 STS [R156+0x100c], RZ ;  /* 0x00100cff9c003388 */ /* 0x0005e20000000800 */
[----:B------:R-:W-:Y:S01]  /*3050*/  IMAD.SHL.U32 R150, R131, 0x4, RZ ;  /* 0x0000000483967824 */ /* 0x000fe200078e00ff */
[----:B------:R-:W-:-:S02]  /*3060*/  CS2R R96, SRZ ;  /* 0x0000000000607805 */ /* 0x000fc4000001ff00 */
[----:B------:R-:W-:Y:S01]  /*3070*/  CS2R R90, SRZ ;  /* 0x00000000005a7805 */ /* 0x000fe2000001ff00 */
[----:B------:R-:W-:Y:S01]  /*3080*/  @!PT LDS RZ, [RZ] ;  /* 0x00000000fffff984 */ /* 0x000fe20000000800 */
[----:B------:R-:W-:Y:S01]  /*3090*/  @!PT LDS RZ, [RZ] ;  /* 0x00000000fffff984 */ /* 0x000fe20000000800 */
[----:B------:R-:W-:Y:S01]  /*30a0*/  @!PT LDS RZ, [RZ] ;  /* 0x00000000fffff984 */ /* 0x000fe20000000800 */
[----:B------:R-:W-:Y:S01]  /*30b0*/  @!P3 LDGSTS.E.BYPASS.LTC128B.128 [R156+0x1000], desc[UR14][R22.64] ;  /* 0x01000000169cbfae */ /* 0x000fe2000b901d4e */
[C---:B---3--:R-:W-:Y:S02]  /*30c0*/  @!P2 LEA R8, P3, R26.reuse, R8, 0x1 ;  /* 0x000000081a08a211 */ /* 0x048fe400078608ff */
[----:B------:R-:W-:Y:S02]  /*30d0*/  CS2R R88, SRZ ;  /* 0x0000000000587805 */ /* 0x000fe4000001ff00 */
[----:B------:R-:W-:Y:S01]  /*30e0*/  CS2R R86, SRZ ;  /* 0x0000000000567805 */ /* 0x000fe2000001ff00 */
[----:B------:R2:W-:Y:S01]  /*30f0*/  @P2 STS [R12+0x6000], RZ ;  /* 0x006000ff0c002388 */ /* 0x0005e20000000800 */
[----:B------:R-:W-:Y:S02]  /*3100*/  @!P2 LEA.HI.X R9, R26, R9, R14, 0x1, P3 ;  /* 0x000000091a09a211 */ /* 0x000fe400018f0c0e */
[----:B------:R-:W-:-:S02]  /*3110*/  CS2R R84, SRZ ;  /* 0x0000000000547805 */ /* 0x000fc4000001ff00 */
[C---:B----4-:R-:W-:Y:S01]  /*3120*/  @!P1 LEA R4, P3, R24.reuse, R4, 0x1 ;  /* 0x0000000418049211 */ /* 0x050fe200078608ff */
[----:B------:R2:W-:Y:S01]  /*3130*/  @P2 STS [R12+0x6004], RZ ;  /* 0x006004ff0c002388 */ /* 0x0005e20000000800 */
[----:B------:R-:W-:Y:S02]  /*3140*/  CS2R R78, SRZ ;  /* 0x00000000004e7805 */ /* 0x000fe4000001ff00 */
[----:B------:R-:W-:Y:S02]  /*3150*/  CS2R R76, SRZ ;  /* 0x00000000004c7805 */ /* 0x000fe4000001ff00 */
[----:B------:R-:W-:Y:S01]  /*3160*/  @!P1 LEA.HI.X R5, R24, R5, R13, 0x1, P3 ;  /* 0x0000000518059211 */ /* 0x000fe200018f0c0d */
[----:B------:R2:W-:Y:S01]  /*3170*/  @P2 STS.64 [R12+0x6008], RZ ;  /* 0x006008ff0c002388 */ /* 0x0005e20000000a00 */
[----:B-1----:R-:W-:Y:S02]  /*3180*/  @!P1 LEA R6, P4, R18, R6, 0x1 ;  /* 0x0000000612069211 */ /* 0x002fe400078808ff */
[----:B------:R-:W-:-:S02]  /*3190*/  CS2R R82, SRZ ;  /* 0x0000000000527805 */ /* 0x000fc4000001ff00 */
[----:B------:R-:W-:Y:S01]  /*31a0*/  CS2R R80, SRZ ;  /* 0x0000000000507805 */ /* 0x000fe2000001ff00 */
[----:B------:R-:W-:Y:S01]  /*31b0*/  @!PT LDS RZ, [RZ] ;  /* 0x00000000fffff984 */ /* 0x000fe20000000800 */
[----:B------:R-:W-:Y:S01]  /*31c0*/  @!PT LDS RZ, [RZ] ;  /* 0x00000000fffff984 */ /* 0x000fe20000000800 */
[----:B------:R-:W-:Y:S01]  /*31d0*/  @!PT LDS RZ, [RZ] ;  /* 0x00000000fffff984 */ /* 0x000fe20000000800 */
[----:B------:R1:W-:Y:S01]  /*31e0*/  @!P2 LDGSTS.E.BYPASS.LTC128B.128 [R12+0x6000], desc[UR14][R10.64] ;  /* 0x060000000a0cafae */ /* 0x0003e2000b901d4e */
[----:B------:R-:W-:Y:S02]  /*31f0*/  @!P1 LEA.HI.X R7, R18, R7, R15, 0x1, P4 ;  /* 0x0000000712079211 */ /* 0x000fe400020f0c0f */
[----:B------:R-:W-:Y:S02]  /*3200*/  CS2R R74, SRZ ;  /* 0x00000000004a7805 */ /* 0x000fe4000001ff00 */
[----:B------:R-:W-:Y:S01]  /*3210*/  ISETP.GE.AND P4, PT, R131, UR5, PT ;  /* 0x0000000583007c0c */ /* 0x000fe2000bf86270 */
[----:B------:R2:W-:Y:S01]  /*3220*/  @P1 STS.128 [R12+0x7000], RZ ;  /* 0x007000ff0c001388 */ /* 0x0005e20000000c00 */
[----:B------:R-:W-:Y:S02]  /*3230*/  CS2R R72, SRZ ;  /* 0x0000000000487805 */ /* 0x000fe4000001ff00 */
[----:B------:R-:W-:-:S02]  /*3240*/  CS2R R70, SRZ ;  /* 0x0000000000467805 */ /* 0x000fc4000001ff00 */
[----:B------:R-:W-:Y:S01]  /*3250*/  CS2R R68, SRZ ;  /* 0x0000000000447805 */ /* 0x000fe2000001ff00 */
[----:B------:R-:W-:Y:S01]  /*3260*/  @!PT LDS RZ, [RZ] ;  /* 0x00000000fffff984 */ /* 0x000fe20000000800 */
[----:B------:R-:W-:Y:S01]  /*3270*/  @!PT LDS RZ, [RZ] ;  /* 0x00000000fffff984 */ /* 0x000fe20000000800 */
[----:B------:R-:W-:Y:S01]  /*3280*/  @!PT LDS RZ, [RZ] ;  /* 0x00000000fffff984 */ /* 0x000fe20000000800 */
[----:B------:R3:W-:Y:S01]  /*3290*/  @!P1 LDGSTS.E.BYPASS.LTC128B.128 [R12+0x7000], desc[UR14][R6.64] ;  /* 0x07000000060c9fae */ /* 0x0007e2000b901d4e */
[----:B------:R-:W-:Y:S02]  /*32a0*/  USHF.L.U32 UR36, UR22, 0x3, URZ ;  /* 0x0000000316247899 */ /* 0x000fe4000800063f */
[----:B------:R-:W-:Y:S01]  /*32b0*/  USHF.L.U32 UR33, UR22, 0x5, URZ ;  /* 0x0000000516217899 */ /* 0x000fe2000800063f */
[----:B------:R2:W-:Y:S01]  /*32c0*/  @P2 STS [R12+0x8000], RZ ;  /* 0x008000ff0c002388 */ /* 0x0005e20000000800 */
[----:B------:R-:W-:Y:S02]  /*32d0*/  UIMAD UR31, UR22, 0x30, URZ ;  /* 0x00000030161f78a4 */ /* 0x000fe4000f8e023f */
[----:B------:R-:W-:Y:S01]  /*32e0*/  UIMAD UR25, UR22, 0x60, URZ ;  /* 0x00000060161978a4 */ /* 0x000fe2000f8e023f */
[----:B------:R2:W-:Y:S01]  /*32f0*/  @P2 STS [R12+0x8004], RZ ;  /* 0x008004ff0c002388 */ /* 0x0005e20000000800 */
[----:B------:R-:W-:Y:S01]  /*3300*/  UIMAD UR24, UR22, 0x68, URZ ;  /* 0x00000068161878a4 */ /* 0x000fe2000f8e023f */
[----:B------:R-:W-:-:S02]  /*3310*/  ULDC UR6, c[0x0][0x2ec] ;  /* 0x0000bb0000067ab9 */ /* 0x000fc40000000800 */
[----:B------:R2:W-:Y:S04]  /*3320*/  @P2 STS.64 [R12+0x8008], RZ ;  /* 0x008008ff0c002388 */ /* 0x0005e80000000a00 */
[----:B------:R-:W-:Y:S01]  /*3330*/  @!PT LDS RZ, [RZ] ;  /* 0x00000000fffff984 */ /* 0x000fe20000000800 */
[----:B------:R-:W-:Y:S01]  /*3340*/  @!PT LDS RZ, [RZ] ;  /* 0x00000000fffff984 */ /* 0x000fe20000000800 */
[----:B------:R-:W-:Y:S01]  /*3350*/  @!PT LDS RZ, [RZ] ;  /* 0x00000000fffff984 */ /* 0x000fe20000000800 */
[----:B------:R4:W-:Y:S01]  /*3360*/  @!P2 LDGSTS.E.BYPASS.LTC128B.128 [R12+0x8000], desc[UR14][R8.64] ;  /* 0x08000000080cafae */ /* 0x0009e2000b901d4e */
[----:B-1----:R-:W-:-:S03]  /*3370*/  VIADD R10, R131, 0x48 ;  /* 0x00000048830a7836 */ /* 0x002fc60000000000 */
[----:B------:R2:W-:Y:S02]  /*3380*/  @P1 STS.128 [R12+0x9000], RZ ;  /* 0x009000ff0c001388 */ /* 0x0005e40000000c00 */
[----:B------:R-:W-:Y:S02]  /*3390*/  ISETP.GE.AND P3, PT, R10, UR5, PT ;  /* 0x000000050a007c0c */ /* 0x000fe4000bf66270 */
[----:B------:R-:W-:Y:S01]  /*33a0*/  @!PT LDS RZ, [RZ] ;  /* 0x00000000fffff984 */ /* 0x000fe20000000800 */
[----:B------:R-:W-:Y:S01]  /*33b0*/  @!PT LDS RZ, [RZ] ;  /* 0x00000000fffff984 */ /* 0x000fe20000000800 */
[----:B------:R-:W-:Y:S01]  /*33c0*/  @!PT LDS RZ, [RZ] ;  /* 0x00000000fffff984 */ /* 0x000fe20000000800 */
[----:B------:R1:W-:Y:S01]  /*33d0*/  @!P1 LDGSTS.E.BYPASS.LTC128B.128 [R12+0x9000], desc[UR14][R4.64] ;  /* 0x09000000040c9fae */ /* 0x0003e2000b901d4e */
[----:B------:R-:W-:Y:S01]  /*33e0*/  SHF.R.S32.HI R148, RZ, 0x1f, R149 ;  /* 0x0000001fff947819 */ /* 0x000fe20000011495 */
[----:B---3--:R-:W-:Y:S01]  /*33f0*/  IMAD.SHL.U32 R6, R131, 0x4, RZ ;  /* 0x0000000483067824 */ /* 0x008fe200078e00ff */
[----:B------:R-:W-:Y:S01]  /*3400*/  SEL R120, R120, R129, !P0 ;  /* 0x0000008178787207 */ /* 0x000fe20004000000 */
[----:B------:R-:W0:Y:S01]  /*3410*/  LDGDEPBAR ;  /* 0x00000000000079af */ /* 0x000e220000000000 */
[----:B------:R-:W-:Y:S01]  /*3420*/  SEL R119, R119, R128, !P0 ;  /* 0x0000008077777207 */ /* 0x000fe20004000000 */
[----:B------:R-:W-:-:S02]  /*3430*/  UIADD3 UR38, -UR7, 0x80, UR38 ;  /* 0x0000008007267890 */ /* 0x000fc4000fffe126 */
[----:B------:R-:W-:Y:S02]  /*3440*/  UIADD3 UR21, -UR23, URZ, URZ ;  /* 0x0000003f17157290 */ /* 0x000fe4000fffe13f */
[----:B------:R-:W-:Y:S02]  /*3450*/  USHF.L.U32 UR29, UR22, 0x6, URZ ;  /* 0x00000006161d7899 */ /* 0x000fe4000800063f */
[----:B------:R-:W-:Y:S02]  /*3460*/  UIMAD UR28, UR22, 0x48, URZ ;  /* 0x00000048161c78a4 */ /* 0x000fe4000f8e023f */
[----:B------:R-:W-:Y:S02]  /*3470*/  UIMAD UR27, UR22, 0x50, URZ ;  /* 0x00000050161b78a4 */ /* 0x000fe4000f8e023f */
[----:B------:R-:W-:Y:S01]  /*3480*/  UIMAD UR26, UR22, 0x58, URZ ;  /* 0x00000058161a78a4 */ /* 0x000fe2000f8e023f */
[----:B----4-:R-:W-:Y:S01]  /*3490*/  SHF.L.U64.HI R8, R131, 0x2, R151 ;  /* 0x0000000283087819 */ /* 0x010fe20000010297 */
[----:B------:R-:W-:Y:S01]  /*34a0*/  ULDC UR5, c[0x0][0x39c] ;  /* 0x0000e70000057ab9 */ /* 0x000fe20000000800 */
[----:B-1----:R-:W-:-:S02]  /*34b0*/  IADD3 R4, P2, R6, UR17, RZ ;  /* 0x0000001106047c10 */ /* 0x002fc4000ff5e0ff */
[----:B------:R-:W-:Y:S02]  /*34c0*/  SHF.R.S32.HI R5, RZ, 0x1f, R10 ;  /* 0x0000001fff057819 */ /* 0x000fe4000001140a */
[----:B------:R-:W-:-:S04]  /*34d0*/  @!P3 LEA R6, P1, R10, UR17, 0x2 ;  /* 0x000000110a06bc11 */ /* 0x000fc8000f8210ff */
[----:B------:R-:W-:Y:S02]  /*34e0*/  @!P3 LEA.HI.X R7, R10, UR16, R5, 0x2, P1 ;  /* 0x000000100a07bc11 */ /* 0x000fe400088f1405 */
[----:B------:R-:W-:-:S03]  /*34f0*/  IADD3.X R5, R8, UR16, RZ, P2, !PT ;  /* 0x0000001008057c10 */ /* 0x000fc600097fe4ff */
[----:B------:R2:W5:Y:S04]  /*3500*/  @!P3 LDG.E R153, desc[UR14][R6.64] ;  /* 0x0000000e0699b981 */ /* 0x000568000c1e1900 */
[----:B------:R2:W5:Y:S04]  /*3510*/  @!P4 LDG.E R154, desc[UR14][R4.64] ;  /* 0x0000000e049ac981 */ /* 0x000568000c1e1900 */
[----:B------:R2:W5:Y:S04]  /*3520*/  @!P6 LDG.E R155, desc[UR14][R4.64+0x20] ;  /* 0x0000200e049be981 */ /* 0x000568000c1e1900 */
[----:B------:R2:W5:Y:S01]  /*3530*/  @!P5 LDG.E R152, desc[UR14][R4.64+0x100] ;  /* 0x0001000e0498d981 */ /* 0x000562000c1e1900 */
[C---:B------:R-:W-:Y:S01]  /*3540*/  SHF.L.U64.HI R148, R149.reuse, 0x2, R148 ;  /* 0x0000000295947819 */ /* 0x040fe20000010294 */
[----:B------:R-:W-:Y:S01]  /*3550*/  IMAD.SHL.U32 R149, R149, 0x4, RZ ;  /* 0x0000000495957824 */ /* 0x000fe200078e00ff */
[----:B------:R-:W-:-:S02]  /*3560*/  SHF.L.U64.HI R151, R131, 0x2, R151 ;  /* 0x0000000283977819 */ /* 0x000fc40000010297 */
[----:B------:R-:W-:Y:S02]  /*3570*/  LEA R120, R120, UR4, 0x1 ;  /* 0x0000000478787c11 */ /* 0x000fe4000f8e08ff */
[----:B------:R-:W-:Y:S01]  /*3580*/  LEA R119, R119, UR4, 0x1 ;  /* 0x0000000477777c11 */ /* 0x000fe2000f8e08ff */
[----:B------:R-:W-:Y:S02]  /*3590*/  UIMAD UR23, UR22, 0x70, URZ ;  /* 0x00000070161778a4 */ /* 0x000fe4000f8e023f */
[----:B------:R-:W-:Y:S02]  /*35a0*/  UIMAD UR22, UR22, 0x78, URZ ;  /* 0x00000078161678a4 */ /* 0x000fe4000f8e023f */
[----:B------:R-:W-:-:S12]  /*35b0*/  UIADD3 UR38, UR38, -UR44, URZ ;  /* 0x8000002c26267290 */ /* 0x000fd8000fffe03f */
.L_x_1213:
        /* <DEDUP_REMOVED lines=10> */
[----:B------:R-:W3:Y:S08]  /*3660*/  LDSM.16.M88.4 R32, [R118+0x6400] ;  /* 0x006400007620783b */ /* 0x000ef00000000200 */
[----:B------:R-:W4:Y:S08]  /*3670*/  LDSM.16.M88.4 R48, [R118+0x6800] ;  /* 0x006800007630783b */ /* 0x000f300000000200 */
[----:B------:R-:W4:Y:S08]  /*3680*/  LDSM.16.M88.4 R100, [R118+0x6c00] ;  /* 0x006c00007664783b */ /* 0x000f300000000200 */
[----:B------:R-:W-:Y:S01]  /*3690*/  LDSM.16.M88.4 R104, [R112] ;  /* 0x000000007068783b */ /* 0x000fe20000000200 */
[-C--:B--2---:R-:W-:Y:S07]  /*36a0*/  HMMA.16816.F32.BF16 R4, R64, R16.reuse, RZ ;  /* 0x000000104004723c */ /* 0x084fee00000418ff */
[----:B------:R-:W2:Y:S01]  /*36b0*/  LDSM.16.M88.4 R108, [R117+0x6000] ;  /* 0x00600000756c783b */ /* 0x000ea20000000200 */
[C---:B-1----:R-:W-:Y:S06]  /*36c0*/  HMMA.16816.F32.BF16 R8, R60.reuse, R16, RZ ;  /* 0x000000103c08723c */ /* 0x042fec00000418ff */
[-C--:B------:R-:W-:Y:S01]  /*36d0*/  HMMA.16816.F32.BF16 R12, R60, R18.reuse, RZ ;  /* 0x000000123c0c723c */ /* 0x080fe200000418ff */
[----:B------:R-:W1:Y:S05]  /*36e0*/  LDSM.16.M88.4 R112, [R112+0x1000] ;  /* 0x001000007070783b */ /* 0x000e6a0000000200 */
        /* <DEDUP_REMOVED lines=246> */
.L_x_1209:
        /* <DEDUP_REMOVED lines=232> */
.L_x_1210:
        /* <DEDUP_REMOVED lines=67> */
[----:B------:R-:W-:Y:S01]  /*5900*/  FFMA.FTZ R28, R28, UR6, -R231 ;  /* 0x000000061c1c7c23 */ /* 0x000fe200080108e7 */
[----:B------:R3:W-:Y:S01]  /*5910*/  STL [R1+0x50], R85 ;  /* 0x0000505501007387 */ /* 0x0007e20000100800 */
[--C-:B------:R-:W-:Y:S01]  /*5920*/  FFMA.FTZ R59, R59, UR6, -R157.reuse ;  /* 0x000000063b3b7c23 */ /* 0x100fe2000801089d */
[--C-:B------:R-:W-:Y:S01]  /*5930*/  FFMA.FTZ R58, R58, UR6, -R157.reuse ;  /* 0x000000063a3a7c23 */ /* 0x100fe2000801089d */
        /* <DEDUP_REMOVED lines=12> */
[----:B------:R-:W-:Y:S01]  /*5a00*/  FFMA.FTZ R162, R7, UR6, -R157 ;  /* 0x0000000607a27c23 */ /* 0x000fe2000801089d */
[----:B------:R-:W-:Y:S01]  /*5a10*/  STL [R1+0x40], R81 ;  /* 0x0000405101007387 */ /* 0x000fe20000100800 */
[--C-:B------:R-:W-:Y:S01]  /*5a20*/  FFMA.FTZ R47, R47, UR6, -R12.reuse ;  /* 0x000000062f2f7c23 */ /* 0x100fe2000801080c */
[--C-:B------:R-:W-:Y:S01]  /*5a30*/  FFMA.FTZ R46, R46, UR6, -R12.reuse ;  /* 0x000000062e2e7c23 */ /* 0x100fe2000801080c */
[--C-:B------:R-:W-:Y:S01]  /*5a40*/  FFMA.FTZ R37, R37, UR6, -R15.reuse ;  /* 0x0000000625257c23 */ /* 0x100fe2000801080f */
[----:B------:R-:W-:Y:S03]  /*5a50*/  STL [R1+0x3c], R80 ;  /* 0x00003c5001007387 */ /* 0x000fe60000100800 */
[----:B-1----:R-:W-:Y:S01]  /*5a60*/  MUFU.EX2 R88, R63 ;  /* 0x0000003f00587308 */ /* 0x002fe20000000800 */
[--C-:B------:R-:W-:Y:S01]  /*5a70*/  FFMA.FTZ R36, R36, UR6, -R15.reuse ;  /* 0x0000000624247c23 */ /* 0x100fe2000801080f */
[--C-:B------:R-:W-:Y:S01]  /*5a80*/  FFMA.FTZ R242, R21, UR6, -R15.reuse ;  /* 0x0000000615f27c23 */ /* 0x100fe2000801080f */
[----:B------:R-:W-:Y:S01]  /*5a90*/  STL [R1+0x38], R79 ;  /* 0x0000384f01007387 */ /* 0x000fe20000100800 */
[--C-:B------:R-:W-:Y:S01]  /*5aa0*/  FFMA.FTZ R241, R20, UR6, -R15.reuse ;  /* 0x0000000614f17c23 */ /* 0x100fe2000801080f */
[----:B------:R-:W-:Y:S01]  /*5ab0*/  FFMA.FTZ R15, R16, UR6, -R15 ;  /* 0x00000006100f7c23 */ /* 0x000fe2000801080f */
[--C-:B------:R-:W-:Y:S01]  /*5ac0*/  FFMA.FTZ R252, R25, UR6, -R231.reuse ;  /* 0x0000000619fc7c23 */ /* 0x100fe200080108e7 */
[----:B------:R-:W-:Y:S03]  /*5ad0*/  STL [R1+0x34], R78 ;  /* 0x0000344e01007387 */ /* 0x000fe60000100800 */
[----:B---3--:R-:W-:Y:S01]  /*5ae0*/  MUFU.EX2 R87, R62 ;  /* 0x0000003e00577308 */ /* 0x008fe20000000800 */
[--C-:B------:R-:W-:Y:S01]  /*5af0*/  FFMA.FTZ R251, R24, UR6, -R231.reuse ;  /* 0x0000000618fb7c23 */ /* 0x100fe200080108e7 */
[--C-:B------:R-:W-:Y:S01]  /*5b00*/  FFMA.FTZ R234, R11, UR6, -R231.reuse ;  /* 0x000000060bea7c23 */ /* 0x100fe200080108e7 */
[----:B------:R-:W-:Y:S01]  /*5b10*/  STL [R1+0x30], R77 ;  /* 0x0000304d01007387 */ /* 0x000fe20000100800 */
[--C-:B------:R-:W-:Y:S01]  /*5b20*/  FFMA.FTZ R233, R10, UR6, -R231.reuse ;  /* 0x000000060ae97c23 */ /* 0x100fe200080108e7 */
        /* <DEDUP_REMOVED lines=46> */
[----:B------:R3:W-:Y:S01]  /*5e10*/  STL [R1], R0 ;  /* 0x0000000001007387 */ /* 0x0007e20000100800 */
[----:B------:R-:W-:Y:S01]  /*5e20*/  FMUL.FTZ R175, R175, UR5 ;  /* 0x00000005afaf7c20 */ /* 0x000fe20008410000 */
[----:B------:R-:W-:Y:S01]  /*5e30*/  FFMA.FTZ R178, -R178, R178, 1 ;  /* 0x3f800000b2b27423 */ /* 0x000fe200000101b2 */
[----:B------:R-:W-:Y:S01]  /*5e40*/  FFMA.FTZ R182, -R182, R182, 1 ;  /* 0x3f800000b6b67423 */ /* 0x000fe200000101b6 */
[----:B------:R-:W-:Y:S03]  /*5e50*/  FFMA.FTZ R183, -R183, R183, 1 ;  /* 0x3f800000b7b77423 */ /* 0x000fe600000101b7 */
[----:B------:R-:W-:Y:S01]  /*5e60*/  MUFU.EX2 R86, R53 ;  /* 0x0000003500567308 */ /* 0x000fe20000000800 */
[----:B------:R-:W-:Y:S01]  /*5e70*/  FMUL.FTZ R178, R178, UR5 ;  /* 0x00000005b2b27c20 */ /* 0x000fe20008410000 */
[----:B------:R-:W-:Y:S01]  /*5e80*/  FMUL.FTZ R182, R182, UR5 ;  /* 0x00000005b6b67c20 */ /* 0x000fe20008410000 */
[----:B------:R-:W-:Y:S01]  /*5e90*/  FMUL.FTZ R183, R183, UR5 ;  /* 0x00000005b7b77c20 */ /* 0x000fe20008410000 */
[----:B------:R-:W-:Y:S01]  /*5ea0*/  FFMA.FTZ R176, -R176, R176, 1 ;  /* 0x3f800000b0b07423 */ /* 0x000fe200000101b0 */
[----:B------:R-:W-:Y:S01]  /*5eb0*/  FFMA.FTZ R173, -R173, R173, 1 ;  /* 0x3f800000adad7423 */ /* 0x000fe200000101ad */
[----:B------:R-:W-:Y:S01]  /*5ec0*/  UISETP.GT.AND UP3, UPT, UR8, UR20, UPT ;  /* 0x000000140800728c */ /* 0x000fe2000bf64270 */
[----:B------:R-:W-:Y:S03]  /*5ed0*/  FFMA.FTZ R174, -R174, R174, 1 ;  /* 0x3f800000aeae7423 */ /* 0x000fe600000101ae */
[----:B------:R-:W-:Y:S01]  /*5ee0*/  MUFU.EX2 R85, R52 ;  /* 0x0000003400557308 */ /* 0x000fe20000000800 */
[----:B------:R-:W-:Y:S01]  /*5ef0*/  FMUL.FTZ R176, R176, UR5 ;  /* 0x00000005b0b07c20 */ /* 0x000fe20008410000 */
[----:B------:R-:W-:Y:S01]  /*5f00*/  FFMA.FTZ R195, -R195, R195, 1 ;  /* 0x3f800000c3c37423 */ /* 0x000fe200000101c3 */
[----:B------:R-:W-:Y:S01]  /*5f10*/  FFMA.FTZ R196, -R196, R196, 1 ;  /* 0x3f800000c4c47423 */ /* 0x000fe200000101c4 */
[----:B------:R-:W-:Y:S01]  /*5f20*/  PLOP3.LUT P1, PT, PT, PT, UP3, 0x80, 0x0 ;  /* 0x000000000000781c */ /* 0x000fe20003f2f038 */
[----:B------:R-:W-:Y:S01]  /*5f30*/  FFMA.FTZ R197, -R197, R197, 1 ;  /* 0x3f800000c5c57423 */ /* 0x000fe200000101c5 */
        /* <DEDUP_REMOVED lines=29> */
[----:B------:R-:W-:Y:S01]  /*6110*/  FMUL.FTZ R173, R173, UR5 ;  /* 0x00000005adad7c20 */ /* 0x000fe20008410000 */
[----:B------:R-:W-:Y:S01]  /*6120*/  FMUL.FTZ R174, R174, UR5 ;  /* 0x00000005aeae7c20 */ /* 0x000fe20008410000 */
        /* <DEDUP_REMOVED lines=31> */
[----:B------:R-:W-:Y:S06]  /*6320*/  FMUL.FTZ R228, R228, UR5 ;  /* 0x00000005e4e47c20 */ /* 0x000fec0008410000 */
        /* <DEDUP_REMOVED lines=102> */
[----:B------:R-:W-:Y:S08]  /*6990*/  LDSM.16.M88.4 R64, [R127+UR4+0x4000] ;  /* 0x004000047f40783b */ /* 0x000ff00008000200 */
[----:B------:R-:W1:Y:S08]  /*69a0*/  LDSM.16.M88.4 R16, [R118+0x8000] ;  /* 0x008000007610783b */ /* 0x000e700000000200 */
[----:B------:R-:W2:Y:S08]  /*69b0*/  LDSM.16.M88.4 R60, [R127+UR4+0x5000] ;  /* 0x005000047f3c783b */ /* 0x000eb00008000200 */
[----:B------:R-:W3:Y:S08]  /*69c0*/  LDSM.16.M88.4 R32, [R118+0x8400] ;  /* 0x008400007620783b */ /* 0x000ef00000000200 */
[----:B------:R-:W4:Y:S08]  /*69d0*/  LDSM.16.M88.4 R48, [R118+0x8800] ;  /* 0x008800007630783b */ /* 0x000f300000000200 */
[----:B------:R-:W4:Y:S01]  /*69e0*/  LDSM.16.M88.4 R100, [R118+0x8c00] ;  /* 0x008c00007664783b */ /* 0x000f220000000200 */
[-C--:B-1----:R-:W-:Y:S07]  /*69f0*/  HMMA.16816.F32.BF16 R4, R64, R16.reuse, RZ ;  /* 0x000000104004723c */ /* 0x082fee00000418ff */
[----:B------:R-:W-:Y:S01]  /*6a00*/  LDSM.16.M88.4 R104, [R125] ;  /* 0x000000007d68783b */ /* 0x000fe20000000200 */
[C---:B--2---:R-:W-:Y:S07]  /*6a10*/  HMMA.16816.F32.BF16 R8, R60.reuse, R16, RZ ;  /* 0x000000103c08723c */ /* 0x044fee00000418ff */
[----:B------:R-:W-:Y:S01]  /*6a20*/  LDSM.16.M88.4 R108, [R125+0x1000] ;  /* 0x001000007d6c783b */ /* 0x000fe20000000200 */
        /* <DEDUP_REMOVED lines=101> */
[----:B------:R-:W-:Y:S01]  /*7080*/  FADD.FTZ R24, -R164, R24 ;  /* 0x00000018a4187221 */ /* 0x000fe20000010100 */
[----:B------:R-:W-:Y:S01]  /*7090*/  FMUL.FTZ R27, R79, R27 ;  /* 0x0000001b4f1b7220 */ /* 0x000fe20000410000 */
[----:B------:R-:W-:Y:S01]  /*70a0*/  FMUL.FTZ R22, R84, R22 ;  /* 0x0000001654167220 */ /* 0x000fe20000410000 */
[----:B------:R-:W-:Y:S01]  /*70b0*/  FMUL.FTZ R23, R83, R23 ;  /* 0x0000001753177220 */ /* 0x000fe20000410000 */
[----:B------:R2:W5:Y:S01]  /*70c0*/  LDL.LU R85, [R1+0x50] ;  /* 0x0000500001557983 */ /* 0x0005620000300800 */
[----:B------:R-:W-:Y:S01]  /*70d0*/  FMUL.FTZ R24, R82, R24 ;  /* 0x0000001852187220 */ /* 0x000fe20000410000 */
[----:B------:R-:W-:Y:S01]  /*70e0*/  FADD.FTZ R35, -R165, R35 ;  /* 0x00000023a5237221 */ /* 0x000fe20000010100 */
[----:B------:R-:W-:Y:S01]  /*70f0*/  FADD.FTZ R25, -R164, R25 ;  /* 0x00000019a4197221 */ /* 0x000fe20000010100 */
        /* <DEDUP_REMOVED lines=74> */
[----:B------:R-:W-:Y:S01]  /*75a0*/  FMUL.FTZ R27, R27, R16 ;  /* 0x000000101b1b7220 */ /* 0x000fe20000410000 */
[----:B------:R-:W-:Y:S01]  /*75b0*/  F2FP.BF16.F32.PACK_AB R16, R21, R20 ;  /* 0x000000141510723e */ /* 0x000fe200000010ff */
[----:B------:R-:W-:Y:S01]  /*75c0*/  FFMA.FTZ R21, -R189, R189, 1 ;  /* 0x3f800000bd157423 */ /* 0x000fe200000101bd */
[----:B------:R-:W-:Y:S01]  /*75d0*/  FMUL.FTZ R22, R3, R22 ;  /* 0x0000001603167220 */ /* 0x000fe20000410000 */
[----:B------:R-:W-:Y:S01]  /*75e0*/  FFMA.FTZ R20, -R193, R193, 1 ;  /* 0x3f800000c1147423 */ /* 0x000fe200000101c1 */
[----:B------:R-:W-:Y:S01]  /*75f0*/  F2FP.BF16.F32.PACK_AB R26, R27, R26 ;  /* 0x0000001a1b1a723e */ /* 0x000fe200000010ff */
[----:B------:R-:W-:Y:S01]  /*7600*/  FMUL.FTZ R21, R21, UR5 ;  /* 0x0000000515157c20 */ /* 0x000fe20008410000 */
[----:B------:R-:W-:Y:S01]  /*7610*/  FFMA.FTZ R31, -R187, R187, 1 ;  /* 0x3f800000bb1f7423 */ /* 0x000fe200000101bb */
[----:B------:R-:W-:Y:S01]  /*7620*/  FMUL.FTZ R20, R20, UR5 ;  /* 0x0000000514147c20 */ /* 0x000fe20008410000 */
[----:B------:R-:W-:Y:S01]  /*7630*/  FFMA.FTZ R30, -R188, R188, 1 ;  /* 0x3f800000bc1e7423 */ /* 0x000fe200000101bc */
[----:B------:R-:W-:Y:S01]  /*7640*/  FMUL.FTZ R18, R18, R21 ;  /* 0x0000001512127220 */ /* 0x000fe20000410000 */
[----:B------:R-:W-:Y:S01]  /*7650*/  FADD.FTZ R21, -R165, R38 ;  /* 0x00000026a5157221 */ /* 0x000fe20000010100 */
[----:B------:R-:W-:Y:S01]  /*7660*/  FMUL.FTZ R28, R28, R20 ;  /* 0x000000141c1c7220 */ /* 0x000fe20000410000 */
[----:B------:R-:W-:Y:S01]  /*7670*/  FADD.FTZ R20, -R166, R37 ;  /* 0x00000025a6147221 */ /* 0x000fe20000010100 */
[----:B------:R-:W-:Y:S01]  /*7680*/  FMUL.FTZ R31, R31, UR5 ;  /* 0x000000051f1f7c20 */ /* 0x000fe20008410000 */
[----:B------:R-:W-:Y:S01]  /*7690*/  F2FP.BF16.F32.PACK_AB R18, R4, R18 ;  /* 0x000000120412723e */ /* 0x000fe200000010ff */
[----:B------:R-:W-:Y:S01]  /*76a0*/  FMUL.FTZ R21, R68, R21 ;  /* 0x0000001544157220 */ /* 0x000fe20000410000 */
[----:B------:R-:W1:Y:S01]  /*76b0*/  LDSM.16.M88.4 R4, [R117+0x8c00] ;  /* 0x008c00007504783b */ /* 0x000e620000000200 */
[----:B------:R-:W-:Y:S01]  /*76c0*/  FMUL.FTZ R20, R69, R20 ;  /* 0x0000001445147220 */ /* 0x000fe20000410000 */
[----:B------:R-:W-:Y:S01]  /*76d0*/  F2FP.BF16.F32.PACK_AB R28, R29, R28 ;  /* 0x0000001c1d1c723e */ /* 0x000fe200000010ff */
[----:B------:R-:W-:Y:S01]  /*76e0*/  FMUL.FTZ R30, R30, UR5 ;  /* 0x000000051e1e7c20 */ /* 0x000fe20008410000 */
[----:B------:R-:W-:Y:S01]  /*76f0*/  FMUL.FTZ R24, R24, R31 ;  /* 0x0000001f18187220 */ /* 0x000fe20000410000 */
[----:B------:R-:W-:Y:S01]  /*7700*/  FFMA.FTZ R27, -R198, R198, 1 ;  /* 0x3f800000c61b7423 */ /* 0x000fe200000101c6 */
[----:B------:R-:W-:Y:S01]  /*7710*/  FFMA.FTZ R23, -R200, R200, 1 ;  /* 0x3f800000c8177423 */ /* 0x000fe200000101c8 */
[----:B------:R-:W-:Y:S01]  /*7720*/  FMUL.FTZ R25, R25, R30 ;  /* 0x0000001e19197220 */ /* 0x000fe20000410000 */
[----:B------:R2:W5:Y:S01]  /*7730*/  LDL.LU R69, [R1+0x10] ;  /* 0x0000100001457983 */ /* 0x0005620000300800 */
[----:B------:R-:W-:Y:S01]  /*7740*/  FMUL.FTZ R27, R27, UR5 ;  /* 0x000000051b1b7c20 */ /* 0x000fe20008410000 */
[----:B------:R-:W-:Y:S01]  /*7750*/  FMUL.FTZ R23, R23, UR5 ;  /* 0x0000000517177c20 */ /* 0x000fe20008410000 */
[----:B------:R-:W-:Y:S01]  /*7760*/  FADD.FTZ R42, -R163, R42 ;  /* 0x0000002aa32a7221 */ /* 0x000fe20000010100 */
[----:B------:R2:W5:Y:S01]  /*7770*/  LDL.LU R68, [R1+0xc] ;  /* 0x00000c0001447983 */ /* 0x0005620000300800 */
[----:B------:R-:W-:Y:S01]  /*7780*/  F2FP.BF16.F32.PACK_AB R24, R25, R24 ;  /* 0x000000181918723e */ /* 0x000fe200000010ff */
[----:B------:R-:W-:Y:S01]  /*7790*/  FFMA.FTZ R25, -R199, R199, 1 ;  /* 0x3f800000c7197423 */ /* 0x000fe200000101c7 */
[----:B------:R-:W-:Y:S01]  /*77a0*/  FMUL.FTZ R32, R32, R27 ;  /* 0x0000001b20207220 */ /* 0x000fe20000410000 */
[----:B------:R2:W5:Y:S01]  /*77b0*/  LDL.LU R3, [R1+0x8] ;  /* 0x0000080001037983 */ /* 0x0005620000300800 */
[----:B------:R-:W-:Y:S01]  /*77c0*/  FMUL.FTZ R34, R34, R23 ;  /* 0x0000001722227220 */ /* 0x000fe20000410000 */
[----:B------:R-:W-:Y:S01]  /*77d0*/  FMUL.FTZ R25, R25, UR5 ;  /* 0x0000000519197c20 */ /* 0x000fe20008410000 */
[----:B------:R-:W-:Y:S01]  /*77e0*/  FADD.FTZ R43, -R163, R43 ;  /* 0x0000002ba32b7221 */ /* 0x000fe20000010100 */
[----:B------:R2:W5:Y:S01]  /*77f0*/  LDL.LU R2, [R1+0x4] ;  /* 0x0000040001027983 */ /* 0x0005620000300800 */
[C---:B------:R-:W-:Y:S01]  /*7800*/  FADD.FTZ R44, -R164.reuse, R44 ;  /* 0x0000002ca42c7221 */ /* 0x040fe20000010100 */
[----:B------:R-:W-:Y:S01]  /*7810*/  FMUL.FTZ R33, R33, R25 ;  /* 0x0000001921217220 */ /* 0x000fe20000410000 */
[----:B------:R-:W-:Y:S01]  /*7820*/  FADD.FTZ R45, -R164, R45 ;  /* 0x0000002da42d7221 */ /* 0x000fe20000010100 */
[----:B------:R2:W5:Y:S01]  /*7830*/  LDL.LU R0, [R1] ;  /* 0x0000000001007983 */ /* 0x0005620000300800 */
[C---:B------:R-:W-:Y:S01]  /*7840*/  FADD.FTZ R46, -R163.reuse, R46 ;  /* 0x0000002ea32e7221 */ /* 0x040fe20000010100 */
[----:B------:R-:W-:Y:S01]  /*7850*/  FADD.FTZ R47, -R163, R47 ;  /* 0x0000002fa32f7221 */ /* 0x000fe20000010100 */
[----:B------:R-:W-:Y:S01]  /*7860*/  FFMA.FTZ R29, -R203, R203, 1 ;  /* 0x3f800000cb1d7423 */ /* 0x000fe200000101cb */
[----:B------:R-:W-:Y:S01]  /*7870*/  FFMA.FTZ R27, -R204, R204, 1 ;  /* 0x3f800000cc1b7423 */ /* 0x000fe200000101cc */
[----:B------:R-:W-:Y:S01]  /*7880*/  FFMA.FTZ R25, -R206, R206, 1 ;  /* 0x3f800000ce197423 */ /* 0x000fe200000101ce */
[----:B------:R-:W-:Y:S01]  /*7890*/  FFMA.FTZ R23, -R213, R213, 1 ;  /* 0x3f800000d5177423 */ /* 0x000fe200000101d5 */
        /* <DEDUP_REMOVED lines=9> */
[-C--:B-1----:R-:W-:Y:S03]  /*7930*/  HMMA.16816.F32.BF16 R52, R104, R4.reuse, R52 ;  /* 0x000000046834723c */ /* 0x082fe60000041834 */
[----:B------:R-:W-:Y:S01]  /*7940*/  FMUL.FTZ R247, R247, R47 ;  /* 0x0000002ff7f77220 */ /* 0x000fe20000410000 */
[----:B------:R-:W-:Y:S01]  /*7950*/  FMUL.FTZ R29, R29, UR5 ;  /* 0x000000051d1d7c20 */ /* 0x000fe20008410000 */
[----:B------:R-:W-:Y:S01]  /*7960*/  FMUL.FTZ R27, R27, UR5 ;  /* 0x000000051b1b7c20 */ /* 0x000fe20008410000 */
[C---:B------:R-:W-:Y:S05]  /*7970*/  HMMA.16816.F32.BF16 R56, R108.reuse, R4, R56 ;  /* 0x000000046c38723c */ /* 0x040fea0000041838 */
[----:B------:R-:W-:Y:S01]  /*7980*/  FMUL.FTZ R25, R25, UR5 ;  /* 0x0000000519197c20 */ /* 0x000fe20008410000 */
[-C--:B------:R-:W-:Y:S05]  /*7990*/  HMMA.16816.F32.BF16 R60, R108, R6.reuse, R60 ;  /* 0x000000066c3c723c */ /* 0x080fea000004183c */
[----:B------:R-:W-:Y:S01]  /*79a0*/  FMUL.FTZ R23, R23, UR5 ;  /* 0x0000000517177c20 */ /* 0x000fe20008410000 */
        /* <DEDUP_REMOVED lines=107> */
.L_x_1211:
        /* <DEDUP_REMOVED lines=35> */
[----:B-1----:R-:W-:Y:S04]  /*8290*/  LDSM.16.MT88.4 R4, [R124+0x12000] ;  /* 0x012000007c04783b */ /* 0x002fe80000004200 */
        /* <DEDUP_REMOVED lines=72> */
.L_x_1212:
        /* <DEDUP_REMOVED lines=292> */
.L_x_1214:
        /* <DEDUP_REMOVED lines=21> */
.L_x_1215:
        /* <DEDUP_REMOVED lines=39> */
.L_x_1217:
[----:B------:R-:W-:Y:S05]  /*9d20*/  BSYNC B0 ;  /* 0x0000000000007941 */ /* 0x000fea0003800000 */
.L_x_1216:
        /* <DEDUP_REMOVED lines=14> */
.L_x_1219:
[----:B------:R-:W-:Y:S05]  /*9e10*/  BSYNC B0 ;  /* 0x0000000000007941 */ /* 0x000fea0003800000 */
.L_x_1218:
        /* <DEDUP_REMOVED lines=27> */
.L_x_1221:
[----:B------:R-:W-:Y:S05]  /*9fd0*/  BSYNC B0 ;  /* 0x0000000000007941 */ /* 0x000fea0003800000 */
.L_x_1220:
        /* <DEDUP_REMOVED lines=13> */
.L_x_1208:
[----:B------:R-:W-:Y:S05]  /*a0b0*/  BSYNC B1 ;  /* 0x0000000000017941 */ /* 0x000fea0003800000 */
.L_x_1194:
[----:B------:R-:W-:Y:S01]  /*a0c0*/  R2UR UR6, R134 ;  /* 0x00000000860672ca */ /* 0x000fe200000e0000 */
[----:B------:R-:W-:Y:S02]  /*a0d0*/  ULDC UR5, c[0x0][0xc] ;  /* 0x0000030000057ab9 */ /* 0x000fe40000000800 */
[----:B------:R-:W-:-:S10]  /*a0e0*/  UIADD3 UR37, UR5, UR37, URZ ;  /* 0x0000002505257290 */ /* 0x000fd4000fffe03f */
[----:B------:R-:W-:-:S06]  /*a0f0*/  UISETP.GE.AND UP0, UPT, UR37, UR6, UPT ;  /* 0x000000062500728c */ /* 0x000fcc000bf06270 */
[----:B------:R-:W-:-:S13]  /*a100*/  PLOP3.LUT P0, PT, PT, PT, UP0, 0x80, 0x0 ;  /* 0x000000000000781c */ /* 0x000fda0003f0f008 */
[----:B------:R-:W-:Y:S05]  /*a110*/  @P0 BRA `(.L_x_1222) ;  /* 0x0000000000040947 */ /* 0x000fea0003800000 */
[----:B------:R-:W-:Y:S05]  /*a120*/  BRA `(.L_x_1223) ;  /* 0xffffff6800bc7947 */ /* 0x000fea000383ffff */
.L_x_1222:
[----:B------:R-:W-:Y:S05]  /*a130*/  EXIT ;  /* 0x000000000000794d */ /* 0x000fea0003800000 */
.L_x_1224:
        /* <DEDUP_REMOVED lines=12> */
.L_x_1364:


//--------------------- .text._ZN5flash44flash_bwd_dq_dk_dv_loop_seqk_parallel_kernelI23Flash_bwd_kernel_traitsILi32ELi128ELi128ELi8ELi4ELi4ELi4ELb0ELb0EN7cutlass10bfloat16_tE19Flash_kernel_traitsILi32ELi128ELi128ELi8ES3_EELb1ELb0ELb1ELb1ELb0ELb0ELb0EEEvNS_16Flash_bwd_paramsE --------------------------
	.section	.text._ZN5flash44flash_bwd_dq_dk_dv_loop_seqk_parallel_kernelI23Flash_bwd_kernel_traitsILi32ELi128ELi128ELi8ELi4ELi4ELi4ELb0ELb0EN7cutlass10bfloat16_tE19Flash_kernel_traitsILi32ELi128ELi128ELi8ES3_EELb1ELb0ELb1ELb1ELb0ELb0ELb0EEEvNS_16Flash_bwd_paramsE,"ax",@progbits
	.align	128
        .global         _ZN5flash44flash_bwd_dq_dk_dv_loop_seqk_parallel_kernelI23Flash_bwd_kernel_traitsILi32ELi128ELi128ELi8ELi4ELi4ELi4ELb0ELb0EN7cutlass10bfloat16_tE19Flash_kernel_traitsILi32ELi128ELi128ELi8ES3_EELb1ELb0ELb1ELb1ELb0ELb0ELb0EEEvNS_16Flash_bwd_paramsE
        .type           _ZN5flash44flash_bwd_dq_dk_dv_loop_seqk_parallel_kernelI23Flash_bwd_kernel_traitsILi32ELi128ELi128ELi8ELi4ELi4ELi4ELb0ELb0EN7cutlass10bfloat16_tE19Flash_kernel_traitsILi32ELi128ELi128ELi8ES3_EELb1ELb0ELb1ELb1ELb0ELb0ELb0EEEvNS_16Flash_bwd_paramsE,@function
        .size           _ZN5flash44flash_bwd_dq_dk_dv_loop_seqk_parallel_kernelI23Flash_bwd_kernel_traitsILi32ELi128ELi128ELi8ELi4ELi4ELi4ELb0ELb0EN7cutlass10bfloat16_tE19Flash_kernel_traitsILi32ELi128ELi128ELi8ES3_EELb1ELb0ELb1ELb1ELb0ELb0ELb0EEEvNS_16Flash_bwd_paramsE,(.L_x_1365 - _ZN5flash44flash_bwd_dq_dk_dv_loop_seqk_parallel_kernelI23Flash_bwd_kernel_traitsILi32ELi128ELi128ELi8ELi4ELi4ELi4ELb0ELb0EN7cutlass10bfloat16_tE19Flash_kernel_traitsILi32ELi128ELi128ELi8ES3_EELb1ELb0ELb1ELb1ELb0ELb0ELb0EEEvNS_16Flash_bwd_paramsE)
        .other          _ZN5flash44flash_bwd_dq_dk_dv_loop_seqk_parallel_kernelI23Flash_bwd_kernel_traitsILi32ELi128ELi128ELi8ELi4ELi4ELi4ELb0ELb0EN7cutlass10bfloat16_tE19Flash_kernel_traitsILi32ELi128ELi128ELi8ES3_EELb1ELb0ELb1ELb1ELb0ELb0ELb0EEEvNS_16Flash_bwd_paramsE,@"STO_CUDA_ENTRY STV_DEFAULT"
_ZN5flash44flash_bwd_dq_dk_dv_loop_seqk_parallel_kernelI23Flash_bwd_kernel_traitsILi32ELi128ELi128ELi8ELi4ELi4ELi4ELb0ELb0EN7cutlass10bfloat16_tE19Flash_kernel_traitsILi32ELi128ELi128ELi8ES3_EELb1ELb0ELb1ELb1ELb0ELb0ELb0EEEvNS_16Flash_bwd_paramsE:
.text._ZN5flash44flash_bwd_dq_dk_dv_loop_seqk_parallel_kernelI23Flash_bwd_kernel_traitsILi32ELi128ELi128ELi8ELi4ELi4ELi4ELb0ELb0EN7cutlass10bfloat16_tE19Flash_kernel_traitsILi32ELi128ELi128ELi8ES3_EELb1ELb0ELb1ELb1ELb0ELb0ELb0EEEvNS_16Flash_bwd_paramsE:
        /* <DEDUP_REMOVED lines=26> */
[--C-:B------:R-:W-:Y:S01]  /*01a0*/  SHF.R.S32.HI R4, RZ, 0x2, R5.reuse ;  /* 0x00000002ff047819 */ /* 0x100fe20000011405 */
[----:B----4-:R-:W-:Y:S01]  /*01b0*/  USHF.R.S32.HI UR5, URZ, 0x1f, UR59 ;  /* 0x0000001f3f057899 */ /* 0x010fe2000801143b */
[CC--:B------:R-:W-:Y:S01]  /*01c0*/  LEA.HI R142, R9.reuse, R134.reuse, RZ, 0x7 ;  /* 0x00000086098e7211 */ /* 0x0c0fe200078f38ff */
[----:B------:R-:W-:Y:S01]  /*01d0*/  USHF.R.S32.HI UR6, URZ, 0x1f, UR59 ;  /* 0x0000001f3f067899 */ /* 0x000fe2000801143b */
[CC--:B------:R-:W-:Y:S02]  /*01e0*/  LEA.HI R3, R9.reuse, R134.reuse, RZ, 0x3 ;  /* 0x0000008609037211 */ /* 0x0c0fe400078f18ff */
[----:B------:R-:W-:Y:S01]  /*01f0*/  LEA.HI R9, R9, R134, RZ, 0x4 ;  /* 0x0000008609097211 */ /* 0x000fe200078f20ff */
[----:B------:R-:W-:Y:S01]  /*0200*/  IMAD.U32 R145, RZ, RZ, UR5 ;  /* 0x00000005ff917e24 */ /* 0x000fe2000f8e00ff */
[C---:B------:R-:W-:Y:S01]  /*0210*/  LOP3.LUT R159, R5.reuse, 0xfffffffc, RZ, 0xc0, !PT ;  /* 0xfffffffc059f7812 */ /* 0x040fe200078ec0ff */
[----:B------:R-:W-:Y:S01]  /*0220*/  USHF.R.S32.HI UR5, URZ, 0x1f, UR58 ;  /* 0x0000001f3f057899 */ /* 0x000fe2000801143a */
[----:B------:R-:W-:Y:S01]  /*0230*/  SHF.R.S32.HI R15, RZ, 0x1f, R5 ;  /* 0x0000001fff0f7819 */ /* 0x000fe20000011405 */
[----:B------:R-:W-:Y:S01]  /*0240*/  IMAD.U32 R149, RZ, RZ, UR6 ;  /* 0x00000006ff957e24 */ /* 0x000fe2000f8e00ff */
[----:B------:R-:W-:Y:S01]  /*0250*/  LEA.HI R5, R5, R4, RZ, 0x1 ;  /* 0x0000000405057211 */ /* 0x000fe200078f08ff */
[----:B------:R-:W-:Y:S01]  /*0260*/  IMAD.IADD R159, R134, 0x1, -R159 ;  /* 0x00000001869f7824 */ /* 0x000fe200078e0a9f */
[----:B------:R-:W-:Y:S01]  /*0270*/  SHF.R.S32.HI R0, RZ, 0x4, R9 ;  /* 0x00000004ff007819 */ /* 0x000fe20000011409 */
[----:B------:R-:W-:Y:S01]  /*0280*/  UIADD3 UR6, UR4, 0xa000, URZ ;  /* 0x0000a00004067890 */ /* 0x000fe2000fffe03f */
[----:B------:R-:W-:Y:S01]  /*0290*/  LOP3.LUT R5, R5, 0x7fffffe, RZ, 0xc0, !PT ;  /* 0x07fffffe05057812 */ /* 0x000fe200078ec0ff */
[C---:B------:R-:W-:Y:S01]  /*02a0*/  IMAD.SHL.U32 R146, R159.reuse, 0x8, RZ ;  /* 0x000000089f927824 */ /* 0x040fe200078e00ff */
[----:B------:R-:W-:Y:S01]  /*02b0*/  LOP3.LUT R7, R144, 0xffffffe0, RZ, 0xc0, !PT ;  /* 0xffffffe090077812 */ /* 0x000fe200078ec0ff */
[----:B------:R-:W-:Y:S01]  /*02c0*/  IMAD.SHL.U32 R159, R159, 0x2, RZ ;  /* 0x000000029f9f7824 */ /* 0x000fe200078e00ff */
[----:B------:R-:W-:Y:S01]  /*02d0*/  LOP3.LUT R13, R9, 0xfffffff0, RZ, 0xc0, !PT ;  /* 0xfffffff0090d7812 */ /* 0x000fe200078ec0ff */
[----:B------:R-:W-:Y:S01]  /*02e0*/  IMAD.IADD R2, R4, 0x1, -R5 ;  /* 0x0000000104027824 */ /* 0x000fe200078e0a05 */
[----:B------:R-:W-:Y:S01]  /*02f0*/  LOP3.LUT R11, R3, 0xfffffff8, RZ, 0xc0, !PT ;  /* 0xfffffff8030b7812 */ /* 0x000fe200078ec0ff */
[C---:B------:R-:W-:Y:S01]  /*0300*/  IMAD.IADD R7, R134.reuse, 0x1, -R7 ;  /* 0x0000000186077824 */ /* 0x040fe200078e0a07 */
[----:B------:R-:W-:Y:S01]  /*0310*/  LEA.HI R9, R9, R0, RZ, 0x1 ;  /* 0x0000000009097211 */ /* 0x000fe200078f08ff */
[C---:B------:R-:W-:Y:S01]  /*0320*/  IMAD.IADD R8, R134.reuse, 0x1, -R13 ;  /* 0x0000000186087824 */ /* 0x040fe200078e0a0d */
[--C-:B------:R-:W-:Y:S01]  /*0330*/  SHF.R.S32.HI R143, RZ, 0x5, R144.reuse ;  /* 0x00000005ff8f7819 */ /* 0x100fe20000011490 */
[----:B------:R-:W-:Y:S01]  /*0340*/  IMAD.IADD R134, R134, 0x1, -R11 ;  /* 0x0000000186867824 */ /* 0x000fe200078e0a0b */
[----:B------:R-:W-:Y:S01]  /*0350*/  SHF.R.S32.HI R144, RZ, 0x1f, R144 ;  /* 0x0000001fff907819 */ /* 0x000fe20000011490 */
[----:B------:R-:W-:Y:S01]  /*0360*/  IMAD.U32 R150, RZ, RZ, UR5 ;  /* 0x00000005ff967e24 */ /* 0x000fe2000f8e00ff */
[----:B------:R-:W-:Y:S01]  /*0370*/  LOP3.LUT R9, R9, 0xfffffffe, RZ, 0xc0, !PT ;  /* 0xfffffffe09097812 */ /* 0x000fe200078ec0ff */
[----:B------:R-:W-:Y:S01]  /*0380*/  UIADD3 UR5, UR4, 0x6000, URZ ;  /* 0x0000600004057890 */ /* 0x000fe2000fffe03f */
[----:B------:R-:W-:-:S02]  /*0390*/  SHF.R.S32.HI R5, RZ, 0x3, R3 ;  /* 0x00000003ff057819 */ /* 0x000fc40000011403 */
[----:B------:R-:W-:Y:S01]  /*03a0*/  LEA.HI R144, R144, R143, RZ, 0x2 ;  /* 0x0000008f90907211 */ /* 0x000fe200078f10ff */
[----:B------:R-:W-:Y:S01]  /*03b0*/  IMAD.IADD R9, R0, 0x1, -R9 ;  /* 0x0000000100097824 */ /* 0x000fe200078e0a09 */
[----:B------:R-:W-:Y:S01]  /*03c0*/  LEA.HI R15, R15, R4, RZ, 0x3 ;  /* 0x000000040f0f7211 */ /* 0x000fe200078f18ff */
[----:B------:R-:W-:Y:S01]  /*03d0*/  IMAD.SHL.U32 R5, R5, 0x40, RZ ;  /* 0x0000004005057824 */ /* 0x000fe200078e00ff */
[----:B------:R-:W-:Y:S01]  /*03e0*/  SHF.R.S32.HI R140, RZ, 0x1f, R7 ;  /* 0x0000001fff8c7819 */ /* 0x000fe20000011407 */
[----:B------:R-:W-:Y:S01]  /*03f0*/  IMAD.SHL.U32 R139, R9, 0x8, RZ ;  /* 0x00000008098b7824 */ /* 0x000fe200078e00ff */
[----:B------:R-:W-:Y:S02]  /*0400*/  LEA.HI R0, R134, R134, RZ, 0x1 ;  /* 0x0000008686007211 */ /* 0x000fe400078f08ff */
[----:B------:R-:W-:Y:S02]  /*0410*/  LOP3.LUT R144, R144, 0xfffffffc, RZ, 0xc0, !PT ;  /* 0xfffffffc90907812 */ /* 0x000fe400078ec0ff */
[----:B------:R-:W-:-:S02]  /*0420*/  LOP3.LUT R15, R15, 0xfffffff8, RZ, 0xc0, !PT ;  /* 0xfffffff80f0f7812 */ /* 0x000fc400078ec0ff */
[----:B------:R-:W-:Y:S01]  /*0430*/  LEA.HI R140, R140, R7, RZ, 0x2 ;  /* 0x000000078c8c7211 */ /* 0x000fe200078f10ff */
[----:B------:R-:W-:Y:S01]  /*0440*/  IMAD.IADD R144, R143, 0x1, -R144 ;  /* 0x000000018f907824 */ /* 0x000fe200078e0a90 */
[----:B------:R-:W-:Y:S01]  /*0450*/  LOP3.LUT R5, R5, 0xc0, RZ, 0xc0, !PT ;  /* 0x000000c005057812 */ /* 0x000fe200078ec0ff */
[----:B------:R-:W-:Y:S01]  /*0460*/  IMAD R143, R143, 0x8, R2 ;  /* 0x000000088f8f7824 */ /* 0x000fe200078e0202 */
[----:B------:R-:W-:Y:S01]  /*0470*/  LOP3.LUT R7, R0, 0x7fffffe, RZ, 0xc0, !PT ;  /* 0x07fffffe00077812 */ /* 0x000fe200078ec0ff */
[----:B------:R-:W-:Y:S01]  /*0480*/  IMAD.IADD R15, R4, 0x1, -R15 ;  /* 0x00000001040f7824 */ /* 0x000fe200078e0a0f */
[----:B------:R-:W-:Y:S02]  /*0490*/  SHF.R.U32.HI R2, RZ, 0x3, R5 ;  /* 0x00000003ff027819 */ /* 0x000fe40000011605 */
[----:B------:R-:W-:Y:S01]  /*04a0*/  LOP3.LUT R5, R5, 0x18, R146, 0xf8, !PT ;  /* 0x0000001805057812 */ /* 0x000fe200078ef892 */
[----:B------:R-:W-:Y:S01]  /*04b0*/  IMAD.IADD R4, R134, 0x1, -R7 ;  /* 0x0000000186047824 */ /* 0x000fe200078e0a07 */
[----:B------:R-:W-:Y:S01]  /*04c0*/  LEA.HI R7, R8, R8, RZ, 0x1 ;  /* 0x0000000808077211 */ /* 0x000fe200078f08ff */
[----:B------:R-:W-:Y:S01]  /*04d0*/  IMAD.SHL.U32 R134, R134, 0x40, RZ ;  /* 0x0000004086867824 */ /* 0x000fe200078e00ff */
[----:B------:R-:W-:Y:S01]  /*04e0*/  LOP3.LUT R2, R5, R2, RZ, 0x3c, !PT ;  /* 0x0000000205027212 */ /* 0x000fe200078e3cff */
[----:B------:R-:W-:Y:S01]  /*04f0*/  IMAD.SHL.U32 R11, R15, 0x40, RZ ;  /* 0x000000400f0b7824 */ /* 0x000fe200078e00ff */
[----:B------:R-:W-:-:S02]  /*0500*/  SHF.R.S32.HI R5, RZ, 0x1, R7 ;  /* 0x00000001ff057819 */ /* 0x000fc40000011407 */
[----:B------:R-:W-:Y:S01]  /*0510*/  SHF.R.S32.HI R6, RZ, 0x1f, R7 ;  /* 0x0000001fff067819 */ /* 0x000fe20000011407 */
[----:B------:R-:W-:Y:S01]  /*0520*/  IMAD.U32 R143, R143, 0x20, R2 ;  /* 0x000000208f8f7824 */ /* 0x000fe200078e0002 */
[----:B------:R-:W-:Y:S02]  /*0530*/  SHF.R.S32.HI R13, RZ, 0x1f, R8 ;  /* 0x0000001fff0d7819 */ /* 0x000fe40000011408 */
[----:B------:R-:W-:Y:S02]  /*0540*/  LEA.HI R6, R6, R5, RZ, 0x2 ;  /* 0x0000000506067211 */ /* 0x000fe400078f10ff */
[----:B------:R-:W-:Y:S02]  /*0550*/  LEA.HI R13, R13, R8, RZ, 0x3 ;  /* 0x000000080d0d7211 */ /* 0x000fe400078f18ff */
[----:B------:R-:W-:Y:S02]  /*0560*/  LOP3.LUT R6, R6, 0xfffffffc, RZ, 0xc0, !PT ;  /* 0xfffffffc06067812 */ /* 0x000fe400078ec0ff */
[----:B------:R-:W-:-:S02]  /*0570*/  SHF.R.S32.HI R0, RZ, 0x1, R0 ;  /* 0x00000001ff007819 */ /* 0x000fc40000011400 */
[----:B------:R-:W-:Y:S01]  /*0580*/  LOP3.LUT R7, R7, 0x7fffffe, RZ, 0xc0, !PT ;  /* 0x07fffffe07077812 */ /* 0x000fe200078ec0ff */
[----:B------:R-:W-:Y:S01]  /*0590*/  IMAD.IADD R6, R5, 0x1, -R6 ;  /* 0x0000000105067824 */ /* 0x000fe200078e0a06 */
[----:B------:R-:W-:Y:S01]  /*05a0*/  LOP3.LUT R133, R13, 0xfffffff8, RZ, 0xc0, !PT ;  /* 0xfffffff80d857812 */ /* 0x000fe200078ec0ff */
[----:B------:R-:W-:Y:S01]  /*05b0*/  IMAD.SHL.U32 R5, R144, 0x10, RZ ;  /* 0x0000001090057824 */ /* 0x000fe200078e00ff */
[C---:B------:R-:W-:Y:S01]  /*05c0*/  LOP3.LUT P0, RZ, R0.reuse, 0x2, RZ, 0xc0, !PT ;  /* 0x0000000200ff7812 */ /* 0x040fe2000780c0ff */
[----:B------:R-:W-:Y:S01]  /*05d0*/  IMAD.SHL.U32 R0, R0, 0x40, RZ ;  /* 0x0000004000007824 */ /* 0x000fe200078e00ff */
[----:B------:R-:W-:Y:S01]  /*05e0*/  SHF.R.S32.HI R142, RZ, 0x7, R142 ;  /* 0x00000007ff8e7819 */ /* 0x000fe2000001148e */
[----:B------:R-:W-:Y:S01]  /*05f0*/  IMAD.IADD R2, R8, 0x1, -R7 ;  /* 0x0000000108027824 */ /* 0x000fe200078e0a07 */
[----:B------:R-:W-:Y:S01]  /*0600*/  LOP3.LUT R134, R134, 0x1c0, RZ, 0xc0, !PT ;  /* 0x000001c086867812 */ /* 0x000fe200078ec0ff */
[----:B------:R-:W-:Y:S01]  /*0610*/  IMAD.IADD R133, R8, 0x1, -R133 ;  /* 0x0000000108857824 */ /* 0x000fe200078e0a85 */
[----:B------:R-:W-:Y:S01]  /*0620*/  LOP3.LUT R0, R0, 0xc0, RZ, 0xc0, !PT ;  /* 0x000000c000007812 */ /* 0x000fe200078ec0ff */
[----:B------:R-:W-:Y:S01]  /*0630*/  IMAD R137, R142, 0x8, R9 ;  /* 0x000000088e897824 */ /* 0x000fe200078e0209 */
[----:B------:R-:W-:Y:S01]  /*0640*/  LOP3.LUT R8, R134, 0x30, R5, 0xf8, !PT ;  /* 0x0000003086087812 */ /* 0x000fe200078ef805 */
[----:B------:R-:W-:Y:S01]  /*0650*/  IMAD R148, R142, 0x2000, R159 ;  /* 0x000020008e947824 */ /* 0x000fe200078e029f */
[----:B------:R-:W-:Y:S01]  /*0660*/  LEA.HI.SX32 R140, R140, R5, 0x1e ;  /* 0x000000058c8c7211 */ /* 0x000fe200078ff2ff */
[----:B------:R-:W-:Y:S01]  /*0670*/  IMAD R137, R137, 0x8, R4 ;  /* 0x0000000889897824 */ /* 0x000fe200078e0204 */
[--C-:B------:R-:W-:Y:S01]  /*0680*/  LOP3.LUT R5, R8, 0x8, R3.reuse, 0xf8, !PT ;  /* 0x0000000808057812 */ /* 0x100fe200078ef803 */
[----:B------:R-:W-:Y:S01]  /*0690*/  IMAD.SHL.U32 R8, R144, 0x400, RZ ;  /* 0x0000040090087824 */ /* 0x000fe200078e00ff */
[----:B------:R-:W-:Y:S01]  /*06a0*/  LOP3.LUT R3, R0, 0x8, R3, 0xf8, !PT ;  /* 0x0000000800037812 */ /* 0x000fe200078ef803 */
[----:B------:R-:W-:Y:S01]  /*06b0*/  IMAD R159, R144, 0x200, R159 ;  /* 0x00000200909f7824 */ /* 0x000fe200078e029f */
[----:B------:R-:W-:-:S02]  /*06c0*/  LOP3.LUT R4, R15, 0x1, RZ, 0xc0, !PT ;  /* 0x000000010f047812 */ /* 0x000fc400078ec0ff */
[----:B------:R-:W-:Y:S02]  /*06d0*/  SHF.R.U32.HI R0, RZ, 0x3, R0 ;  /* 0x00000003ff007819 */ /* 0x000fe40000011600 */
[----:B------:R-:W-:Y:S02]  /*06e0*/  LEA.HI R7, R15, R15, RZ, 0x1 ;  /* 0x0000000f0f077211 */ /* 0x000fe400078f08ff */
[----:B------:R-:W-:Y:S02]  /*06f0*/  LOP3.LUT R11, R11, 0x1c0, RZ, 0xc0, !PT ;  /* 0x000001c00b0b7812 */ /* 0x000fe400078ec0ff */
[----:B------:R-:W-:Y:S02]  /*0700*/  ISETP.NE.U32.AND P6, PT, R4, 0x1, PT ;  /* 0x000000010400780c */ /* 0x000fe40003fc5070 */
[C---:B------:R-:W-:Y:S02]  /*0710*/  LOP3.LUT P5, RZ, R15.reuse, 0x2, RZ, 0xc0, !PT ;  /* 0x000000020fff7812 */ /* 0x040fe400078ac0ff */
[----:B------:R-:W-:-:S02]  /*0720*/  LOP3.LUT P4, RZ, R15, 0x4, RZ, 0xc0, !PT ;  /* 0x000000040fff7812 */ /* 0x000fc4000788c0ff */
[----:B------:R-:W-:Y:S02]  /*0730*/  LOP3.LUT R0, R3, R0, RZ, 0x3c, !PT ;  /* 0x0000000003007212 */ /* 0x000fe400078e3cff */
[----:B------:R-:W-:Y:S02]  /*0740*/  SHF.R.S32.HI R13, RZ, 0x3, R13 ;  /* 0x00000003ff0d7819 */ /* 0x000fe4000001140d */
[----:B------:R-:W-:Y:S01]  /*0750*/  SHF.R.U32.HI R134, RZ, 0x3, R134 ;  /* 0x00000003ff867819 */ /* 0x000fe20000011686 */
[----:B------:R-:W-:Y:S01]  /*0760*/  IMAD.U32 R137, R137, 0x20, R0 ;  /* 0x0000002089897824 */ /* 0x000fe200078e0000 */
[----:B------:R-:W-:Y:S01]  /*0770*/  LOP3.LUT R4, R7, 0x3fffffe, RZ, 0xc0, !PT ;  /* 0x03fffffe07047812 */ /* 0x000fe200078ec0ff */
[----:B------:R-:W-:Y:S01]  /*0780*/  IMAD R3, R13, 0x8, R2 ;  /* 0x000000080d037824 */ /* 0x000fe200078e0202 */
[----:B------:R-:W-:Y:S01]  /*0790*/  LEA.HI R11, R11, R11, RZ, 0x1d ;  /* 0x0000000b0b0b7211 */ /* 0x000fe200078fe8ff */
[----:B------:R-:W-:Y:S01]  /*07a0*/  IMAD R2, R13, 0x200, R8 ;  /* 0x000002000d027824 */ /* 0x000fe200078e0208 */
[----:B------:R-:W-:Y:S01]  /*07b0*/  SHF.R.S32.HI R7, RZ, 0x1, R7 ;  /* 0x00000001ff077819 */ /* 0x000fe20000011407 */
[----:B------:R-:W-:Y:S01]  /*07c0*/  IMAD.IADD R4, R15, 0x1, -R4 ;  /* 0x000000010f047824 */ /* 0x000fe200078e0a04 */
[C---:B------:R-:W-:Y:S01]  /*07d0*/  R2P PR, R133.reuse, 0x6 ;  /* 0x0000000685007804 */ /* 0x040fe20000000000 */
[----:B------:R-:W-:Y:S01]  /*07e0*/  IMAD.SHL.U32 R133, R133, 0x40, RZ ;  /* 0x0000004085857824 */ /* 0x000fe200078e00ff */
[----:B------:R-:W-:Y:S01]  /*07f0*/  LOP3.LUT R134, R5, R134, RZ, 0x3c, !PT ;  /* 0x0000008605867212 */ /* 0x000fe200078e3cff */
[----:B------:R-:W-:Y:S01]  /*0800*/  IMAD R159, R4, 0x20, R159 ;  /* 0x00000020049f7824 */ /* 0x000fe200078e029f */
[----:B------:R-:W-:Y:S01]  /*0810*/  SEL R0, R136, 0xffffffe0, !P0 ;  /* 0xffffffe088007807 */ /* 0x000fe20004000000 */
[----:B------:R-:W-:Y:S01]  /*0820*/  IMAD.SHL.U32 R3, R3, 0x20, RZ ;  /* 0x0000002003037824 */ /* 0x000fe200078e00ff */
[----:B------:R-:W-:Y:S01]  /*0830*/  IADD3 R148, R11, R148, R8 ;  /* 0x000000940b947210 */ /* 0x000fe20007ffe008 */
[----:B------:R-:W-:Y:S01]  /*0840*/  IMAD.SHL.U32 R8, R142, 0x8, RZ ;  /* 0x000000088e087824 */ /* 0x000fe200078e00ff */
[C---:B------:R-:W-:Y:S01]  /*0850*/  LOP3.LUT P0, RZ, R6.reuse, 0x2, RZ, 0xc0, !PT ;  /* 0x0000000206ff7812 */ /* 0x040fe2000780c0ff */
[----:B------:R-:W-:Y:S01]  /*0860*/  IMAD.SHL.U32 R6, R6, 0x40, RZ ;  /* 0x0000004006067824 */ /* 0x000fe200078e00ff */
[C---:B------:R-:W-:Y:S01]  /*0870*/  LOP3.LUT P3, RZ, R7.reuse, 0x2, RZ, 0xc0, !PT ;  /* 0x0000000207ff7812 */ /* 0x040fe2000786c0ff */
[----:B------:R-:W-:Y:S01]  /*0880*/  IMAD.SHL.U32 R7, R7, 0x40, RZ ;  /* 0x0000004007077824 */ /* 0x000fe200078e00ff */
[----:B------:R-:W-:Y:S01]  /*0890*/  LOP3.LUT R133, R133, 0x1c0, RZ, 0xc0, !PT ;  /* 0x000001c085857812 */ /* 0x000fe200078ec0ff */
[C---:B------:R-:W-:Y:S01]  /*08a0*/  IMAD R134, R9.reuse, 0x200, R134 ;  /* 0x0000020009867824 */ /* 0x040fe200078e0286 */
[----:B------:R-:W-:Y:S01]  /*08b0*/  LOP3.LUT R8, R8, 0x8, RZ, 0xc0, !PT ;  /* 0x0000000808087812 */ /* 0x000fe200078ec0ff */
[----:B------:R-:W-:Y:S01]  /*08c0*/  IMAD.SHL.U32 R9, R9, 0x10, RZ ;  /* 0x0000001009097824 */ /* 0x000fe200078e00ff */
[----:B------:R-:W-:Y:S01]  /*08d0*/  LOP3.LUT R6, R6, 0xc0, RZ, 0xc0, !PT ;  /* 0x000000c006067812 */ /* 0x000fe200078ec0ff */
[----:B------:R-:W-:Y:S01]  /*08e0*/  IMAD.SHL.U32 R137, R137, 0x2, RZ ;  /* 0x0000000289897824 */ /* 0x000fe200078e00ff */
[----:B------:R-:W-:-:S02]  /*08f0*/  LOP3.LUT R7, R7, 0xc0, RZ, 0xc0, !PT ;  /* 0x000000c007077812 */ /* 0x000fc400078ec0ff */
[----:B------:R-:W-:Y:S02]  /*0900*/  LOP3.LUT R139, R139, 0x8, RZ, 0xc0, !PT ;  /* 0x000000088b8b7812 */ /* 0x000fe400078ec0ff */
[----:B------:R-:W-:Y:S02]  /*0910*/  SHF.R.U32.HI R10, RZ, 0x3, R133 ;  /* 0x00000003ff0a7819 */ /* 0x000fe40000011685 */
[----:B------:R-:W-:Y:S02]  /*0920*/  SHF.R.U32.HI R5, RZ, 0x3, R6 ;  /* 0x00000003ff057819 */ /* 0x000fe40000011606 */
[----:B------:R-:W-:Y:S02]  /*0930*/  LOP3.LUT R138, R8, 0x10, R9, 0xf8, !PT ;  /* 0x00000010088a7812 */ /* 0x000fe400078ef809 */
[----:B------:R-:W-:Y:S02]  /*0940*/  SHF.R.U32.HI R4, RZ, 0x3, R7 ;  /* 0x00000003ff047819 */ /* 0x000fe40000011607 */
[----:B------:R-:W-:-:S02]  /*0950*/  LOP3.LUT R133, R10, R133, R139, 0x1e, !PT ;  /* 0x000000850a857212 */ /* 0x000fc400078e1e8b */
        /* <DEDUP_REMOVED lines=17> */
[----:B------:R-:W-:Y:S01]  /*0a70*/  IADD3 R135, R0, UR5, R137 ;  /* 0x0000000500877c10 */ /* 0x000fe2000fffe089 */
[----:B------:R-:W-:Y:S01]  /*0a80*/  VIADD R132, R133, 0x20 ;  /* 0x0000002085847836 */ /* 0x000fe20000000000 */
[----:B------:R-:W-:Y:S01]  /*0a90*/  SEL R136, R136, 0xffffffe0, !P0 ;  /* 0xffffffe088887807 */ /* 0x000fe20004000000 */
[----:B------:R-:W-:Y:S01]  /*0aa0*/  IMAD.IADD R157, R157, 0x1, R152 ;  /* 0x000000019d9d7824 */ /* 0x000fe200078e0298 */
[----:B------:R-:W-:Y:S01]  /*0ab0*/  LEA R134, R134, UR4, 0x1 ;  /* 0x0000000486867c11 */ /* 0x000fe2000f8e08ff */
        /* <DEDUP_REMOVED lines=13> */
.L_x_1271:
        /* <DEDUP_REMOVED lines=16> */
[----:B------:R-:W-:Y:S01]  /*0c90*/  IMAD.U32 R14, RZ, RZ, UR6 ;  /* 0x00000006ff0e7e24 */ /* 0x000fe2000f8e00ff */
[----:B------:R-:W-:-:S02]  /*0ca0*/  @UP4 UIADD3 UR8, UP1, UR14, UR8, URZ ;  /* 0x000000080e084290 */ /* 0x000fc4000ff3e03f */
[----:B------:R-:W-:Y:S01]  /*0cb0*/  UIADD3.X UR12, UR5, UR11, URZ, UP2, !UPT ;  /* 0x0000000b050c7290 */ /* 0x000fe200097fe43f */
[----:B------:R-:W-:Y:S01]  /*0cc0*/  IMAD.U32 R15, RZ, RZ, UR7 ;  /* 0x00000007ff0f7e24 */ /* 0x000fe2000f8e00ff */
[----:B------:R-:W-:Y:S01]  /*0cd0*/  UISETP.NE.AND.EX UP0, UPT, UR11, URZ, UPT, UP0 ;  /* 0x0000003f0b00728c */ /* 0x000fe2000bf05300 */
[----:B------:R-:W-:Y:S02]  /*0ce0*/  ULDC.U8 UR15, c[0x0][0x3c2] ;  /* 0x0000f080000f7ab9 */ /* 0x000fe40000000000 */
[----:B------:R-:W-:Y:S01]  /*0cf0*/  ULDC.64 UR10, c[0x0][0x2f8] ;  /* 0x0000be00000a7ab9 */ /* 0x000fe20000000a00 */
[----:B------:R-:W-:Y:S01]  /*0d00*/  @UP4 UIADD3.X UR9, UR5, UR9, URZ, UP1, !UPT ;  /* 0x0000000905094290 */ /* 0x000fe20008ffe43f */
[----:B-1-3--:R-:W-:Y:S01]  /*0d10*/  IMAD.U32 R6, RZ, RZ, UR8 ;  /* 0x00000008ff067e24 */ /* 0x00afe2000f8e00ff */
[----:B------:R-:W-:Y:S01]  /*0d20*/  UISETP.NE.AND UP2, UPT, UR15, URZ, UPT ;  /* 0x0000003f0f00728c */ /* 0x000fe2000bf45270 */
[----:B--2---:R-:W2:Y:S01]  /*0d30*/  @P0 LDG.E R4, desc[UR16][R14.64] ;  /* 0x000000100e040981 */ /* 0x004ea2000c1e1900 */
[----:B------:R-:W-:Y:S01]  /*0d40*/  UISETP.EQ.U32.AND UP4, UPT, UR10, URZ, UPT ;  /* 0x0000003f0a00728c */ /* 0x000fe2000bf82070 */
[----:B------:R-:W-:Y:S01]  /*0d50*/  PLOP3.LUT P3, PT, PT, PT, UP0, 0x80, 0x0 ;  /* 0x000000000000781c */ /* 0x000fe20003f6f008 */
[----:B------:R-:W-:-:S02]  /*0d60*/  IMAD.U32 R7, RZ, RZ, UR9 ;  /* 0x00000009ff077e24 */ /* 0x000fc4000f8e00ff */
[----:B------:R-:W-:Y:S02]  /*0d70*/  UISETP.EQ.OR.EX UP4, UPT, UR11, URZ, !UP2, UP4 ;  /* 0x0000003f0b00728c */ /* 0x000fe4000d782740 */
[----:B------:R-:W-:Y:S01]  /*0d80*/  UIADD3 UR6, UP1, UR14, UR10, URZ ;  /* 0x0000000a0e067290 */ /* 0x000fe2000ff3e03f */
[----:B------:R-:W3:Y:S03]  /*0d90*/  @P1 LDG.E R6, desc[UR16][R6.64] ;  /* 0x0000001006061981 */ /* 0x000ee6000c1e1900 */
[----:B------:R-:W-:Y:S01]  /*0da0*/  PLOP3.LUT P2, PT, PT, PT, UP4, 0x80, 0x0 ;  /* 0x000000000000781c */ /* 0x000fe20003f4f048 */
[----:B------:R-:W-:Y:S01]  /*0db0*/  UIADD3.X UR5, UR5, UR11, URZ, UP1, !UPT ;  /* 0x0000000b05057290 */ /* 0x000fe20008ffe43f */
[----:B------:R-:W-:Y:S02]  /*0dc0*/  IMAD.U32 R12, RZ, RZ, UR13 ;  /* 0x0000000dff0c7e24 */ /* 0x000fe4000f8e00ff */
[----:B------:R-:W-:-:S02]  /*0dd0*/  IMAD.U32 R13, RZ, RZ, UR12 ;  /* 0x0000000cff0d7e24 */ /* 0x000fc4000f8e00ff */
[----:B----4-:R-:W-:Y:S01]  /*0de0*/  IMAD.U32 R10, RZ, RZ, UR6 ;  /* 0x00000006ff0a7e24 */ /* 0x010fe2000f8e00ff */
[----:B------:R-:W-:Y:S01]  /*0df0*/  UMOV UR53, URZ ;  /* 0x0000003f00357c82 */ /* 0x000fe20008000000 */
[----:B------:R-:W-:Y:S01]  /*0e00*/  IMAD.U32 R11, RZ, RZ, UR5 ;  /* 0x00000005ff0b7e24 */ /* 0x000fe2000f8e00ff */
[----:B------:R-:W4:Y:S01]  /*0e10*/  @P3 LDG.E R8, desc[UR16][R12.64] ;  /* 0x000000100c083981 */ /* 0x000f22000c1e1900 */
[----:B------:R-:W-:-:S03]  /*0e20*/  @!UP3 ULDC.64 UR6, c[0x0][0x318] ;  /* 0x0000c6000006bab9 */ /* 0x000fc60000000a00 */
[----:B-----5:R-:W5:Y:S04]  /*0e30*/  @P3 LDG.E R5, desc[UR16][R12.64+0x4] ;  /* 0x000004100c053981 */ /* 0x020f68000c1e1900 */
        /* <DEDUP_REMOVED lines=24> */
.L_x_1225:
        /* <DEDUP_REMOVED lines=20> */
[----:B------:R-:W-:Y:S02]  /*1100*/  UIADD3 UR9, UR13, 0x7f, URZ ;  /* 0x0000007f0d097890 */ /* 0x000fe4000fffe03f */
[----:B------:R-:W-:Y:S01]  /*1110*/  UIADD3 UR6, UR13, 0x80, UR24 ;  /* 0x000000800d067890 */ /* 0x000fe2000fffe018 */
        /* <DEDUP_REMOVED lines=9> */
[----:B------:R-:W-:Y:S02]  /*11b0*/  USHF.R.S32.HI UR20, URZ, 0x1f, UR9 ;  /* 0x0000001f3f147899 */ /* 0x000fe40008011409 */
[----:B------:R-:W-:Y:S02]  /*11c0*/  UIMAD UR47, UR12, UR11, UR31 ;  /* 0x0000000b0c2f72a4 */ /* 0x000fe4000f8e021f */
[----:B------:R-:W-:Y:S01]  /*11d0*/  USHF.L.U64.HI UR12, UR58, 0x7, UR51 ;  /* 0x000000073a0c7899 */ /* 0x000fe20008010233 */
[----:B------:R-:W-:Y:S01]  /*11e0*/  @UP2 ULDC.64 UR10, c[0x0][0x420] ;  /* 0x00010800000a2ab9 */ /* 0x000fe20000000a00 */
[----:B------:R-:W-:Y:S01]  /*11f0*/  USHF.R.S32.HI UR31, URZ, 0x1f, UR52 ;  /* 0x0000001f3f1f7899 */ /* 0x000fe20008011434 */
[----:B-1----:R-:W1:Y:S01]  /*1200*/  MUFU.RCP R8, R8 ;  /* 0x0000000800087308 */ /* 0x002e620000001000 */
[----:B------:R-:W-:Y:S01]  /*1210*/  @UP2 UIMAD.WIDE.U32 UR42, UR5, UR10, URZ ;  /* 0x0000000a052a22a5 */ /* 0x000fe2000f8e003f */
[----:B------:R-:W-:Y:S01]  /*1220*/  ULDC.U8 UR27, c[0x0][0x480] ;  /* 0x00012000001b7ab9 */ /* 0x000fe20000000000 */
[----:B------:R-:W-:-:S02]  /*1230*/  UIADD3 UR22, UR6, UR22, -UR8 ;  /* 0x0000001606167290 */ /* 0x000fc4000fffe808 */
[----:B------:R-:W-:Y:S02]  /*1240*/  @UP2 UIMAD UR45, UR5, UR11, UR43 ;  /* 0x0000000b052d22a4 */ /* 0x000fe4000f8e022b */
[----:B------:R-:W-:Y:S02]  /*1250*/  UIMAD.WIDE.U32 UR14, UR5, UR32, URZ ;  /* 0x00000020050e72a5 */ /* 0x000fe4000f8e003f */
[----:B------:R-:W-:Y:S02]  /*1260*/  UIMAD UR25, UR5, UR33, URZ ;  /* 0x00000021051972a4 */ /* 0x000fe4000f8e023f */
[----:B------:R-:W-:Y:S02]  /*1270*/  UIMAD.WIDE UR6, UR57, UR55, URZ ;  /* 0x00000037390672a5 */ /* 0x000fe4000f8e023f */
[----:B------:R-:W-:Y:S02]  /*1280*/  UIMAD.WIDE.U32 UR10, UR58, UR52, URZ ;  /* 0x000000343a0a72a5 */ /* 0x000fe4000f8e003f */
[----:B------:R-:W-:Y:S01]  /*1290*/  USEL UR34, UR12, URZ, UP0 ;  /* 0x0000003f0c227287 */ /* 0x000fe20008000000 */
[----:B-1----:R-:W-:Y:S01]  /*12a0*/  VIADD R8, R8, 0xffffffe ;  /* 0x0ffffffe08087836 */ /* 0x002fe20000000000 */
[----:B------:R-:W-:-:S02]  /*12b0*/  UISETP.NE.AND UP4, UPT, UR27, URZ, UPT ;  /* 0x0000003f1b00728c */ /* 0x000fc4000bf85270 */
[----:B------:R-:W-:Y:S01]  /*12c0*/  UIMAD UR12, UR31, UR58, URZ ;  /* 0x0000003a1f0c72a4 */ /* 0x000fe2000f8e023f */
[----:B------:R-:W1:Y:S01]  /*12d0*/  F2I.FTZ.U32.TRUNC.NTZ R9, R8 ;  /* 0x0000000800097305 */ /* 0x000e62000021f000 */
[----:B------:R-:W-:Y:S02]  /*12e0*/  ULEA.HI UR27, UR20, UR9, URZ, 0x7 ;  /* 0x00000009141b7291 */ /* 0x000fe4000f8f383f */
[----:B------:R-:W-:Y:S02]  /*12f0*/  UIADD3 UR36, UR19, UR23, URZ ;  /* 0x0000001713247290 */ /* 0x000fe4000fffe03f */
[----:B------:R-:W-:Y:S02]  /*1300*/  UIADD3 UR9, UR22, 0x7f, URZ ;  /* 0x0000007f16097890 */ /* 0x000fe4000fffe03f */
[----:B------:R-:W-:Y:S02]  /*1310*/  @UP2 UIADD3 UR36, UR15, UR25, URZ ;  /* 0x000000190f242290 */ /* 0x000fe4000fffe03f */
[----:B------:R-:W-:-:S02]  /*1320*/  UIMAD.WIDE.U32 UR22, UR6, UR10, URZ ;  /* 0x0000000a061672a5 */ /* 0x000fc4000f8e003f */
[----:B------:R-:W-:Y:S02]  /*1330*/  UIMAD UR15, UR7, UR10, URZ ;  /* 0x0000000a070f72a4 */ /* 0x000fe4000f8e023f */
[----:B------:R-:W-:Y:S01]  /*1340*/  UIMAD UR10, UR51, UR52, UR12 ;  /* 0x00000034330a72a4 */ /* 0x000fe2000f8e020c */
[--C-:B-1----:R-:W-:Y:S01]  /*1350*/  IMAD.MOV R5, RZ, RZ, -R9.reuse ;  /* 0x000000ffff057224 */ /* 0x102fe200078e0a09 */
[----:B------:R-:W-:Y:S01]  /*1360*/  USEL UR49, UR18, UR14, !UP2 ;  /* 0x0000000e12317287 */ /* 0x000fe2000d000000 */
[----:B------:R-:W-:Y:S01]  /*1370*/  IMAD.MOV.U32 R8, RZ, RZ, RZ ;  /* 0x000000ffff087224 */ /* 0x000fe200078e00ff */
[----:B------:R-:W-:Y:S01]  /*1380*/  USHF.R.S32.HI UR14, URZ, 0x1f, UR9 ;  /* 0x0000001f3f0e7899 */ /* 0x000fe20008011409 */
[----:B------:R-:W-:Y:S01]  /*1390*/  IMAD R6, R5, R7, RZ ;  /* 0x0000000705067224 */ /* 0x000fe200078e02ff */
[----:B------:R-:W-:Y:S01]  /*13a0*/  IABS R5, UR59 ;  /* 0x0000003b00057c13 */ /* 0x000fe20008000000 */
[----:B------:R-:W-:Y:S02]  /*13b0*/  UIADD3 UR12, UR11, UR10, URZ ;  /* 0x0000000a0b0c7290 */ /* 0x000fe4000fffe03f */
[----:B------:R-:W-:Y:S01]  /*13c0*/  IMAD.HI.U32 R6, R9, R6, R8 ;  /* 0x0000000609067227 */ /* 0x000fe200078e0008 */
[----:B------:R-:W-:Y:S01]  /*13d0*/  ULDC.U8 UR21, c[0x0][0x3d8] ;  /* 0x0000f60000157ab9 */ /* 0x000fe20000000000 */
[----:B------:R-:W-:-:S02]  /*13e0*/  UIMAD.WIDE.U32 UR10, UR6, UR5, URZ ;  /* 0x00000005060a72a5 */ /* 0x000fc4000f8e003f */
[----:B------:R-:W-:Y:S02]  /*13f0*/  UISETP.NE.AND UP3, UPT, UR21, URZ, UPT ;  /* 0x0000003f1500728c */ /* 0x000fe4000bf65270 */
[----:B------:R-:W-:Y:S01]  /*1400*/  IMAD.HI.U32 R12, R6, R5, RZ ;  /* 0x00000005060c7227 */ /* 0x000fe200078e00ff */
[----:B------:R-:W-:Y:S02]  /*1410*/  ULEA.HI UR9, UR14, UR9, URZ, 0x7 ;  /* 0x000000090e097291 */ /* 0x000fe4000f8f383f */
[----:B------:R-:W-:Y:S01]  /*1420*/  UIMAD UR12, UR6, UR12, UR15 ;  /* 0x0000000c060c72a4 */ /* 0x000fe2000f8e020f */
[----:B------:R-:W-:Y:S01]  /*1430*/  IMAD.MOV R6, RZ, RZ, -R12 ;  /* 0x000000ffff067224 */ /* 0x000fe200078e0a0c */
[----:B------:R-:W-:Y:S02]  /*1440*/  USEL UR50, UR22, UR10, !UP2 ;  /* 0x0000000a16327287 */ /* 0x000fe4000d000000 */
[----:B------:R-:W-:Y:S01]  /*1450*/  USHF.R.S32.HI UR10, URZ, 0x7, UR27 ;  /* 0x000000073f0a7899 */ /* 0x000fe2000801141b */
[----:B------:R-:W-:Y:S01]  /*1460*/  IMAD R6, R7, R6, R5 ;  /* 0x0000000607067224 */ /* 0x000fe200078e0205 */
[----:B------:R-:W-:Y:S01]  /*1470*/  USHF.R.S32.HI UR9, URZ, 0x7, UR9 ;  /* 0x000000073f097899 */ /* 0x000fe20008011409 */
[----:B------:R-:W-:Y:S01]  /*1480*/  LOP3.LUT R5, R4, UR59, RZ, 0x3c, !PT ;  /* 0x0000003b04057c12 */ /* 0x000fe2000f8e3cff */
[----:B------:R-:W-:-:S02]  /*1490*/  UIADD3 UR44, UR23, UR12, URZ ;  /* 0x0000000c172c7290 */ /* 0x000fc4000fffe03f */
[----:B------:R-:W-:Y:S01]  /*14a0*/  ISETP.GT.U32.AND P1, PT, R7, R6, PT ;  /* 0x000000060700720c */ /* 0x000fe20003f24070 */
[----:B------:R-:W-:Y:S01]  /*14b0*/  UIMAD UR12, UR7, UR5, URZ ;  /* 0x00000005070c72a4 */ /* 0x000fe2000f8e023f */
[----:B------:R-:W-:Y:S01]  /*14c0*/  ISETP.GE.AND P2, PT, R5, RZ, PT ;  /* 0x000000ff0500720c */ /* 0x000fe20003f46270 */
[----:B------:R-:W-:Y:S01]  /*14d0*/  UISETP.LT.AND UP0, UPT, UR10, UR9, UPT ;  /* 0x000000090a00728c */ /* 0x000fe2000bf01270 */
[----:B------:R-:W-:Y:S01]  /*14e0*/  ULDC UR38, c[0x0][0x2c4] ;  /* 0x0000b10000267ab9 */ /* 0x000fe20000000800 */
[----:B------:R-:W-:Y:S02]  /*14f0*/  @UP2 UIADD3 UR44, UR11, UR12, URZ ;  /* 0x0000000c0b2c2290 */ /* 0x000fe4000fffe03f */
[----:B------:R-:W-:Y:S02]  /*1500*/  @UP3 UIMAD UR11, UR58, UR38, URZ ;  /* 0x000000263a0b32a4 */ /* 0x000fe4000f8e023f */
[----:B------:R-:W-:Y:S02]  /*1510*/  USEL UR31, UR10, UR9, UP0 ;  /* 0x000000090a1f7287 */ /* 0x000fe40008000000 */
[----:B------:R-:W-:-:S02]  /*1520*/  UISETP.NE.AND UP1, UPT, UR56, -0x1, UPT ;  /* 0xffffffff3800788c */ /* 0x000fc4000bf25270 */
[-C--:B------:R-:W-:Y:S01]  /*1530*/  @!P1 IADD3 R6, R6, -R7.reuse, RZ ;  /* 0x8000000706069210 */ /* 0x080fe20007ffe0ff */
[----:B------:R-:W-:Y:S01]  /*1540*/  @UP3 USEL UR11, UR11, UR5, !UP2 ;  /* 0x000000050b0b3287 */ /* 0x000fe2000d000000 */
[----:B------:R-:W-:Y:S01]  /*1550*/  @!P1 VIADD R12, R12, 0x1 ;  /* 0x000000010c0c9836 */ /* 0x000fe20000000000 */
[----:B------:R-:W-:Y:S01]  /*1560*/  ULEA UR10, UR31, 0xffffff80, 0x7 ;  /* 0xffffff801f0a7891 */ /* 0x000fe2000f8e383f */
[----:B------:R-:W-:Y:S01]  /*1570*/  ISETP.GE.U32.AND P0, PT, R6, R7, PT ;  /* 0x000000070600720c */ /* 0x000fe20003f06070 */
[----:B------:R-:W-:Y:S01]  /*1580*/  @UP3 ULDC UR9, c[0x0][0x2e4] ;  /* 0x0000b90000093ab9 */ /* 0x000fe20000000800 */
[----:B------:R-:W-:Y:S01]  /*1590*/  @!UP3 UIMAD UR12, UR58, UR55, UR59 ;  /* 0x000000373a0cb2a4 */ /* 0x000fe2000f8e023b */
[----:B------:R-:W-:Y:S01]  /*15a0*/  PLOP3.LUT P1, PT, PT, PT, UP1, 0x80, 0x0 ;  /* 0x000000000000781c */ /* 0x000fe20003f2f018 */
[----:B------:R-:W-:Y:S02]  /*15b0*/  @UP3 UIMAD UR23, UR59, UR9, UR11 ;  /* 0x000000093b1732a4 */ /* 0x000fe4000f8e020b */
[----:B------:R-:W-:-:S02]  /*15c0*/  USHF.R.S32.HI UR27, URZ, 0x1f, UR10 ;  /* 0x0000001f3f1b7899 */ /* 0x000fc4000801140a */
[----:B------:R-:W-:Y:S02]  /*15d0*/  UIADD3 UR9, UP0, UR10, UR35, URZ ;  /* 0x000000230a097290 */ /* 0x000fe4000ff1e03f */
[----:B------:R-:W-:Y:S02]  /*15e0*/  @UP1 UIADD3 UR26, UR53, UR56, URZ ;  /* 0x00000038351a1290 */ /* 0x000fe4000fffe03f */
[----:B------:R-:W-:Y:S01]  /*15f0*/  UIADD3.X UR11, UR27, UR34, URZ, UP0, !UPT ;  /* 0x000000221b0b7290 */ /* 0x000fe200087fe43f */
[----:B------:R-:W-:Y:S01]  /*1600*/  @P0 VIADD R12, R12, 0x1 ;  /* 0x000000010c0c0836 */ /* 0x000fe20000000000 */
[----:B------:R-:W-:Y:S01]  /*1610*/  UIMAD UR7, UR7, UR9, URZ ;  /* 0x00000009070772a4 */ /* 0x000fe2000f8e023f */
[----:B------:R-:W-:Y:S01]  /*1620*/  PLOP3.LUT P0, PT, PT, PT, UP3, 0x80, 0x0 ;  /* 0x000000000000781c */ /* 0x000fe20003f0f038 */
[----:B------:R-:W-:Y:S02]  /*1630*/  @UP1 UIADD3 UR28, UR53, UR56, URZ ;  /* 0x00000038351c1290 */ /* 0x000fe4000fffe03f */
[----:B------:R-:W-:Y:S01]  /*1640*/  @!UP3 UIMAD UR23, UR12, UR38, URZ ;  /* 0x000000260c17b2a4 */ /* 0x000fe2000f8e023f */
[----:B------:R-:W-:Y:S01]  /*1650*/  @!P2 IADD3 R12, -R12, RZ, RZ ;  /* 0x000000ff0c0ca210 */ /* 0x000fe20007ffe1ff */
[----:B------:R-:W-:Y:S01]  /*1660*/  @UP1 ULDC.64 UR20, c[0x0][0x248] ;  /* 0x0000920000141ab9 */ /* 0x000fe20000000a00 */
[----:B------:R-:W-:Y:S01]  /*1670*/  @UP1 ULDC.64 UR18, c[0x0][0x250] ;  /* 0x0000940000121ab9 */ /* 0x000fe20000000a00 */
[----:B------:R-:W-:Y:S01]  /*1680*/  UIMAD.WIDE.U32 UR38, UR6, UR9, URZ ;  /* 0x00000009062672a5 */ /* 0x000fe2000f8e003f */
[----:B------:R-:W-:Y:S01]  /*1690*/  @!P3 LOP3.LUT R12, RZ, R4, RZ, 0x33, !PT ;  /* 0x00000004ff0cb212 */ /* 0x000fe200078e33ff */
[----:B------:R-:W-:-:S02]  /*16a0*/  UIMAD UR9, UR6, UR11, UR7 ;  /* 0x0000000b060972a4 */ /* 0x000fc4000f8e0207 */
[----:B------:R-:W-:Y:S02]  /*16b0*/  @UP1 UIMAD.WIDE.U32 UR14, UR26, UR20, URZ ;  /* 0x000000141a0e12a5 */ /* 0x000fe4000f8e003f */
[----:B------:R-:W-:Y:S02]  /*16c0*/  @UP1 UIMAD.WIDE.U32 UR6, UR28, UR18, URZ ;  /* 0x000000121c0612a5 */ /* 0x000fe4000f8e003f */
[----:B------:R-:W-:Y:S02]  /*16d0*/  UIMAD UR46, UR59, UR57, URZ ;  /* 0x000000393b2e72a4 */ /* 0x000fe4000f8e023f */
[----:B------:R-:W-:Y:S02]  /*16e0*/  @UP1 UIMAD UR22, UR26, UR21, URZ ;  /* 0x000000151a1612a4 */ /* 0x000fe4000f8e023f */
[----:B------:R-:W-:Y:S02]  /*16f0*/  @UP1 UIMAD UR11, UR28, UR19, URZ ;  /* 0x000000131c0b12a4 */ /* 0x000fe4000f8e023f */
[----:B------:R-:W-:-:S02]  /*1700*/  @!UP2 UIADD3 UR45, UR41, UR29, URZ ;  /* 0x0000001d292da290 */ /* 0x000fc4000fffe03f */
[----:B------:R-:W-:Y:S02]  /*1710*/  USHF.R.S32.HI UR37, URZ, 0x1f, UR24 ;  /* 0x0000001f3f257899 */ /* 0x000fe40008011418 */
[----:B------:R-:W-:Y:S02]  /*1720*/  USHF.R.S32.HI UR26, URZ, 0x1f, UR46 ;  /* 0x0000001f3f1a7899 */ /* 0x000fe4000801142e */
[----:B------:R-:W-:Y:S02]  /*1730*/  USEL UR48, UR30, URZ, UP4 ;  /* 0x0000003f1e307287 */ /* 0x000fe4000a000000 */
[----:B------:R-:W-:Y:S02]  /*1740*/  @UP1 UIADD3 UR35, UR7, UR11, URZ ;  /* 0x0000000b07231290 */ /* 0x000fe4000fffe03f */
[----:B------:R-:W-:Y:S02]  /*1750*/  USEL UR47, UR47, URZ, UP4 ;  /* 0x0000003f2f2f7287 */ /* 0x000fe4000a000000 */
        /* <DEDUP_REMOVED lines=17> */
.L_x_1227:
        /* <DEDUP_REMOVED lines=13> */
.L_x_1228:
        /* <DEDUP_REMOVED lines=11> */
.L_x_1229:
[----:B------:R-:W-:-:S04]  /*19f0*/  UIMAD UR5, UR58, UR55, UR59 ;  /* 0x000000373a0572a4 */ /* 0x000fc8000f8e023b */
[----:B------:R-:W-:-:S12]  /*1a00*/  UIMAD UR5, UR5, UR52, URZ ;  /* 0x00000034050572a4 */ /* 0x000fd8000f8e023f */
.L_x_1230:
[----:B------:R-:W1:Y:S01]  /*1a10*/  S2R R7, SR_TID.X ;  /* 0x0000000000077919 */ /* 0x000e620000002100 */
[----:B------:R-:W2:Y:S01]  /*1a20*/  LDC.64 R4, c[0x0][0x420] ;  /* 0x00010800ff047b82 */ /* 0x000ea20000000a00 */
[----:B------:R-:W-:Y:S01]  /*1a30*/  USHF.R.S32.HI UR43, URZ, 0x1f, UR59 ;  /* 0x0000001f3f2b7899 */ /* 0x000fe2000801143b */
[----:B------:R-:W-:Y:S01]  /*1a40*/  SHF.R.S32.HI R147, RZ, 0x1f, R146 ;  /* 0x0000001fff937819 */ /* 0x000fe20000011492 */
[----:B------:R-:W-:Y:S01]  /*1a50*/  ULDC.64 UR14, c[0x0][0x428] ;  /* 0x00010a00000e7ab9 */ /* 0x000fe20000000a00 */
[----:B------:R-:W-:Y:S01]  /*1a60*/  UIADD3 UR11, UR10, UR5, URZ ;  /* 0x000000050a0b7290 */ /* 0x000fe2000fffe03f */
[----:B------:R-:W-:Y:S01]  /*1a70*/  BSSY B1, `(.L_x_1226) ;  /* 0x00009bb000017945 */ /* 0x000fe20003800000 */
[----:B------:R-:W-:Y:S01]  /*1a80*/  UIMAD UR5, UR43, UR14, URZ ;  /* 0x0000000e2b0572a4 */ /* 0x000fe2000f8e023f */
[----:B------:R-:W-:Y:S01]  /*1a90*/  ULDC UR30, c[0x0][0x398] ;  /* 0x0000e600001e7ab9 */ /* 0x000fe20000000800 */
[----:B------:R-:W-:Y:S02]  /*1aa0*/  UIMAD UR6, UR57, UR55, URZ ;  /* 0x00000037390672a4 */ /* 0x000fe4000f8e023f */
[----:B------:R-:W-:-:S02]  /*1ab0*/  UIMAD UR15, UR59, UR15, UR5 ;  /* 0x0000000f3b0f72a4 */ /* 0x000fc4000f8e0205 */
[----:B------:R-:W-:Y:S01]  /*1ac0*/  UIADD3 UR42, UR10, UR23, URZ ;  /* 0x000000170a2a7290 */ /* 0x000fe2000fffe03f */
[----:B------:R-:W-:Y:S02]  /*1ad0*/  ULDC.64 UR40, c[0x0][0x478] ;  /* 0x00011e0000287ab9 */ /* 0x000fe40000000a00 */
[----:B------:R-:W-:Y:S01]  /*1ae0*/  ULDC.64 UR22, c[0x0][0x258] ;  /* 0x0000960000167ab9 */ /* 0x000fe20000000a00 */
[----:B------:R-:W-:Y:S01]  /*1af0*/  UIADD3 UR9, UR31, -0x1, URZ ;  /* 0xffffffff1f097890 */ /* 0x000fe2000fffe03f */
[----:B-1----:R-:W-:-:S04]  /*1b00*/  SHF.R.S32.HI R6, RZ, 0x1f, R7 ;  /* 0x0000001fff067819 */ /* 0x002fc80000011407 */
[CC--:B------:R-:W-:Y:S02]  /*1b10*/  LEA.HI R8, R6.reuse, R7.reuse, RZ, 0x2 ;  /* 0x0000000706087211 */ /* 0x0c0fe400078f10ff */
[----:B------:R-:W-:Y:S02]  /*1b20*/  LEA.HI R6, R6, R7, RZ, 0x5 ;  /* 0x0000000706067211 */ /* 0x000fe400078f28ff */
[----:B------:R-:W-:Y:S02]  /*1b30*/  SHF.R.S32.HI R8, RZ, 0x2, R8 ;  /* 0x00000002ff087819 */ /* 0x000fe40000011408 */
[----:B------:R-:W-:Y:S02]  /*1b40*/  LOP3.LUT R164, R6, 0xffffffe0, RZ, 0xc0, !PT ;  /* 0xffffffe006a47812 */ /* 0x000fe400078ec0ff */
[----:B------:R-:W-:Y:S02]  /*1b50*/  SHF.R.S32.HI R9, RZ, 0x1f, R8 ;  /* 0x0000001fff097819 */ /* 0x000fe40000011408 */
[----:B------:R-:W-:Y:S01]  /*1b60*/  IADD3 R13, P0, R8, UR10, RZ ;  /* 0x0000000a080d7c10 */ /* 0x000fe2000ff1e0ff */
[----:B------:R-:W-:Y:S01]  /*1b70*/  IMAD.IADD R164, R7, 0x1, -R164 ;  /* 0x0000000107a47824 */ /* 0x000fe200078e0aa4 */
[----:B------:R-:W-:Y:S01]  /*1b80*/  SHF.R.S32.HI R177, RZ, 0x5, R6 ;  /* 0x00000005ffb17819 */ /* 0x000fe20000011406 */
[C---:B--2---:R-:W-:Y:S01]  /*1b90*/  IMAD R7, R9.reuse, R4, RZ ;  /* 0x0000000409077224 */ /* 0x044fe200078e02ff */
[----:B------:R-:W-:Y:S01]  /*1ba0*/  IADD3.X R10, R9, UR27, RZ, P0, !PT ;  /* 0x0000001b090a7c10 */ /* 0x000fe200087fe4ff */
[----:B------:R-:W-:Y:S01]  /*1bb0*/  IMAD.WIDE.U32 R14, R13, UR32, R146 ;  /* 0x000000200d0e7c25 */ /* 0x000fe2000f8e0092 */
[----:B------:R-:W-:Y:S01]  /*1bc0*/  IADD3 R16, P0, R146, UR7, RZ ;  /* 0x0000000792107c10 */ /* 0x000fe2000ff1e0ff */
[----:B------:R-:W-:-:S02]  /*1bd0*/  UIADD3 UR7, -UR8, UR13, UR24 ;  /* 0x0000000d08077290 */ /* 0x000fc4000fffe118 */
[----:B------:R-:W-:Y:S01]  /*1be0*/  IMAD R10, R10, UR32, RZ ;  /* 0x000000200a0a7c24 */ /* 0x000fe2000f8e02ff */
[----:B------:R-:W-:Y:S01]  /*1bf0*/  IADD3 R18, P2, R14, UR49, RZ ;  /* 0x000000310e127c10 */ /* 0x000fe2000ff5e0ff */
[----:B------:R-:W-:Y:S01]  /*1c00*/  UIADD3 UR5, UR7, -UR30, URZ ;  /* 0x8000001e07057290 */ /* 0x000fe2000fffe03f */
[----:B------:R-:W-:Y:S01]  /*1c10*/  IADD3.X R17, R147, UR45, RZ, P0, !PT ;  /* 0x0000002d93117c10 */ /* 0x000fe200087fe4ff */
[----:B------:R-:W-:Y:S02]  /*1c20*/  IMAD R10, R13, UR33, R10 ;  /* 0x000000210d0a7c24 */ /* 0x000fe4000f8e020a */
[----:B------:R-:W-:Y:S01]  /*1c30*/  USHF.R.S32.HI UR34, URZ, 0x1f, UR5 ;  /* 0x0000001f3f227899 */ /* 0x000fe20008011405 */
[----:B------:R-:W-:Y:S02]  /*1c40*/  IMAD.U32 R14, RZ, RZ, UR14 ;  /* 0x0000000eff0e7e24 */ /* 0x000fe4000f8e00ff */
[----:B------:R-:W-:Y:S01]  /*1c50*/  IADD3.X R19, R15, UR36, R10, P2, !PT ;  /* 0x000000240f137c10 */ /* 0x000fe200097fe40a */
[----:B------:R-:W-:Y:S01]  /*1c60*/  USHF.L.U32 UR36, UR6, 0x7, URZ ;  /* 0x0000000706247899 */ /* 0x000fe2000800063f */
[C---:B------:R-:W-:Y:S01]  /*1c70*/  IMAD R10, R4.reuse, UR27, RZ ;  /* 0x0000001b040a7c24 */ /* 0x040fe2000f8e02ff */
[----:B------:R-:W-:Y:S01]  /*1c80*/  ULEA.HI UR34, UR34, UR5, URZ, 0x7 ;  /* 0x0000000522227291 */ /* 0x000fe2000f8f383f */
[----:B------:R-:W-:Y:S01]  /*1c90*/  IMAD.WIDE.U32 R16, R4, UR10, R16 ;  /* 0x0000000a04107c25 */ /* 0x000fe2000f8e0010 */
[----:B------:R-:W-:-:S02]  /*1ca0*/  USHF.R.S32.HI UR7, URZ, 0x1f, UR36 ;  /* 0x0000001f3f077899 */ /* 0x000fc40008011424 */
[----:B------:R-:W-:Y:S01]  /*1cb0*/  UIADD3 UR30, UP2, UP0, UR38, UR36, UR46 ;  /* 0x00000024261e7290 */ /* 0x000fe2000f85e02e */
[----:B------:R-:W-:Y:S01]  /*1cc0*/  IMAD R10, R5, UR10, R10 ;  /* 0x0000000a050a7c24 */ /* 0x000fe2000f8e020a */
[----:B------:R-:W-:Y:S01]  /*1cd0*/  USHF.R.S32.HI UR34, URZ, 0x7, UR34 ;  /* 0x000000073f227899 */ /* 0x000fe20008011422 */
[----:B------:R-:W-:Y:S01]  /*1ce0*/  IMAD R177, R177, UR6, R164 ;  /* 0x00000006b1b17c24 */ /* 0x000fe2000f8e02a4 */
[----:B------:R-:W-:Y:S01]  /*1cf0*/  UIADD3.X UR14, UR12, UR7, UR26, UP2, UP0 ;  /* 0x000000070c0e7290 */ /* 0x000fe200097e041a */
[----:B------:R-:W-:Y:S01]  /*1d00*/  IMAD.IADD R17, R17, 0x1, R10 ;  /* 0x0000000111117824 */ /* 0x000fe200078e020a */
[----:B------:R-:W-:Y:S01]  /*1d10*/  UISETP.LT.AND UP0, UPT, URZ, UR34, UPT ;  /* 0x000000223f00728c */ /* 0x000fe2000bf01270 */
[----:B------:R-:W-:Y:S01]  /*1d20*/  IMAD R7, R8, R5, R7 ;  /* 0x0000000508077224 */ /* 0x000fe200078e0207 */
[----:B------:R-:W-:Y:S01]  /*1d30*/  UIMAD UR5, UR43, UR22, URZ ;  /* 0x000000162b0572a4 */ /* 0x000fe2000f8e023f */
[----:B------:R-:W-:Y:S01]  /*1d40*/  IMAD.WIDE.U32 R14, R14, UR59, R16 ;  /* 0x0000003b0e0e7c25 */ /* 0x000fe2000f8e0010 */
[----:B------:R-:W-:-:S02]  /*1d50*/  UIADD3 UR7, UP3, UP2, UR48, UR30, UR50 ;  /* 0x0000001e30077290 */ /* 0x000fc4000fa7e032 */
[----:B------:R-:W-:Y:S01]  /*1d60*/  USEL UR34, URZ, UR34, !UP0 ;  /* 0x000000223f227287 */ /* 0x000fe2000c000000 */
[----:B------:R-:W-:Y:S01]  /*1d70*/  VIADD R15, R15, UR15 ;  /* 0x0000000f0f0f7c36 */ /* 0x000fe20008000000 */
[----:B------:R-:W-:Y:S01]  /*1d80*/  UIMAD UR12, UR59, UR23, UR5 ;  /* 0x000000173b0c72a4 */ /* 0x000fe2000f8e0205 */
[----:B------:R-:W-:Y:S01]  /*1d90*/  IMAD.U32 R16, RZ, RZ, UR22 ;  /* 0x00000016ff107e24 */ /* 0x000fe2000f8e00ff */
[----:B------:R-:W-:Y:S01]  /*1da0*/  UIADD3.X UR5, UR47, UR14, UR44, UP3, UP2 ;  /* 0x0000000e2f057290 */ /* 0x000fe20009fe442c */
[C---:B------:R-:W-:Y:S01]  /*1db0*/  IADD3 R10, P0, R177.reuse, UR7, RZ ;  /* 0x00000007b10a7c10 */ /* 0x040fe2000ff1e0ff */
[----:B------:R-:W-:Y:S01]  /*1dc0*/  UISETP.GT.AND UP0, UPT, UR31, UR34, UPT ;  /* 0x000000221f00728c */ /* 0x000fe2000bf04270 */
[----:B------:R-:W-:Y:S01]  /*1dd0*/  IMAD.WIDE.U32 R14, R8, R4, R14 ;  /* 0x00000004080e7225 */ /* 0x000fe200078e000e */
[----:B------:R-:W-:Y:S02]  /*1de0*/  UIMAD.WIDE UR10, UR11, 0x4, UR40 ;  /* 0x000000040b0a78a5 */ /* 0x000fe4000f8e0228 */
[----:B------:R-:W-:Y:S01]  /*1df0*/  LEA.HI.X.SX32 R177, R177, UR5, 0x1, P0 ;  /* 0x00000005b1b17c11 */ /* 0x000fe200080f0eff */
[----:B------:R-:W-:Y:S01]  /*1e00*/  IMAD.WIDE.U32 R16, R16, UR59, R18 ;  /* 0x0000003b10107c25 */ /* 0x000fe2000f8e0012 */
[----:B------:R-:W-:Y:S01]  /*1e10*/  PLOP3.LUT P0, PT, PT, PT, UP0, 0x80, 0x0 ;  /* 0x000000000000781c */ /* 0x000fe20003f0f008 */
[----:B------:R-:W-:Y:S01]  /*1e20*/  ULDC.64 UR40, c[0x0][0x210] ;  /* 0x0000840000287ab9 */ /* 0x000fe20000000a00 */
        /* <DEDUP_REMOVED lines=34> */
.L_x_1232:
        /* <DEDUP_REMOVED lines=19> */
.L_x_1233:
        /* <DEDUP_REMOVED lines=31> */
.L_x_1235:
[----:B------:R-:W-:Y:S05]  /*2370*/  BSYNC B0 ;  /* 0x0000000000007941 */ /* 0x000fea0003800000 */
.L_x_1234:
        /* <DEDUP_REMOVED lines=13> */
.L_x_1237:
[----:B------:R-:W-:Y:S05]  /*2450*/  BSYNC B0 ;  /* 0x0000000000007941 */ /* 0x000fea0003800000 */
.L_x_1236:
        /* <DEDUP_REMOVED lines=25> */
.L_x_1239:
[----:B------:R-:W-:Y:S05]  /*25f0*/  BSYNC B0 ;  /* 0x0000000000007941 */ /* 0x000fea0003800000 */
.L_x_1238:
[----:B------:R-:W-:Y:S05]  /*2600*/  @P0 BRA `(.L_x_1240) ;  /* 0x0000009000040947 */ /* 0x000fea0003800000 */
[----:B------:R-:W-:Y:S01]  /*2610*/  IADD3 R8, P0, R8, 0x40, RZ ;  /* 0x0000004008087810 */ /* 0x000fe20007f1e0ff */
[----:B------:R-:W-:Y:S01]  /*2620*/  ULDC.64 UR6, c[0x0][0x3f8] ;  /* 0x0000fe0000067ab9 */ /* 0x000fe20000000a00 */
[----:B------:R-:W-:Y:S02]  /*2630*/  MOV R4, R10 ;  /* 0x0000000a00047202 */ /* 0x000fe40000000f00 */
[----:B------:R-:W-:-:S03]  /*2640*/  IADD3.X R9, RZ, R9, RZ, P0, !PT ;  /* 0x00000009ff097210 */ /* 0x000fc600007fe4ff */
[----:B------:R-:W-:-:S04]  /*2650*/  IMAD.WIDE.U32 R4, R8, UR10, R4 ;  /* 0x0000000a08047c25 */ /* 0x000fc8000f8e0004 */
[----:B------:R-:W-:Y:S01]  /*2660*/  IMAD R9, R9, UR10, RZ ;  /* 0x0000000a09097c24 */ /* 0x000fe2000f8e02ff */
[----:B-1----:R-:W-:-:S03]  /*2670*/  LEA R6, P0, R4, UR6, 0x1 ;  /* 0x0000000604067c11 */ /* 0x002fc6000f8008ff */
[----:B------:R-:W-:-:S05]  /*2680*/  IMAD R9, R8, UR11, R9 ;  /* 0x0000000b08097c24 */ /* 0x000fca000f8e0209 */
[----:B------:R-:W-:-:S04]  /*2690*/  IADD3 R9, R5, R9, RZ ;  /* 0x0000000905097210 */ /* 0x000fc80007ffe0ff */
[----:B------:R-:W-:-:S05]  /*26a0*/  LEA.HI.X R7, R4, UR7, R9, 0x1, P0 ;  /* 0x0000000704077c11 */ /* 0x000fca00080f0c09 */
[----:B------:R1:W-:Y:S01]  /*26b0*/  STG.E.128 desc[UR16][R6.64], RZ ;  /* 0x000000ff06007986 */ /* 0x0003e2000c101d10 */
[----:B------:R-:W-:Y:S05]  /*26c0*/  BRA `(.L_x_1240) ;  /* 0x0000008c00d47947 */ /* 0x000fea0003800000 */
.L_x_1231:
[----:B------:R-:W-:Y:S01]  /*26d0*/  PLOP3.LUT P1, PT, PT, PT, UP4, 0x80, 0x0 ;  /* 0x000000000000781c */ /* 0x000fe20003f2f048 */
[----:B------:R-:W-:Y:S01]  /*26e0*/  UIMAD UR5, UR9, -0x80, UR13 ;  /* 0xffffff80090578a4 */ /* 0x000fe2000f8e020d */
[C---:B------:R-:W-:Y:S01]  /*26f0*/  LEA R7, R143.reuse, UR4, 0x1 ;  /* 0x000000048f077c11 */ /* 0x040fe2000f8e08ff */
        /* <DEDUP_REMOVED lines=27> */
.L_x_1242:
[----:B------:R-:W-:Y:S05]  /*28b0*/  BSYNC B0 ;  /* 0x0000000000007941 */ /* 0x000fea0003800000 */
.L_x_1241:
        /* <DEDUP_REMOVED lines=14> */
.L_x_1244:
[----:B------:R-:W-:Y:S05]  /*29a0*/  BSYNC B0 ;  /* 0x0000000000007941 */ /* 0x000fea0003800000 */
.L_x_1243:
        /* <DEDUP_REMOVED lines=17> */
.L_x_1246:
[----:B------:R-:W-:Y:S05]  /*2ac0*/  BSYNC B0 ;  /* 0x0000000000007941 */ /* 0x000fea0003800000 */
.L_x_1245:
        /* <DEDUP_REMOVED lines=21> */
.L_x_1248:
[----:B------:R-:W-:Y:S05]  /*2c20*/  BSYNC B0 ;  /* 0x0000000000007941 */ /* 0x000fea0003800000 */
.L_x_1247:
        /* <DEDUP_REMOVED lines=13> */
[C---:B------:R-:W-:Y:S01]  /*2d00*/  VIADD R6, R140.reuse, 0x48 ;  /* 0x000000488c067836 */ /* 0x040fe20000000000 */
        /* <DEDUP_REMOVED lines=31> */
.L_x_1250:
[----:B------:R-:W-:Y:S05]  /*2f00*/  BSYNC B0 ;  /* 0x0000000000007941 */ /* 0x000fea0003800000 */
.L_x_1249:
        /* <DEDUP_REMOVED lines=22> */
.L_x_1252:
[----:B------:R-:W-:Y:S05]  /*3070*/  BSYNC B0 ;  /* 0x0000000000007941 */ /* 0x000fea0003800000 */
.L_x_1251:
        /* <DEDUP_REMOVED lines=32> */
[----:B------:R-:W-:Y:S01]  /*3280*/  @!PT LDS RZ, [RZ] ;  /* 0x00000000fffff984 */ /* 0x000fe20000000800 */
[----:B------:R-:W-:Y:S01]  /*3290*/  @!PT LDS RZ, [RZ] ;  /* 0x00000000fffff984 */ /* 0x000fe20000000800 */
[----:B------:R-:W-:Y:S01]  /*32a0*/  @!PT LDS RZ, [RZ] ;  /* 0x00000000fffff984 */ /* 0x000fe20000000800 */
[----:B------:R1:W-:Y:S04]  /*32b0*/  LDGSTS.E.BYPASS.LTC128B.128 [R7+0x8000], desc[UR16][R16.64] ;  /* 0x0800000010077fae */ /* 0x0003e8000b901d50 */
.L_x_1254:
[----:B------:R-:W-:Y:S05]  /*32c0*/  BSYNC B0 ;  /* 0x0000000000007941 */ /* 0x000fea0003800000 */
.L_x_1253:
        /* <DEDUP_REMOVED lines=22> */
.L_x_1256:
[----:B------:R-:W-:Y:S05]  /*3430*/  BSYNC B0 ;  /* 0x0000000000007941 */ /* 0x000fea0003800000 */
.L_x_1255:
        /* <DEDUP_REMOVED lines=12> */
[----:B------:R-:W-:Y:S01]  /*3500*/  IMAD.MOV.U32 R167, RZ, RZ, 0x7f800000 ;  /* 0x7f800000ffa77424 */ /* 0x000fe200078e00ff */
[----:B------:R-:W2:Y:S01]  /*3510*/  S2R R162, SR_TID.X ;  /* 0x0000000000a27919 */ /* 0x000ea20000002100 */
[----:B------:R-:W-:Y:S01]  /*3520*/  IMAD.MOV.U32 R169, RZ, RZ, 0x7f800000 ;  /* 0x7f800000ffa97424 */ /* 0x000fe200078e00ff */
[----:B------:R-:W-:Y:S01]  /*3530*/  SHF.R.S32.HI R166, RZ, 0x1f, R164 ;  /* 0x0000001fffa67819 */ /* 0x000fe200000114a4 */
[----:B------:R-:W-:Y:S01]  /*3540*/  @UP1 ULDC.64 UR20, c[0x0][0x3d0] ;  /* 0x0000f40000141ab9 */ /* 0x000fe20000000a00 */
[----:B------:R-:W-:Y:S01]  /*3550*/  @UP1 UMOV UR10, UR59 ;  /* 0x0000003b000a1c82 */ /* 0x000fe20008000000 */
[----:B------:R-:W-:Y:S01]  /*3560*/  @UP1 UIMAD UR5, UR51, UR20, URZ ;  /* 0x00000014330512a4 */ /* 0x000fe2000f8e023f */
[----:B------:R-:W-:Y:S01]  /*3570*/  @UP1 UMOV UR11, UR7 ;  /* 0x00000007000b1c82 */ /* 0x000fe20008000000 */
[----:B------:R-:W-:Y:S01]  /*3580*/  IMAD.U32 R163, RZ, RZ, UR8 ;  /* 0x00000008ffa37e24 */ /* 0x000fe2000f8e00ff */
[----:B------:R-:W-:-:S02]  /*3590*/  @UP1 UIMAD.WIDE.U32 UR10, UR58, UR20, UR10 ;  /* 0x000000143a0a12a5 */ /* 0x000fc4000f8e000a */
[----:B------:R-:W-:Y:S01]  /*35a0*/  @UP1 UIMAD UR5, UR58, UR21, UR5 ;  /* 0x000000153a0512a4 */ /* 0x000fe2000f8e0205 */
[----:B-1----:R-:W2:Y:S01]  /*35b0*/  LDG.E.64 R4, desc[UR16][R16.64] ;  /* 0x0000001010047981 */ /* 0x002ea2000c1e1b00 */
[----:B------:R-:W-:Y:S02]  /*35c0*/  @UP1 ULEA UR18, UP0, UR10, UR18, 0x2 ;  /* 0x000000120a121291 */ /* 0x000fe4000f80103f */
[----:B------:R-:W-:Y:S01]  /*35d0*/  @UP1 UIADD3 UR5, UR11, UR5, URZ ;  /* 0x000000050b051290 */ /* 0x000fe2000fffe03f */
[----:B------:R-:W2:Y:S01]  /*35e0*/  LDG.E.64 R10, desc[UR16][R16.64+0x8] ;  /* 0x00000810100a7981 */ /* 0x000ea2000c1e1b00 */
[----:B------:R-:W-:Y:S01]  /*35f0*/  IMAD.MOV.U32 R161, RZ, RZ, 0x4 ;  /* 0x00000004ffa17424 */ /* 0x000fe200078e00ff */
[----:B------:R-:W-:Y:S01]  /*3600*/  CS2R R94, SRZ ;  /* 0x00000000005e7805 */ /* 0x000fe2000001ff00 */
[----:B------:R-:W-:Y:S01]  /*3610*/  @UP1 ULEA.HI.X UR19, UR10, UR19, UR5, 0x2, UP0 ;  /* 0x000000130a131291 */ /* 0x000fe200080f1405 */
[----:B------:R-:W-:Y:S01]  /*3620*/  IMAD.U32 R18, RZ, RZ, UR18 ;  /* 0x00000012ff127e24 */ /* 0x000fe2000f8e00ff */
[----:B------:R-:W-:Y:S01]  /*3630*/  CS2R R92, SRZ ;  /* 0x00000000005c7805 */ /* 0x000fe2000001ff00 */
[----:B------:R-:W-:Y:S01]  /*3640*/  IMAD.WIDE R12, R140, R13, UR14 ;  /* 0x0000000e8c0c7e25 */ /* 0x000fe2000f8e020d */
[----:B------:R-:W-:Y:S01]  /*3650*/  @UP1 ULDC UR5, c[0x0][0x2e8] ;  /* 0x0000ba0000051ab9 */ /* 0x000fe20000000800 */
[----:B------:R-:W-:-:S02]  /*3660*/  CS2R R98, SRZ ;  /* 0x0000000000627805 */ /* 0x000fc4000001ff00 */
[----:B------:R-:W-:Y:S01]  /*3670*/  CS2R R96, SRZ ;  /* 0x0000000000607805 */ /* 0x000fe2000001ff00 */
[----:B------:R-:W-:Y:S01]  /*3680*/  IMAD.U32 R19, RZ, RZ, UR19 ;  /* 0x00000013ff137e24 */ /* 0x000fe2000f8e00ff */
[----:B------:R1:W5:Y:S01]  /*3690*/  @!P6 LDG.E R170, desc[UR16][R12.64+0x20] ;  /* 0x000020100caae981 */ /* 0x000362000c1e1900 */
[----:B------:R-:W-:Y:S02]  /*36a0*/  CS2R R90, SRZ ;  /* 0x00000000005a7805 */ /* 0x000fe4000001ff00 */
[----:B------:R-:W-:Y:S02]  /*36b0*/  CS2R R88, SRZ ;  /* 0x0000000000587805 */ /* 0x000fe4000001ff00 */
[----:B------:R-:W-:Y:S01]  /*36c0*/  CS2R R86, SRZ ;  /* 0x0000000000567805 */ /* 0x000fe2000001ff00 */
[----:B--234-:R-:W2:Y:S01]  /*36d0*/  @P1 LDG.E R7, desc[UR16][R18.64] ;  /* 0x0000001012071981 */ /* 0x01cea2000c1e1900 */
[----:B------:R-:W-:Y:S01]  /*36e0*/  @!P4 IMAD.WIDE R14, R6, R9, UR14 ;  /* 0x0000000e060ece25 */ /* 0x000fe2000f8e0209 */
[----:B------:R-:W-:-:S02]  /*36f0*/  CS2R R84, SRZ ;  /* 0x0000000000547805 */ /* 0x000fc4000001ff00 */
[----:B------:R-:W-:Y:S01]  /*3700*/  CS2R R78, SRZ ;  /* 0x00000000004e7805 */ /* 0x000fe2000001ff00 */
[----:B------:R1:W5:Y:S01]  /*3710*/  @!P5 LDG.E R167, desc[UR16][R12.64+0x100] ;  /* 0x000100100ca7d981 */ /* 0x000362000c1e1900 */
[----:B------:R-:W-:Y:S02]  /*3720*/  CS2R R76, SRZ ;  /* 0x00000000004c7805 */ /* 0x000fe4000001ff00 */
[----:B------:R-:W-:Y:S02]  /*3730*/  CS2R R82, SRZ ;  /* 0x0000000000527805 */ /* 0x000fe4000001ff00 */
[----:B------:R-:W-:Y:S01]  /*3740*/  CS2R R80, SRZ ;  /* 0x0000000000507805 */ /* 0x000fe2000001ff00 */
[----:B------:R1:W5:Y:S01]  /*3750*/  @!P4 LDG.E R168, desc[UR16][R14.64] ;  /* 0x000000100ea8c981 */ /* 0x000362000c1e1900 */
[----:B------:R-:W2:Y:S01]  /*3760*/  @P1 MUFU.RCP R6, UR5 ;  /* 0x0000000500061d08 */ /* 0x000ea20008001000 */
[----:B------:R-:W-:Y:S01]  /*3770*/  IMAD.SHL.U32 R9, R162, 0x2, RZ ;  /* 0x00000002a2097824 */ /* 0x000fe200078e00ff */
[----:B------:R-:W-:Y:S01]  /*3780*/  UIMAD UR5, UR58, UR55, UR59 ;  /* 0x000000373a0572a4 */ /* 0x000fe2000f8e023b */
[----:B------:R1:W5:Y:S01]  /*3790*/  @!P2 LDG.E R169, desc[UR16][R12.64] ;  /* 0x000000100ca9a981 */ /* 0x000362000c1e1900 */
[----:B------:R-:W-:-:S02]  /*37a0*/  CS2R R74, SRZ ;  /* 0x00000000004a7805 */ /* 0x000fc4000001ff00 */
[----:B------:R-:W-:Y:S02]  /*37b0*/  CS2R R72, SRZ ;  /* 0x0000000000487805 */ /* 0x000fe4000001ff00 */
[----:B------:R-:W-:Y:S01]  /*37c0*/  LOP3.LUT R9, R9, 0x6, RZ, 0xc0, !PT ;  /* 0x0000000609097812 */ /* 0x000fe200078ec0ff */
[----:B------:R-:W-:Y:S01]  /*37d0*/  USHF.L.U32 UR5, UR5, 0x5, URZ ;  /* 0x0000000505057899 */ /* 0x000fe2000800063f */
[----:B------:R-:W-:Y:S02]  /*37e0*/  CS2R R70, SRZ ;  /* 0x0000000000467805 */ /* 0x000fe4000001ff00 */
[----:B------:R-:W-:Y:S01]  /*37f0*/  CS2R R68, SRZ ;  /* 0x0000000000447805 */ /* 0x000fe2000001ff00 */
[----:B------:R-:W-:Y:S01]  /*3800*/  ULDC UR29, c[0x0][0x398] ;  /* 0x0000e600001d7ab9 */ /* 0x000fe20000000800 */
[----:B------:R-:W-:Y:S01]  /*3810*/  IMAD R9, R142, 0x40, R9 ;  /* 0x000000408e097824 */ /* 0x000fe200078e0209 */
[----:B------:R-:W-:Y:S01]  /*3820*/  USHF.R.S32.HI UR10, URZ, 0x1f, UR5 ;  /* 0x0000001f3f0a7899 */ /* 0x000fe20008011405 */
[----:B------:R-:W-:Y:S01]  /*3830*/  IMAD.MOV.U32 R165, RZ, RZ, R171 ;  /* 0x000000ffffa57224 */ /* 0x000fe200078e00ab */
[----:B------:R-:W-:Y:S01]  /*3840*/  ULDC UR12, c[0x0][0x394] ;  /* 0x0000e500000c7ab9 */ /* 0x000fe20000000800 */
[----:B------:R-:W-:Y:S01]  /*3850*/  USHF.L.U32 UR50, UR6, 0x3, URZ ;  /* 0x0000000306327899 */ /* 0x000fe2000800063f */
[----:B------:R-:W-:Y:S01]  /*3860*/  IADD3 R8, R140, -UR24, -R9 ;  /* 0x800000188c087c10 */ /* 0x000fe2000fffe809 */
[----:B------:R-:W-:-:S02]  /*3870*/  UIADD3 UR24, UR24, UR13, URZ ;  /* 0x0000000d18187290 */ /* 0x000fc4000fffe03f */
[----:B------:R-:W-:Y:S02]  /*3880*/  USHF.L.U32 UR49, UR6, 0x4, URZ ;  /* 0x0000000406317899 */ /* 0x000fe4000800063f */
[----:B------:R-:W-:Y:S01]  /*3890*/  UIADD3 UR51, -UR8, 0x80, UR24 ;  /* 0x0000008008337890 */ /* 0x000fe2000fffe118 */
[----:B------:R-:W-:Y:S01]  /*38a0*/  IADD3 R163, R163, -UR13, R8 ;  /* 0x8000000da3a37c10 */ /* 0x000fe2000fffe008 */
[----:B------:R-:W-:Y:S02]  /*38b0*/  UIMAD UR48, UR6, 0x18, URZ ;  /* 0x00000018063078a4 */ /* 0x000fe4000f8e023f */
[----:B------:R-:W-:Y:S02]  /*38c0*/  USHF.L.U32 UR47, UR6, 0x5, URZ ;  /* 0x00000005062f7899 */ /* 0x000fe4000800063f */
[----:B------:R-:W-:Y:S02]  /*38d0*/  UIMAD UR46, UR6, 0x28, URZ ;  /* 0x00000028062e78a4 */ /* 0x000fe4000f8e023f */
[----:B------:R-:W-:-:S02]  /*38e0*/  UIMAD UR45, UR6, 0x30, URZ ;  /* 0x00000030062d78a4 */ /* 0x000fc4000f8e023f */
[----:B------:R-:W-:Y:S02]  /*38f0*/  UIMAD UR44, UR6, 0x38, URZ ;  /* 0x00000038062c78a4 */ /* 0x000fe4000f8e023f */
[----:B------:R-:W-:Y:S02]  /*3900*/  USHF.L.U32 UR43, UR6, 0x6, URZ ;  /* 0x00000006062b7899 */ /* 0x000fe4000800063f */
[----:B------:R-:W-:Y:S02]  /*3910*/  UIMAD UR42, UR6, 0x48, URZ ;  /* 0x00000048062a78a4 */ /* 0x000fe4000f8e023f */
[----:B------:R-:W-:Y:S02]  /*3920*/  UIMAD UR41, UR6, 0x50, URZ ;  /* 0x00000050062978a4 */ /* 0x000fe4000f8e023f */
[----:B------:R-:W-:Y:S02]  /*3930*/  UIMAD UR40, UR6, 0x58, URZ ;  /* 0x00000058062878a4 */ /* 0x000fe4000f8e023f */
[----:B------:R-:W-:-:S02]  /*3940*/  UIMAD UR39, UR6, 0x60, URZ ;  /* 0x00000060062778a4 */ /* 0x000fc4000f8e023f */
[----:B------:R-:W-:Y:S02]  /*3950*/  UIMAD UR38, UR6, 0x68, URZ ;  /* 0x00000068062678a4 */ /* 0x000fe4000f8e023f */
[----:B------:R-:W-:Y:S02]  /*3960*/  UIMAD UR37, UR6, 0x70, URZ ;  /* 0x00000070062578a4 */ /* 0x000fe4000f8e023f */
[----:B------:R-:W-:Y:S02]  /*3970*/  UIMAD UR35, UR6, 0x78, URZ ;  /* 0x00000078062378a4 */ /* 0x000fe4000f8e023f */
[----:B------:R-:W-:Y:S01]  /*3980*/  UIADD3 UR51, UR51, -UR29, URZ ;  /* 0x8000001d33337290 */ /* 0x000fe2000fffe03f */
[----:B------:R-:W-:Y:S01]  /*3990*/  ULDC UR55, c[0x0][0x2d0] ;  /* 0x0000b40000377ab9 */ /* 0x000fe20000000800 */
[----:B------:R-:W-:Y:S01]  /*39a0*/  ULDC UR57, c[0x0][0x398] ;  /* 0x0000e60000397ab9 */ /* 0x000fe20000000800 */
[----:B------:R-:W-:Y:S01]  /*39b0*/  UIADD3 UR36, -UR36, URZ, URZ ;  /* 0x0000003f24247290 */ /* 0x000fe2000fffe13f */
[----:B------:R-:W-:Y:S01]  /*39c0*/  UMOV UR29, UR12 ;  /* 0x0000000c001d7c82 */ /* 0x000fe20008000000 */
[----:B------:R-:W-:Y:S01]  /*39d0*/  ULDC UR6, c[0x0][0x2ec] ;  /* 0x0000bb0000067ab9 */ /* 0x000fe20000000800 */
[----:B------:R-:W-:Y:S01]  /*39e0*/  R2UR UR7, R4 ;  /* 0x00000000040772ca */ /* 0x000fe200000e0000 */
[----:B------:R-:W-:Y:S01]  /*39f0*/  VIADD R4, R139, 0x1000 ;  /* 0x000010008b047836 */ /* 0x000fe20000000000 */
[----:B------:R-:W-:Y:S01]  /*3a00*/  R2UR UR33, R5 ;  /* 0x00000000052172ca */ /* 0x000fe200000e0000 */
[----:B------:R-:W-:Y:S01]  /*3a10*/  VIADD R5, R138, 0x1000 ;  /* 0x000010008a057836 */ /* 0x000fe20000000000 */
[----:B------:R-:W-:-:S02]  /*3a20*/  IADD3 R164, P3, P2, R10, UR5, R164 ;  /* 0x000000050aa47c10 */ /* 0x000fc4000fa7e0a4 */
[----:B------:R-:W-:Y:S02]  /*3a30*/  SEL R129, R4, R139, !P0 ;  /* 0x0000008b04817207 */ /* 0x000fe40004000000 */
[----:B------:R-:W-:Y:S01]  /*3a40*/  SEL R130, R5, R138, !P0 ;  /* 0x0000008a05827207 */ /* 0x000fe20004000000 */
[----:B--2---:R-:W-:-:S05]  /*3a50*/  @P1 FMUL.FTZ R6, R7, R6 ;  /* 0x0000000607061220 */ /* 0x004fca0000410000 */
[----:B------:R-:W-:Y:S02]  /*3a60*/  @P1 R2UR UR11, R6 ;  /* 0x00000000060b12ca */ /* 0x000fe400000e0000 */
[----:B------:R-:W-:Y:S02]  /*3a70*/  IADD3.X R166, R11, UR10, R166, P3, P2 ;  /* 0x0000000a0ba67c10 */ /* 0x000fe40009fe44a6 */
[----:B------:R-:W-:Y:S02]  /*3a80*/  LEA R130, R130, UR4, 0x1 ;  /* 0x0000000482827c11 */ /* 0x000fe4000f8e08ff */
[----:B------:R-:W-:Y:S01]  /*3a90*/  LEA R129, R129, UR4, 0x1 ;  /* 0x0000000481817c11 */ /* 0x000fe2000f8e08ff */
[----:B------:R-:W-:Y:S01]  /*3aa0*/  UMOV UR5, URZ ;  /* 0x0000003f00057c82 */ /* 0x000fe20008000000 */
[----:B------:R-:W-:Y:S01]  /*3ab0*/  UIADD3 UR28, UR7, -0x61c88647, URZ ;  /* 0x9e3779b9071c7890 */ /* 0x000fe2000fffe03f */
[----:B------:R-:W-:Y:S01]  /*3ac0*/  LOP3.LUT R166, R166, UR7, RZ, 0x3c, !PT ;  /* 0x00000007a6a67c12 */ /* 0x000fe2000f8e3cff */
[----:B------:R-:W-:-:S02]  /*3ad0*/  UIADD3 UR27, UR7, 0x3c6ef372, URZ ;  /* 0x3c6ef372071b7890 */ /* 0x000fc4000fffe03f */
[----:B------:R-:W-:Y:S02]  /*3ae0*/  UIADD3 UR25, UR7, -0x255992d5, URZ ;  /* 0xdaa66d2b07197890 */ /* 0x000fe4000fffe03f */
[----:B------:R-:W-:Y:S02]  /*3af0*/  UIADD3 UR23, UR7, 0x78dde6e4, URZ ;  /* 0x78dde6e407177890 */ /* 0x000fe4000fffe03f */
[----:B------:R-:W-:Y:S02]  /*3b00*/  UIADD3 UR21, UR7, 0x1715609d, URZ ;  /* 0x1715609d07157890 */ /* 0x000fe4000fffe03f */
[----:B------:R-:W-:Y:S02]  /*3b10*/  UIADD3 UR19, UR7, -0x4ab325aa, URZ ;  /* 0xb54cda5607137890 */ /* 0x000fe4000fffe03f */
[----:B------:R-:W-:Y:S02]  /*3b20*/  UIADD3 UR52, UR33, -0x4498517b, URZ ;  /* 0xbb67ae8521347890 */ /* 0x000fe4000fffe03f */
[----:B------:R-:W-:-:S02]  /*3b30*/  UIADD3 UR26, UR33, 0x76cf5d0a, URZ ;  /* 0x76cf5d0a211a7890 */ /* 0x000fc4000fffe03f */
[----:B------:R-:W-:Y:S02]  /*3b40*/  UIADD3 UR24, UR33, 0x32370b8f, URZ ;  /* 0x32370b8f21187890 */ /* 0x000fe4000fffe03f */
[----:B------:R-:W-:Y:S01]  /*3b50*/  UIADD3 UR22, UR33, -0x126145ec, URZ ;  /* 0xed9eba1421167890 */ /* 0x000fe2000fffe03f */
[----:B------:R-:W-:Y:S01]  /*3b60*/  @UP1 UMOV UR5, UR11 ;  /* 0x0000000b00051c82 */ /* 0x000fe20008000000 */
[----:B------:R-:W-:Y:S02]  /*3b70*/  UIADD3 UR20, UR33, -0x56f99767, URZ ;  /* 0xa906689921147890 */ /* 0x000fe4000fffe03f */
[----:B------:R-:W-:Y:S01]  /*3b80*/  UIADD3 UR18, UR33, 0x646e171e, URZ ;  /* 0x646e171e21127890 */ /* 0x000fe2000fffe03f */
[----:B-1----:R-:W-:-:S11]  /*3b90*/  ULDC.U8 UR7, c[0x0][0x388] ;  /* 0x0000e20000077ab9 */ /* 0x002fd60000000000 */
.L_x_1261:
[----:B------:R-:W0:Y:S01]  /*3ba0*/  LDGDEPBAR ;  /* 0x00000000000079af */ /* 0x000e220000000000 */
[----:B------:R-:W-:Y:S01]  /*3bb0*/  IMAD.U32 R126, RZ, RZ, UR31 ;  /* 0x0000001fff7e7e24 */ /* 0x000fe2000f8e00ff */
[----:B------:R-:W-:Y:S01]  /*3bc0*/  USHF.L.U32 UR10, UR9, 0x7, URZ ;  /* 0x00000007090a7899 */ /* 0x000fe2000800063f */
[----:B------:R-:W-:Y:S01]  /*3bd0*/  IMAD.U32 R127, RZ, RZ, UR30 ;  /* 0x0000001eff7f7e24 */ /* 0x000fe2000f8e00ff */
[----:B------:R-:W-:Y:S02]  /*3be0*/  USHF.L.U32 UR12, UR54, 0x7, URZ ;  /* 0x00000007360c7899 */ /* 0x000fe4000800063f */
[C---:B------:R-:W-:Y:S01]  /*3bf0*/  LEA R124, P0, R140.reuse, R126, 0x2 ;  /* 0x0000007e8c7c7211 */ /* 0x040fe200078010ff */
[----:B------:R-:W-:Y:S01]  /*3c00*/  UISETP.GE.AND UP0, UPT, UR10, UR51, UPT ;  /* 0x000000330a00728c */ /* 0x000fe2000bf06270 */
[----:B------:R-:W-:Y:S01]  /*3c10*/  VIADD R207, R163, UR10 ;  /* 0x0000000aa3cf7c36 */ /* 0x000fe20008000000 */
[----:B------:R-:W-:Y:S01]  /*3c20*/  UMOV UR11, UR60 ;  /* 0x0000003c000b7c82 */ /* 0x000fe20008000000 */
[----:B------:R-:W-:Y:S02]  /*3c30*/  LEA.HI.X.SX32 R125, R140, R127, 0x2, P0 ;  /* 0x0000007f8c7d7211 */ /* 0x000fe400000f16ff */
[C---:B------:R-:W-:Y:S01]  /*3c40*/  VIADD R209, R207.reuse, 0x47 ;  /* 0x00000047cfd17836 */ /* 0x040fe20000000000 */
[----:B------:R-:W-:Y:S01]  /*3c50*/  IABS R211, R207 ;  /* 0x000000cf00d37213 */ /* 0x000fe20000000000 */
[C---:B------:R-:W-:Y:S02]  /*3c60*/  VIADD R208, R207.reuse, 0xffffffff ;  /* 0xffffffffcfd07836 */ /* 0x040fe40000000000 */
[----:B------:R-:W-:Y:S01]  /*3c70*/  VIADD R193, R207, 0x8 ;  /* 0x00000008cfc17836 */ /* 0x000fe20000000000 */
[----:B------:R-:W-:Y:S01]  /*3c80*/  ISETP.GE.AND P0, PT, R209, RZ, PT ;  /* 0x000000ffd100720c */ /* 0x000fe20003f06270 */
[C---:B------:R-:W-:Y:S01]  /*3c90*/  VIADD R194, R207.reuse, 0x7 ;  /* 0x00000007cfc27836 */ /* 0x040fe20000000000 */
[----:B------:R-:W-:Y:S01]  /*3ca0*/  ISETP.GE.AND P3, PT, R208, RZ, PT ;  /* 0x000000ffd000720c */ /* 0x000fe20003f66270 */
[----:B------:R-:W-:Y:S01]  /*3cb0*/  VIADD R210, R207, 0x48 ;  /* 0x00000048cfd27836 */ /* 0x000fe20000000000 */
[----:B------:R-:W-:Y:S01]  /*3cc0*/  ISETP.GE.AND P2, PT, R193, RZ, PT ;  /* 0x000000ffc100720c */ /* 0x000fe20003f46270 */
[C---:B------:R-:W-:Y:S01]  /*3cd0*/  VIADD R201, R207.reuse, 0xfffffff7 ;  /* 0xfffffff7cfc97836 */ /* 0x040fe20000000000 */
[----:B------:R-:W-:Y:S01]  /*3ce0*/  ISETP.GE.AND P6, PT, R194, RZ, PT ;  /* 0x000000ffc200720c */ /* 0x000fe20003fc6270 */
[----:B------:R-:W-:Y:S04]  /*3cf0*/  DEPBAR.LE SB0, 0x0 ;  /* 0x000080000000791a */ /* 0x000fe80000000000 */
[----:B------:R-:W-:Y:S01]  /*3d00*/  ISETP.GE.AND P1, PT, R210, RZ, PT ;  /* 0x000000ffd200720c */ /* 0x000fe20003f26270 */
[----:B------:R-:W-:Y:S01]  /*3d10*/  BAR.SYNC.DEFER_BLOCKING 0x0 ;  /* 0x0000000000007b1d */ /* 0x000fe20000010000 */
[C---:B------:R-:W-:Y:S01]  /*3d20*/  VIADD R206, R207.reuse, 0x40 ;  /* 0x00000040cfce7836 */ /* 0x040fe20000000000 */
[C---:B------:R-:W-:Y:S01]  /*3d30*/  @!P0 IADD3 R209, -R207.reuse, -0x47, RZ ;  /* 0xffffffb9cfd18810 */ /* 0x040fe20007ffe1ff */
        /* <DEDUP_REMOVED lines=19> */
[----:B------:R-:W-:Y:S01]  /*3e70*/  ISETP.GE.AND P6, PT, R202, RZ, PT ;  /* 0x000000ffca00720c */ /* 0x000fe20003fc6270 */
[C---:B------:R-:W-:Y:S01]  /*3e80*/  VIADD R195, R207.reuse, 0x27 ;  /* 0x00000027cfc37836 */ /* 0x040fe20000000000 */
[----:B-----5:R-:W5:Y:S01]  /*3e90*/  LDG.E R181, desc[UR16][R124.64] ;  /* 0x000000107cb57981 */ /* 0x020f62000c1e1900 */
[----:B------:R-:W-:Y:S01]  /*3ea0*/  ISETP.GE.AND P1, PT, R200, RZ, PT ;  /* 0x000000ffc800720c */ /* 0x000fe20003f26270 */
[C---:B------:R-:W-:Y:S01]  /*3eb0*/  VIADD R191, R207.reuse, 0xffffffe7 ;  /* 0xffffffe7cfbf7836 */ /* 0x040fe20000000000 */
[C---:B------:R-:W-:Y:S01]  /*3ec0*/  @!P0 IADD3 R201, -R207.reuse, 0x9, RZ ;  /* 0x00000009cfc98810 */ /* 0x040fe20007ffe1ff */
[----:B------:R-:W5:Y:S01]  /*3ed0*/  LDG.E R180, desc[UR16][R124.64+0x20] ;  /* 0x000020107cb47981 */ /* 0x000f62000c1e1900 */
[----:B------:R-:W-:Y:S01]  /*3ee0*/  ISETP.GE.AND P0, PT, R192, RZ, PT ;  /* 0x000000ffc000720c */ /* 0x000fe20003f06270 */
[C---:B------:R-:W-:Y:S01]  /*3ef0*/  VIADD R185, R207.reuse, 0x17 ;  /* 0x00000017cfb97836 */ /* 0x040fe20000000000 */
[----:B------:R-:W-:Y:S01]  /*3f00*/  @!P5 IADD3 R206, -R207, -0x40, RZ ;  /* 0xffffffc0cfced810 */ /* 0x000fe20007ffe1ff */
[----:B------:R-:W5:Y:S01]  /*3f10*/  LDG.E R179, desc[UR16][R124.64+0x100] ;  /* 0x000100107cb37981 */ /* 0x000f62000c1e1900 */
[----:B------:R-:W-:Y:S01]  /*3f20*/  ISETP.GE.AND P5, PT, R199, RZ, PT ;  /* 0x000000ffc700720c */ /* 0x000fe20003fa6270 */
[C---:B------:R-:W-:Y:S01]  /*3f30*/  VIADD R190, R207.reuse, 0xffffffe0 ;  /* 0xffffffe0cfbe7836 */ /* 0x040fe20000000000 */
[C---:B------:R-:W-:Y:S01]  /*3f40*/  @!P4 IADD3 R205, -R207.reuse, -0x3f, RZ ;  /* 0xffffffc1cfcdc810 */ /* 0x040fe20007ffe1ff */
[----:B------:R1:W5:Y:S01]  /*3f50*/  LDG.E R178, desc[UR16][R124.64+0x120] ;  /* 0x000120107cb27981 */ /* 0x000362000c1e1900 */
[----:B------:R-:W-:Y:S01]  /*3f60*/  ISETP.GE.AND P4, PT, R198, RZ, PT ;  /* 0x000000ffc600720c */ /* 0x000fe20003f86270 */
[C---:B------:R-:W-:Y:S01]  /*3f70*/  VIADD R189, R207.reuse, 0xffffffdf ;  /* 0xffffffdfcfbd7836 */ /* 0x040fe20000000000 */
[C---:B------:R-:W-:Y:S01]  /*3f80*/  @!P3 IADD3 R204, -R207.reuse, -0x38, RZ ;  /* 0xffffffc8cfccb810 */ /* 0x040fe20007ffe1ff */
[----:B------:R-:W-:Y:S01]  /*3f90*/  LDSM.16.M88.4 R100, [R129] ;  /* 0x000000008164783b */ /* 0x000fe20000000200 */
[C---:B------:R-:W-:Y:S01]  /*3fa0*/  @!P2 IADD3 R203, -R207.reuse, -0x37, RZ ;  /* 0xffffffc9cfcba810 */ /* 0x040fe20007ffe1ff */
[C---:B------:R-:W-:Y:S01]  /*3fb0*/  VIADD R188, R207.reuse, 0x20 ;  /* 0x00000020cfbc7836 */ /* 0x040fe20000000000 */
[C---:B------:R-:W-:Y:S01]  /*3fc0*/  @!P6 IADD3 R202, -R207.reuse, 0x8, RZ ;  /* 0x00000008cfcae810 */ /* 0x040fe20007ffe1ff */
[C---:B------:R-:W-:Y:S01]  /*3fd0*/  VIADD R187, R207.reuse, 0x1f ;  /* 0x0000001fcfbb7836 */ /* 0x040fe20000000000 */
[C---:B------:R-:W-:Y:S01]  /*3fe0*/  @!P1 IADD3 R200, -R207.reuse, 0x10, RZ ;  /* 0x00000010cfc89810 */ /* 0x040fe20007ffe1ff */
[----:B------:R-:W-:Y:S01]  /*3ff0*/  VIADD R186, R207, 0x18 ;  /* 0x00000018cfba7836 */ /* 0x000fe20000000000 */
[----:B------:R-:W-:Y:S01]  /*4000*/  ISETP.GE.AND P3, PT, R197, RZ, PT ;  /* 0x000000ffc500720c */ /* 0x000fe20003f66270 */
[----:B------:R-:W2:Y:S01]  /*4010*/  LDSM.16.M88.4 R104, [R137+UR4+0x6000] ;  /* 0x006000048968783b */ /* 0x000ea20008000200 */
[----:B------:R-:W-:Y:S01]  /*4020*/  ISETP.GE.AND P2, PT, R196, RZ, PT ;  /* 0x000000ffc400720c */ /* 0x000fe20003f46270 */
[----:B------:R-:W-:Y:S01]  /*4030*/  VIADD R184, R207, 0xffffffd8 ;  /* 0xffffffd8cfb87836 */ /* 0x000fe20000000000 */
[----:B------:R-:W-:Y:S01]  /*4040*/  ISETP.GE.AND P6, PT, R195, RZ, PT ;  /* 0x000000ffc300720c */ /* 0x000fe20003fc6270 */
[----:B------:R-:W-:Y:S01]  /*4050*/  VIADD R127, R207, 0xffffffc8 ;  /* 0xffffffc8cf7f7836 */ /* 0x000fe20000000000 */
[----:B------:R-:W-:Y:S01]  /*4060*/  ISETP.GE.AND P1, PT, R191, RZ, PT ;  /* 0x000000ffbf00720c */ /* 0x000fe20003f26270 */
[C---:B------:R-:W-:Y:S01]  /*4070*/  VIADD R183, R207.reuse, 0xffffffd7 ;  /* 0xffffffd7cfb77836 */ /* 0x040fe20000000000 */
[----:B------:R-:W-:Y:S01]  /*4080*/  @!P0 IADD3 R192, -R207, 0x18, RZ ;  /* 0x00000018cfc08810 */ /* 0x000fe20007ffe1ff */
[----:B------:R-:W3:Y:S01]  /*4090*/  LDSM.16.M88.4 R108, [R129+0x1000] ;  /* 0x00100000816c783b */ /* 0x000ee20000000200 */
[----:B------:R-:W-:Y:S01]  /*40a0*/  ISETP.GE.AND P0, PT, R185, RZ, PT ;  /* 0x000000ffb900720c */ /* 0x000fe20003f06270 */
[C---:B------:R-:W-:Y:S01]  /*40b0*/  VIADD R182, R207.reuse, 0xffffffd0 ;  /* 0xffffffd0cfb67836 */ /* 0x040fe20000000000 */
[C---:B------:R-:W-:Y:S01]  /*40c0*/  @!P5 IADD3 R199, -R207.reuse, 0x11, RZ ;  /* 0x00000011cfc7d810 */ /* 0x040fe20007ffe1ff */
[C---:B------:R-:W-:Y:S01]  /*40d0*/  VIADD R141, R207.reuse, 0xffffffcf ;  /* 0xffffffcfcf8d7836 */ /* 0x040fe20000000000 */
[----:B------:R-:W-:Y:S01]  /*40e0*/  ISETP.GE.AND P5, PT, R190, RZ, PT ;  /* 0x000000ffbe00720c */ /* 0x000fe20003fa6270 */
[C---:B-1----:R-:W-:Y:S01]  /*40f0*/  VIADD R125, R207.reuse, 0x10 ;  /* 0x00000010cf7d7836 */ /* 0x042fe20000000000 */
[----:B------:R-:W-:Y:S01]  /*4100*/  @!P4 IADD3 R198, -R207, -0x30, RZ ;  /* 0xffffffd0cfc6c810 */ /* 0x000fe20007ffe1ff */
[----:B------:R-:W1:Y:S01]  /*4110*/  LDSM.16.M88.4 R112, [R137+UR4+0x6400] ;  /* 0x006400048970783b */ /* 0x000e620008000200 */
[----:B------:R-:W-:Y:S01]  /*4120*/  ISETP.GE.AND P4, PT, R189, RZ, PT ;  /* 0x000000ffbd00720c */ /* 0x000fe20003f86270 */
[C---:B------:R-:W-:Y:S01]  /*4130*/  VIADD R124, R207.reuse, 0xf ;  /* 0x0000000fcf7c7836 */ /* 0x040fe20000000000 */
[C---:B------:R-:W-:Y:S01]  /*4140*/  @!P3 IADD3 R197, -R207.reuse, -0x2f, RZ ;  /* 0xffffffd1cfc5b810 */ /* 0x040fe20007ffe1ff */
[C---:B------:R-:W-:Y:S01]  /*4150*/  VIADD R126, R207.reuse, 0xffffffc7 ;  /* 0xffffffc7cf7e7836 */ /* 0x040fe20000000000 */
[C---:B------:R-:W-:Y:S02]  /*4160*/  @!P2 IADD3 R196, -R207.reuse, -0x28, RZ ;  /* 0xffffffd8cfc4a810 */ /* 0x040fe40007ffe1ff */
[C---:B------:R-:W-:Y:S01]  /*4170*/  @!P6 IADD3 R195, -R207.reuse, -0x27, RZ ;  /* 0xffffffd9cfc3e810 */ /* 0x040fe20007ffe1ff */
[----:B------:R-:W4:Y:S01]  /*4180*/  LDSM.16.M88.4 R116, [R137+UR4+0x6800] ;  /* 0x006800048974783b */ /* 0x000f220008000200 */
[----:B------:R-:W-:Y:S02]  /*4190*/  @!P1 IADD3 R191, -R207, 0x19, RZ ;  /* 0x00000019cfbf9810 */ /* 0x000fe40007ffe1ff */
[----:B------:R-:W-:Y:S02]  /*41a0*/  ISETP.GE.AND P3, PT, R188, RZ, PT ;  /* 0x000000ffbc00720c */ /* 0x000fe40003f66270 */
[----:B------:R-:W-:Y:S02]  /*41b0*/  ISETP.GE.AND P2, PT, R187, RZ, PT ;  /* 0x000000ffbb00720c */ /* 0x000fe40003f46270 */
[----:B------:R-:W-:Y:S01]  /*41c0*/  ISETP.GE.AND P6, PT, R186, RZ, PT ;  /* 0x000000ffba00720c */ /* 0x000fe20003fc6270 */
[----:B------:R-:W4:Y:S01]  /*41d0*/  LDSM.16.M88.4 R120, [R137+UR4+0x6c00] ;  /* 0x006c00048978783b */ /* 0x000f220008000200 */
[----:B------:R-:W-:Y:S02]  /*41e0*/  ISETP.GE.AND P1, PT, R184, RZ, PT ;  /* 0x000000ffb800720c */ /* 0x000fe40003f26270 */
[----:B------:R-:W-:Y:S02]  /*41f0*/  I2FP.F32.S32 R212, R209 ;  /* 0x000000d100d47245 */ /* 0x000fe40000201400 */
[----:B------:R-:W-:Y:S02]  /*4200*/  I2FP.F32.S32 R209, R210 ;  /* 0x000000d200d17245 */ /* 0x000fe40000201400 */
[----:B------:R-:W-:Y:S01]  /*4210*/  @!P0 IADD3 R185, -R207, -0x17, RZ ;  /* 0xffffffe9cfb98810 */ /* 0x000fe20007ffe1ff */
[-C--:B--2---:R-:W-:Y:S03]  /*4220*/  HMMA.16816.F32.BF16 R4, R100, R104.reuse, RZ ;  /* 0x000000686404723c */ /* 0x084fe600000418ff */
[----:B------:R-:W-:Y:S02]  /*4230*/  ISETP.GE.AND P0, PT, R127, RZ, PT ;  /* 0x000000ff7f00720c */ /* 0x000fe40003f06270 */
[----:B------:R-:W-:Y:S02]  /*4240*/  @!P5 IADD3 R190, -R207, 0x20, RZ ;  /* 0x00000020cfbed810 */ /* 0x000fe40007ffe1ff */
[----:B------:R-:W-:Y:S01]  /*4250*/  ISETP.GE.AND P5, PT, R183, RZ, PT ;  /* 0x000000ffb700720c */ /* 0x000fe20003fa6270 */
[C---:B---3--:R-:W-:Y:S03]  /*4260*/  HMMA.16816.F32.BF16 R8, R108.reuse, R104, RZ ;  /* 0x000000686c08723c */ /* 0x048fe600000418ff */
[C---:B------:R-:W-:Y:S02]  /*4270*/  @!P4 IADD3 R189, -R207.reuse, 0x21, RZ ;  /* 0x00000021cfbdc810 */ /* 0x040fe40007ffe1ff */
[----:B------:R-:W-:Y:S01]  /*4280*/  ISETP.GE.AND P4, PT, R182, RZ, PT ;  /* 0x000000ffb600720c */ /* 0x000fe20003f86270 */
[-C--:B------:R-:W-:Y:S01]  /*4290*/  HMMA.16816.F32.BF16 R12, R108, R106.reuse, RZ ;  /* 0x0000006a6c0c723c */ /* 0x080fe200000418ff */
[----:B------:R-:W-:Y:S02]  /*42a0*/  @!P3 IADD3 R188, -R207, -0x20, RZ ;  /* 0xffffffe0cfbcb810 */ /* 0x000fe40007ffe1ff */
[----:B------:R-:W-:Y:S02]  /*42b0*/  ISETP.GE.AND P3, PT, R141, RZ, PT ;  /* 0x000000ff8d00720c */ /* 0x000fe40003f66270 */
[C---:B------:R-:W-:Y:S01]  /*42c0*/  @!P2 IADD3 R187, -R207.reuse, -0x1f, RZ ;  /* 0xffffffe1cfbba810 */ /* 0x040fe20007ffe1ff */
[C---:B------:R-:W-:Y:S01]  /*42d0*/  HMMA.16816.F32.BF16 R16, R100.reuse, R106, RZ ;  /* 0x0000006a6410723c */ /* 0x040fe200000418ff */
[----:B------:R-:W-:Y:S01]  /*42e0*/  LDSM.16.M88.4 R104, [R135] ;  /* 0x000000008768783b */ /* 0x000fe20000000200 */
[----:B------:R-:W-:Y:S02]  /*42f0*/  @!P6 IADD3 R186, -R207, -0x18, RZ ;  /* 0xffffffe8cfbae810 */ /* 0x000fe40007ffe1ff */
[----:B------:R-:W-:Y:S02]  /*4300*/  ISETP.GE.AND P2, PT, R125, RZ, PT ;  /* 0x000000ff7d00720c */ /* 0x000fe40003f46270 */
[-C--:B-1----:R-:W-:Y:S01]  /*4310*/  HMMA.16816.F32.BF16 R20, R100, R112.reuse, RZ ;  /* 0x000000706414723c */ /* 0x082fe200000418ff */
[C---:B------:R-:W-:Y:S02]  /*4320*/  @!P1 IADD3 R184, -R207.reuse, 0x28, RZ ;  /* 0x00000028cfb89810 */ /* 0x040fe40007ffe1ff */
[----:B------:R-:W-:Y:S02]  /*4330*/  ISETP.GE.AND P6, PT, R124, RZ, PT ;  /* 0x000000ff7c00720c */ /* 0x000fe40003fc6270 */
[----:B------:R-:W-:Y:S01]  /*4340*/  ISETP.GE.AND P1, PT, R126, RZ, PT ;  /* 0x000000ff7e00720c */ /* 0x000fe20003f26270 */
[C---:B------:R-:W-:Y:S02]  /*4350*/  HMMA.16816.F32.BF16 R24, R108.reuse, R112, RZ ;  /* 0x000000706c18723c */ /* 0x040fe400000418ff */
[C---:B------:R-:W-:Y:S02]  /*4360*/  @!P0 IADD3 R127, -R207.reuse, 0x38, RZ ;  /* 0x00000038cf7f8810 */ /* 0x040fe40007ffe1ff */
[----:B------:R-:W-:Y:S02]  /*4370*/  PLOP3.LUT P0, PT, PT, PT, UP0, 0x80, 0x0 ;  /* 0x000000000000781c */ /* 0x000fe40003f0f008 */
[-C--:B------:R-:W-:Y:S01]  /*4380*/  HMMA.16816.F32.BF16 R28, R108, R114.reuse, RZ ;  /* 0x000000726c1c723c */ /* 0x080fe200000418ff */
[----:B------:R-:W-:Y:S01]  /*4390*/  IMAD.IADD R112, R136, 0x1, R129 ;  /* 0x0000000188707824 */ /* 0x000fe200078e0281 */
[C---:B------:R-:W-:Y:S03]  /*43a0*/  @!P5 IADD3 R183, -R207.reuse, 0x29, RZ ;  /* 0x00000029cfb7d810 */ /* 0x040fe60007ffe1ff */
[C---:B------:R-:W-:Y:S01]  /*43b0*/  @!P4 IADD3 R182, -R207.reuse, 0x30, RZ ;  /* 0x00000030cfb6c810 */ /* 0x040fe20007ffe1ff */
[C---:B------:R-:W-:Y:S02]  /*43c0*/  HMMA.16816.F32.BF16 R32, R100.reuse, R114, RZ ;  /* 0x000000726420723c */ /* 0x040fe400000418ff */
[C---:B------:R-:W-:Y:S03]  /*43d0*/  @!P3 IADD3 R141, -R207.reuse, 0x31, RZ ;  /* 0x00000031cf8db810 */ /* 0x040fe60007ffe1ff */
[C---:B------:R-:W-:Y:S01]  /*43e0*/  @!P2 IADD3 R125, -R207.reuse, -0x10, RZ ;  /* 0xfffffff0cf7da810 */ /* 0x040fe20007ffe1ff */
[-C--:B----4-:R-:W-:Y:S01]  /*43f0*/  HMMA.16816.F32.BF16 R36, R100, R116.reuse, RZ ;  /* 0x000000746424723c */ /* 0x090fe200000418ff */
[C---:B------:R-:W-:Y:S04]  /*4400*/  @!P6 IADD3 R124, -R207.reuse, -0xf, RZ ;  /* 0xfffffff1cf7ce810 */ /* 0x040fe80007ffe1ff */
[----:B------:R-:W-:Y:S01]  /*4410*/  @!P1 IADD3 R126, -R207, 0x39, RZ ;  /* 0x00000039cf7e9810 */ /* 0x000fe20007ffe1ff */
[C---:B------:R-:W-:Y:S02]  /*4420*/  HMMA.16816.F32.BF16 R40, R108.reuse, R116, RZ ;  /* 0x000000746c28723c */ /* 0x040fe400000418ff */
[----:B------:R-:W-:Y:S03]  /*4430*/  I2FP.F32.S32 R207, R211 ;  /* 0x000000d300cf7245 */ /* 0x000fe60000201400 */
[----:B------:R-:W-:Y:S01]  /*4440*/  I2FP.F32.S32 R208, R208 ;  /* 0x000000d000d07245 */ /* 0x000fe20000201400 */
[-C--:B------:R-:W-:Y:S01]  /*4450*/  HMMA.16816.F32.BF16 R44, R108, R118.reuse, RZ ;  /* 0x000000766c2c723c */ /* 0x080fe200000418ff */
[----:B------:R-:W-:Y:S04]  /*4460*/  I2FP.F32.S32 R193, R193 ;  /* 0x000000c100c17245 */ /* 0x000fe80000201400 */
[----:B------:R-:W-:Y:S01]  /*4470*/  I2FP.F32.S32 R194, R194 ;  /* 0x000000c200c27245 */ /* 0x000fe20000201400 */
[C---:B------:R-:W-:Y:S01]  /*4480*/  HMMA.16816.F32.BF16 R48, R100.reuse, R118, RZ ;  /* 0x000000766430723c */ /* 0x040fe200000418ff */
[----:B------:R-:W-:Y:S01]  /*4490*/  LDSM.16.M88.4 R116, [R135+0x800] ;  /* 0x000800008774783b */ /* 0x000fe20000000200 */
[----:B------:R-:W-:Y:S03]  /*44a0*/  I2FP.F32.S32 R125, R125 ;  /* 0x0000007d007d7245 */ /* 0x000fe60000201400 */
[----:B------:R-:W-:Y:S01]  /*44b0*/  I2FP.F32.S32 R124, R124 ;  /* 0x0000007c007c7245 */ /* 0x000fe20000201400 */
[-C--:B------:R-:W-:Y:S01]  /*44c0*/  HMMA.16816.F32.BF16 R52, R100, R120.reuse, RZ ;  /* 0x000000786434723c */ /* 0x080fe200000418ff */
[----:B------:R-:W-:Y:S04]  /*44d0*/  I2FP.F32.S32 R127, R127 ;  /* 0x0000007f007f7245 */ /* 0x000fe80000201400 */
[----:B------:R-:W-:Y:S01]  /*44e0*/  I2FP.F32.S32 R126, R126 ;  /* 0x0000007e007e7245 */ /* 0x000fe20000201400 */
[C---:B------:R-:W-:Y:S06]  /*44f0*/  HMMA.16816.F32.BF16 R56, R108.reuse, R120, RZ ;  /* 0x000000786c38723c */ /* 0x040fec00000418ff */
[-C--:B------:R-:W-:Y:S01]  /*4500*/  HMMA.16816.F32.BF16 R60, R108, R122.reuse, RZ ;  /* 0x0000007a6c3c723c */ /* 0x080fe200000418ff */
[----:B------:R-:W-:Y:S05]  /*4510*/  LDSM.16.M88.4 R108, [R112+0x1000] ;  /* 0x00100000706c783b */ /* 0x000fea0000000200 */
[----:B------:R-:W-:Y:S03]  /*4520*/  HMMA.16816.F32.BF16 R64, R100, R122, RZ ;  /* 0x0000007a6440723c */ /* 0x000fe600000418ff */
[----:B------:R-:W1:Y:S08]  /*4530*/  LDSM.16.M88.4 R100, [R112] ;  /* 0x000000007064783b */ /* 0x000e700000000200 */
[----:B------:R-:W2:Y:S01]  /*4540*/  LDSM.16.M88.4 R112, [R135+0x400] ;  /* 0x000400008770783b */ /* 0x000ea20000000200 */
[-C--:B-1----:R-:W-:Y:S06]  /*4550*/  HMMA.16816.F32.BF16 R4, R100, R104.reuse, R4 ;  /* 0x000000686404723c */ /* 0x082fec0000041804 */
[C---:B------:R-:W-:Y:S06]  /*4560*/  HMMA.16816.F32.BF16 R8, R108.reuse, R104, R8 ;  /* 0x000000686c08723c */ /* 0x040fec0000041808 */
[-C--:B------:R-:W-:Y:S06]  /*4570*/  HMMA.16816.F32.BF16 R12, R108, R106.reuse, R12 ;  /* 0x0000006a6c0c723c */ /* 0x080fec000004180c */
[C---:B------:R-:W-:Y:S01]  /*4580*/  HMMA.16816.F32.BF16 R16, R100.reuse, R106, R16 ;  /* 0x0000006a6410723c */ /* 0x040fe20000041810 */
[----:B------:R-:W1:Y:S05]  /*4590*/  LDSM.16.M88.4 R104, [R135+0xc00] ;  /* 0x000c00008768783b */ /* 0x000e6a0000000200 */
[-C--:B--2---:R-:W-:Y:S05]  /*45a0*/  HMMA.16816.F32.BF16 R20, R100, R112.reuse, R20 ;  /* 0x000000706414723c */ /* 0x084fea0000041814 */
[----:B------:R-:W-:Y:S01]  /*45b0*/  FFMA.FTZ R5, R208, -UR5, R5 ;  /* 0x80000005d0057c23 */ /* 0x000fe20008010005 */
[C---:B------:R-:W-:Y:S05]  /*45c0*/  HMMA.16816.F32.BF16 R24, R108.reuse, R112, R24 ;  /* 0x000000706c18723c */ /* 0x040fea0000041818 */
[----:B------:R-:W-:Y:S01]  /*45d0*/  FFMA.FTZ R10, R209, -UR5, R10 ;  /* 0x80000005d10a7c23 */ /* 0x000fe2000801000a */
[-C--:B------:R-:W-:Y:S05]  /*45e0*/  HMMA.16816.F32.BF16 R28, R108, R114.reuse, R28 ;  /* 0x000000726c1c723c */ /* 0x080fea000004181c */
[----:B------:R-:W-:Y:S01]  /*45f0*/  I2FP.F32.S32 R209, R206 ;  /* 0x000000ce00d17245 */ /* 0x000fe20000201400 */
[C---:B------:R-:W-:Y:S05]  /*4600*/  HMMA.16816.F32.BF16 R32, R100.reuse, R114, R32 ;  /* 0x000000726420723c */ /* 0x040fea0000041820 */
[----:B------:R-:W-:Y:S01]  /*4610*/  I2FP.F32.S32 R206, R205 ;  /* 0x000000cd00ce7245 */ /* 0x000fe20000201400 */
        /* <DEDUP_REMOVED lines=8> */
[-C--:B-1----:R-:W-:Y:S05]  /*46a0*/  HMMA.16816.F32.BF16 R52, R100, R104.reuse, R52 ;  /* 0x000000686434723c */ /* 0x082fea0000041834 */
[----:B------:R-:W-:Y:S01]  /*46b0*/  I2FP.F32.S32 R201, R200 ;  /* 0x000000c800c97245 */ /* 0x000fe20000201400 */
[C---:B------:R-:W-:Y:S05]  /*46c0*/  HMMA.16816.F32.BF16 R56, R108.reuse, R104, R56 ;  /* 0x000000686c38723c */ /* 0x040fea0000041838 */
[----:B------:R-:W-:Y:S01]  /*46d0*/  I2FP.F32.S32 R200, R199 ;  /* 0x000000c700c87245 */ /* 0x000fe20000201400 */
[-C--:B------:R-:W-:Y:S05]  /*46e0*/  HMMA.16816.F32.BF16 R60, R108, R106.reuse, R60 ;  /* 0x0000006a6c3c723c */ /* 0x080fea000004183c */
[----:B------:R-:W-:Y:S01]  /*46f0*/  I2FP.F32.S32 R199, R198 ;  /* 0x000000c600c77245 */ /* 0x000fe20000201400 */
[----:B------:R-:W-:Y:S05]  /*4700*/  HMMA.16816.F32.BF16 R64, R100, R106, R64 ;  /* 0x0000006a6440723c */ /* 0x000fea0000041840 */
[----:B------:R-:W-:Y:S01]  /*4710*/  I2FP.F32.S32 R198, R197 ;  /* 0x000000c500c67245 */ /* 0x000fe20000201400 */
[----:B------:R-:W-:Y:S01]  /*4720*/  FFMA.FTZ R6, R193, -UR5, R6 ;  /* 0x80000005c1067c23 */ /* 0x000fe20008010006 */
[----:B------:R-:W-:Y:S01]  /*4730*/  I2FP.F32.S32 R197, R196 ;  /* 0x000000c400c57245 */ /* 0x000fe20000201400 */
[----:B------:R-:W-:Y:S03]  /*4740*/  FFMA.FTZ R7, R194, -UR5, R7 ;  /* 0x80000005c2077c23 */ /* 0x000fe60008010007 */
        /* <DEDUP_REMOVED lines=26> */
[----:B------:R-:W-:Y:S01]  /*48f0*/  FFMA.FTZ R23, R202, -UR5, R23 ;  /* 0x80000005ca177c23 */ /* 0x000fe20008010017 */
[----:B------:R-:W-:Y:S01]  /*4900*/  FFMA.FTZ R20, R201, -UR5, R20 ;  /* 0x80000005c9147c23 */ /* 0x000fe20008010014 */
[----:B------:R-:W-:Y:S01]  /*4910*/  FFMA.FTZ R21, R200, -UR5, R21 ;  /* 0x80000005c8157c23 */ /* 0x000fe20008010015 */
[----:B------:R-:W-:Y:S01]  /*4920*/  FFMA.FTZ R26, R205, -UR5, R26 ;  /* 0x80000005cd1a7c23 */ /* 0x000fe2000801001a */
[----:B------:R-:W-:Y:S01]  /*4930*/  FFMA.FTZ R27, R204, -UR5, R27 ;  /* 0x80000005cc1b7c23 */ /* 0x000fe2000801001b */
[C---:B------:R-:W-:Y:S01]  /*4940*/  FFMA.FTZ R24, R199.reuse, -UR5, R24 ;  /* 0x80000005c7187c23 */ /* 0x040fe20008010018 */
[C---:B------:R-:W-:Y:S01]  /*4950*/  FFMA.FTZ R25, R198.reuse, -UR5, R25 ;  /* 0x80000005c6197c23 */ /* 0x040fe20008010019 */
        /* <DEDUP_REMOVED lines=52> */
.L_x_1257:
        /* <DEDUP_REMOVED lines=16> */
[----:B------:R-:W-:Y:S02]  /*4da0*/  VIADD R106, R106, UR12 ;  /* 0x0000000c6a6a7c36 */ /* 0x000fe40008000000 */
[----:B------:R-:W-:Y:S01]  /*4db0*/  IMAD.U32 R111, RZ, RZ, UR10 ;  /* 0x0000000aff6f7e24 */ /* 0x000fe2000f8e00ff */
[----:B------:R-:W-:Y:S01]  /*4dc0*/  VIADDMNMX R121, R108, R121, UR8, PT ;  /* 0x000000086c797e46 */ /* 0x000fe2000b800179 */
[----:B------:R-:W-:Y:S01]  /*4dd0*/  IMAD.U32 R109, RZ, RZ, UR10 ;  /* 0x0000000aff6d7e24 */ /* 0x000fe2000f8e00ff */
[C---:B------:R-:W-:Y:S01]  /*4de0*/  ISETP.GE.AND P0, PT, R106.reuse, R123, PT ;  /* 0x0000007b6a00720c */ /* 0x040fe20003f06270 */
[----:B------:R-:W-:Y:S01]  /*4df0*/  IMAD.U32 R107, RZ, RZ, UR10 ;  /* 0x0000000aff6b7e24 */ /* 0x000fe2000f8e00ff */
[--C-:B------:R-:W-:Y:S01]  /*4e00*/  IADD3 R104, R111, 0x8, R108.reuse ;  /* 0x000000086f687810 */ /* 0x100fe20007ffe06c */
[C---:B------:R-:W-:Y:S01]  /*4e10*/  VIADD R120, R106.reuse, 0x1 ;  /* 0x000000016a787836 */ /* 0x040fe20000000000 */
[C---:B------:R-:W-:Y:S01]  /*4e20*/  ISETP.GE.OR P0, PT, R106.reuse, R121, !P0 ;  /* 0x000000796a00720c */ /* 0x040fe20004706670 */
[C---:B------:R-:W-:Y:S01]  /*4e30*/  VIADD R119, R106.reuse, 0x8 ;  /* 0x000000086a777836 */ /* 0x040fe20000000000 */
[--C-:B------:R-:W-:Y:S01]  /*4e40*/  IADD3 R102, R109, 0x40, R108.reuse ;  /* 0x000000406d667810 */ /* 0x100fe20007ffe06c */
[C---:B------:R-:W-:Y:S01]  /*4e50*/  VIADD R118, R106.reuse, 0x9 ;  /* 0x000000096a767836 */ /* 0x040fe20000000000 */
[----:B------:R-:W-:Y:S01]  /*4e60*/  IADD3 R100, R107, 0x48, R108 ;  /* 0x000000486b647810 */ /* 0x000fe20007ffe06c */
        /* <DEDUP_REMOVED lines=21> */
[----:B------:R-:W-:Y:S02]  /*4fc0*/  ISETP.GE.AND P0, PT, R117, R123, PT ;  /* 0x0000007b7500720c */ /* 0x000fe40003f06270 */
[C---:B------:R-:W-:Y:S02]  /*4fd0*/  ISETP.GE.OR P6, PT, R106.reuse, R104, !P6 ;  /* 0x000000686a00720c */ /* 0x040fe400077c6670 */
[C---:B------:R-:W-:Y:S02]  /*4fe0*/  ISETP.GE.OR P5, PT, R106.reuse, R102, !P5 ;  /* 0x000000666a00720c */ /* 0x040fe40006fa6670 */
[C---:B------:R-:W-:Y:S01]  /*4ff0*/  ISETP.GE.OR P4, PT, R106.reuse, R100, !P4 ;  /* 0x000000646a00720c */ /* 0x040fe20006786670 */
[----:B------:R-:W-:Y:S01]  /*5000*/  VIADD R106, R106, 0x39 ;  /* 0x000000396a6a7836 */ /* 0x000fe20000000000 */
        /* <DEDUP_REMOVED lines=179> */
.L_x_1258:
[----:B------:R-:W-:Y:S01]  /*5b40*/  FSETP.NEU.FTZ.AND P1, PT, R169, -INF , PT ;  /* 0xff800000a900780b */ /* 0x000fe20003f3d000 */
[----:B------:R-:W-:Y:S01]  /*5b50*/  IMAD.SHL.U32 R141, R139, 0x2, RZ ;  /* 0x000000028b8d7824 */ /* 0x000fe200078e00ff */
[C---:B------:R-:W-:Y:S01]  /*5b60*/  FSETP.NEU.FTZ.AND P0, PT, R170.reuse, -INF , PT ;  /* 0xff800000aa00780b */ /* 0x040fe20003f1d000 */
[----:B------:R-:W-:Y:S02]  /*5b70*/  IMAD.U32 R116, RZ, RZ, UR4 ;  /* 0x00000004ff747e24 */ /* 0x000fe4000f8e00ff */
[----:B------:R-:W-:Y:S01]  /*5b80*/  FMUL.FTZ R117, R169, 1.4426950216293334961 ;  /* 0x3fb8aa3ba9757820 */ /* 0x000fe20000410000 */
[----:B------:R-:W-:Y:S01]  /*5b90*/  FMUL.FTZ R118, R170, 1.4426950216293334961 ;  /* 0x3fb8aa3baa767820 */ /* 0x000fe20000410000 */
[----:B------:R-:W-:Y:S03]  /*5ba0*/  UISETP.GT.AND UP2, UPT, UR9, UR34, UPT ;  /* 0x000000220900728c */ /* 0x000fe6000bf44270 */
[----:B------:R-:W-:Y:S02]  /*5bb0*/  FSEL R117, R117, RZ, P1 ;  /* 0x000000ff75757208 */ /* 0x000fe40000800000 */
[----:B------:R-:W-:Y:S02]  /*5bc0*/  FSEL R118, R118, RZ, P0 ;  /* 0x000000ff76767208 */ /* 0x000fe40000000000 */
[----:B------:R-:W-:Y:S01]  /*5bd0*/  FSETP.NEU.FTZ.AND P0, PT, R168, -INF , PT ;  /* 0xff800000a800780b */ /* 0x000fe20003f1d000 */
[--C-:B------:R-:W-:Y:S01]  /*5be0*/  FFMA.FTZ R237, R16, UR6, -R117.reuse ;  /* 0x0000000610ed7c23 */ /* 0x100fe20008010875 */
[----:B------:R-:W-:Y:S01]  /*5bf0*/  FSETP.NEU.FTZ.AND P1, PT, R167, -INF , PT ;  /* 0xff800000a700780b */ /* 0x000fe20003f3d000 */
        /* <DEDUP_REMOVED lines=23> */
[----:B------:R-:W-:Y:S01]  /*5d70*/  FMUL.FTZ R16, R168, 1.4426950216293334961 ;  /* 0x3fb8aa3ba8107820 */ /* 0x000fe20000410000 */
[--C-:B------:R-:W-:Y:S01]  /*5d80*/  FFMA.FTZ R234, R19, UR6, -R118.reuse ;  /* 0x0000000613ea7c23 */ /* 0x100fe20008010876 */
[----:B------:R-:W-:Y:S01]  /*5d90*/  FMUL.FTZ R19, R167, 1.4426950216293334961 ;  /* 0x3fb8aa3ba7137820 */ /* 0x000fe20000410000 */
[--C-:B------:R-:W-:Y:S03]  /*5da0*/  FFMA.FTZ R7, R7, UR6, -R118.reuse ;  /* 0x0000000607077c23 */ /* 0x100fe60008010876 */
[----:B------:R-:W-:Y:S01]  /*5db0*/  MUFU.EX2 R200, R49 ;  /* 0x0000003100c87308 */ /* 0x000fe20000000800 */
[----:B------:R-:W-:Y:S01]  /*5dc0*/  FSEL R16, R16, RZ, P0 ;  /* 0x000000ff10107208 */ /* 0x000fe20000000000 */
[--C-:B------:R-:W-:Y:S01]  /*5dd0*/  FFMA.FTZ R35, R35, UR6, -R118.reuse ;  /* 0x0000000623237c23 */ /* 0x100fe20008010876 */
[----:B------:R-:W-:Y:S01]  /*5de0*/  FSEL R19, R19, RZ, P1 ;  /* 0x000000ff13137208 */ /* 0x000fe20000800000 */
[--C-:B------:R-:W-:Y:S01]  /*5df0*/  FFMA.FTZ R51, R51, UR6, -R118.reuse ;  /* 0x0000000633337c23 */ /* 0x100fe20008010876 */
[----:B------:R-:W-:Y:S01]  /*5e00*/  FFMA.FTZ R18, R18, UR6, -R118 ;  /* 0x0000000612127c23 */ /* 0x000fe20008010876 */
        /* <DEDUP_REMOVED lines=15> */
[----:B------:R-:W-:Y:S01]  /*5f00*/  FFMA.FTZ R54, R54, UR6, -R118 ;  /* 0x0000000636367c23 */ /* 0x000fe20008010876 */
[----:B------:R-:W-:Y:S04]  /*5f10*/  IMAD.WIDE.U32 R118, R164, -0x2daee0ad, RZ ;  /* 0xd2511f53a4767825 */ /* 0x000fe800078e00ff */
        /* <DEDUP_REMOVED lines=33> */
[----:B------:R1:W-:Y:S10]  /*6130*/  MUFU.EX2 R242, R7 ;  /* 0x0000000700f27308 */ /* 0x0003f40000000800 */
[----:B------:R2:W-:Y:S10]  /*6140*/  MUFU.EX2 R230, R15 ;  /* 0x0000000f00e67308 */ /* 0x0005f40000000800 */
[----:B------:R3:W-:Y:S01]  /*6150*/  MUFU.EX2 R233, R12 ;  /* 0x0000000c00e97308 */ /* 0x0007e20000000800 */
[----:B-1----:R-:W-:Y:S04]  /*6160*/  IMAD.U32 R7, RZ, RZ, UR54 ;  /* 0x00000036ff077e24 */ /* 0x002fe8000f8e00ff */
[----:B------:R-:W-:Y:S05]  /*6170*/  IMAD R7, R7, 0x2, R142 ;  /* 0x0000000207077824 */ /* 0x000fea00078e028e */
[----:B------:R1:W-:Y:S01]  /*6180*/  MUFU.EX2 R218, R30 ;  /* 0x0000001e00da7308 */ /* 0x0003e20000000800 */
[----:B--2---:R-:W-:Y:S04]  /*6190*/  IMAD.U32 R15, RZ, RZ, UR9 ;  /* 0x00000009ff0f7e24 */ /* 0x004fe8000f8e00ff */
[----:B------:R-:W-:Y:S05]  /*61a0*/  IMAD R120, R15, 0x8, R144 ;  /* 0x000000080f787824 */ /* 0x000fea00078e0290 */
[----:B------:R2:W-:Y:S01]  /*61b0*/  MUFU.EX2 R245, R4 ;  /* 0x0000000400f57308 */ /* 0x0005e20000000800 */
[----:B---3--:R-:W-:Y:S01]  /*61c0*/  IMAD.SHL.U32 R12, R7, 0x2, RZ ;  /* 0x00000002070c7824 */ /* 0x008fe200078e00ff */
[----:B------:R-:W-:Y:S01]  /*61d0*/  LOP3.LUT R7, R118, UR52, RZ, 0x3c, !PT ;  /* 0x0000003476077c12 */ /* 0x000fe2000f8e3cff */
[C---:B------:R-:W-:Y:S02]  /*61e0*/  VIADD R118, R120.reuse, 0x4 ;  /* 0x0000000478767836 */ /* 0x040fe40000000000 */
[----:B------:R-:W-:Y:S05]  /*61f0*/  IMAD.WIDE.U32 R120, R120, -0x326172a9, RZ ;  /* 0xcd9e8d5778787825 */ /* 0x000fea00078e00ff */
[----:B------:R3:W-:Y:S01]  /*6200*/  MUFU.EX2 R217, R31 ;  /* 0x0000001f00d97308 */ /* 0x0007e20000000800 */
[----:B------:R-:W-:Y:S01]  /*6210*/  VIADD R19, R12, 0x1 ;  /* 0x000000010c137836 */ /* 0x000fe20000000000 */
[-C--:B-1----:R-:W-:Y:S02]  /*6220*/  LOP3.LUT R30, R121, R166.reuse, RZ, 0x3c, !PT ;  /* 0x000000a6791e7212 */ /* 0x082fe400078e3cff */
[C---:B------:R-:W-:Y:S06]  /*6230*/  LOP3.LUT R12, R119.reuse, UR33, R12, 0x96, !PT ;  /* 0x00000021770c7c12 */ /* 0x040fec000f8e960c */
[----:B------:R1:W-:Y:S01]  /*6240*/  MUFU.EX2 R235, R18 ;  /* 0x0000001200eb7308 */ /* 0x0003e20000000800 */
[----:B--2---:R-:W-:Y:S01]  /*6250*/  LOP3.LUT R4, R119, UR33, R19, 0x96, !PT ;  /* 0x0000002177047c12 */ /* 0x004fe2000f8e9613 */
[----:B------:R-:W-:Y:S04]  /*6260*/  IMAD.WIDE.U32 R10, R12, -0x326172a9, RZ ;  /* 0xcd9e8d570c0a7825 */ /* 0x000fe800078e00ff */
[----:B------:R-:W-:Y:S01]  /*6270*/  IMAD.WIDE.U32 R118, R118, -0x326172a9, RZ ;  /* 0xcd9e8d5776767825 */ /* 0x000fe200078e00ff */
[C---:B------:R-:W-:Y:S03]  /*6280*/  LOP3.LUT R182, R11.reuse, UR28, R120, 0x96, !PT ;  /* 0x0000001c0bb67c12 */ /* 0x040fe6000f8e9678 */
[----:B------:R-:W-:Y:S01]  /*6290*/  MUFU.EX2 R214, R35 ;  /* 0x0000002300d67308 */ /* 0x000fe20000000800 */
[----:B---3--:R-:W-:Y:S01]  /*62a0*/  IMAD.WIDE.U32 R30, R30, -0x2daee0ad, RZ ;  /* 0xd2511f531e1e7825 */ /* 0x008fe200078e00ff */
[----:B------:R-:W-:Y:S03]  /*62b0*/  LOP3.LUT R126, R11, UR28, R118, 0x96, !PT ;  /* 0x0000001c0b7e7c12 */ /* 0x000fe6000f8e9676 */
[----:B------:R-:W-:Y:S01]  /*62c0*/  IMAD.WIDE.U32 R182, R182, -0x2daee0ad, RZ ;  /* 0xd2511f53b6b67825 */ /* 0x000fe200078e00ff */
[----:B------:R-:W-:Y:S04]  /*62d0*/  LOP3.LUT R124, R7, R31, RZ, 0x3c, !PT ;  /* 0x0000001f077c7212 */ /* 0x000fe800078e3cff */
[----:B------:R-:W-:Y:S01]  /*62e0*/  MUFU.EX2 R215, R34 ;  /* 0x0000002200d77308 */ /* 0x000fe20000000800 */
[----:B-1----:R-:W-:Y:S01]  /*62f0*/  LOP3.LUT R18, R119, R166, RZ, 0x3c, !PT ;  /* 0x000000a677127212 */ /* 0x002fe200078e3cff */
[----:B------:R-:W-:Y:S01]  /*6300*/  IMAD.WIDE.U32 R126, R126, -0x2daee0ad, RZ ;  /* 0xd2511f537e7e7825 */ /* 0x000fe200078e00ff */
[----:B------:R-:W-:Y:S03]  /*6310*/  LOP3.LUT R14, R183, UR26, R30, 0x96, !PT ;  /* 0x0000001ab70e7c12 */ /* 0x000fe6000f8e961e */
[----:B------:R-:W-:Y:S04]  /*6320*/  IMAD.WIDE.U32 R18, R18, -0x2daee0ad, RZ ;  /* 0xd2511f5312127825 */ /* 0x000fe800078e00ff */
[----:B------:R1:W-:Y:S01]  /*6330*/  MUFU.EX2 R199, R50 ;  /* 0x0000003200c77308 */ /* 0x0003e20000000800 */
[----:B------:R-:W-:Y:S01]  /*6340*/  IMAD.WIDE.U32 R124, R124, -0x326172a9, RZ ;  /* 0xcd9e8d577c7c7825 */ /* 0x000fe200078e00ff */
[----:B------:R-:W-:Y:S02]  /*6350*/  LOP3.LUT R122, R7, R19, RZ, 0x3c, !PT ;  /* 0x00000013077a7212 */ /* 0x000fe400078e3cff */
[----:B------:R-:W-:Y:S01]  /*6360*/  LOP3.LUT R188, R127, UR26, R18, 0x96, !PT ;  /* 0x0000001a7fbc7c12 */ /* 0x000fe2000f8e9612 */
[----:B------:R-:W-:Y:S01]  /*6370*/  IMAD.WIDE.U32 R14, R14, -0x326172a9, RZ ;  /* 0xcd9e8d570e0e7825 */ /* 0x000fe200078e00ff */
[----:B------:R-:W-:Y:S04]  /*6380*/  LOP3.LUT R192, R125, UR27, R10, 0x96, !PT ;  /* 0x0000001b7dc07c12 */ /* 0x000fe8000f8e960a */
[----:B------:R2:W-:Y:S01]  /*6390*/  MUFU.EX2 R198, R51 ;  /* 0x0000003300c67308 */ /* 0x0005e20000000800 */
[----:B------:R-:W-:Y:S01]  /*63a0*/  IMAD.WIDE.U32 R122, R122, -0x326172a9, RZ ;  /* 0xcd9e8d577a7a7825 */ /* 0x000fe200078e00ff */
[----:B------:R-:W-:Y:S03]  /*63b0*/  LOP3.LUT R184, R15, UR25, R124, 0x96, !PT ;  /* 0x000000190fb87c12 */ /* 0x000fe6000f8e967c */
[----:B------:R-:W-:Y:S05]  /*63c0*/  IMAD.WIDE.U32 R188, R188, -0x326172a9, RZ ;  /* 0xcd9e8d57bcbc7825 */ /* 0x000fea00078e00ff */
[----:B------:R-:W-:Y:S01]  /*63d0*/  MUFU.EX2 R236, R17 ;  /* 0x0000001100ec7308 */ /* 0x000fe20000000800 */
[----:B-1----:R-:W-:Y:S01]  /*63e0*/  LOP3.LUT R50, R123, UR27, R10, 0x96, !PT ;  /* 0x0000001b7b327c12 */ /* 0x002fe2000f8e960a */
[----:B------:R-:W-:Y:S01]  /*63f0*/  IMAD.WIDE.U32 R34, R4, -0x326172a9, RZ ;  /* 0xcd9e8d5704227825 */ /* 0x000fe200078e00ff */
[----:B------:R-:W-:Y:S03]  /*6400*/  LOP3.LUT R196, R189, UR25, R122, 0x96, !PT ;  /* 0x00000019bdc47c12 */ /* 0x000fe6000f8e967a */
[----:B------:R-:W-:Y:S01]  /*6410*/  IMAD.WIDE.U32 R192, R192, -0x2daee0ad, RZ ;  /* 0xd2511f53c0c07825 */ /* 0x000fe200078e00ff */
[----:B------:R-:W-:Y:S03]  /*6420*/  LOP3.LUT R120, R35, UR28, R120, 0x96, !PT ;  /* 0x0000001c23787c12 */ /* 0x000fe6000f8e9678 */
[----:B------:R-:W-:Y:S01]  /*6430*/  MUFU.EX2 R229, R20 ;  /* 0x0000001400e57308 */ /* 0x000fe20000000800 */
[----:B------:R-:W-:Y:S01]  /*6440*/  LOP3.LUT R10, R125, UR27, R34, 0x96, !PT ;  /* 0x0000001b7d0a7c12 */ /* 0x000fe2000f8e9622 */
[----:B--2---:R-:W-:Y:S01]  /*6450*/  IMAD.WIDE.U32 R50, R50, -0x2daee0ad, RZ ;  /* 0xd2511f5332327825 */ /* 0x004fe200078e00ff */
        /* <DEDUP_REMOVED lines=8> */
[----:B------:R-:W-:Y:S01]  /*64e0*/  IMAD.WIDE.U32 R126, R126, -0x326172a9, RZ ;  /* 0xcd9e8d577e7e7825 */ /* 0x000fe200078e00ff */
[----:B------:R-:W-:Y:S03]  /*64f0*/  LOP3.LUT R120, R11, UR24, R120, 0x96, !PT ;  /* 0x000000180b787c12 */ /* 0x000fe6000f8e9678 */
[----:B------:R-:W2:Y:S01]  /*6500*/  MUFU.EX2 R237, R237 ;  /* 0x000000ed00ed7308 */ /* 0x000ea20000000800 */
[----:B------:R-:W-:Y:S01]  /*6510*/  IMAD.WIDE.U32 R30, R30, -0x326172a9, RZ ;  /* 0xcd9e8d571e1e7825 */ /* 0x000fe200078e00ff */
[----:B------:R-:W-:Y:S03]  /*6520*/  LOP3.LUT R188, R127, UR23, R188, 0x96, !PT ;  /* 0x000000177fbc7c12 */ /* 0x000fe6000f8e96bc */
[----:B------:R-:W-:Y:S01]  /*6530*/  IMAD.WIDE.U32 R120, R120, -0x326172a9, RZ ;  /* 0xcd9e8d5778787825 */ /* 0x000fe200078e00ff */
[----:B------:R-:W-:Y:S04]  /*6540*/  LOP3.LUT R124, R31, UR25, R124, 0x96, !PT ;  /* 0x000000191f7c7c12 */ /* 0x000fe8000f8e967c */
[----:B------:R-:W3:Y:S01]  /*6550*/  MUFU.EX2 R234, R234 ;  /* 0x000000ea00ea7308 */ /* 0x000ee20000000800 */
[----:B------:R-:W-:Y:S01]  /*6560*/  IMAD.WIDE.U32 R188, R188, -0x2daee0ad, RZ ;  /* 0xd2511f53bcbc7825 */ /* 0x000fe200078e00ff */
[----:B------:R-:W-:Y:S03]  /*6570*/  LOP3.LUT R30, R121, UR23, R30, 0x96, !PT ;  /* 0x00000017791e7c12 */ /* 0x000fe6000f8e961e */
[----:B------:R-:W-:Y:S05]  /*6580*/  IMAD.WIDE.U32 R118, R118, -0x2daee0ad, RZ ;  /* 0xd2511f5376767825 */ /* 0x000fea00078e00ff */
[----:B------:R4:W3:Y:S01]  /*6590*/  MUFU.EX2 R221, R32 ;  /* 0x0000002000dd7308 */ /* 0x0008e20000000800 */
[----:B------:R-:W-:Y:S01]  /*65a0*/  IMAD.WIDE.U32 R30, R30, -0x2daee0ad, RZ ;  /* 0xd2511f531e1e7825 */ /* 0x000fe200078e00ff */
[----:B------:R-:W-:Y:S03]  /*65b0*/  LOP3.LUT R18, R119, UR26, R18, 0x96, !PT ;  /* 0x0000001a77127c12 */ /* 0x000fe6000f8e9612 */
[----:B------:R-:W-:Y:S05]  /*65c0*/  IMAD.WIDE.U32 R34, R34, -0x2daee0ad, RZ ;  /* 0xd2511f5322227825 */ /* 0x000fea00078e00ff */
[----:B------:R2:W-:Y:S01]  /*65d0*/  MUFU.EX2 R225, R24 ;  /* 0x0000001800e17308 */ /* 0x0005e20000000800 */
[----:B------:R-:W-:Y:S01]  /*65e0*/  IMAD.WIDE.U32 R196, R196, -0x2daee0ad, RZ ;  /* 0xd2511f53c4c47825 */ /* 0x000fe200078e00ff */
[----:B------:R-:W-:Y:S03]  /*65f0*/  LOP3.LUT R118, R35, UR24, R118, 0x96, !PT ;  /* 0x0000001823767c12 */ /* 0x000fe6000f8e9676 */
[----:B------:R-:W-:Y:S01]  /*6600*/  IMAD.WIDE.U32 R124, R124, -0x2daee0ad, RZ ;  /* 0xd2511f537c7c7825 */ /* 0x000fe200078e00ff */
[----:B------:R-:W-:Y:S04]  /*6610*/  LOP3.LUT R50, R197, UR22, R50, 0x96, !PT ;  /* 0x00000016c5327c12 */ /* 0x000fe8000f8e9632 */
[----:B------:R3:W-:Y:S01]  /*6620*/  MUFU.EX2 R211, R38 ;  /* 0x0000002600d37308 */ /* 0x0007e20000000800 */
[----:B-1----:R-:W-:Y:S01]  /*6630*/  LOP3.LUT R6, R189, UR20, R196, 0x96, !PT ;  /* 0x00000014bd067c12 */ /* 0x002fe2000f8e96c4 */
[----:B------:R-:W-:Y:S01]  /*6640*/  IMAD.WIDE.U32 R118, R118, -0x326172a9, RZ ;  /* 0xcd9e8d5776767825 */ /* 0x000fe200078e00ff */
[----:B------:R-:W-:Y:S02]  /*6650*/  LOP3.LUT R124, R31, UR20, R124, 0x96, !PT ;  /* 0x000000141f7c7c12 */ /* 0x000fe4000f8e967c */
[----:B------:R-:W-:Y:S01]  /*6660*/  LOP3.LUT R10, R125, UR22, R10, 0x96, !PT ;  /* 0x000000167d0a7c12 */ /* 0x000fe2000f8e960a */
[----:B------:R-:W-:Y:S04]  /*6670*/  IMAD.WIDE.U32 R50, R50, -0x326172a9, RZ ;  /* 0xcd9e8d5732327825 */ /* 0x000fe800078e00ff */
[----:B------:R1:W-:Y:S01]  /*6680*/  MUFU.EX2 R202, R47 ;  /* 0x0000002f00ca7308 */ /* 0x0003e20000000800 */
[----:B------:R-:W-:Y:S01]  /*6690*/  IMAD.WIDE.U32 R124, R124, -0x326172a9, RZ ;  /* 0xcd9e8d577c7c7825 */ /* 0x000fe200078e00ff */
[----:B------:R-:W-:Y:S03]  /*66a0*/  LOP3.LUT R126, R51, UR21, R126, 0x96, !PT ;  /* 0x00000015337e7c12 */ /* 0x000fe6000f8e967e */
[----:B------:R-:W-:Y:S01]  /*66b0*/  IMAD.WIDE.U32 R10, R10, -0x326172a9, RZ ;  /* 0xcd9e8d570a0a7825 */ /* 0x000fe200078e00ff */
[----:B------:R-:W-:Y:S04]  /*66c0*/  LOP3.LUT R20, R124, 0xff, RZ, 0xc0, !PT ;  /* 0x000000ff7c147812 */ /* 0x000fe800078ec0ff */
[----:B------:R1:W-:Y:S01]  /*66d0*/  MUFU.EX2 R205, R44 ;  /* 0x0000002c00cd7308 */ /* 0x0003e20000000800 */
[----:B----4-:R-:W-:Y:S01]  /*66e0*/  SHF.R.U32.HI R32, RZ, 0x10, R124 ;  /* 0x00000010ff207819 */ /* 0x010fe2000001167c */
[----:B------:R-:W-:Y:S01]  /*66f0*/  IMAD.WIDE.U32 R126, R126, -0x2daee0ad, RZ ;  /* 0xd2511f537e7e7825 */ /* 0x000fe200078e00ff */
[----:B------:R-:W-:Y:S02]  /*6700*/  LOP3.LUT R12, R125, UR19, R10, 0x96, !PT ;  /* 0x000000137d0c7c12 */ /* 0x000fe4000f8e960a */
[----:B------:R-:W-:Y:S01]  /*6710*/  ISETP.LE.U32.AND P0, PT, R20, UR7, PT ;  /* 0x0000000714007c0c */ /* 0x000fe2000bf03070 */
[----:B------:R-:W-:Y:S01]  /*6720*/  IMAD.WIDE.U32 R18, R18, -0x326172a9, RZ ;  /* 0xcd9e8d5712127825 */ /* 0x000fe200078e00ff */
[----:B------:R-:W-:Y:S03]  /*6730*/  LOP3.LUT R10, R126, 0xff, RZ, 0xc0, !PT ;  /* 0x000000ff7e0a7812 */ /* 0x000fe600078ec0ff */
[----:B------:R4:W4:Y:S01]  /*6740*/  MUFU.EX2 R220, R28 ;  /* 0x0000001c00dc7308 */ /* 0x0009220000000800 */
[----:B------:R-:W-:Y:S01]  /*6750*/  SHF.R.U32.HI R8, RZ, 0x18, R126 ;  /* 0x00000018ff087819 */ /* 0x000fe2000001167e */
[----:B------:R-:W-:Y:S01]  /*6760*/  IMAD.WIDE.U32 R182, R182, -0x326172a9, RZ ;  /* 0xcd9e8d57b6b67825 */ /* 0x000fe200078e00ff */
[----:B------:R-:W-:Y:S02]  /*6770*/  LOP3.LUT R122, R19, UR25, R122, 0x96, !PT ;  /* 0x00000019137a7c12 */ /* 0x000fe4000f8e967a */
[----:B------:R-:W-:Y:S01]  /*6780*/  LOP3.LUT R18, R119, UR23, R18, 0x96, !PT ;  /* 0x0000001777127c12 */ /* 0x000fe2000f8e9612 */
[----:B------:R-:W-:Y:S01]  /*6790*/  IMAD.WIDE.U32 R184, R184, -0x2daee0ad, RZ ;  /* 0xd2511f53b8b87825 */ /* 0x000fe200078e00ff */
[----:B------:R-:W-:Y:S03]  /*67a0*/  LOP3.LUT R14, R183, UR23, R14, 0x96, !PT ;  /* 0x00000017b70e7c12 */ /* 0x000fe6000f8e960e */
[----:B------:R4:W4:Y:S01]  /*67b0*/  MUFU.EX2 R222, R27 ;  /* 0x0000001b00de7308 */ /* 0x0009220000000800 */
[----:B------:R-:W-:Y:S01]  /*67c0*/  ISETP.LE.U32.AND P6, PT, R10, UR7, PT ;  /* 0x000000070a007c0c */ /* 0x000fe2000bfc3070 */
[----:B------:R-:W-:Y:S01]  /*67d0*/  IMAD.WIDE.U32 R122, R122, -0x2daee0ad, RZ ;  /* 0xd2511f537a7a7825 */ /* 0x000fe200078e00ff */
[----:B------:R-:W-:Y:S02]  /*67e0*/  LOP3.LUT R192, R185, UR22, R192, 0x96, !PT ;  /* 0x00000016b9c07c12 */ /* 0x000fe4000f8e96c0 */
[----:B--2---:R-:W-:Y:S01]  /*67f0*/  LOP3.LUT R24, R124, 0xffff, RZ, 0xc0, !PT ;  /* 0x0000ffff7c187812 */ /* 0x004fe200078ec0ff */
[----:B------:R-:W-:Y:S01]  /*6800*/  IMAD.WIDE.U32 R18, R18, -0x2daee0ad, RZ ;  /* 0xd2511f5312127825 */ /* 0x000fe200078e00ff */
[----:B------:R-:W-:Y:S03]  /*6810*/  ISETP.LE.U32.AND P5, PT, R8, UR7, PT ;  /* 0x0000000708007c0c */ /* 0x000fe6000bfa3070 */
[----:B------:R2:W-:Y:S01]  /*6820*/  MUFU.EX2 R244, R5 ;  /* 0x0000000500f47308 */ /* 0x0005e20000000800 */
[----:B------:R-:W-:Y:S01]  /*6830*/  LOP3.LUT R120, R11, UR21, R120, 0x96, !PT ;  /* 0x000000150b787c12 */ /* 0x000fe2000f8e9678 */
[----:B------:R-:W-:Y:S01]  /*6840*/  IMAD.WIDE.U32 R14, R14, -0x2daee0ad, RZ ;  /* 0xd2511f530e0e7825 */ /* 0x000fe200078e00ff */
[----:B------:R-:W-:Y:S02]  /*6850*/  LOP3.LUT R122, R19, UR20, R122, 0x96, !PT ;  /* 0x00000014137a7c12 */ /* 0x000fe4000f8e967a */
[----:B------:R-:W-:Y:S01]  /*6860*/  LOP3.LUT R11, R127, UR18, R188, 0x96, !PT ;  /* 0x000000127f0b7c12 */ /* 0x000fe2000f8e96bc */
[----:B------:R-:W-:Y:S01]  /*6870*/  IMAD.WIDE.U32 R120, R120, -0x2daee0ad, RZ ;  /* 0xd2511f5378787825 */ /* 0x000fe200078e00ff */
[----:B------:R-:W-:Y:S03]  /*6880*/  LOP3.LUT R184, R15, UR20, R184, 0x96, !PT ;  /* 0x000000140fb87c12 */ /* 0x000fe6000f8e96b8 */
[----:B------:R-:W2:Y:S01]  /*6890*/  MUFU.EX2 R187, R60 ;  /* 0x0000003c00bb7308 */ /* 0x000ea20000000800 */
[----:B------:R-:W-:Y:S01]  /*68a0*/  LOP3.LUT R34, R123, UR22, R34, 0x96, !PT ;  /* 0x000000167b227c12 */ /* 0x000fe2000f8e9622 */
[----:B------:R-:W-:Y:S01]  /*68b0*/  IMAD.WIDE.U32 R122, R122, -0x326172a9, RZ ;  /* 0xcd9e8d577a7a7825 */ /* 0x000fe200078e00ff */
[----:B------:R-:W-:Y:S02]  /*68c0*/  SHF.R.U32.HI R31, RZ, 0x10, R126 ;  /* 0x00000010ff1f7819 */ /* 0x000fe4000001167e */
[----:B------:R-:W-:Y:S01]  /*68d0*/  LOP3.LUT R32, R32, 0xff, RZ, 0xc0, !PT ;  /* 0x000000ff20207812 */ /* 0x000fe200078ec0ff */
[----:B------:R-:W-:Y:S01]  /*68e0*/  IMAD.WIDE.U32 R34, R34, -0x326172a9, RZ ;  /* 0xcd9e8d5722227825 */ /* 0x000fe200078e00ff */
[----:B------:R-:W-:Y:S03]  /*68f0*/  LOP3.LUT R31, R31, 0xff, RZ, 0xc0, !PT ;  /* 0x000000ff1f1f7812 */ /* 0x000fe600078ec0ff */
[----:B------:R-:W-:Y:S01]  /*6900*/  MUFU.EX2 R238, R238 ;  /* 0x000000ee00ee7308 */ /* 0x000fe20000000800 */
[----:B------:R-:W-:Y:S01]  /*6910*/  LOP3.LUT R39, R120, 0xff, RZ, 0xc0, !PT ;  /* 0x000000ff78277812 */ /* 0x000fe200078ec0ff */
[----:B------:R-:W-:Y:S01]  /*6920*/  IMAD.WIDE.U32 R192, R192, -0x326172a9, RZ ;  /* 0xcd9e8d57c0c07825 */ /* 0x000fe200078e00ff */
[----:B------:R-:W-:Y:S02]  /*6930*/  LOP3.LUT R118, R35, UR21, R118, 0x96, !PT ;  /* 0x0000001523767c12 */ /* 0x000fe4000f8e9676 */
[----:B------:R-:W-:Y:S01]  /*6940*/  LOP3.LUT R35, R122, 0xff, RZ, 0xc0, !PT ;  /* 0x000000ff7a237812 */ /* 0x000fe200078ec0ff */
[----:B------:R-:W-:Y:S01]  /*6950*/  IMAD.WIDE.U32 R184, R184, -0x326172a9, RZ ;  /* 0xcd9e8d57b8b87825 */ /* 0x000fe200078e00ff */
[----:B------:R-:W-:Y:S03]  /*6960*/  LOP3.LUT R182, R193, UR21, R182, 0x96, !PT ;  /* 0x00000015c1b67c12 */ /* 0x000fe6000f8e96b6 */
[----:B------:R-:W-:Y:S01]  /*6970*/  MUFU.EX2 R231, R231 ;  /* 0x000000e700e77308 */ /* 0x000fe20000000800 */
[----:B------:R-:W-:Y:S01]  /*6980*/  LOP3.LUT R8, R123, UR19, R34, 0x96, !PT ;  /* 0x000000137b087c12 */ /* 0x000fe2000f8e9622 */
[----:B------:R-:W-:Y:S01]  /*6990*/  IMAD.WIDE.U32 R118, R118, -0x2daee0ad, RZ ;  /* 0xd2511f5376767825 */ /* 0x000fe200078e00ff */
[----:B------:R-:W-:Y:S02]  /*69a0*/  LOP3.LUT R4, R184, 0xff, RZ, 0xc0, !PT ;  /* 0x000000ffb8047812 */ /* 0x000fe400078ec0ff */
[----:B------:R-:W-:Y:S01]  /*69b0*/  SHF.R.U32.HI R7, RZ, 0x18, R184 ;  /* 0x00000018ff077819 */ /* 0x000fe200000116b8 */
[----:B------:R-:W-:Y:S01]  /*69c0*/  IMAD.WIDE.U32 R182, R182, -0x2daee0ad, RZ ;  /* 0xd2511f53b6b67825 */ /* 0x000fe200078e00ff */
[----:B------:R-:W-:Y:S03]  /*69d0*/  ISETP.LE.U32.AND P3, PT, R4, UR7, PT ;  /* 0x0000000704007c0c */ /* 0x000fe6000bf63070 */
[----:B------:R-:W-:Y:S01]  /*69e0*/  MUFU.EX2 R197, R52 ;  /* 0x0000003400c57308 */ /* 0x000fe20000000800 */
[----:B------:R-:W-:Y:S02]  /*69f0*/  ISETP.LE.U32.AND P4, PT, R7, UR7, PT ;  /* 0x0000000707007c0c */ /* 0x000fe4000bf83070 */
[----:B------:R-:W-:Y:S02]  /*6a00*/  LOP3.LUT R17, R182, 0xff, RZ, 0xc0, !PT ;  /* 0x000000ffb6117812 */ /* 0x000fe400078ec0ff */
[----:B------:R-:W-:Y:S02]  /*6a10*/  SHF.R.U32.HI R15, RZ, 0x18, R182 ;  /* 0x00000018ff0f7819 */ /* 0x000fe400000116b6 */
[----:B------:R-:W-:Y:S03]  /*6a20*/  ISETP.LE.U32.AND P2, PT, R17, UR7, PT ;  /* 0x0000000711007c0c */ /* 0x000fe6000bf43070 */
[----:B------:R-:W-:Y:S01]  /*6a30*/  MUFU.EX2 R203, R46 ;  /* 0x0000002e00cb7308 */ /* 0x000fe20000000800 */
[----:B------:R-:W-:Y:S02]  /*6a40*/  LOP3.LUT R19, R185, UR19, R192, 0x96, !PT ;  /* 0x00000013b9137c12 */ /* 0x000fe4000f8e96c0 */
[----:B------:R-:W-:Y:S01]  /*6a50*/  SHF.R.U32.HI R4, RZ, 0x18, R124 ;  /* 0x00000018ff047819 */ /* 0x000fe2000001167c */
[----:B------:R-:W-:Y:S01]  /*6a60*/  IMAD.WIDE.U32 R124, R6, -0x326172a9, RZ ;  /* 0xcd9e8d57067c7825 */ /* 0x000fe200078e00ff */
[----:B------:R-:W-:Y:S02]  /*6a70*/  ISETP.LE.U32.AND P1, PT, R15, UR7, PT ;  /* 0x000000070f007c0c */ /* 0x000fe4000bf23070 */
[----:B------:R-:W-:Y:S03]  /*6a80*/  SHF.R.U32.HI R51, RZ, 0x18, R19 ;  /* 0x00000018ff337819 */ /* 0x000fe60000011613 */
[----:B------:R-:W-:Y:S01]  /*6a90*/  MUFU.EX2 R239, R239 ;  /* 0x000000ef00ef7308 */ /* 0x000fe20000000800 */
[----:B---3--:R-:W-:Y:S02]  /*6aa0*/  LOP3.LUT R38, R19, 0xff, RZ, 0xc0, !PT ;  /* 0x000000ff13267812 */ /* 0x008fe400078ec0ff */
[----:B------:R-:W-:Y:S02]  /*6ab0*/  LOP3.LUT R14, R183, UR18, R14, 0x96, !PT ;  /* 0x00000012b70e7c12 */ /* 0x000fe4000f8e960e */
[----:B-1----:R-:W-:Y:S02]  /*6ac0*/  SHF.R.U32.HI R47, RZ, 0x10, R184 ;  /* 0x00000010ff2f7819 */ /* 0x002fe400000116b8 */
[----:B------:R-:W-:Y:S03]  /*6ad0*/  LOP3.LUT R10, R125, UR19, R50, 0x96, !PT ;  /* 0x000000137d0a7c12 */ /* 0x000fe6000f8e9632 */
[----:B------:R-:W-:Y:S01]  /*6ae0*/  MUFU.EX2 R228, R21 ;  /* 0x0000001500e47308 */ /* 0x000fe20000000800 */
[----:B------:R-:W-:Y:S02]  /*6af0*/  LOP3.LUT R47, R47, 0xff, RZ, 0xc0, !PT ;  /* 0x000000ff2f2f7812 */ /* 0x000fe400078ec0ff */
[----:B------:R-:W-:Y:S02]  /*6b00*/  SHF.R.U32.HI R44, RZ, 0x10, R182 ;  /* 0x00000010ff2c7819 */ /* 0x000fe400000116b6 */
[----:B------:R-:W-:Y:S02]  /*6b10*/  LOP3.LUT R50, R124, 0xff, RZ, 0xc0, !PT ;  /* 0x000000ff7c327812 */ /* 0x000fe400078ec0ff */
[----:B------:R-:W-:Y:S03]  /*6b20*/  SHF.R.U32.HI R48, RZ, 0x18, R124 ;  /* 0x00000018ff307819 */ /* 0x000fe6000001167c */
[----:B------:R1:W-:Y:S01]  /*6b30*/  MUFU.EX2 R232, R13 ;  /* 0x0000000d00e87308 */ /* 0x0003e20000000800 */
[----:B------:R-:W-:Y:S02]  /*6b40*/  LOP3.LUT R44, R44, 0xff, RZ, 0xc0, !PT ;  /* 0x000000ff2c2c7812 */ /* 0x000fe400078ec0ff */
[----:B------:R-:W-:Y:S02]  /*6b50*/  SHF.R.U32.HI R34, RZ, 0x18, R122 ;  /* 0x00000018ff227819 */ /* 0x000fe4000001167a */
[----:B----4-:R-:W-:Y:S02]  /*6b60*/  LOP3.LUT R28, R184, 0xffff, RZ, 0xc0, !PT ;  /* 0x0000ffffb81c7812 */ /* 0x010fe400078ec0ff */
[----:B------:R-:W-:Y:S03]  /*6b70*/  SHF.R.U32.HI R36, RZ, 0x18, R120 ;  /* 0x00000018ff247819 */ /* 0x000fe60000011678 */
[----:B------:R-:W-:Y:S01]  /*6b80*/  MUFU.EX2 R212, R37 ;  /* 0x0000002500d47308 */ /* 0x000fe20000000800 */
[----:B------:R-:W-:Y:S02]  /*6b90*/  SHF.R.U32.HI R28, RZ, 0x8, R28 ;  /* 0x00000008ff1c7819 */ /* 0x000fe4000001161c */
[----:B------:R-:W-:Y:S02]  /*6ba0*/  LOP3.LUT R33, R118, 0xff, RZ, 0xc0, !PT ;  /* 0x000000ff76217812 */ /* 0x000fe400078ec0ff */
[----:B------:R-:W-:Y:S02]  /*6bb0*/  LOP3.LUT R28, R28, 0xffff, RZ, 0xc0, !PT ;  /* 0x0000ffff1c1c7812 */ /* 0x000fe400078ec0ff */
[----:B------:R-:W-:Y:S03]  /*6bc0*/  SHF.R.U32.HI R29, RZ, 0x18, R118 ;  /* 0x00000018ff1d7819 */ /* 0x000fe60000011676 */
[----:B------:R-:W-:Y:S01]  /*6bd0*/  MUFU.EX2 R224, R25 ;  /* 0x0000001900e07308 */ /* 0x000fe20000000800 */
[----:B------:R-:W-:Y:S02]  /*6be0*/  LOP3.LUT R6, R121, UR18, R30, 0x96, !PT ;  /* 0x0000001279067c12 */ /* 0x000fe4000f8e961e */
[----:B------:R-:W-:Y:S02]  /*6bf0*/  LOP3.LUT R27, R182, 0xffff, RZ, 0xc0, !PT ;  /* 0x0000ffffb61b7812 */ /* 0x000fe400078ec0ff */
[----:B------:R-:W-:Y:S02]  /*6c00*/  SHF.R.U32.HI R30, RZ, 0x10, R124 ;  /* 0x00000010ff1e7819 */ /* 0x000fe4000001167c */
[----:B--2---:R-:W-:Y:S03]  /*6c10*/  SHF.R.U32.HI R5, RZ, 0x8, R27 ;  /* 0x00000008ff057819 */ /* 0x004fe6000001161b */
[----:B------:R-:W-:Y:S01]  /*6c20*/  MUFU.EX2 R193, R54 ;  /* 0x0000003600c17308 */ /* 0x000fe20000000800 */
[----:B------:R-:W-:Y:S02]  /*6c30*/  LOP3.LUT R30, R30, 0xff, RZ, 0xc0, !PT ;  /* 0x000000ff1e1e7812 */ /* 0x000fe400078ec0ff */
[----:B------:R-:W-:Y:S02]  /*6c40*/  LOP3.LUT R23, R126, 0xffff, RZ, 0xc0, !PT ;  /* 0x0000ffff7e177812 */ /* 0x000fe400078ec0ff */
[----:B------:R-:W-:Y:S02]  /*6c50*/  LOP3.LUT R5, R5, 0xffff, RZ, 0xc0, !PT ;  /* 0x0000ffff05057812 */ /* 0x000fe400078ec0ff */
[----:B------:R-:W-:Y:S03]  /*6c60*/  SHF.R.U32.HI R23, RZ, 0x8, R23 ;  /* 0x00000008ff177819 */ /* 0x000fe60000011617 */
[----:B------:R-:W-:Y:S01]  /*6c70*/  MUFU.EX2 R204, R45 ;  /* 0x0000002d00cc7308 */ /* 0x000fe20000000800 */
[----:B------:R-:W-:Y:S02]  /*6c80*/  SHF.R.U32.HI R27, RZ, 0x10, R11 ;  /* 0x00000010ff1b7819 */ /* 0x000fe4000001160b */
[----:B------:R-:W-:Y:S02]  /*6c90*/  LOP3.LUT R23, R23, 0xffff, RZ, 0xc0, !PT ;  /* 0x0000ffff17177812 */ /* 0x000fe400078ec0ff */
[----:B------:R-:W-:Y:S02]  /*6ca0*/  LOP3.LUT R27, R27, 0xff, RZ, 0xc0, !PT ;  /* 0x000000ff1b1b7812 */ /* 0x000fe400078ec0ff */
[----:B------:R-:W-:Y:S03]  /*6cb0*/  SHF.R.U32.HI R24, RZ, 0x8, R24 ;  /* 0x00000008ff187819 */ /* 0x000fe60000011618 */
[----:B------:R-:W-:Y:S01]  /*6cc0*/  MUFU.EX2 R192, R55 ;  /* 0x0000003700c07308 */ /* 0x000fe20000000800 */
[----:B------:R-:W-:Y:S02]  /*6cd0*/  SHF.R.U32.HI R26, RZ, 0x10, R122 ;  /* 0x00000010ff1a7819 */ /* 0x000fe4000001167a */
[----:B------:R-:W-:Y:S02]  /*6ce0*/  LOP3.LUT R24, R24, 0xffff, RZ, 0xc0, !PT ;  /* 0x0000ffff18187812 */ /* 0x000fe400078ec0ff */
[----:B------:R-:W-:Y:S02]  /*6cf0*/  SHF.R.U32.HI R22, RZ, 0x10, R120 ;  /* 0x00000010ff167819 */ /* 0x000fe40000011678 */
[----:B------:R-:W-:Y:S03]  /*6d00*/  LOP3.LUT R26, R26, 0xff, RZ, 0xc0, !PT ;  /* 0x000000ff1a1a7812 */ /* 0x000fe600078ec0ff */
[----:B------:R-:W-:Y:S01]  /*6d10*/  MUFU.EX2 R208, R41 ;  /* 0x0000002900d07308 */ /* 0x000fe20000000800 */
[----:B------:R-:W-:Y:S02]  /*6d20*/  LOP3.LUT R22, R22, 0xff, RZ, 0xc0, !PT ;  /* 0x000000ff16167812 */ /* 0x000fe400078ec0ff */
[----:B------:R-:W-:Y:S02]  /*6d30*/  LOP3.LUT R15, R122, 0xffff, RZ, 0xc0, !PT ;  /* 0x0000ffff7a0f7812 */ /* 0x000fe400078ec0ff */
[----:B-1----:R-:W-:Y:S02]  /*6d40*/  SHF.R.U32.HI R13, RZ, 0x18, R8 ;  /* 0x00000018ff0d7819 */ /* 0x002fe40000011608 */
[----:B------:R-:W-:Y:S03]  /*6d50*/  SHF.R.U32.HI R15, RZ, 0x8, R15 ;  /* 0x00000008ff0f7819 */ /* 0x000fe6000001160f */
[----:B------:R-:W-:Y:S01]  /*6d60*/  MUFU.EX2 R207, R42 ;  /* 0x0000002a00cf7308 */ /* 0x000fe20000000800 */
[----:B------:R-:W-:Y:S02]  /*6d70*/  LOP3.LUT R20, R124, 0xffff, RZ, 0xc0, !PT ;  /* 0x0000ffff7c147812 */ /* 0x000fe400078ec0ff */
[----:B------:R-:W-:Y:S02]  /*6d80*/  LOP3.LUT R15, R15, 0xffff, RZ, 0xc0, !PT ;  /* 0x0000ffff0f0f7812 */ /* 0x000fe400078ec0ff */
[----:B------:R-:W-:Y:S02]  /*6d90*/  SHF.R.U32.HI R20, RZ, 0x8, R20 ;  /* 0x00000008ff147819 */ /* 0x000fe40000011614 */
[----:B------:R-:W-:Y:S03]  /*6da0*/  LOP3.LUT R7, R118, 0xffff, RZ, 0xc0, !PT ;  /* 0x0000ffff76077812 */ /* 0x000fe600078ec0ff */
[----:B------:R-:W-:Y:S01]  /*6db0*/  MUFU.EX2 R209, R40 ;  /* 0x0000002800d17308 */ /* 0x000fe20000000800 */
[----:B------:R-:W-:Y:S02]  /*6dc0*/  LOP3.LUT R20, R20, 0xffff, RZ, 0xc0, !PT ;  /* 0x0000ffff14147812 */ /* 0x000fe400078ec0ff */
[----:B------:R-:W-:Y:S02]  /*6dd0*/  LOP3.LUT R17, R120, 0xffff, RZ, 0xc0, !PT ;  /* 0x0000ffff78117812 */ /* 0x000fe400078ec0ff */
[----:B------:R-:W-:Y:S02]  /*6de0*/  SHF.R.U32.HI R7, RZ, 0x8, R7 ;  /* 0x00000008ff077819 */ /* 0x000fe40000011607 */
[----:B------:R-:W-:Y:S03]  /*6df0*/  SHF.R.U32.HI R17, RZ, 0x8, R17 ;  /* 0x00000008ff117819 */ /* 0x000fe60000011611 */
[----:B------:R-:W-:Y:S01]  /*6e00*/  MUFU.EX2 R206, R43 ;  /* 0x0000002b00ce7308 */ /* 0x000fe20000000800 */
[----:B------:R-:W-:Y:S02]  /*6e10*/  LOP3.LUT R7, R7, 0xffff, RZ, 0xc0, !PT ;  /* 0x0000ffff07077812 */ /* 0x000fe400078ec0ff */
[----:B------:R-:W-:Y:S07]  /*6e20*/  LOP3.LUT R17, R17, 0xffff, RZ, 0xc0, !PT ;  /* 0x0000ffff11117812 */ /* 0x000fee00078ec0ff */
[----:B------:R-:W-:Y:S10]  /*6e30*/  MUFU.EX2 R196, R53 ;  /* 0x0000003500c47308 */ /* 0x000ff40000000800 */
[----:B------:R-:W-:Y:S10]  /*6e40*/  MUFU.EX2 R189, R56 ;  /* 0x0000003800bd7308 */ /* 0x000ff40000000800 */
[----:B------:R-:W-:Y:S10]  /*6e50*/  MUFU.EX2 R184, R59 ;  /* 0x0000003b00b87308 */ /* 0x000ff40000000800 */
[----:B------:R-:W-:Y:S10]  /*6e60*/  MUFU.EX2 R188, R57 ;  /* 0x0000003900bc7308 */ /* 0x000ff40000000800 */
[----:B------:R-:W-:Y:S10]  /*6e70*/  MUFU.EX2 R185, R58 ;  /* 0x0000003a00b97308 */ /* 0x000ff40000000800 */
[----:B------:R-:W1:Y:S10]  /*6e80*/  MUFU.EX2 R183, R63 ;  /* 0x0000003f00b77308 */ /* 0x000e740000000800 */
[----:B------:R-:W2:Y:S10]  /*6e90*/  MUFU.EX2 R186, R61 ;  /* 0x0000003d00ba7308 */ /* 0x000eb40000000800 */
[----:B------:R-:W3:Y:S01]  /*6ea0*/  MUFU.EX2 R182, R16 ;  /* 0x0000001000b67308 */ /* 0x000ee20000000800 */
[----:B------:R-:W-:Y:S01]  /*6eb0*/  @!P3 FADD.FTZ R237, -R237, -RZ ;  /* 0x800000ffededb221 */ /* 0x000fe20000010100 */
[----:B------:R-:W-:Y:S01]  /*6ec0*/  ISETP.LE.U32.AND P3, PT, R4, UR7, PT ;  /* 0x0000000704007c0c */ /* 0x000fe2000bf63070 */
        /* <DEDUP_REMOVED lines=11> */
[----:B------:R-:W-:Y:S01]  /*6f80*/  SHF.R.U32.HI R38, RZ, 0x18, R14 ;  /* 0x00000018ff267819 */ /* 0x000fe2000001160e */
[----:B------:R-:W-:Y:S01]  /*6f90*/  @!P3 FADD.FTZ R198, -R198, -RZ ;  /* 0x800000ffc6c6b221 */ /* 0x000fe20000010100 */
[----:B------:R-:W-:Y:S01]  /*6fa0*/  ISETP.LE.U32.AND P6, PT, R50, UR7, PT ;  /* 0x0000000732007c0c */ /* 0x000fe2000bfc3070 */
[----:B------:R-:W-:Y:S01]  /*6fb0*/  @!P4 FADD.FTZ R242, -R242, -RZ ;  /* 0x800000fff2f2c221 */ /* 0x000fe20000010100 */
        /* <DEDUP_REMOVED lines=8> */
[----:B------:R-:W-:Y:S01]  /*7040*/  SHF.R.U32.HI R38, RZ, 0x18, R11 ;  /* 0x00000018ff267819 */ /* 0x000fe2000001160b */
[----:B------:R-:W-:Y:S01]  /*7050*/  @!P6 FADD.FTZ R233, -R233, -RZ ;  /* 0x800000ffe9e9e221 */ /* 0x000fe20000010100 */
[----:B------:R-:W-:Y:S01]  /*7060*/  ISETP.LE.U32.AND P6, PT, R31, UR7, PT ;  /* 0x000000071f007c0c */ /* 0x000fe2000bfc3070 */
[----:B------:R-:W-:Y:S01]  /*7070*/  @!P3 FADD.FTZ R226, -R226, -RZ ;  /* 0x800000ffe2e2b221 */ /* 0x000fe20000010100 */
[----:B------:R-:W-:Y:S01]  /*7080*/  ISETP.LE.U32.AND P1, PT, R38, UR7, PT ;  /* 0x0000000726007c0c */ /* 0x000fe2000bf23070 */
[----:B------:R-:W-:Y:S01]  /*7090*/  @!P5 FADD.FTZ R230, -R230, -RZ ;  /* 0x800000ffe6e6d221 */ /* 0x000fe20000010100 */
[----:B------:R-:W-:Y:S02]  /*70a0*/  LOP3.LUT R38, R12, 0xff, RZ, 0xc0, !PT ;  /* 0x000000ff0c267812 */ /* 0x000fe400078ec0ff */
[----:B------:R-:W-:Y:S01]  /*70b0*/  SHF.R.U32.HI R31, RZ, 0x18, R12 ;  /* 0x00000018ff1f7819 */ /* 0x000fe2000001160c */
        /* <DEDUP_REMOVED lines=8> */
[----:B------:R-:W-:Y:S02]  /*7140*/  ISETP.LE.U32.AND P2, PT, R34, UR7, PT ;  /* 0x0000000722007c0c */ /* 0x000fe4000bf43070 */
[----:B------:R-:W-:Y:S02]  /*7150*/  SHF.R.U32.HI R31, RZ, 0x10, R19 ;  /* 0x00000010ff1f7819 */ /* 0x000fe40000011613 */
        /* <DEDUP_REMOVED lines=15> */
[----:B------:R-:W-:Y:S02]  /*7250*/  SHF.R.U32.HI R29, RZ, 0x18, R10 ;  /* 0x00000018ff1d7819 */ /* 0x000fe4000001160a */
[----:B------:R-:W-:Y:S01]  /*7260*/  ISETP.LE.U32.AND P2, PT, R28, UR7, PT ;  /* 0x000000071c007c0c */ /* 0x000fe2000bf43070 */
[----:B------:R-:W-:Y:S01]  /*7270*/  @!P5 FADD.FTZ R187, -R187, -RZ ;  /* 0x800000ffbbbbd221 */ /* 0x000fe20000010100 */
[----:B------:R-:W-:Y:S01]  /*7280*/  SHF.R.U32.HI R28, RZ, 0x10, R14 ;  /* 0x00000010ff1c7819 */ /* 0x000fe2000001160e */
[----:B------:R-:W-:Y:S01]  /*7290*/  @!P3 FADD.FTZ R243, -R243, -RZ ;  /* 0x800000fff3f3b221 */ /* 0x000fe20000010100 */
[----:B------:R-:W-:Y:S01]  /*72a0*/  ISETP.LE.U32.AND P1, PT, R29, UR7, PT ;  /* 0x000000071d007c0c */ /* 0x000fe2000bf23070 */
[----:B------:R-:W-:Y:S01]  /*72b0*/  @!P4 FADD.FTZ R236, -R236, -RZ ;  /* 0x800000ffececc221 */ /* 0x000fe20000010100 */
[----:B------:R-:W-:Y:S02]  /*72c0*/  ISETP.LE.U32.AND P6, PT, R30, UR7, PT ;  /* 0x000000071e007c0c */ /* 0x000fe4000bfc3070 */
[----:B------:R-:W-:Y:S01]  /*72d0*/  LOP3.LUT R28, R28, 0xff, RZ, 0xc0, !PT ;  /* 0x000000ff1c1c7812 */ /* 0x000fe200078ec0ff */
[----:B-1----:R-:W-:Y:S01]  /*72e0*/  @!P0 FADD.FTZ R183, -R183, -RZ ;  /* 0x800000ffb7b78221 */ /* 0x002fe20000010100 */
[----:B------:R-:W-:Y:S02]  /*72f0*/  ISETP.LE.U32.AND P3, PT, R5, UR7, PT ;  /* 0x0000000705007c0c */ /* 0x000fe4000bf63070 */
        /* <DEDUP_REMOVED lines=8> */
[----:B------:R-:W-:Y:S01]  /*7380*/  ISETP.LE.U32.AND P1, PT, R5, UR7, PT ;  /* 0x0000000705007c0c */ /* 0x000fe2000bf23070 */
[----:B------:R-:W-:Y:S01]  /*7390*/  @!P3 FADD.FTZ R216, -R216, -RZ ;  /* 0x800000ffd8d8b221 */ /* 0x000fe20000010100 */
[----:B------:R-:W-:Y:S01]  /*73a0*/  LOP3.LUT R5, R8, 0xff, RZ, 0xc0, !PT ;  /* 0x000000ff08057812 */ /* 0x000fe200078ec0ff */
[----:B------:R-:W-:Y:S01]  /*73b0*/  @!P5 FADD.FTZ R227, -R227, -RZ ;  /* 0x800000ffe3e3d221 */ /* 0x000fe20000010100 */
[----:B------:R-:W-:Y:S02]  /*73c0*/  ISETP.LE.U32.AND P6, PT, R24, UR7, PT ;  /* 0x0000000718007c0c */ /* 0x000fe4000bfc3070 */
[----:B------:R-:W-:Y:S01]  /*73d0*/  ISETP.LE.U32.AND P5, PT, R5, UR7, PT ;  /* 0x0000000705007c0c */ /* 0x000fe2000bfa3070 */
[----:B------:R-:W-:Y:S01]  /*73e0*/  @!P2 FADD.FTZ R219, -R219, -RZ ;  /* 0x800000ffdbdba221 */ /* 0x000fe20000010100 */
[----:B------:R-:W-:Y:S02]  /*73f0*/  LOP3.LUT R5, R6, 0xff, RZ, 0xc0, !PT ;  /* 0x000000ff06057812 */ /* 0x000fe400078ec0ff */
[----:B------:R-:W-:Y:S01]  /*7400*/  LOP3.LUT R14, R14, 0xffff, RZ, 0xc0, !PT ;  /* 0x0000ffff0e0e7812 */ /* 0x000fe200078ec0ff */
        /* <DEDUP_REMOVED lines=15> */
[----:B------:R-:W-:Y:S01]  /*7500*/  ISETP.LE.U32.AND P2, PT, R19, UR7, PT ;  /* 0x0000000713007c0c */ /* 0x000fe2000bf43070 */
[----:B------:R-:W-:Y:S01]  /*7510*/  @!P6 FADD.FTZ R190, -R190, -RZ ;  /* 0x800000ffbebee221 */ /* 0x000fe20000010100 */
[----:B------:R-:W-:Y:S02]  /*7520*/  ISETP.LE.U32.AND P4, PT, R5, UR7, PT ;  /* 0x0000000705007c0c */ /* 0x000fe4000bf83070 */
[----:B------:R-:W-:Y:S02]  /*7530*/  LOP3.LUT R14, R14, 0xffff, RZ, 0xc0, !PT ;  /* 0x0000ffff0e0e7812 */ /* 0x000fe400078ec0ff */
[----:B------:R-:W-:Y:S02]  /*7540*/  LOP3.LUT R12, R12, 0xffff, RZ, 0xc0, !PT ;  /* 0x0000ffff0c0c7812 */ /* 0x000fe400078ec0ff */
[----:B------:R-:W-:Y:S02]  /*7550*/  LOP3.LUT R11, R11, 0xffff, RZ, 0xc0, !PT ;  /* 0x0000ffff0b0b7812 */ /* 0x000fe400078ec0ff */
[----:B------:R-:W-:Y:S02]  /*7560*/  ISETP.LE.U32.AND P6, PT, R14, UR7, PT ;  /* 0x000000070e007c0c */ /* 0x000fe4000bfc3070 */
[----:B------:R-:W-:Y:S01]  /*7570*/  SHF.R.U32.HI R12, RZ, 0x8, R12 ;  /* 0x00000008ff0c7819 */ /* 0x000fe2000001160c */
[----:B------:R-:W-:Y:S01]  /*7580*/  @!P2 FADD.FTZ R239, -R239, -RZ ;  /* 0x800000ffefefa221 */ /* 0x000fe20000010100 */
[----:B------:R-:W-:Y:S01]  /*7590*/  SHF.R.U32.HI R11, RZ, 0x8, R11 ;  /* 0x00000008ff0b7819 */ /* 0x000fe2000001160b */
[----:B------:R-:W-:Y:S01]  /*75a0*/  @!P4 FADD.FTZ R244, -R244, -RZ ;  /* 0x800000fff4f4c221 */ /* 0x000fe20000010100 */
[----:B------:R-:W-:Y:S02]  /*75b0*/  LOP3.LUT R12, R12, 0xffff, RZ, 0xc0, !PT ;  /* 0x0000ffff0c0c7812 */ /* 0x000fe400078ec0ff */
[----:B------:R-:W-:Y:S02]  /*75c0*/  LOP3.LUT R11, R11, 0xffff, RZ, 0xc0, !PT ;  /* 0x0000ffff0b0b7812 */ /* 0x000fe400078ec0ff */
[----:B------:R-:W-:Y:S02]  /*75d0*/  SHF.R.U32.HI R5, RZ, 0x10, R8 ;  /* 0x00000010ff057819 */ /* 0x000fe40000011608 */
[----:B------:R-:W-:Y:S01]  /*75e0*/  ISETP.LE.U32.AND P2, PT, R12, UR7, PT ;  /* 0x000000070c007c0c */ /* 0x000fe2000bf43070 */
[----:B------:R-:W-:Y:S01]  /*75f0*/  @!P6 FADD.FTZ R228, -R228, -RZ ;  /* 0x800000ffe4e4e221 */ /* 0x000fe20000010100 */
[----:B------:R-:W-:Y:S02]  /*7600*/  ISETP.LE.U32.AND P4, PT, R11, UR7, PT ;  /* 0x000000070b007c0c */ /* 0x000fe4000bf83070 */
[----:B------:R-:W-:Y:S02]  /*7610*/  LOP3.LUT R5, R5, 0xff, RZ, 0xc0, !PT ;  /* 0x000000ff05057812 */ /* 0x000fe400078ec0ff */
[----:B------:R-:W-:Y:S02]  /*7620*/  ISETP.LE.U32.AND P3, PT, R13, UR7, PT ;  /* 0x000000070d007c0c */ /* 0x000fe4000bf63070 */
[----:B------:R-:W-:Y:S02]  /*7630*/  ISETP.LE.U32.AND P6, PT, R5, UR7, PT ;  /* 0x0000000705007c0c */ /* 0x000fe4000bfc3070 */
[--C-:B------:R-:W-:Y:S02]  /*7640*/  SHF.R.U32.HI R5, RZ, 0x10, R6.reuse ;  /* 0x00000010ff057819 */ /* 0x100fe40000011606 */
[----:B------:R-:W-:Y:S01]  /*7650*/  SHF.R.U32.HI R13, RZ, 0x18, R6 ;  /* 0x00000018ff0d7819 */ /* 0x000fe20000011606 */
        /* <DEDUP_REMOVED lines=8> */
[----:B------:R-:W-:Y:S02]  /*76e0*/  LOP3.LUT R10, R10, 0xffff, RZ, 0xc0, !PT ;  /* 0x0000ffff0a0a7812 */ /* 0x000fe400078ec0ff */
[----:B------:R-:W-:Y:S02]  /*76f0*/  ISETP.LE.U32.AND P1, PT, R13, UR7, PT ;  /* 0x000000070d007c0c */ /* 0x000fe4000bf23070 */
[----:B------:R-:W-:Y:S02]  /*7700*/  SHF.R.U32.HI R8, RZ, 0x8, R8 ;  /* 0x00000008ff087819 */ /* 0x000fe40000011608 */
[----:B------:R-:W-:Y:S01]  /*7710*/  SHF.R.U32.HI R10, RZ, 0x8, R10 ;  /* 0x00000008ff0a7819 */ /* 0x000fe2000001160a */
[----:B------:R-:W-:Y:S01]  /*7720*/  @!P4 FADD.FTZ R204, -R204, -RZ ;  /* 0x800000ffccccc221 */ /* 0x000fe20000010100 */
[----:B------:R-:W-:Y:S01]  /*7730*/  LOP3.LUT R8, R8, 0xffff, RZ, 0xc0, !PT ;  /* 0x0000ffff08087812 */ /* 0x000fe200078ec0ff */
[----:B------:R-:W-:Y:S01]  /*7740*/  @!P2 FADD.FTZ R193, -R193, -RZ ;  /* 0x800000ffc1c1a221 */ /* 0x000fe20000010100 */
[----:B------:R-:W-:Y:S02]  /*7750*/  LOP3.LUT R10, R10, 0xffff, RZ, 0xc0, !PT ;  /* 0x0000ffff0a0a7812 */ /* 0x000fe400078ec0ff */
[----:B------:R-:W-:Y:S02]  /*7760*/  ISETP.LE.U32.AND P2, PT, R8, UR7, PT ;  /* 0x0000000708007c0c */ /* 0x000fe4000bf43070 */
[----:B------:R-:W-:Y:S01]  /*7770*/  ISETP.LE.U32.AND P4, PT, R10, UR7, PT ;  /* 0x000000070a007c0c */ /* 0x000fe2000bf83070 */
[----:B------:R-:W-:Y:S01]  /*7780*/  @!P1 FADD.FTZ R192, -R192, -RZ ;  /* 0x800000ffc0c09221 */ /* 0x000fe20000010100 */
[----:B------:R-:W-:Y:S02]  /*7790*/  ISETP.LE.U32.AND P1, PT, R20, UR7, PT ;  /* 0x0000000714007c0c */ /* 0x000fe4000bf23070 */
[----:B------:R-:W-:Y:S02]  /*77a0*/  LOP3.LUT R4, R119, UR18, R18, 0x96, !PT ;  /* 0x0000001277047c12 */ /* 0x000fe4000f8e9612 */
[----:B------:R-:W-:Y:S02]  /*77b0*/  F2FP.RELU.BF16.F32.PACK_AB R9, R242, R243 ;  /* 0x000000f3f209723e */ /* 0x000fe400000018ff */
[----:B------:R-:W-:Y:S02]  /*77c0*/  F2FP.RELU.BF16.F32.PACK_AB R11, R244, R245 ;  /* 0x000000f5f40b723e */ /* 0x000fe400000018ff */
[----:B------:R-:W-:Y:S01]  /*77d0*/  SHF.R.U32.HI R5, RZ, 0x10, R4 ;  /* 0x00000010ff057819 */ /* 0x000fe20000011604 */
[----:B------:R-:W-:Y:S01]  /*77e0*/  @!P2 FADD.FTZ R208, -R208, -RZ ;  /* 0x800000ffd0d0a221 */ /* 0x000fe20000010100 */
[----:B------:R-:W-:Y:S01]  /*77f0*/  ISETP.LE.U32.AND P2, PT, R7, UR7, PT ;  /* 0x0000000707007c0c */ /* 0x000fe2000bf43070 */
[----:B------:R-:W-:Y:S01]  /*7800*/  @!P4 FADD.FTZ R240, -R240, -RZ ;  /* 0x800000fff0f0c221 */ /* 0x000fe20000010100 */
[----:B------:R-:W-:Y:S01]  /*7810*/  F2FP.RELU.BF16.F32.PACK_AB R15, R236, R237 ;  /* 0x000000edec0f723e */ /* 0x000fe200000018ff */
[----:B------:R-:W-:Y:S01]  /*7820*/  STS [R148+0x12400], R9 ;  /* 0x0124000994007388 */ /* 0x000fe20000000800 */
[----:B------:R-:W-:Y:S01]  /*7830*/  F2FP.RELU.BF16.F32.PACK_AB R7, R234, R235 ;  /* 0x000000ebea07723e */ /* 0x000fe200000018ff */
[----:B------:R-:W-:Y:S01]  /*7840*/  @!P1 FADD.FTZ R232, -R232, -RZ ;  /* 0x800000ffe8e89221 */ /* 0x000fe20000010100 */
[----:B------:R-:W-:Y:S01]  /*7850*/  ISETP.LE.U32.AND P6, PT, R17, UR7, PT ;  /* 0x0000000711007c0c */ /* 0x000fe2000bfc3070 */
[----:B------:R1:W-:Y:S01]  /*7860*/  STS [R148+0x12000], R11 ;  /* 0x0120000b94007388 */ /* 0x0003e20000000800 */
[----:B------:R-:W-:Y:S02]  /*7870*/  LOP3.LUT R6, R6, 0xffff, RZ, 0xc0, !PT ;  /* 0x0000ffff06067812 */ /* 0x000fe400078ec0ff */
[----:B------:R-:W-:Y:S01]  /*7880*/  LOP3.LUT R5, R5, 0xff, RZ, 0xc0, !PT ;  /* 0x000000ff05057812 */ /* 0x000fe200078ec0ff */
[----:B------:R4:W-:Y:S01]  /*7890*/  STS [R154+0x12000], R15 ;  /* 0x0120000f9a007388 */ /* 0x0009e20000000800 */
[----:B------:R-:W-:Y:S01]  /*78a0*/  F2FP.RELU.BF16.F32.PACK_AB R19, R240, R241 ;  /* 0x000000f1f013723e */ /* 0x000fe200000018ff */
[----:B--2---:R-:W-:Y:S01]  /*78b0*/  @!P2 FADD.FTZ R186, -R186, -RZ ;  /* 0x800000ffbabaa221 */ /* 0x004fe20000010100 */
[----:B------:R-:W-:Y:S01]  /*78c0*/  F2FP.RELU.BF16.F32.PACK_AB R17, R238, R239 ;  /* 0x000000efee11723e */ /* 0x000fe200000018ff */
[----:B------:R2:W-:Y:S01]  /*78d0*/  STS [R154+0x12400], R7 ;  /* 0x012400079a007388 */ /* 0x0005e20000000800 */
[----:B------:R-:W-:Y:S02]  /*78e0*/  SHF.R.U32.HI R6, RZ, 0x8, R6 ;  /* 0x00000008ff067819 */ /* 0x000fe40000011606 */
[----:B------:R-:W-:Y:S01]  /*78f0*/  ISETP.LE.U32.AND P4, PT, R5, UR7, PT ;  /* 0x0000000705007c0c */ /* 0x000fe2000bf83070 */
[----:B------:R-:W-:Y:S01]  /*7900*/  STS [R148+0x14000], R19 ;  /* 0x0140001394007388 */ /* 0x000fe20000000800 */
[----:B------:R-:W-:Y:S01]  /*7910*/  LOP3.LUT R13, R4, 0xff, RZ, 0xc0, !PT ;  /* 0x000000ff040d7812 */ /* 0x000fe200078ec0ff */
[----:B------:R-:W-:Y:S01]  /*7920*/  @!P6 FADD.FTZ R194, -R194, -RZ ;  /* 0x800000ffc2c2e221 */ /* 0x000fe20000010100 */
[----:B------:R-:W-:Y:S01]  /*7930*/  F2FP.RELU.BF16.F32.PACK_AB R5, R232, R233 ;  /* 0x000000e9e805723e */ /* 0x000fe200000018ff */
[----:B------:R-:W-:Y:S01]  /*7940*/  STS [R148+0x14400], R17 ;  /* 0x0144001194007388 */ /* 0x000fe20000000800 */
[----:B------:R-:W-:Y:S02]  /*7950*/  LOP3.LUT R6, R6, 0xffff, RZ, 0xc0, !PT ;  /* 0x0000ffff06067812 */ /* 0x000fe400078ec0ff */
[----:B------:R-:W-:Y:S01]  /*7960*/  ISETP.LE.U32.AND P5, PT, R13, UR7, PT ;  /* 0x000000070d007c0c */ /* 0x000fe2000bfa3070 */
[----:B------:R3:W-:Y:S01]  /*7970*/  STS [R154+0x14000], R5 ;  /* 0x014000059a007388 */ /* 0x0007e20000000800 */
[----:B------:R-:W-:Y:S02]  /*7980*/  SHF.R.U32.HI R13, RZ, 0x18, R4 ;  /* 0x00000018ff0d7819 */ /* 0x000fe40000011604 */
[----:B------:R-:W-:Y:S01]  /*7990*/  ISETP.LE.U32.AND P6, PT, R6, UR7, PT ;  /* 0x0000000706007c0c */ /* 0x000fe2000bfc3070 */
[----:B------:R-:W-:Y:S01]  /*79a0*/  @!P4 FADD.FTZ R185, -R185, -RZ ;  /* 0x800000ffb9b9c221 */ /* 0x000fe20000010100 */
[----:B------:R-:W-:Y:S02]  /*79b0*/  ISETP.LE.U32.AND P3, PT, R13, UR7, PT ;  /* 0x000000070d007c0c */ /* 0x000fe4000bf63070 */
[----:B------:R-:W-:Y:S02]  /*79c0*/  LOP3.LUT R4, R4, 0xffff, RZ, 0xc0, !PT ;  /* 0x0000ffff04047812 */ /* 0x000fe400078ec0ff */
[----:B------:R-:W-:Y:S02]  /*79d0*/  F2FP.RELU.BF16.F32.PACK_AB R13, R230, R231 ;  /* 0x000000e7e60d723e */ /* 0x000fe400000018ff */
[----:B------:R-:W-:Y:S01]  /*79e0*/  SHF.R.U32.HI R4, RZ, 0x8, R4 ;  /* 0x00000008ff047819 */ /* 0x000fe20000011604 */
[----:B------:R-:W-:Y:S01]  /*79f0*/  @!P5 FADD.FTZ R189, -R189, -RZ ;  /* 0x800000ffbdbdd221 */ /* 0x000fe20000010100 */
[----:B------:R-:W-:Y:S01]  /*7a00*/  F2FP.RELU.BF16.F32.PACK_AB R10, R228, R229 ;  /* 0x000000e5e40a723e */ /* 0x000fe200000018ff */
[----:B------:R3:W-:Y:S01]  /*7a10*/  STS [R154+0x14400], R13 ;  /* 0x0144000d9a007388 */ /* 0x0007e20000000800 */
[----:B------:R-:W-:Y:S01]  /*7a20*/  F2FP.RELU.BF16.F32.PACK_AB R8, R226, R227 ;  /* 0x000000e3e208723e */ /* 0x000fe200000018ff */
[----:B------:R-:W-:Y:S01]  /*7a30*/  @!P6 FADD.FTZ R196, -R196, -RZ ;  /* 0x800000ffc4c4e221 */ /* 0x000fe20000010100 */
[----:B------:R-:W-:Y:S01]  /*7a40*/  LOP3.LUT R4, R4, 0xffff, RZ, 0xc0, !PT ;  /* 0x0000ffff04047812 */ /* 0x000fe200078ec0ff */
[----:B------:R3:W-:Y:S01]  /*7a50*/  STS [R153+0x12000], R10 ;  /* 0x0120000a99007388 */ /* 0x0007e20000000800 */
[----:B-1----:R-:W-:Y:S01]  /*7a60*/  F2FP.RELU.BF16.F32.PACK_AB R11, R216, R221 ;  /* 0x000000ddd80b723e */ /* 0x002fe200000018ff */
[----:B------:R-:W-:Y:S01]  /*7a70*/  @!P3 FADD.FTZ R184, -R184, -RZ ;  /* 0x800000ffb8b8b221 */ /* 0x000fe20000010100 */
[----:B------:R-:W-:Y:S01]  /*7a80*/  F2FP.RELU.BF16.F32.PACK_AB R9, R214, R215 ;  /* 0x000000d7d609723e */ /* 0x000fe200000018ff */
[----:B------:R1:W-:Y:S01]  /*7a90*/  STS [R153+0x12400], R8 ;  /* 0x0124000899007388 */ /* 0x0003e20000000800 */
[----:B------:R-:W-:Y:S02]  /*7aa0*/  ISETP.LE.U32.AND P6, PT, R4, UR7, PT ;  /* 0x0000000704007c0c */ /* 0x000fe4000bfc3070 */
[----:B------:R-:W-:Y:S01]  /*7ab0*/  F2FP.RELU.BF16.F32.PACK_AB R6, R224, R225 ;  /* 0x000000e1e006723e */ /* 0x000fe200000018ff */
[----:B------:R1:W-:Y:S01]  /*7ac0*/  STS [R160+0x12000], R11 ;  /* 0x0120000ba0007388 */ /* 0x0003e20000000800 */
[----:B------:R-:W-:Y:S02]  /*7ad0*/  F2FP.RELU.BF16.F32.PACK_AB R4, R222, R223 ;  /* 0x000000dfde04723e */ /* 0x000fe400000018ff */
[----:B----4-:R-:W-:Y:S01]  /*7ae0*/  F2FP.RELU.BF16.F32.PACK_AB R15, R219, R220 ;  /* 0x000000dcdb0f723e */ /* 0x010fe200000018ff */
[----:B------:R4:W-:Y:S01]  /*7af0*/  STS [R160+0x12400], R9 ;  /* 0x01240009a0007388 */ /* 0x0009e20000000800 */
[----:B--2---:R-:W-:Y:S02]  /*7b00*/  F2FP.RELU.BF16.F32.PACK_AB R7, R217, R218 ;  /* 0x000000dad907723e */ /* 0x004fe400000018ff */
[----:B---3--:R-:W-:Y:S01]  /*7b10*/  F2FP.RELU.BF16.F32.PACK_AB R5, R212, R213 ;  /* 0x000000d5d405723e */ /* 0x008fe200000018ff */
[----:B------:R2:W-:Y:S01]  /*7b20*/  STS [R153+0x14000], R6 ;  /* 0x0140000699007388 */ /* 0x0005e20000000800 */
[----:B------:R-:W-:Y:S01]  /*7b30*/  F2FP.RELU.BF16.F32.PACK_AB R12, R200, R201 ;  /* 0x000000c9c80c723e */ /* 0x000fe200000018ff */
[----:B------:R-:W-:Y:S01]  /*7b40*/  @!P6 FADD.FTZ R188, -R188, -RZ ;  /* 0x800000ffbcbce221 */ /* 0x000fe20000010100 */
[----:B------:R-:W-:Y:S01]  /*7b50*/  SHF.R.U32.HI R18, RZ, 0x10, R118 ;  /* 0x00000010ff127819 */ /* 0x000fe20000011676 */
[----:B------:R3:W-:Y:S01]  /*7b60*/  STS [R153+0x14400], R4 ;  /* 0x0144000499007388 */ /* 0x0007e20000000800 */
[----:B------:R-:W-:Y:S02]  /*7b70*/  F2FP.RELU.BF16.F32.PACK_AB R13, R210, R211 ;  /* 0x000000d3d20d723e */ /* 0x000fe400000018ff */
[----:B------:R-:W-:Y:S01]  /*7b80*/  LOP3.LUT R18, R18, 0xff, RZ, 0xc0, !PT ;  /* 0x000000ff12127812 */ /* 0x000fe200078ec0ff */
[----:B------:R-:W-:Y:S01]  /*7b90*/  STS [R160+0x14000], R15 ;  /* 0x0140000fa0007388 */ /* 0x000fe20000000800 */
[----:B------:R-:W-:Y:S02]  /*7ba0*/  F2FP.RELU.BF16.F32.PACK_AB R10, R198, R199 ;  /* 0x000000c7c60a723e */ /* 0x000fe400000018ff */
[----:B------:R-:W-:Y:S01]  /*7bb0*/  ISETP.LE.U32.AND P1, PT, R18, UR7, PT ;  /* 0x0000000712007c0c */ /* 0x000fe2000bf23070 */
[----:B------:R3:W-:Y:S01]  /*7bc0*/  STS [R160+0x14400], R7 ;  /* 0x01440007a0007388 */ /* 0x0007e20000000800 */
[----:B-1----:R-:W-:Y:S02]  /*7bd0*/  F2FP.RELU.BF16.F32.PACK_AB R8, R204, R205 ;  /* 0x000000cdcc08723e */ /* 0x002fe400000018ff */
[----:B------:R-:W-:Y:S01]  /*7be0*/  FSETP.GE.FTZ.AND P2, PT, R244, RZ, PT ;  /* 0x000000fff400720b */ /* 0x000fe20003f56000 */
[----:B------:R1:W-:Y:S01]  /*7bf0*/  STS [R152+0x12000], R5 ;  /* 0x0120000598007388 */ /* 0x0003e20000000800 */
[----:B------:R-:W-:Y:S02]  /*7c00*/  F2FP.RELU.BF16.F32.PACK_AB R11, R208, R209 ;  /* 0x000000d1d00b723e */ /* 0x000fe400000018ff */
[----:B------:R-:W-:Y:S01]  /*7c10*/  FSETP.GE.FTZ.AND P0, PT, R242, RZ, PT ;  /* 0x000000fff200720b */ /* 0x000fe20003f16000 */
[----:B------:R-:W-:Y:S01]  /*7c20*/  STS [R152+0x12400], R13 ;  /* 0x0124000d98007388 */ /* 0x000fe20000000800 */
[----:B----4-:R-:W-:Y:S02]  /*7c30*/  F2FP.RELU.BF16.F32.PACK_AB R9, R206, R207 ;  /* 0x000000cfce09723e */ /* 0x010fe400000018ff */
[----:B------:R-:W-:Y:S01]  /*7c40*/  FSETP.GE.FTZ.AND P3, PT, R245, RZ, PT ;  /* 0x000000fff500720b */ /* 0x000fe20003f76000 */
[----:B------:R-:W-:Y:S01]  /*7c50*/  STS [R157+0x12000], R12 ;  /* 0x0120000c9d007388 */ /* 0x000fe20000000800 */
[----:B--2---:R-:W-:Y:S01]  /*7c60*/  F2FP.RELU.BF16.F32.PACK_AB R6, R202, R203 ;  /* 0x000000cbca06723e */ /* 0x004fe200000018ff */
[----:B------:R-:W-:Y:S01]  /*7c70*/  @!P1 FADD.FTZ R182, -R182, -RZ ;  /* 0x800000ffb6b69221 */ /* 0x000fe20000010100 */
[----:B------:R-:W-:Y:S01]  /*7c80*/  FSETP.GE.FTZ.AND P1, PT, R243, RZ, PT ;  /* 0x000000fff300720b */ /* 0x000fe20003f36000 */
[----:B------:R2:W-:Y:S01]  /*7c90*/  STS [R157+0x12400], R10 ;  /* 0x0124000a9d007388 */ /* 0x0005e20000000800 */
[----:B---3--:R-:W-:Y:S03]  /*7ca0*/  F2FP.RELU.BF16.F32.PACK_AB R4, R194, R195 ;  /* 0x000000c3c204723e */ /* 0x008fe600000018ff */
[----:B------:R-:W-:Y:S04]  /*7cb0*/  STS [R152+0x14000], R11 ;  /* 0x0140000b98007388 */ /* 0x000fe80000000800 */
[----:B------:R3:W-:Y:S01]  /*7cc0*/  STS [R152+0x14400], R9 ;  /* 0x0144000998007388 */ /* 0x0007e20000000800 */
[----:B------:R-:W-:Y:S03]  /*7cd0*/  F2FP.RELU.BF16.F32.PACK_AB R7, R196, R197 ;  /* 0x000000c5c407723e */ /* 0x000fe600000018ff */
[----:B------:R-:W-:Y:S01]  /*7ce0*/  STS [R157+0x14000], R8 ;  /* 0x014000089d007388 */ /* 0x000fe20000000800 */
[----:B-1----:R-:W-:Y:S03]  /*7cf0*/  F2FP.RELU.BF16.F32.PACK_AB R5, R192, R193 ;  /* 0x000000c1c005723e */ /* 0x002fe600000018ff */
[----:B------:R1:W-:Y:S04]  /*7d00*/  STS [R157+0x14400], R6 ;  /* 0x014400069d007388 */ /* 0x0003e80000000800 */
[----:B------:R4:W-:Y:S04]  /*7d10*/  STS [R156+0x12000], R7 ;  /* 0x012000079c007388 */ /* 0x0009e80000000800 */
[----:B------:R4:W-:Y:S01]  /*7d20*/  STS [R156+0x12400], R5 ;  /* 0x012400059c007388 */ /* 0x0009e20000000800 */
[----:B--2---:R-:W-:Y:S03]  /*7d30*/  F2FP.RELU.BF16.F32.PACK_AB R10, R191, R190 ;  /* 0x000000bebf0a723e */ /* 0x004fe600000018ff */
[----:B------:R2:W-:Y:S04]  /*7d40*/  STS [R155+0x12000], R4 ;  /* 0x012000049b007388 */ /* 0x0005e80000000800 */
[----:B------:R-:W-:Y:S01]  /*7d50*/  STS [R155+0x12400], R10 ;  /* 0x0124000a9b007388 */ /* 0x000fe20000000800 */
[----:B---3--:R-:W-:Y:S05]  /*7d60*/  F2FP.RELU.BF16.F32.PACK_AB R9, R188, R189 ;  /* 0x000000bdbc09723e */ /* 0x008fea00000018ff */
[----:B------:R-:W-:Y:S01]  /*7d70*/  STS [R156+0x14000], R9 ;  /* 0x014000099c007388 */ /* 0x000fe20000000800 */
[----:B-1----:R-:W-:Y:S02]  /*7d80*/  F2FP.RELU.BF16.F32.PACK_AB R6, R186, R187 ;  /* 0x000000bbba06723e */ /* 0x002fe400000018ff */
[----:B----4-:R-:W-:Y:S02]  /*7d90*/  F2FP.RELU.BF16.F32.PACK_AB R7, R184, R185 ;  /* 0x000000b9b807723e */ /* 0x010fe400000018ff */
[----:B------:R-:W-:Y:S03]  /*7da0*/  IADD3 R5, R141, 0x4000, R116 ;  /* 0x000040008d057810 */ /* 0x000fe60007ffe074 */
[----:B------:R-:W-:Y:S01]  /*7db0*/  STS [R156+0x14400], R7 ;  /* 0x014400079c007388 */ /* 0x000fe20000000800 */
[----:B--2---:R-:W-:Y:S03]  /*7dc0*/  F2FP.RELU.BF16.F32.PACK_AB R4, R183, R182 ;  /* 0x000000b6b704723e */ /* 0x004fe600000018ff */
[----:B------:R-:W-:Y:S01]  /*7dd0*/  STS [R155+0x14000], R6 ;  /* 0x014000069b007388 */ /* 0x000fe20000000800 */
[----:B------:R-:W-:Y:S03]  /*7de0*/  IMAD.IADD R44, R5, 0x1, R136 ;  /* 0x00000001052c7824 */ /* 0x000fe600078e0288 */
[----:B------:R-:W-:Y:S04]  /*7df0*/  STS [R155+0x14400], R4 ;  /* 0x014400049b007388 */ /* 0x000fe80000000800 */
        /* <DEDUP_REMOVED lines=55> */
[----:B------:R-:W-:Y:S01]  /*8170*/  FADD.FTZ R10, -R181, R17 ;  /* 0x00000011b50a7221 */ /* 0x000fe20000010100 */
[----:B------:R-:W-:Y:S01]  /*8180*/  F2FP.BF16.F32.PACK_AB R15, R123, R120 ;  /* 0x000000787b0f723e */ /* 0x000fe200000010ff */
[----:B------:R-:W-:Y:S01]  /*8190*/  FADD.FTZ R123, -R180, R19 ;  /* 0x00000013b47b7221 */ /* 0x000fe20000010100 */
[----:B------:R-:W-:Y:S01]  /*81a0*/  FSEL R11, R11, R178, P0 ;  /* 0x000000b20b0b7208 */ /* 0x000fe20000000000 */
[----:B------:R-:W-:Y:S01]  /*81b0*/  FMUL.FTZ R238, R238, R121 ;  /* 0x00000079eeee7220 */ /* 0x000fe20000410000 */
[----:B------:R-:W-:Y:S01]  /*81c0*/  FSETP.GE.FTZ.AND P0, PT, R234, RZ, PT ;  /* 0x000000ffea00720b */ /* 0x000fe20003f16000 */
[----:B------:R-:W-:Y:S01]  /*81d0*/  FADD.FTZ R121, -R180, R18 ;  /* 0x00000012b4797221 */ /* 0x000fe20000010100 */
[----:B------:R-:W-:Y:S01]  /*81e0*/  FMUL.FTZ R247, R242, R247 ;  /* 0x000000f7f2f77220 */ /* 0x000fe20000410000 */
[----:B------:R-:W-:Y:S01]  /*81f0*/  FSEL R242, R8, R179, P3 ;  /* 0x000000b308f27208 */ /* 0x000fe20001800000 */
[----:B------:R-:W-:Y:S01]  /*8200*/  FMUL.FTZ R11, R230, R11 ;  /* 0x0000000be60b7220 */ /* 0x000fe20000410000 */
[----:B------:R-:W-:Y:S01]  /*8210*/  FSETP.GE.FTZ.AND P3, PT, R233, RZ, PT ;  /* 0x000000ffe900720b */ /* 0x000fe20003f76000 */
[----:B------:R-:W-:Y:S01]  /*8220*/  FADD.FTZ R8, -R179, R13 ;  /* 0x0000000db3087221 */ /* 0x000fe20000010100 */
[----:B------:R-:W-:Y:S01]  /*8230*/  FMUL.FTZ R122, R243, R122 ;  /* 0x0000007af37a7220 */ /* 0x000fe20000410000 */
[-C--:B------:R-:W-:Y:S01]  /*8240*/  FSEL R243, R246, R179.reuse, P2 ;  /* 0x000000b3f6f37208 */ /* 0x080fe20001000000 */
[----:B------:R-:W-:Y:S01]  /*8250*/  FADD.FTZ R12, -R179, R12 ;  /* 0x0000000cb30c7221 */ /* 0x000fe20000010100 */
[----:B------:R-:W-:Y:S01]  /*8260*/  FSETP.GE.FTZ.AND P2, PT, R232, RZ, PT ;  /* 0x000000ffe800720b */ /* 0x000fe20003f56000 */
[----:B------:R-:W-:Y:S01]  /*8270*/  FADD.FTZ R16, -R181, R16 ;  /* 0x00000010b5107221 */ /* 0x000fe20000010100 */
[----:B------:R-:W-:Y:S01]  /*8280*/  F2FP.BF16.F32.PACK_AB R13, R247, R122 ;  /* 0x0000007af70d723e */ /* 0x000fe200000010ff */
[----:B------:R-:W-:Y:S01]  /*8290*/  FMUL.FTZ R241, R241, R242 ;  /* 0x000000f2f1f17220 */ /* 0x000fe20000410000 */
[----:B------:R-:W-:Y:S01]  /*82a0*/  FSEL R17, R8, R179, P2 ;  /* 0x000000b308117208 */ /* 0x000fe20001000000 */
[-C--:B-1----:R-:W-:Y:S03]  /*82b0*/  HMMA.16816.F32.BF16 R20, R116, R4.reuse, R20 ;  /* 0x000000047414723c */ /* 0x082fe60000041814 */
[----:B------:R-:W-:Y:S01]  /*82c0*/  FSEL R8, R9, R178, P1 ;  /* 0x000000b209087208 */ /* 0x000fe20000800000 */
[----:B------:R-:W-:Y:S01]  /*82d0*/  FMUL.FTZ R240, R240, R243 ;  /* 0x000000f3f0f07220 */ /* 0x000fe20000410000 */
[----:B------:R-:W-:Y:S01]  /*82e0*/  FSETP.GE.FTZ.AND P2, PT, R236, RZ, PT ;  /* 0x000000ffec00720b */ /* 0x000fe20003f56000 */
[C---:B------:R-:W-:Y:S04]  /*82f0*/  HMMA.16816.F32.BF16 R24, R124.reuse, R4, R24 ;  /* 0x000000047c18723c */ /* 0x040fe80000041818 */
[----:B------:R-:W-:Y:S01]  /*8300*/  FSETP.GE.FTZ.AND P1, PT, R235, RZ, PT ;  /* 0x000000ffeb00720b */ /* 0x000fe20003f36000 */
[----:B------:R-:W-:Y:S01]  /*8310*/  FMUL.FTZ R8, R231, R8 ;  /* 0x00000008e7087220 */ /* 0x000fe20000410000 */
[----:B------:R-:W-:Y:S01]  /*8320*/  FSEL R231, R10, R181, P2 ;  /* 0x000000b50ae77208 */ /* 0x000fe20001000000 */
[-C--:B------:R-:W-:Y:S03]  /*8330*/  HMMA.16816.F32.BF16 R28, R124, R6.reuse, R28 ;  /* 0x000000067c1c723c */ /* 0x080fe6000004181c */
[----:B------:R-:W-:Y:S01]  /*8340*/  FSETP.GE.FTZ.AND P2, PT, R228, RZ, PT ;  /* 0x000000ffe400720b */ /* 0x000fe20003f56000 */
[----:B------:R-:W-:Y:S01]  /*8350*/  FMUL.FTZ R5, R232, R17 ;  /* 0x00000011e8057220 */ /* 0x000fe20000410000 */
[----:B------:R-:W-:Y:S01]  /*8360*/  FSEL R10, R121, R180, P1 ;  /* 0x000000b4790a7208 */ /* 0x000fe20000800000 */
[C---:B------:R-:W-:Y:S04]  /*8370*/  HMMA.16816.F32.BF16 R32, R116.reuse, R6, R32 ;  /* 0x000000067420723c */ /* 0x040fe80000041820 */
[----:B------:R-:W-:Y:S01]  /*8380*/  FSETP.GE.FTZ.AND P1, PT, R227, RZ, PT ;  /* 0x000000ffe300720b */ /* 0x000fe20003f36000 */
[----:B------:R-:W-:Y:S01]  /*8390*/  FMUL.FTZ R235, R235, R10 ;  /* 0x0000000aebeb7220 */ /* 0x000fe20000410000 */
[----:B------:R-:W-:Y:S01]  /*83a0*/  FSEL R9, R123, R180, P0 ;  /* 0x000000b47b097208 */ /* 0x000fe20000000000 */
[----:B------:R-:W-:Y:S01]  /*83b0*/  FADD.FTZ R4, -R181, R21 ;  /* 0x00000015b5047221 */ /* 0x000fe20000010100 */
[----:B------:R-:W-:Y:S02]  /*83c0*/  F2FP.BF16.F32.PACK_AB R21, R11, R8 ;  /* 0x000000080b15723e */ /* 0x000fe400000010ff */
[----:B------:R-:W-:Y:S01]  /*83d0*/  FSETP.GE.FTZ.AND P0, PT, R226, RZ, PT ;  /* 0x000000ffe200720b */ /* 0x000fe20003f16000 */
[----:B------:R-:W-:Y:S01]  /*83e0*/  FMUL.FTZ R234, R234, R9 ;  /* 0x00000009eaea7220 */ /* 0x000fe20000410000 */
[----:B------:R-:W-:Y:S01]  /*83f0*/  FSEL R12, R12, R179, P3 ;  /* 0x000000b30c0c7208 */ /* 0x000fe20001800000 */
[----:B------:R-:W1:Y:S01]  /*8400*/  LDSM.16.M88.4 R8, [R135+0x2800] ;  /* 0x002800008708783b */ /* 0x000e620000000200 */
[----:B------:R-:W-:Y:S01]  /*8410*/  FSETP.GE.FTZ.AND P3, PT, R237, RZ, PT ;  /* 0x000000ffed00720b */ /* 0x000fe20003f76000 */
[----:B------:R-:W-:Y:S01]  /*8420*/  FADD.FTZ R121, -R180, R22 ;  /* 0x00000016b4797221 */ /* 0x000fe20000010100 */
[----:B------:R-:W-:Y:S01]  /*8430*/  F2FP.BF16.F32.PACK_AB R19, R240, R241 ;  /* 0x000000f1f013723e */ /* 0x000fe200000010ff */
        /* <DEDUP_REMOVED lines=24> */
[C---:B------:R-:W-:Y:S01]  /*85c0*/  FADD.FTZ R5, -R178.reuse, R30 ;  /* 0x0000001eb2057221 */ /* 0x040fe20000010100 */
[----:B------:R-:W-:Y:S01]  /*85d0*/  FSETP.GE.FTZ.AND P2, PT, R219, RZ, PT ;  /* 0x000000ffdb00720b */ /* 0x000fe20003f56000 */
[----:B------:R-:W-:Y:S01]  /*85e0*/  FADD.FTZ R231, -R178, R27 ;  /* 0x0000001bb2e77221 */ /* 0x000fe20000010100 */
[----:B------:R-:W-:Y:S01]  /*85f0*/  FSETP.GE.FTZ.AND P1, PT, R218, RZ, PT ;  /* 0x000000ffda00720b */ /* 0x000fe20003f36000 */
[----:B------:R-:W-:Y:S01]  /*8600*/  FMUL.FTZ R223, R223, R12 ;  /* 0x0000000cdfdf7220 */ /* 0x000fe20000410000 */
[----:B------:R-:W-:Y:S01]  /*8610*/  F2FP.BF16.F32.PACK_AB R14, R7, R14 ;  /* 0x0000000e070e723e */ /* 0x000fe200000010ff */
[----:B------:R-:W-:Y:S01]  /*8620*/  FADD.FTZ R7, -R180, R34 ;  /* 0x00000022b4077221 */ /* 0x000fe20000010100 */
[----:B------:R-:W-:Y:S01]  /*8630*/  F2FP.BF16.F32.PACK_AB R12, R123, R4 ;  /* 0x000000047b0c723e */ /* 0x000fe200000010ff */
[----:B------:R-:W-:Y:S01]  /*8640*/  FADD.FTZ R4, -R181, R33 ;  /* 0x00000021b5047221 */ /* 0x000fe20000010100 */
[----:B------:R-:W-:Y:S01]  /*8650*/  FSEL R6, R6, R179, P2 ;  /* 0x000000b306067208 */ /* 0x000fe20001000000 */
[----:B------:R-:W-:Y:S01]  /*8660*/  FADD.FTZ R28, -R179, R28 ;  /* 0x0000001cb31c7221 */ /* 0x000fe20000010100 */
[----:B------:R-:W-:Y:S01]  /*8670*/  FSEL R5, R5, R178, P1 ;  /* 0x000000b205057208 */ /* 0x000fe20000800000 */
[-C--:B-1----:R-:W-:Y:S03]  /*8680*/  HMMA.16816.F32.BF16 R36, R116, R8.reuse, R36 ;  /* 0x000000087424723c */ /* 0x082fe60000041824 */
[----:B------:R-:W-:Y:S01]  /*8690*/  FSETP.GE.FTZ.AND P1, PT, R215, RZ, PT ;  /* 0x000000ffd700720b */ /* 0x000fe20003f36000 */
[----:B------:R-:W-:Y:S01]  /*86a0*/  FMUL.FTZ R18, R219, R6 ;  /* 0x00000006db127220 */ /* 0x000fe20000410000 */
[----:B------:R-:W-:Y:S01]  /*86b0*/  FSETP.GE.FTZ.AND P2, PT, R216, RZ, PT ;  /* 0x000000ffd800720b */ /* 0x000fe20003f56000 */
[C---:B------:R-:W-:Y:S04]  /*86c0*/  HMMA.16816.F32.BF16 R40, R124.reuse, R8, R40 ;  /* 0x000000087c28723c */ /* 0x040fe80000041828 */
[----:B------:R-:W-:Y:S01]  /*86d0*/  FSETP.GE.FTZ.AND P3, PT, R225, RZ, PT ;  /* 0x000000ffe100720b */ /* 0x000fe20003f76000 */
[----:B------:R-:W-:Y:S01]  /*86e0*/  FADD.FTZ R31, -R178, R31 ;  /* 0x0000001fb21f7221 */ /* 0x000fe20000010100 */
[----:B------:R-:W-:Y:S01]  /*86f0*/  FSEL R33, R4, R181, P2 ;  /* 0x000000b504217208 */ /* 0x000fe20001000000 */
[----:B------:R-:W-:Y:S01]  /*8700*/  FMUL.FTZ R9, R218, R5 ;  /* 0x00000005da097220 */ /* 0x000fe20000410000 */
[----:B------:R-:W-:Y:S01]  /*8710*/  FSEL R22, R7, R180, P1 ;  /* 0x000000b407167208 */ /* 0x000fe20000800000 */
[-C--:B------:R-:W-:Y:S01]  /*8720*/  HMMA.16816.F32.BF16 R44, R124, R10.reuse, R44 ;  /* 0x0000000a7c2c723c */ /* 0x080fe2000004182c */
[----:B------:R-:W1:Y:S02]  /*8730*/  LDSM.16.M88.4 R4, [R135+0x2c00] ;  /* 0x002c00008704783b */ /* 0x000e640000000200 */
[----:B------:R-:W-:Y:S01]  /*8740*/  FSETP.GE.FTZ.AND P0, PT, R222, RZ, PT ;  /* 0x000000ffde00720b */ /* 0x000fe20003f16000 */
[----:B------:R-:W-:Y:S01]  /*8750*/  FMUL.FTZ R237, R237, R16 ;  /* 0x00000010eded7220 */ /* 0x000fe20000410000 */
[-C--:B------:R-:W-:Y:S01]  /*8760*/  FSEL R24, R24, R179.reuse, P3 ;  /* 0x000000b318187208 */ /* 0x080fe20001800000 */
[C---:B------:R-:W-:Y:S04]  /*8770*/  HMMA.16816.F32.BF16 R48, R116.reuse, R10, R48 ;  /* 0x0000000a7430723c */ /* 0x040fe80000041830 */
[----:B------:R-:W-:Y:S01]  /*8780*/  FSETP.GE.FTZ.AND P3, PT, R220, RZ, PT ;  /* 0x000000ffdc00720b */ /* 0x000fe20003f76000 */
[----:B------:R-:W-:Y:S01]  /*8790*/  FADD.FTZ R35, -R180, R35 ;  /* 0x00000023b4237221 */ /* 0x000fe20000010100 */
[-C--:B------:R-:W-:Y:S01]  /*87a0*/  FSEL R231, R231, R178.reuse, P0 ;  /* 0x000000b2e7e77208 */ /* 0x080fe20000000000 */
[----:B------:R-:W-:Y:S01]  /*87b0*/  FADD.FTZ R32, -R181, R32 ;  /* 0x00000020b5207221 */ /* 0x000fe20000010100 */
[----:B------:R-:W-:Y:S02]  /*87c0*/  FSETP.GE.FTZ.AND P0, PT, R217, RZ, PT ;  /* 0x000000ffd900720b */ /* 0x000fe40003f16000 */
[----:B------:R-:W-:Y:S01]  /*87d0*/  FSETP.GE.FTZ.AND P2, PT, R212, RZ, PT ;  /* 0x000000ffd400720b */ /* 0x000fe20003f56000 */
[C---:B------:R-:W-:Y:S01]  /*87e0*/  FADD.FTZ R36, -R181.reuse, R36 ;  /* 0x00000024b5247221 */ /* 0x040fe20000010100 */
        /* <DEDUP_REMOVED lines=15> */
[C---:B------:R-:W-:Y:S01]  /*88e0*/  FADD.FTZ R40, -R179.reuse, R40 ;  /* 0x00000028b3287221 */ /* 0x040fe20000010100 */
[----:B------:R-:W-:Y:S01]  /*88f0*/  FSETP.GE.FTZ.AND P0, PT, R210, RZ, PT ;  /* 0x000000ffd200720b */ /* 0x000fe20003f16000 */
[----:B------:R-:W-:Y:S01]  /*8900*/  FADD.FTZ R33, -R178, R42 ;  /* 0x0000002ab2217221 */ /* 0x000fe20000010100 */
[----:B------:R-:W-:Y:S01]  /*8910*/  F2FP.BF16.F32.PACK_AB R29, R18, R29 ;  /* 0x0000001d121d723e */ /* 0x000fe200000010ff */
[----:B------:R-:W-:Y:S01]  /*8920*/  FADD.FTZ R43, -R178, R43 ;  /* 0x0000002bb22b7221 */ /* 0x000fe20000010100 */
[----:B------:R-:W-:Y:S01]  /*8930*/  F2FP.BF16.F32.PACK_AB R9, R16, R9 ;  /* 0x000000091009723e */ /* 0x000fe200000010ff */
[C---:B------:R-:W-:Y:S01]  /*8940*/  FADD.FTZ R16, -R179.reuse, R41 ;  /* 0x00000029b3107221 */ /* 0x040fe20000010100 */
[-C--:B------:R-:W-:Y:S01]  /*8950*/  FSEL R36, R36, R181.reuse, P3 ;  /* 0x000000b524247208 */ /* 0x080fe20001800000 */
[-C--:B-1----:R-:W-:Y:S03]  /*8960*/  HMMA.16816.F32.BF16 R52, R116, R4.reuse, R52 ;  /* 0x000000047434723c */ /* 0x082fe60000041834 */
[----:B------:R-:W-:Y:S01]  /*8970*/  FSEL R35, R20, R181, P2 ;  /* 0x000000b514237208 */ /* 0x000fe20001000000 */
[----:B------:R-:W-:Y:S01]  /*8980*/  FADD.FTZ R44, -R179, R44 ;  /* 0x0000002cb32c7221 */ /* 0x000fe20000010100 */
[----:B------:R-:W-:Y:S01]  /*8990*/  FSEL R18, R31, R180, P1 ;  /* 0x000000b41f127208 */ /* 0x000fe20000800000 */
[C---:B------:R-:W-:Y:S04]  /*89a0*/  HMMA.16816.F32.BF16 R56, R124.reuse, R4, R56 ;  /* 0x000000047c38723c */ /* 0x040fe80000041838 */
[----:B------:R-:W-:Y:S01]  /*89b0*/  FSETP.GE.FTZ.AND P3, PT, R209, RZ, PT ;  /* 0x000000ffd100720b */ /* 0x000fe20003f76000 */
[----:B------:R-:W-:Y:S01]  /*89c0*/  FMUL.FTZ R18, R211, R18 ;  /* 0x00000012d3127220 */ /* 0x000fe20000410000 */
[----:B------:R-:W-:Y:S01]  /*89d0*/  FSEL R39, R39, R180, P0 ;  /* 0x000000b427277208 */ /* 0x000fe20000000000 */
[-C--:B------:R-:W-:Y:S03]  /*89e0*/  HMMA.16816.F32.BF16 R60, R124, R6.reuse, R60 ;  /* 0x000000067c3c723c */ /* 0x080fe6000004183c */
[----:B------:R-:W-:Y:S01]  /*89f0*/  FSETP.GE.FTZ.AND P2, PT, R208, RZ, PT ;  /* 0x000000ffd000720b */ /* 0x000fe20003f56000 */
[----:B------:R-:W-:Y:S01]  /*8a00*/  FMUL.FTZ R39, R210, R39 ;  /* 0x00000027d2277220 */ /* 0x000fe20000410000 */
[----:B------:R-:W-:Y:S01]  /*8a10*/  FSETP.GE.FTZ.AND P0, PT, R206, RZ, PT ;  /* 0x000000ffce00720b */ /* 0x000fe20003f16000 */
[----:B------:R-:W-:Y:S01]  /*8a20*/  FADD.FTZ R10, -R179, R45 ;  /* 0x0000002db30a7221 */ /* 0x000fe20000010100 */
[----:B------:R-:W-:Y:S01]  /*8a30*/  FSETP.GE.FTZ.AND P1, PT, R207, RZ, PT ;  /* 0x000000ffcf00720b */ /* 0x000fe20003f36000 */
[----:B------:R-:W-:Y:S01]  /*8a40*/  FADD.FTZ R11, -R178, R46 ;  /* 0x0000002eb20b7221 */ /* 0x000fe20000010100 */
[----:B------:R-:W-:Y:S04]  /*8a50*/  HMMA.16816.F32.BF16 R64, R116, R6, R64 ;  /* 0x000000067440723c */ /* 0x000fe80000041840 */
[-C--:B------:R-:W-:Y:S01]  /*8a60*/  FSEL R40, R40, R179.reuse, P3 ;  /* 0x000000b328287208 */ /* 0x080fe20001800000 */
[----:B------:R-:W-:Y:S01]  /*8a70*/  FADD.FTZ R47, -R178, R47 ;  /* 0x0000002fb22f7221 */ /* 0x000fe20000010100 */
[----:B------:R-:W-:Y:S01]  /*8a80*/  FSEL R31, R16, R179, P2 ;  /* 0x000000b3101f7208 */ /* 0x000fe20001000000 */
[----:B------:R-:W-:Y:S01]  /*8a90*/  FADD.FTZ R51, -R180, R51 ;  /* 0x00000033b4337221 */ /* 0x000fe20000010100 */
[-C--:B------:R-:W-:Y:S02]  /*8aa0*/  FSEL R16, R33, R178.reuse, P1 ;  /* 0x000000b221107208 */ /* 0x080fe40000800000 */
        /* <DEDUP_REMOVED lines=11> */
[----:B------:R-:W-:Y:S01]  /*8b60*/  FADD.FTZ R4, -R181, R53 ;  /* 0x00000035b5047221 */ /* 0x000fe20000010100 */
        /* <DEDUP_REMOVED lines=25> */
[----:B------:R-:W-:Y:S01]  /*8d00*/  FADD.FTZ R64, -R181, R64 ;  /* 0x00000040b5407221 */ /* 0x000fe20000010100 */
[----:B------:R-:W-:Y:S01]  /*8d10*/  F2FP.BF16.F32.PACK_AB R44, R33, R44 ;  /* 0x0000002c212c723e */ /* 0x000fe200000010ff */
[----:B------:R-:W-:Y:S01]  /*8d20*/  FMUL.FTZ R225, R225, R24 ;  /* 0x00000018e1e17220 */ /* 0x000fe20000410000 */
        /* <DEDUP_REMOVED lines=41> */
[----:B------:R-:W-:Y:S01]  /*8fc0*/  @P0 FADD.FTZ R178, -R178, R63 ;  /* 0x0000003fb2b20221 */ /* 0x000fe20000010100 */
        /* <DEDUP_REMOVED lines=14> */
[----:B------:R-:W-:Y:S01]  /*90b0*/  FADD.FTZ R5, -R180, R66 ;  /* 0x00000042b4057221 */ /* 0x000fe20000010100 */
[----:B------:R-:W-:Y:S01]  /*90c0*/  F2FP.BF16.F32.PACK_AB R27, R236, R237 ;  /* 0x000000edec1b723e */ /* 0x000fe200000010ff */
        /* <DEDUP_REMOVED lines=54> */
.L_x_1259:
[----:B------:R-:W-:Y:S01]  /*9430*/  STS [R148+0xa000], R15 ;  /* 0x00a0000f94007388 */ /* 0x000fe20000000800 */
[----:B------:R-:W-:Y:S02]  /*9440*/  F2FP.BF16.F32.PACK_AB R180, R180, R5 ;  /* 0x00000005b4b4723e */ /* 0x000fe400000010ff */
[----:B------:R-:W-:Y:S01]  /*9450*/  LEA R52, R138, UR4, 0x1 ;  /* 0x000000048a347c11 */ /* 0x000fe2000f8e08ff */
        /* <DEDUP_REMOVED lines=116> */
.L_x_1260:
        /* <DEDUP_REMOVED lines=290> */
[----:B------:R-:W2:Y:S03]  /*adc0*/  S2R R4, SR_TID.X ;  /* 0x0000000000047919 */ /* 0x000ea60000002100 */
        /* <DEDUP_REMOVED lines=16> */
.L_x_1262:
        /* <DEDUP_REMOVED lines=19> */
.L_x_1263:
[----:B------:R-:W-:Y:S01]  /*b000*/  BAR.SYNC.DEFER_BLOCKING 0x0 ;  /* 0x0000000000007b1d */ /* 0x000fe20000010000 */
[----:B------:R-:W-:Y:S01]  /*b010*/  USHF.R.S32.HI UR9, URZ, 0x1f, UR5 ;  /* 0x0000001f3f097899 */ /* 0x000fe20008011405 */
[----:B--2---:R-:W-:Y:S01]  /*b020*/  SHF.R.S32.HI R17, RZ, 0x1f, R4 ;  /* 0x0000001fff117819 */ /* 0x004fe20000011404 */
        /* <DEDUP_REMOVED lines=40> */
.L_x_1265:
[----:B------:R-:W-:Y:S05]  /*b2b0*/  BSYNC B0 ;  /* 0x0000000000007941 */ /* 0x000fea0003800000 */
.L_x_1264:
        /* <DEDUP_REMOVED lines=13> */
.L_x_1267:
[----:B------:R-:W-:Y:S05]  /*b390*/  BSYNC B0 ;  /* 0x0000000000007941 */ /* 0x000fea0003800000 */
.L_x_1266:
[----:B-1----:R1:W1:Y:S01]  /*b3a0*/  LDS.128 R4, [R53+0x8000] ;  /* 0x0080000035047984 */ /* 0x0022620000000c00 */
        /* <DEDUP_REMOVED lines=26> */
.L_x_1269:
[----:B------:R-:W-:Y:S05]  /*b550*/  BSYNC B0 ;  /* 0x0000000000007941 */ /* 0x000fea0003800000 */
.L_x_1268:
[----:B------:R-:W-:Y:S05]  /*b560*/  @P1 BRA `(.L_x_1240) ;  /* 0x00000000002c1947 */ /* 0x000fea0003800000 */
[----:B------:R-:W-:Y:S01]  /*b570*/  IADD3 R17, P0, R17, 0x40, RZ ;  /* 0x0000004011117810 */ /* 0x000fe20007f1e0ff */
[----:B------:R-:W-:Y:S01]  /*b580*/  ULDC.64 UR6, c[0x0][0x3f8] ;  /* 0x0000fe0000067ab9 */ /* 0x000fe20000000a00 */
[----:B------:R-:W-:Y:S02]  /*b590*/  MOV R12, R14 ;  /* 0x0000000e000c7202 */ /* 0x000fe40000000f00 */
[----:B-1-3--:R-:W-:-:S03]  /*b5a0*/  IADD3.X R4, RZ, R16, RZ, P0, !PT ;  /* 0x00000010ff047210 */ /* 0x00afc600007fe4ff */
[----:B------:R-:W-:-:S04]  /*b5b0*/  IMAD.WIDE.U32 R6, R17, UR10, R12 ;  /* 0x0000000a11067c25 */ /* 0x000fc8000f8e000c */
[----:B------:R-:W-:Y:S01]  /*b5c0*/  IMAD R4, R4, UR10, RZ ;  /* 0x0000000a04047c24 */ /* 0x000fe2000f8e02ff */
[----:B------:R-:W-:-:S03]  /*b5d0*/  LEA R12, P0, R6, UR6, 0x1 ;  /* 0x00000006060c7c11 */ /* 0x000fc6000f8008ff */
[----:B------:R-:W-:-:S05]  /*b5e0*/  IMAD R4, R17, UR11, R4 ;  /* 0x0000000b11047c24 */ /* 0x000fca000f8e0204 */
[----:B------:R-:W-:-:S04]  /*b5f0*/  IADD3 R4, R4, R7, RZ ;  /* 0x0000000704047210 */ /* 0x000fc80007ffe0ff */
[----:B------:R-:W-:-:S05]  /*b600*/  LEA.HI.X R13, R6, UR7, R4, 0x1, P0 ;  /* 0x00000007060d7c11 */ /* 0x000fca00080f0c04 */
[----:B----4-:R1:W-:Y:S02]  /*b610*/  STG.E.128 desc[UR16][R12.64], R8 ;  /* 0x000000080c007986 */ /* 0x0103e4000c101d10 */
.L_x_1240:
[----:B------:R-:W-:Y:S05]  /*b620*/  BSYNC B1 ;  /* 0x0000000000017941 */ /* 0x000fea0003800000 */
.L_x_1226:
        /* <DEDUP_REMOVED lines=11> */
.L_x_1270:
[----:B------:R-:W-:Y:S05]  /*b6e0*/  EXIT ;  /* 0x000000000000794d */ /* 0x000fea0003800000 */
.L_x_1272:
        /* <DEDUP_REMOVED lines=9> */
.L_x_1365:


//--------------------- .text._ZN5flash44flash_bwd_dq_dk_dv_loop_seqk_parallel_kernelI23Flash_bwd_kernel_traitsILi32ELi128ELi128ELi8ELi4ELi4ELi4ELb0ELb0EN7cutlass10bfloat16_tE19Flash_kernel_traitsILi32ELi128ELi128ELi8ES3_EELb0ELb0ELb1ELb1ELb0ELb0ELb1EEEvNS_16Flash_bwd_paramsE --------------------------
	.section	.text._ZN5flash44flash_bwd_dq_dk_dv_loop_seqk_parallel_kernelI23Flash_bwd_kernel_traitsILi32ELi128ELi128ELi8ELi4ELi4ELi4ELb0ELb0EN7cutlass10bfloat16_tE19Flash_kernel_traitsILi32ELi128ELi128ELi8ES3_EELb0ELb0ELb1ELb1ELb0ELb0ELb1EEEvNS_16Flash_bwd_paramsE,"ax",@progbits
	.align	128
        .global         _ZN5flash44flash_bwd_dq_dk_dv_loop_seqk_parallel_kernelI23Flash_bwd_kernel_traitsILi32ELi128ELi128ELi8ELi4ELi4ELi4ELb0ELb0EN7cutlass10bfloat16_tE19Flash_kernel_traitsILi32ELi128ELi128ELi8ES3_EELb0ELb0ELb1ELb1ELb0ELb0ELb1EEEvNS_16Flash_bwd_paramsE
        .type           _ZN5flash44flash_bwd_dq_dk_dv_loop_seqk_parallel_kernelI23Flash_bwd_kernel_traitsILi32ELi128ELi128ELi8ELi4ELi4ELi4ELb0ELb0EN7cutlass10bfloat16_tE19Flash_kernel_traitsILi32ELi128ELi128ELi8ES3_EELb0ELb0ELb1ELb1ELb0ELb0ELb1EEEvNS_16Flash_bwd_paramsE,@function
        .size           _ZN5flash44flash_bwd_dq_dk_dv_loop_seqk_parallel_kernelI23Flash_bwd_kernel_traitsILi32ELi128ELi128ELi8ELi4ELi4ELi4ELb0ELb0EN7cutlass10bfloat16_tE19Flash_kernel_traitsILi32ELi128ELi128ELi8ES3_EELb0ELb0ELb1ELb1ELb0ELb0ELb1EEEvNS_16Flash_bwd_paramsE,(.L_x_1366 - _ZN5flash44flash_bwd_dq_dk_dv_loop_seqk_parallel_kernelI23Flash_bwd_kernel_traitsILi32ELi128ELi128ELi8ELi4ELi4ELi4ELb0ELb0EN7cutlass10bfloat16_tE19Flash_kernel_traitsILi32ELi128ELi128ELi8ES3_EELb0ELb0ELb1ELb1ELb0ELb0ELb1EEEvNS_16Flash_bwd_paramsE)
        .other          _ZN5flash44flash_bwd_dq_dk_dv_loop_seqk_parallel_kernelI23Flash_bwd_kernel_traitsILi32ELi128ELi128ELi8ELi4ELi4ELi4ELb0ELb0EN7cutlass10bfloat16_tE19Flash_kernel_traitsILi32ELi128ELi128ELi8ES3_EELb0ELb0ELb1ELb1ELb0ELb0ELb1EEEvNS_16Flash_bwd_paramsE,@"STO_CUDA_ENTRY STV_DEFAULT"
_ZN5flash44flash_bwd_dq_dk_dv_loop_seqk_parallel_kernelI23Flash_bwd_kernel_traitsILi32ELi128ELi128ELi8ELi4ELi4ELi4ELb0ELb0EN7cutlass10bfloat16_tE19Flash_kernel_traitsILi32ELi128ELi128ELi8ES3_EELb0ELb0ELb1ELb1ELb0ELb0ELb1EEEvNS_16Flash_bwd_paramsE:
.text._ZN5flash44flash_bwd_dq_dk_dv_loop_seqk_parallel_kernelI23Flash_bwd_kernel_traitsILi32ELi128ELi128ELi8ELi4ELi4ELi4ELb0ELb0EN7cutlass10bfloat16_tE19Flash_kernel_traitsILi32ELi128ELi128ELi8ES3_EELb0ELb0ELb1ELb1ELb0ELb0ELb1EEEvNS_16Flash_bwd_paramsE:
        /* <DEDUP_REMOVED lines=14> */
[----:B------:R-:W-:Y:S01]  /*00e0*/  IMAD.MOV.U32 R126, RZ, RZ, 0x20 ;  /* 0x00000020ff7e7424 */ /* 0x000fe200078e00ff */
[----:B------:R-:W-:Y:S01]  /*00f0*/  ULDC.64 UR14, c[0x0][0x208] ;  /* 0x00008200000e7ab9 */ /* 0x000fe20000000a00 */
[----:B------:R-:W-:Y:S01]  /*0100*/  IMAD.MOV.U32 R177, RZ, RZ, -0x10 ;  /* 0xfffffff0ffb17424 */ /* 0x000fe200078e00ff */
[----:B------:R-:W-:Y:S01]  /*0110*/  ULDC UR60, c[0x0][0x394] ;  /* 0x0000e500003c7ab9 */ /* 0x000fe20000000800 */
[----:B------:R-:W-:Y:S01]  /*0120*/  IMAD.MOV.U32 R120, RZ, RZ, 0x40 ;  /* 0x00000040ff787424 */ /* 0x000fe200078e00ff */
[----:B------:R-:W-:Y:S01]  /*0130*/  UMOV UR61, 0xffffe000 ;  /* 0xffffe000003d7882 */ /* 0x000fe20000000000 */
[----:B------:R-:W-:Y:S08]  /*0140*/  S2UR UR48, SR_CTAID.Y ;  /* 0x00000000003079c3 */ /* 0x000ff00000002600 */
[----:B------:R-:W3:Y:S01]  /*0150*/  S2UR UR4, SR_CgaCtaId ;  /* 0x00000000000479c3 */ /* 0x000ee20000008800 */
[----:B--2---:R-:W-:Y:S01]  /*0160*/  USHF.R.S32.HI UR6, URZ, 0x1f, UR56 ;  /* 0x0000001f3f067899 */ /* 0x004fe20008011438 */
[----:B-1----:R-:W-:-:S04]  /*0170*/  SHF.R.S32.HI R2, RZ, 0x1f, R8 ;  /* 0x0000001fff027819 */ /* 0x002fc80000011408 */
[CC--:B------:R-:W-:Y:S02]  /*0180*/  LEA.HI R4, R2.reuse, R8.reuse, RZ, 0x2 ;  /* 0x0000000802047211 */ /* 0x0c0fe400078f10ff */
[CC--:B------:R-:W-:Y:S02]  /*0190*/  LEA.HI R3, R2.reuse, R8.reuse, RZ, 0x5 ;  /* 0x0000000802037211 */ /* 0x0c0fe400078f28ff */
[CC--:B------:R-:W-:Y:S01]  /*01a0*/  LEA.HI R13, R2.reuse, R8.reuse, RZ, 0x7 ;  /* 0x00000008020d7211 */ /* 0x0c0fe200078f38ff */
[----:B---3--:R-:W-:Y:S01]  /*01b0*/  ULEA UR4, UR4, UR5, 0x18 ;  /* 0x0000000504047291 */ /* 0x008fe2000f8ec03f */
[CC--:B------:R-:W-:Y:S01]  /*01c0*/  LEA.HI R15, R2.reuse, R8.reuse, RZ, 0x3 ;  /* 0x00000008020f7211 */ /* 0x0c0fe200078f18ff */
[----:B------:R-:W-:Y:S01]  /*01d0*/  USHF.L.U32 UR5, UR48, 0x7, URZ ;  /* 0x0000000730057899 */ /* 0x000fe2000800063f */
        /* <DEDUP_REMOVED lines=111> */
[----:B------:R-:W-:Y:S01]  /*08d0*/  VIADD R176, R180, 0x40 ;  /* 0x00000040b4b07836 */ /* 0x000fe20000000000 */
        /* <DEDUP_REMOVED lines=23> */
[----:B------:R-:W-:Y:S01]  /*0a50*/  IMAD.IADD R8, R8, 0x1, R13 ;  /* 0x0000000108087824 */ /* 0x000fe200078e020d */
[----:B------:R-:W-:Y:S01]  /*0a60*/  LEA R116, R116, UR4, 0x1 ;  /* 0x0000000474747c11 */ /* 0x000fe2000f8e08ff */
[----:B------:R-:W-:-:S02]  /*0a70*/  IMAD.IADD R124, R0, 0x1, R2 ;  /* 0x00000001007c7824 */ /* 0x000fc400078e0202 */
[----:B------:R-:W-:Y:S01]  /*0a80*/  IMAD.U32 R2, RZ, RZ, UR6 ;  /* 0x00000006ff027e24 */ /* 0x000fe2000f8e00ff */
[----:B------:R-:W-:Y:S01]  /*0a90*/  UIADD3 UR6, UR4, 0x6000, URZ ;  /* 0x0000600004067890 */ /* 0x000fe2000fffe03f */
[----:B------:R-:W-:Y:S01]  /*0aa0*/  IMAD R130, R130, 0x200, R0 ;  /* 0x0000020082827824 */ /* 0x000fe200078e0200 */
[----:B------:R-:W-:Y:S01]  /*0ab0*/  LEA R2, R3, UR4, 0x1 ;  /* 0x0000000403027c11 */ /* 0x000fe2000f8e08ff */
[----:B------:R-:W-:Y:S01]  /*0ac0*/  IMAD.U32 R0, RZ, RZ, UR5 ;  /* 0x00000005ff007e24 */ /* 0x000fe2000f8e00ff */
[----:B------:R-:W-:Y:S01]  /*0ad0*/  USHF.R.S32.HI UR5, URZ, 0x1f, UR56 ;  /* 0x0000001f3f057899 */ /* 0x000fe20008011438 */
[----:B------:R-:W-:Y:S01]  /*0ae0*/  IMAD.IADD R130, R130, 0x1, R6 ;  /* 0x0000000182827824 */ /* 0x000fe200078e0206 */
[----:B------:R-:W-:Y:S01]  /*0af0*/  LEA R4, R8, UR6, 0x1 ;  /* 0x0000000608047c11 */ /* 0x000fe2000f8e08ff */
[----:B------:R-:W-:Y:S02]  /*0b00*/  IMAD.IADD R117, R117, 0x1, R116 ;  /* 0x0000000175757824 */ /* 0x000fe400078e0274 */
[----:B------:R-:W-:-:S02]  /*0b10*/  IMAD.SHL.U32 R122, R130, 0x2, RZ ;  /* 0x00000002827a7824 */ /* 0x000fc400078e00ff */
[----:B------:R-:W-:Y:S01]  /*0b20*/  IMAD.U32 R0, RZ, RZ, UR5 ;  /* 0x00000005ff007e24 */ /* 0x000fe2000f8e00ff */
[----:B------:R1:W-:Y:S01]  /*0b30*/  STL [R1+0x34], R4 ;  /* 0x0000340401007387 */ /* 0x0003e20000100800 */
[C---:B------:R-:W-:Y:S01]  /*0b40*/  VIADD R0, R4.reuse, 0x20 ;  /* 0x0000002004007836 */ /* 0x040fe20000000000 */
[----:B------:R-:W-:Y:S01]  /*0b50*/  UIADD3 UR5, UR4, 0xa000, URZ ;  /* 0x0000a00004057890 */ /* 0x000fe2000fffe03f */
[----:B------:R-:W-:Y:S01]  /*0b60*/  @P3 VIADD R0, R4, 0xffffffe0 ;  /* 0xffffffe004003836 */ /* 0x000fe20000000000 */
[----:B------:R-:W-:Y:S01]  /*0b70*/  IADD3 R123, R122, 0x4000, R123 ;  /* 0x000040007a7b7810 */ /* 0x000fe20007ffe07b */
[----:B------:R-:W-:-:S03]  /*0b80*/  IMAD.IADD R178, R178, 0x1, R177 ;  /* 0x00000001b2b27824 */ /* 0x000fc600078e02b1 */
[----:B------:R1:W-:Y:S01]  /*0b90*/  STL [R1+0x38], R0 ;  /* 0x0000380001007387 */ /* 0x0003e20000100800 */
[----:B------:R-:W-:Y:S01]  /*0ba0*/  LEA R119, R119, UR5, 0x1 ;  /* 0x0000000577777c11 */ /* 0x000fe2000f8e08ff */
[----:B------:R-:W-:-:S04]  /*0bb0*/  IMAD.IADD R123, R123, 0x1, R126 ;  /* 0x000000017b7b7824 */ /* 0x000fc800078e027e */
[C---:B------:R-:W-:Y:S02]  /*0bc0*/  VIADD R125, R119.reuse, 0x20 ;  /* 0x00000020777d7836 */ /* 0x040fe40000000000 */
[C---:B------:R-:W-:Y:S02]  /*0bd0*/  @P1 VIADD R125, R119.reuse, 0xffffffe0 ;  /* 0xffffffe0777d1836 */ /* 0x040fe40000000000 */
[----:B------:R-:W-:Y:S02]  /*0be0*/  IMAD.IADD R121, R119, 0x1, R120 ;  /* 0x0000000177797824 */ /* 0x000fe400078e0278 */
[----:B------:R-:W-:Y:S02]  /*0bf0*/  IMAD.IADD R120, R120, 0x1, R125 ;  /* 0x0000000178787824 */ /* 0x000fe400078e027d */
[C---:B------:R-:W-:Y:S02]  /*0c00*/  VIADD R129, R125.reuse, 0x2000 ;  /* 0x000020007d817836 */ /* 0x040fe40000000000 */
[----:B------:R-:W-:-:S02]  /*0c10*/  VIADD R128, R125, 0x4000 ;  /* 0x000040007d807836 */ /* 0x000fc40000000000 */
[----:B------:R-:W-:-:S07]  /*0c20*/  VIADD R127, R125, 0x6000 ;  /* 0x000060007d7f7836 */ /* 0x000fce0000000000 */
.L_x_1319:
        /* <DEDUP_REMOVED lines=67> */
.L_x_1273:
        /* <DEDUP_REMOVED lines=20> */
[----:B------:R-:W-:Y:S01]  /*11a0*/  USHF.L.U32 UR16, UR48, 0x7, URZ ;  /* 0x0000000730107899 */ /* 0x000fe2000800063f */
[----:B------:R-:W-:Y:S01]  /*11b0*/  ULDC UR8, c[0x0][0x394] ;  /* 0x0000e50000087ab9 */ /* 0x000fe20000000800 */
[----:B------:R-:W-:Y:S01]  /*11c0*/  ULDC.64 UR32, c[0x0][0x240] ;  /* 0x0000900000207ab9 */ /* 0x000fe20000000a00 */
[----:B------:R-:W-:Y:S01]  /*11d0*/  ULDC UR29, c[0x0][0x2dc] ;  /* 0x0000b700001d7ab9 */ /* 0x000fe20000000800 */
[----:B-1----:R-:W-:Y:S01]  /*11e0*/  IABS R6, R7 ;  /* 0x0000000700067213 */ /* 0x002fe20000000000 */
[----:B------:R-:W-:Y:S01]  /*11f0*/  ULDC UR40, c[0x0][0x270] ;  /* 0x00009c0000287ab9 */ /* 0x000fe20000000800 */
[----:B------:R-:W-:Y:S01]  /*1200*/  USEL UR34, UR16, URZ, UP0 ;  /* 0x0000003f10227287 */ /* 0x000fe20008000000 */
[----:B------:R-:W-:Y:S01]  /*1210*/  ISETP.NE.AND P3, PT, R7, RZ, PT ;  /* 0x000000ff0700720c */ /* 0x000fe20003f65270 */
[----:B------:R-:W1:Y:S01]  /*1220*/  I2F.RP R4, R6 ;  /* 0x0000000600047306 */ /* 0x000e620000209400 */
[----:B------:R-:W-:-:S02]  /*1230*/  UIMAD.WIDE.U32 UR16, UR5, UR32, URZ ;  /* 0x00000020051072a5 */ /* 0x000fc4000f8e003f */
[----:B------:R-:W-:Y:S02]  /*1240*/  UIMAD UR22, UR5, UR33, URZ ;  /* 0x00000021051672a4 */ /* 0x000fe4000f8e023f */
[----:B--2---:R-:W-:Y:S02]  /*1250*/  UIMAD.WIDE.U32 UR30, UR12, UR10, URZ ;  /* 0x0000000a0c1e72a5 */ /* 0x004fe4000f8e003f */
[----:B------:R-:W-:Y:S02]  /*1260*/  UIADD3 UR49, UR19, UR23, URZ ;  /* 0x0000001713317290 */ /* 0x000fe4000fffe03f */
[----:B------:R-:W-:Y:S02]  /*1270*/  UIMAD UR50, UR12, UR11, UR31 ;  /* 0x0000000b0c3272a4 */ /* 0x000fe4000f8e021f */
[----:B------:R-:W-:Y:S02]  /*1280*/  @!UP2 UIMAD UR31, UR48, UR9, UR6 ;  /* 0x00000009301fa2a4 */ /* 0x000fe4000f8e0206 */
[----:B------:R-:W-:Y:S01]  /*1290*/  UIADD3 UR12, UR13, 0x7f, URZ ;  /* 0x0000007f0d0c7890 */ /* 0x000fe2000fffe03f */
[----:B-1----:R-:W1:Y:S01]  /*12a0*/  MUFU.RCP R4, R4 ;  /* 0x0000000400047308 */ /* 0x002e620000001000 */
[----:B------:R-:W-:-:S02]  /*12b0*/  UIADD3 UR6, UR13, 0x80, UR43 ;  /* 0x000000800d067890 */ /* 0x000fc4000fffe02b */
[----:B------:R-:W-:Y:S02]  /*12c0*/  USHF.R.S32.HI UR21, URZ, 0x1f, UR12 ;  /* 0x0000001f3f157899 */ /* 0x000fe4000801140c */
[----:B------:R-:W-:Y:S01]  /*12d0*/  UIADD3 UR6, UR6, UR8, -UR7 ;  /* 0x0000000806067290 */ /* 0x000fe2000fffe807 */
[----:B------:R-:W-:Y:S01]  /*12e0*/  @UP2 ULDC.64 UR10, c[0x0][0x420] ;  /* 0x00010800000a2ab9 */ /* 0x000fe20000000a00 */
[----:B------:R-:W-:Y:S02]  /*12f0*/  ULEA.HI UR21, UR21, UR12, URZ, 0x7 ;  /* 0x0000000c15157291 */ /* 0x000fe4000f8f383f */
[----:B------:R-:W-:Y:S02]  /*1300*/  @UP2 UIMAD.WIDE.U32 UR46, UR5, UR10, URZ ;  /* 0x0000000a052e22a5 */ /* 0x000fe4000f8e003f */
[----:B------:R-:W-:Y:S02]  /*1310*/  UIADD3 UR12, UR6, 0x7f, URZ ;  /* 0x0000007f060c7890 */ /* 0x000fe4000fffe03f */
[----:B------:R-:W-:-:S02]  /*1320*/  UIMAD UR6, UR26, UR48, URZ ;  /* 0x000000301a0672a4 */ /* 0x000fc4000f8e023f */
[----:B------:R-:W-:Y:S01]  /*1330*/  @UP2 UIMAD UR53, UR5, UR11, UR47 ;  /* 0x0000000b053522a4 */ /* 0x000fe2000f8e022f */
[----:B-1----:R-:W-:Y:S01]  /*1340*/  VIADD R4, R4, 0xffffffe ;  /* 0x0ffffffe04047836 */ /* 0x002fe20000000000 */
[----:B------:R-:W-:Y:S02]  /*1350*/  UIMAD.WIDE UR8, UR29, UR40, URZ ;  /* 0x000000281d0872a5 */ /* 0x000fe4000f8e023f */
[----:B------:R-:W-:Y:S01]  /*1360*/  UIMAD.WIDE.U32 UR10, UR48, UR59, URZ ;  /* 0x0000003b300a72a5 */ /* 0x000fe2000f8e003f */
[----:B------:R-:W1:Y:S01]  /*1370*/  F2I.FTZ.U32.TRUNC.NTZ R5, R4 ;  /* 0x0000000400057305 */ /* 0x000e62000021f000 */
[----:B------:R-:W-:Y:S02]  /*1380*/  UIMAD UR6, UR58, UR59, UR6 ;  /* 0x0000003b3a0672a4 */ /* 0x000fe4000f8e0206 */
[----:B------:R-:W-:Y:S02]  /*1390*/  @UP2 UIADD3 UR49, UR17, UR22, URZ ;  /* 0x0000001611312290 */ /* 0x000fe4000fffe03f */
[----:B------:R-:W-:-:S02]  /*13a0*/  USEL UR57, UR18, UR16, !UP2 ;  /* 0x0000001012397287 */ /* 0x000fc4000d000000 */
        /* <DEDUP_REMOVED lines=23> */
[----:B------:R-:W-:Y:S02]  /*1520*/  UIMAD.WIDE.U32 UR10, UR8, UR5, URZ ;  /* 0x00000005080a72a5 */ /* 0x000fe4000f8e003f */
[----:B------:R-:W-:Y:S02]  /*1530*/  @UP3 UIMAD UR16, UR48, UR35, URZ ;  /* 0x00000023301032a4 */ /* 0x000fe4000f8e023f */
[----:B------:R-:W-:Y:S01]  /*1540*/  ISETP.GT.U32.AND P1, PT, R6, R0, PT ;  /* 0x000000000600720c */ /* 0x000fe20003f24070 */
[----:B------:R-:W-:Y:S02]  /*1550*/  USEL UR37, UR12, UR6, UP0 ;  /* 0x000000060c257287 */ /* 0x000fe40008000000 */
[----:B------:R-:W-:Y:S02]  /*1560*/  UISETP.NE.AND UP1, UPT, UR45, -0x1, UPT ;  /* 0xffffffff2d00788c */ /* 0x000fe4000bf25270 */
[----:B------:R-:W-:-:S02]  /*1570*/  USEL UR55, UR18, UR10, !UP2 ;  /* 0x0000000a12377287 */ /* 0x000fc4000d000000 */
[----:B------:R-:W-:Y:S02]  /*1580*/  @UP3 USEL UR12, UR16, UR5, !UP2 ;  /* 0x00000005100c3287 */ /* 0x000fe4000d000000 */
[----:B------:R-:W-:Y:S01]  /*1590*/  ULEA UR18, UR37, 0xffffff80, 0x7 ;  /* 0xffffff8025127891 */ /* 0x000fe2000f8e383f */
[----:B------:R-:W-:Y:S01]  /*15a0*/  @UP3 ULDC UR6, c[0x0][0x2e4] ;  /* 0x0000b90000063ab9 */ /* 0x000fe20000000800 */
[----:B------:R-:W-:Y:S02]  /*15b0*/  @!UP3 UIMAD UR16, UR48, UR40, UR56 ;  /* 0x000000283010b2a4 */ /* 0x000fe4000f8e0238 */
[----:B------:R-:W-:Y:S01]  /*15c0*/  @!P1 IMAD.IADD R0, R0, 0x1, -R6 ;  /* 0x0000000100009824 */ /* 0x000fe200078e0a06 */
[----:B------:R-:W-:Y:S01]  /*15d0*/  @UP3 UIMAD UR40, UR56, UR6, UR12 ;  /* 0x00000006382832a4 */ /* 0x000fe2000f8e020c */
[----:B------:R-:W-:Y:S01]  /*15e0*/  @!P1 IADD3 R4, R4, 0x1, RZ ;  /* 0x0000000104049810 */ /* 0x000fe20007ffe0ff */
[----:B------:R-:W-:Y:S01]  /*15f0*/  USHF.R.S32.HI UR19, URZ, 0x1f, UR18 ;  /* 0x0000001f3f137899 */ /* 0x000fe20008011412 */
[----:B------:R-:W-:Y:S01]  /*1600*/  PLOP3.LUT P1, PT, PT, PT, UP1, 0x80, 0x0 ;  /* 0x000000000000781c */ /* 0x000fe20003f2f018 */
[----:B------:R-:W-:Y:S01]  /*1610*/  UIADD3 UR6, UP0, UR18, UR34, URZ ;  /* 0x0000002212067290 */ /* 0x000fe2000ff1e03f */
        /* <DEDUP_REMOVED lines=48> */
.L_x_1275:
        /* <DEDUP_REMOVED lines=13> */
.L_x_1276:
        /* <DEDUP_REMOVED lines=11> */
.L_x_1277:
[----:B------:R-:W-:Y:S02]  /*1aa0*/  ULDC UR5, c[0x0][0x270] ;  /* 0x00009c0000057ab9 */ /* 0x000fe40000000800 */
[----:B------:R-:W-:-:S04]  /*1ab0*/  UIMAD UR5, UR48, UR5, UR56 ;  /* 0x00000005300572a4 */ /* 0x000fc8000f8e0238 */
[----:B------:R-:W-:-:S12]  /*1ac0*/  UIMAD UR5, UR5, UR59, URZ ;  /* 0x0000003b050572a4 */ /* 0x000fd8000f8e023f */
.L_x_1278:
[----:B------:R-:W2:Y:S01]  /*1ad0*/  LDL.64 R6, [R1+0x8] ;  /* 0x0000080001067983 */ /* 0x000ea20000100a00 */
[----:B------:R-:W-:Y:S01]  /*1ae0*/  ULDC UR9, c[0x0][0x270] ;  /* 0x00009c0000097ab9 */ /* 0x000fe20000000800 */
[----:B------:R-:W-:Y:S02]  /*1af0*/  ULDC UR8, c[0x0][0x2dc] ;  /* 0x0000b70000087ab9 */ /* 0x000fe40000000800 */
[----:B------:R1:W2:Y:S01]  /*1b00*/  LDL.64 R22, [R1+0x8] ;  /* 0x0000080001167983 */ /* 0x0002a20000100a00 */
[----:B------:R-:W-:Y:S01]  /*1b10*/  UIMAD UR23, UR8, UR9, URZ ;  /* 0x00000009081772a4 */ /* 0x000fe2000f8e023f */
[----:B------:R-:W-:Y:S01]  /*1b20*/  BSSY B1, `(.L_x_1274) ;  /* 0x000095e000017945 */ /* 0x000fe20003800000 */
[----:B------:R-:W-:Y:S01]  /*1b30*/  UIADD3 UR35, UR18, UR5, URZ ;  /* 0x0000000512237290 */ /* 0x000fe2000fffe03f */
[----:B------:R-:W3:Y:S01]  /*1b40*/  S2R R18, SR_TID.X ;  /* 0x0000000000127919 */ /* 0x000ee20000002100 */
        /* <DEDUP_REMOVED lines=9> */
[----:B------:R-:W-:-:S04]  /*1be0*/  UIMAD UR9, UR38, UR10, URZ ;  /* 0x0000000a260972a4 */ /* 0x000fc8000f8e023f */
[----:B------:R-:W-:Y:S01]  /*1bf0*/  UIMAD UR11, UR56, UR11, UR9 ;  /* 0x0000000b380b72a4 */ /* 0x000fe2000f8e0209 */
[----:B---3--:R-:W-:-:S04]  /*1c00*/  SHF.R.S32.HI R19, RZ, 0x1f, R18 ;  /* 0x0000001fff137819 */ /* 0x008fc80000011412 */
        /* <DEDUP_REMOVED lines=8> */
[----:B------:R-:W-:-:S03]  /*1c90*/  IMAD R5, R9, UR23, R5 ;  /* 0x0000001709057c24 */ /* 0x000fc6000f8e0205 */
[----:B------:R-:W-:-:S05]  /*1ca0*/  IADD3.X R10, R17, UR19, RZ, P2, !PT ;  /* 0x00000013110a7c10 */ /* 0x000fca00097fe4ff */
[----:B------:R-:W-:-:S04]  /*1cb0*/  IMAD R10, R10, UR32, RZ ;  /* 0x000000200a0a7c24 */ /* 0x000fc8000f8e02ff */
[----:B------:R-:W-:Y:S02]  /*1cc0*/  IMAD R13, R0, UR33, R10 ;  /* 0x00000021000d7c24 */ /* 0x000fe4000f8e020a */
[----:B--2---:R-:W-:Y:S02]  /*1cd0*/  IMAD.MOV.U32 R22, RZ, RZ, R6 ;  /* 0x000000ffff167224 */ /* 0x004fe400078e0006 */
[----:B------:R-:W2:Y:S03]  /*1ce0*/  LDC.64 R6, c[0x0][0x420] ;  /* 0x00010800ff067b82 */ /* 0x000ea60000000a00 */
[----:B------:R-:W-:Y:S01]  /*1cf0*/  IADD3 R8, P0, R22, UR6, RZ ;  /* 0x0000000616087c10 */ /* 0x000fe2000ff1e0ff */
[----:B------:R-:W-:Y:S01]  /*1d00*/  USHF.R.S32.HI UR6, URZ, 0x1f, UR22 ;  /* 0x0000001f3f067899 */ /* 0x000fe20008011416 */
[----:B------:R-:W-:-:S03]  /*1d10*/  SHF.R.S32.HI R23, RZ, 0x1f, R22 ;  /* 0x0000001fff177819 */ /* 0x000fc60000011416 */
[----:B------:R-:W-:Y:S01]  /*1d20*/  UIADD3.X UR6, UR21, UR6, UR52, UP2, UP0 ;  /* 0x0000000615067290 */ /* 0x000fe200097e0434 */
[----:B------:R-:W-:Y:S01]  /*1d30*/  IADD3.X R9, R23, UR53, RZ, P0, !PT ;  /* 0x0000003517097c10 */ /* 0x000fe200087fe4ff */
[----:B------:R-:W-:Y:S01]  /*1d40*/  UIADD3 UR8, UP2, UP0, UR51, UR8, UR55 ;  /* 0x0000000833087290 */ /* 0x000fe2000f85e037 */
[----:B------:R-:W-:Y:S01]  /*1d50*/  IMAD.WIDE.U32 R10, R0, UR32, R22 ;  /* 0x00000020000a7c25 */ /* 0x000fe2000f8e0016 */
[----:B------:R-:W-:Y:S01]  /*1d60*/  USHF.R.S32.HI UR21, URZ, 0x1f, UR5 ;  /* 0x0000001f3f157899 */ /* 0x000fe20008011405 */
[----:B------:R1:W-:Y:S01]  /*1d70*/  STL [R1+0xc], R23 ;  /* 0x00000c1701007387 */ /* 0x0003e20000100800 */
[----:B------:R-:W-:Y:S02]  /*1d80*/  UIADD3.X UR6, UR50, UR6, UR42, UP2, UP0 ;  /* 0x0000000632067290 */ /* 0x000fe400097e042a */
[C---:B------:R-:W-:Y:S01]  /*1d90*/  IADD3 R0, P0, R5.reuse, UR8, RZ ;  /* 0x0000000805007c10 */ /* 0x040fe2000ff1e0ff */
[----:B------:R-:W-:Y:S01]  /*1da0*/  ULEA.HI UR21, UR21, UR5, URZ, 0x7 ;  /* 0x0000000515157291 */ /* 0x000fe2000f8f383f */
[----:B------:R-:W-:Y:S01]  /*1db0*/  IADD3 R10, P2, R10, UR57, RZ ;  /* 0x000000390a0a7c10 */ /* 0x000fe2000ff5e0ff */
[----:B------:R-:W-:Y:S01]  /*1dc0*/  UIMAD UR8, UR38, UR16, URZ ;  /* 0x00000010260872a4 */ /* 0x000fe2000f8e023f */
[----:B------:R-:W-:Y:S01]  /*1dd0*/  LEA.HI.X.SX32 R5, R5, UR6, 0x1, P0 ;  /* 0x0000000605057c11 */ /* 0x000fe200080f0eff */
[----:B------:R-:W-:Y:S01]  /*1de0*/  USHF.R.S32.HI UR21, URZ, 0x7, UR21 ;  /* 0x000000073f157899 */ /* 0x000fe20008011415 */
[----:B------:R-:W-:Y:S01]  /*1df0*/  LEA R163, P0, R0, UR24, 0x2 ;  /* 0x0000001800a37c11 */ /* 0x000fe2000f8010ff */
[----:B------:R-:W-:Y:S01]  /*1e00*/  UIMAD UR6, UR56, UR17, UR8 ;  /* 0x00000011380672a4 */ /* 0x000fe2000f8e0208 */
[C---:B--2---:R-:W-:Y:S01]  /*1e10*/  IMAD R12, R6.reuse, UR19, RZ ;  /* 0x00000013060c7c24 */ /* 0x044fe2000f8e02ff */
[----:B------:R-:W-:Y:S01]  /*1e20*/  IADD3.X R11, R11, UR49, R13, P2, !PT ;  /* 0x000000310b0b7c10 */ /* 0x000fe200097fe40d */
[----:B------:R-:W-:Y:S01]  /*1e30*/  IMAD.WIDE.U32 R8, R6, UR18, R8 ;  /* 0x0000001206087c25 */ /* 0x000fe2000f8e0008 */
[----:B------:R-:W-:Y:S01]  /*1e40*/  LEA.HI.X R162, R0, UR25, R5, 0x2, P0 ;  /* 0x0000001900a27c11 */ /* 0x000fe200080f1405 */
[----:B------:R-:W-:-:S02]  /*1e50*/  UISETP.LT.AND UP0, UPT, URZ, UR21, UPT ;  /* 0x000000153f00728c */ /* 0x000fc4000bf01270 */
[----:B------:R-:W-:Y:S01]  /*1e60*/  IMAD R12, R7, UR18, R12 ;  /* 0x00000012070c7c24 */ /* 0x000fe2000f8e020c */
[----:B------:R-:W-:Y:S01]  /*1e70*/  ULDC.64 UR8, c[0x0][0x210] ;  /* 0x0000840000087ab9 */ /* 0x000fe20000000a00 */
[----:B------:R-:W-:Y:S01]  /*1e80*/  IMAD.U32 R5, RZ, RZ, UR16 ;  /* 0x00000010ff057e24 */ /* 0x000fe2000f8e00ff */
[----:B------:R-:W-:Y:S01]  /*1e90*/  USEL UR21, URZ, UR21, !UP0 ;  /* 0x000000153f157287 */ /* 0x000fe2000c000000 */
[----:B------:R-:W-:Y:S01]  /*1ea0*/  IMAD.IADD R9, R9, 0x1, R12 ;  /* 0x0000000109097824 */ /* 0x000fe200078e020c */
[----:B------:R-:W-:Y:S01]  /*1eb0*/  ULDC.64 UR24, c[0x0][0x478] ;  /* 0x00011e0000187ab9 */ /* 0x000fe20000000a00 */
[----:B------:R-:W-:Y:S01]  /*1ec0*/  IMAD.U32 R0, RZ, RZ, UR10 ;  /* 0x0000000aff007e24 */ /* 0x000fe2000f8e00ff */
[----:B------:R-:W-:Y:S01]  /*1ed0*/  UISETP.GT.AND UP0, UPT, UR37, UR21, UPT ;  /* 0x000000152500728c */ /* 0x000fe2000bf04270 */
[----:B------:R-:W-:Y:S01]  /*1ee0*/  IMAD.WIDE.U32 R10, R5, UR56, R10 ;  /* 0x00000038050a7c25 */ /* 0x000fe2000f8e000a */
[----:B------:R-:W-:Y:S01]  /*1ef0*/  UIADD3 UR10, UR18, UR40, URZ ;  /* 0x00000028120a7290 */ /* 0x000fe2000fffe03f */
[----:B------:R-:W-:-:S02]  /*1f00*/  ULDC.64 UR16, c[0x0][0x3e0] ;  /* 0x0000f80000107ab9 */ /* 0x000fc40000000a00 */
[----:B------:R-:W-:Y:S01]  /*1f10*/  IMAD.WIDE.U32 R8, R0, UR56, R8 ;  /* 0x0000003800087c25 */ /* 0x000fe2000f8e0008 */
[C---:B------:R-:W-:Y:S01]  /*1f20*/  LEA R192, P0, R10.reuse, UR8, 0x1 ;  /* 0x000000080ac07c11 */ /* 0x040fe2000f8008ff */
[----:B------:R-:W-:Y:S01]  /*1f30*/  ULDC.64 UR18, c[0x0][0x2b0] ;  /* 0x0000ac0000127ab9 */ /* 0x000fe20000000a00 */
[----:B------:R-:W-:Y:S01]  /*1f40*/  UIMAD.WIDE UR24, UR35, 0x4, UR24 ;  /* 0x00000004231878a5 */ /* 0x000fe2000f8e0218 */
[----:B------:R-:W-:Y:S02]  /*1f50*/  VIADD R5, R11, UR6 ;  /* 0x000000060b057c36 */ /* 0x000fe40008000000 */
        /* <DEDUP_REMOVED lines=15> */
[----:B-1----:R-:W-:Y:S05]  /*2050*/  @P0 BRA `(.L_x_1279) ;  /* 0x0000000400fc0947 */ /* 0x002fea0003800000 */
        /* <DEDUP_REMOVED lines=19> */
.L_x_1280:
        /* <DEDUP_REMOVED lines=19> */
.L_x_1281:
        /* <DEDUP_REMOVED lines=32> */
.L_x_1283:
[----:B------:R-:W-:Y:S05]  /*24c0*/  BSYNC B0 ;  /* 0x0000000000007941 */ /* 0x000fea0003800000 */
.L_x_1282:
        /* <DEDUP_REMOVED lines=14> */
.L_x_1285:
[----:B------:R-:W-:Y:S05]  /*25b0*/  BSYNC B0 ;  /* 0x0000000000007941 */ /* 0x000fea0003800000 */
.L_x_1284:
        /* <DEDUP_REMOVED lines=26> */
.L_x_1287:
[----:B------:R-:W-:Y:S05]  /*2760*/  BSYNC B0 ;  /* 0x0000000000007941 */ /* 0x000fea0003800000 */
.L_x_1286:
        /* <DEDUP_REMOVED lines=14> */
.L_x_1279:
[----:B------:R-:W2:Y:S01]  /*2850*/  LDL R8, [R1+0x30] ;  /* 0x0000300001087983 */ /* 0x000ea20000100800 */
[----:B------:R-:W-:Y:S01]  /*2860*/  PLOP3.LUT P1, PT, PT, PT, UP4, 0x80, 0x0 ;  /* 0x000000000000781c */ /* 0x000fe20003f2f048 */
[----:B------:R-:W-:Y:S01]  /*2870*/  UIMAD UR5, UR9, -0x80, UR13 ;  /* 0xffffff80090578a4 */ /* 0x000fe2000f8e020d */
[----:B------:R-:W-:Y:S01]  /*2880*/  VIADD R16, R3, 0x40 ;  /* 0x0000004003107836 */ /* 0x000fe20000000000 */
[----:B------:R-:W-:Y:S01]  /*2890*/  ULEA.HI UR6, UR9, UR9, URZ, 0x1 ;  /* 0x0000000909067291 */ /* 0x000fe2000f8f083f */
[----:B------:R-:W-:Y:S01]  /*28a0*/  BSSY B0, `(.L_x_1289) ;  /* 0x000001a000007945 */ /* 0x000fe20003800000 */
[----:B------:R-:W-:-:S08]  /*28b0*/  IMAD.U32 R10, RZ, RZ, UR28 ;  /* 0x0000001cff0a7e24 */ /* 0x000fd0000f8e00ff */
[----:B------:R-:W-:Y:S01]  /*28c0*/  @P1 BAR.SYNC.DEFER_BLOCKING 0x0 ;  /* 0x0000000000001b1d */ /* 0x000fe20000010000 */
[----:B------:R-:W-:Y:S01]  /*28d0*/  ISETP.GE.AND P3, PT, R3, UR5, PT ;  /* 0x0000000503007c0c */ /* 0x000fe2000bf66270 */
[----:B------:R-:W-:Y:S01]  /*28e0*/  ULOP3.LUT UR6, UR6, 0xfffffffe, URZ, 0xc0, !UPT ;  /* 0xfffffffe06067892 */ /* 0x000fe2000f8ec03f */
[----:B------:R-:W-:-:S03]  /*28f0*/  ISETP.GE.AND P2, PT, R16, UR5, PT ;  /* 0x0000000510007c0c */ /* 0x000fc6000bf46270 */
[----:B------:R-:W-:-:S04]  /*2900*/  UIADD3 UR6, UR9, -UR6, URZ ;  /* 0x8000000609067290 */ /* 0x000fc8000fffe03f */
        /* <DEDUP_REMOVED lines=19> */
.L_x_1290:
[----:B------:R-:W-:Y:S05]  /*2a40*/  BSYNC B0 ;  /* 0x0000000000007941 */ /* 0x000fea0003800000 */
.L_x_1289:
        /* <DEDUP_REMOVED lines=14> */
.L_x_1292:
[----:B------:R-:W-:Y:S05]  /*2b30*/  BSYNC B0 ;  /* 0x0000000000007941 */ /* 0x000fea0003800000 */
.L_x_1291:
        /* <DEDUP_REMOVED lines=17> */
.L_x_1294:
[----:B------:R-:W-:Y:S05]  /*2c50*/  BSYNC B0 ;  /* 0x0000000000007941 */ /* 0x000fea0003800000 */
.L_x_1293:
        /* <DEDUP_REMOVED lines=21> */
.L_x_1296:
[----:B------:R-:W-:Y:S05]  /*2db0*/  BSYNC B0 ;  /* 0x0000000000007941 */ /* 0x000fea0003800000 */
.L_x_1295:
        /* <DEDUP_REMOVED lines=46> */
.L_x_1298:
[----:B------:R-:W-:Y:S05]  /*30a0*/  BSYNC B0 ;  /* 0x0000000000007941 */ /* 0x000fea0003800000 */
.L_x_1297:
        /* <DEDUP_REMOVED lines=23> */
.L_x_1300:
[----:B------:R-:W-:Y:S05]  /*3220*/  BSYNC B0 ;  /* 0x0000000000007941 */ /* 0x000fea0003800000 */
.L_x_1299:
[----:B------:R-:W-:Y:S01]  /*3230*/  UIMAD UR5, UR36, UR26, URZ ;  /* 0x0000001a240572a4 */ /* 0x000fe2000f8e023f */
[----:B-1----:R-:W-:Y:S01]  /*3240*/  MOV R6, UR26 ;  /* 0x0000001a00067c02 */ /* 0x002fe20008000f00 */
        /* <DEDUP_REMOVED lines=34> */
.L_x_1302:
[----:B------:R-:W-:Y:S05]  /*3470*/  BSYNC B0 ;  /* 0x0000000000007941 */ /* 0x000fea0003800000 */
.L_x_1301:
        /* <DEDUP_REMOVED lines=22> */
.L_x_1304:
[----:B------:R-:W-:Y:S05]  /*35e0*/  BSYNC B0 ;  /* 0x0000000000007941 */ /* 0x000fea0003800000 */
.L_x_1303:
[----:B------:R-:W-:Y:S01]  /*35f0*/  ULDC.64 UR24, c[0x0][0x3c8] ;  /* 0x0000f20000187ab9 */ /* 0x000fe20000000a00 */
[----:B------:R-:W-:Y:S01]  /*3600*/  USHF.R.S32.HI UR6, URZ, 0x1f, UR56 ;  /* 0x0000001f3f067899 */ /* 0x000fe20008011438 */
[----:B------:R-:W-:Y:S01]  /*3610*/  ISETP.NE.AND P3, PT, R15, RZ, PT ;  /* 0x000000ff0f00720c */ /* 0x000fe20003f65270 */
[----:B------:R-:W-:Y:S01]  /*3620*/  UISETP.NE.U32.AND UP1, UPT, UR24, URZ, UPT ;  /* 0x0000003f1800728c */ /* 0x000fe2000bf25070 */
[----:B-1----:R-:W-:Y:S01]  /*3630*/  SHF.R.S32.HI R9, RZ, 0x1f, R20 ;  /* 0x0000001fff097819 */ /* 0x002fe20000011414 */
[----:B------:R-:W-:Y:S01]  /*3640*/  IMAD.MOV.U32 R14, RZ, RZ, 0x7f800000 ;  /* 0x7f800000ff0e7424 */ /* 0x000fe200078e00ff */
[----:B------:R-:W-:Y:S01]  /*3650*/  SHF.R.S32.HI R3, RZ, 0x1f, R13 ;  /* 0x0000001fff037819 */ /* 0x000fe2000001140d */
[----:B------:R-:W-:Y:S01]  /*3660*/  UISETP.NE.AND.EX UP1, UPT, UR25, URZ, UPT, UP1 ;  /* 0x0000003f1900728c */ /* 0x000fe2000bf25310 */
[----:B------:R-:W-:Y:S01]  /*3670*/  IMAD.MOV.U32 R12, RZ, RZ, 0x7f800000 ;  /* 0x7f800000ff0c7424 */ /* 0x000fe200078e00ff */
[----:B------:R-:W0:Y:S01]  /*3680*/  LDGDEPBAR ;  /* 0x00000000000079af */ /* 0x000e220000000000 */
[----:B------:R-:W-:Y:S01]  /*3690*/  IMAD.MOV.U32 R11, RZ, RZ, 0x7f800000 ;  /* 0x7f800000ff0b7424 */ /* 0x000fe200078e00ff */
[----:B------:R-:W-:Y:S01]  /*36a0*/  ULDC UR42, c[0x0][0x2d0] ;  /* 0x0000b400002a7ab9 */ /* 0x000fe20000000800 */
[----:B------:R-:W-:Y:S01]  /*36b0*/  IMAD.MOV.U32 R10, RZ, RZ, 0x7f800000 ;  /* 0x7f800000ff0a7424 */ /* 0x000fe200078e00ff */
[----:B------:R-:W-:Y:S01]  /*36c0*/  PLOP3.LUT P1, PT, PT, PT, UP1, 0x80, 0x0 ;  /* 0x000000000000781c */ /* 0x000fe20003f2f018 */
[----:B------:R-:W-:Y:S01]  /*36d0*/  IMAD.U32 R135, RZ, RZ, UR54 ;  /* 0x00000036ff877e24 */ /* 0x000fe2000f8e00ff */
[----:B------:R-:W-:-:S03]  /*36e0*/  ULDC UR44, c[0x0][0x398] ;  /* 0x0000e600002c7ab9 */ /* 0x000fc60000000800 */
[----:B------:R-:W-:Y:S01]  /*36f0*/  @UP1 ULDC.64 UR26, c[0x0][0x3d0] ;  /* 0x0000f400001a1ab9 */ /* 0x000fe20000000a00 */
[----:B------:R-:W-:Y:S01]  /*3700*/  @UP1 UMOV UR10, UR56 ;  /* 0x00000038000a1c82 */ /* 0x000fe20008000000 */
[----:B------:R-:W-:Y:S01]  /*3710*/  @UP1 UIMAD UR5, UR58, UR26, URZ ;  /* 0x0000001a3a0512a4 */ /* 0x000fe2000f8e023f */
[----:B------:R-:W-:Y:S02]  /*3720*/  @UP1 UMOV UR11, UR6 ;  /* 0x00000006000b1c82 */ /* 0x000fe40008000000 */
[----:B------:R-:W-:Y:S02]  /*3730*/  @UP1 UIMAD.WIDE.U32 UR10, UR48, UR26, UR10 ;  /* 0x0000001a300a12a5 */ /* 0x000fe4000f8e000a */
[----:B------:R-:W-:Y:S02]  /*3740*/  @UP1 UIMAD UR5, UR48, UR27, UR5 ;  /* 0x0000001b300512a4 */ /* 0x000fe4000f8e0205 */
[----:B------:R-:W-:Y:S02]  /*3750*/  @UP1 ULEA UR24, UP0, UR10, UR24, 0x2 ;  /* 0x000000180a181291 */ /* 0x000fe4000f80103f */
[----:B------:R-:W-:-:S04]  /*3760*/  @UP1 UIADD3 UR5, UR11, UR5, URZ ;  /* 0x000000050b051290 */ /* 0x000fc8000fffe03f */
[----:B------:R-:W-:Y:S01]  /*3770*/  @UP1 ULEA.HI.X UR25, UR10, UR25, UR5, 0x2, UP0 ;  /* 0x000000190a191291 */ /* 0x000fe200080f1405 */
[----:B------:R-:W-:Y:S01]  /*3780*/  IMAD.U32 R4, RZ, RZ, UR24 ;  /* 0x00000018ff047e24 */ /* 0x000fe2000f8e00ff */
[----:B--234-:R-:W-:Y:S01]  /*3790*/  SHF.L.U64.HI R0, R20, 0x2, R9 ;  /* 0x0000000214007819 */ /* 0x01cfe20000010209 */
[----:B------:R-:W-:-:S03]  /*37a0*/  @UP1 ULDC UR5, c[0x0][0x2e8] ;  /* 0x0000ba0000051ab9 */ /* 0x000fc60000000800 */
[----:B------:R-:W-:-:S05]  /*37b0*/  IMAD.U32 R5, RZ, RZ, UR25 ;  /* 0x00000019ff057e24 */ /* 0x000fca000f8e00ff */
[----:B------:R1:W2:Y:S02]  /*37c0*/  @P1 LDG.E R8, desc[UR14][R4.64] ;  /* 0x0000000e04081981 */ /* 0x0002a4000c1e1900 */
[----:B-1----:R-:W-:-:S05]  /*37d0*/  IMAD.SHL.U32 R4, R20, 0x4, RZ ;  /* 0x0000000414047824 */ /* 0x002fca00078e00ff */
[----:B------:R-:W-:-:S04]  /*37e0*/  IADD3 R4, P2, R4, UR17, RZ ;  /* 0x0000001104047c10 */ /* 0x000fc8000ff5e0ff */
[----:B------:R-:W-:Y:S02]  /*37f0*/  IADD3.X R5, R0, UR16, RZ, P2, !PT ;  /* 0x0000001000057c10 */ /* 0x000fe400097fe4ff */
[----:B------:R-:W-:-:S03]  /*3800*/  @!P4 LEA R6, P2, R13, UR17, 0x2 ;  /* 0x000000110d06cc11 */ /* 0x000fc6000f8410ff */
[----:B------:R-:W3:Y:S01]  /*3810*/  @!P3 LDG.E R14, desc[UR14][R4.64] ;  /* 0x0000000e040eb981 */ /* 0x000ee2000c1e1900 */
[----:B------:R-:W-:-:S03]  /*3820*/  @!P4 LEA.HI.X R7, R13, UR16, R3, 0x2, P2 ;  /* 0x000000100d07cc11 */ /* 0x000fc600090f1403 */
[----:B------:R-:W4:Y:S04]  /*3830*/  @!P6 LDG.E R12, desc[UR14][R4.64+0x20] ;  /* 0x0000200e040ce981 */ /* 0x000f28000c1e1900 */
[----:B------:R1:W5:Y:S04]  /*3840*/  @!P5 LDG.E R11, desc[UR14][R4.64+0x100] ;  /* 0x0001000e040bd981 */ /* 0x000368000c1e1900 */
[----:B------:R-:W5:Y:S01]  /*3850*/  @!P4 LDG.E R10, desc[UR14][R6.64] ;  /* 0x0000000e060ac981 */ /* 0x000f62000c1e1900 */
[----:B------:R-:W2:Y:S01]  /*3860*/  @P1 MUFU.RCP R3, UR5 ;  /* 0x0000000500031d08 */ /* 0x000ea20008001000 */
[----:B------:R-:W-:-:S04]  /*3870*/  LEA.HI R0, R19, R18, RZ, 0x7 ;  /* 0x0000001213007211 */ /* 0x000fc800078f38ff */
[----:B------:R-:W-:Y:S01]  /*3880*/  SHF.R.S32.HI R0, RZ, 0x7, R0 ;  /* 0x00000007ff007819 */ /* 0x000fe20000011400 */
[----:B-1----:R-:W-:-:S05]  /*3890*/  IMAD.SHL.U32 R4, R18, 0x2, RZ ;  /* 0x0000000212047824 */ /* 0x002fca00078e00ff */
[----:B------:R-:W-:-:S05]  /*38a0*/  LOP3.LUT R4, R4, 0x6, RZ, 0xc0, !PT ;  /* 0x0000000604047812 */ /* 0x000fca00078ec0ff */
[----:B------:R-:W-:-:S04]  /*38b0*/  IMAD R0, R0, 0x40, R4 ;  /* 0x0000004000007824 */ /* 0x000fc800078e0204 */
[----:B------:R-:W-:Y:S02]  /*38c0*/  IMAD R135, R135, 0x80, R0 ;  /* 0x0000008087877824 */ /* 0x000fe400078e0200 */
[C---:B------:R-:W-:Y:S01]  /*38d0*/  VIADD R0, R20.reuse, 0xffffff80 ;  /* 0xffffff8014007836 */ /* 0x040fe20000000000 */
[----:B------:R-:W-:Y:S01]  /*38e0*/  SHF.L.U64.HI R5, R20, 0x2, R9 ;  /* 0x0000000214057819 */ /* 0x000fe20000010209 */
[----:B------:R-:W-:Y:S02]  /*38f0*/  VIADD R4, R124, 0x1000 ;  /* 0x000010007c047836 */ /* 0x000fe40000000000 */
        /* <DEDUP_REMOVED lines=46> */
[----:B------:R1:W-:Y:S02]  /*3be0*/  STL [R1+0x2c], R3 ;  /* 0x00002c0301007387 */ /* 0x0003e40000100800 */
[----:B-1----:R-:W-:Y:S02]  /*3bf0*/  SHF.R.S32.HI R3, RZ, 0x1f, R0 ;  /* 0x0000001fff037819 */ /* 0x002fe40000011400 */
[----:B---3--:R-:W-:Y:S02]  /*3c00*/  STL [R1+0x14], R14 ;  /* 0x0000140e01007387 */ /* 0x008fe40000100800 */
[C---:B------:R-:W-:Y:S01]  /*3c10*/  SHF.L.U64.HI R3, R0.reuse, 0x2, R3 ;  /* 0x0000000200037819 */ /* 0x040fe20000010203 */
[----:B------:R-:W-:Y:S01]  /*3c20*/  IMAD.SHL.U32 R0, R0, 0x4, RZ ;  /* 0x0000000400007824 */ /* 0x000fe200078e00ff */
[----:B----4-:R-:W-:Y:S04]  /*3c30*/  STL [R1+0x18], R12 ;  /* 0x0000180c01007387 */ /* 0x010fe80000100800 */
[----:B-----5:R-:W-:Y:S04]  /*3c40*/  STL [R1+0x4], R11 ;  /* 0x0000040b01007387 */ /* 0x020fe80000100800 */
[----:B------:R-:W-:Y:S04]  /*3c50*/  STL [R1+0x10], R10 ;  /* 0x0000100a01007387 */ /* 0x000fe80000100800 */
[----:B------:R-:W-:Y:S04]  /*3c60*/  STL [R1+0x28], R5 ;  /* 0x0000280501007387 */ /* 0x000fe80000100800 */
[----:B------:R1:W-:Y:S04]  /*3c70*/  STL [R1+0x24], R3 ;  /* 0x0000240301007387 */ /* 0x0003e80000100800 */
[----:B------:R2:W-:Y:S04]  /*3c80*/  STL [R1+0x20], R0 ;  /* 0x0000200001007387 */ /* 0x0005e80000100800 */
[----:B------:R2:W-:Y:S01]  /*3c90*/  STL [R1], R146 ;  /* 0x0000009201007387 */ /* 0x0005e20000100800 */
[----:B------:R-:W-:Y:S01]  /*3ca0*/  @UP1 UMOV UR5, UR6 ;  /* 0x0000000600051c82 */ /* 0x000fe20008000000 */
[----:B------:R-:W-:Y:S01]  /*3cb0*/  ULDC UR6, c[0x0][0x39c] ;  /* 0x0000e70000067ab9 */ /* 0x000fe20000000800 */
[----:B-1----:R-:W-:-:S04]  /*3cc0*/  SEL R3, R4, R124, !P0 ;  /* 0x0000007c04037207 */ /* 0x002fc80004000000 */
[----:B------:R-:W-:-:S07]  /*3cd0*/  LEA R3, R3, UR4, 0x1 ;  /* 0x0000000403037c11 */ /* 0x000fce000f8e08ff */
.L_x_1309:
[----:B------:R-:W3:Y:S01]  /*3ce0*/  LDL R131, [R1+0x2c] ;  /* 0x00002c0001837983 */ /* 0x000ee20000100800 */
[----:B------:R-:W-:Y:S01]  /*3cf0*/  IADD3 R112, R126, R118, RZ ;  /* 0x000000767e707210 */ /* 0x000fe20007ffe0ff */
[----:B------:R-:W-:Y:S01]  /*3d00*/  USHF.L.U32 UR10, UR9, 0x7, URZ ;  /* 0x00000007090a7899 */ /* 0x000fe2000800063f */
[----:B------:R-:W-:Y:S01]  /*3d10*/  MOV R238, R163 ;  /* 0x000000a300ee7202 */ /* 0x000fe20000000f00 */
[----:B--2---:R-:W2:Y:S01]  /*3d20*/  LDL R0, [R1+0x28] ;  /* 0x0000280001007983 */ /* 0x004ea20000100800 */
[----:B------:R-:W-:Y:S01]  /*3d30*/  UMOV UR12, UR60 ;  /* 0x0000003c000c7c82 */ /* 0x000fe20008000000 */
[----:B------:R-:W-:Y:S01]  /*3d40*/  UISETP.GE.AND UP0, UPT, UR10, UR39, UPT ;  /* 0x000000270a00728c */ /* 0x000fe2000bf06270 */
[----:B------:R-:W-:Y:S01]  /*3d50*/  MOV R239, R162 ;  /* 0x000000a200ef7202 */ /* 0x000fe20000000f00 */
        /* <DEDUP_REMOVED lines=44> */
[----:B------:R-:W1:Y:S01]  /*4020*/  MUFU.TANH R171, R6 ;  /* 0x0000000600ab7308 */ /* 0x000e620000002400 */
        /* <DEDUP_REMOVED lines=11> */
[----:B------:R-:W4:Y:S02]  /*40e0*/  MUFU.TANH R165, R10 ;  /* 0x0000000a00a57308 */ /* 0x000f240000002400 */
        /* <DEDUP_REMOVED lines=16> */
[----:B------:R-:W-:Y:S01]  /*41f0*/  FMUL.FTZ R110, R33, UR6 ;  /* 0x00000006216e7c20 */ /* 0x000fe20008410000 */
[----:B------:R-:W-:Y:S06]  /*4200*/  FMUL.FTZ R111, R32, UR6 ;  /* 0x00000006206f7c20 */ /* 0x000fec0008410000 */
[----:B------:R1:W-:Y:S10]  /*4210*/  MUFU.TANH R167, R9 ;  /* 0x0000000900a77308 */ /* 0x0003f40000002400 */
[----:B------:R3:W-:Y:S10]  /*4220*/  MUFU.TANH R164, R14 ;  /* 0x0000000e00a47308 */ /* 0x0007f40000002400 */
[----:B------:R2:W4:Y:S01]  /*4230*/  MUFU.TANH R160, R15 ;  /* 0x0000000f00a07308 */ /* 0x0005220000002400 */
[----:B-1----:R-:W1:Y:S09]  /*4240*/  LDSM.16.M88.4 R8, [R117+0x6c00] ;  /* 0x006c00007508783b */ /* 0x002e720000000200 */
[----:B------:R-:W-:Y:S01]  /*4250*/  MUFU.TANH R147, R22 ;  /* 0x0000001600937308 */ /* 0x000fe20000002400 */
[----:B---3--:R-:W-:Y:S01]  /*4260*/  IADD3 R14, P0, R131, UR19, RZ ;  /* 0x00000013830e7c10 */ /* 0x008fe2000ff1e0ff */
[-C--:B------:R-:W-:Y:S08]  /*4270*/  HMMA.16816.F32.BF16 R36, R104, R4.reuse, R36 ;  /* 0x000000046824723c */ /* 0x080ff00000041824 */
[----:B------:R3:W-:Y:S03]  /*4280*/  MUFU.TANH R138, R23 ;  /* 0x00000017008a7308 */ /* 0x0007e60000002400 */
[----:B--2---:R-:W-:Y:S01]  /*4290*/  IADD3.X R15, R0, UR18, RZ, P0, !PT ;  /* 0x00000012000f7c10 */ /* 0x004fe200087fe4ff */
        /* <DEDUP_REMOVED lines=9> */
[----:B------:R-:W-:Y:S01]  /*4330*/  MUFU.TANH R152, R18 ;  /* 0x0000001200987308 */ /* 0x000fe20000002400 */
[----:B------:R2:W5:Y:S01]  /*4340*/  LDG.E R131, desc[UR14][R14.64+0x120] ;  /* 0x0001200e0e837981 */ /* 0x000562000c1e1900 */
[----:B------:R-:W-:Y:S01]  /*4350*/  IADD3 R0, R0, UR10, RZ ;  /* 0x0000000a00007c10 */ /* 0x000fe2000fffe0ff */
[----:B------:R-:W-:Y:S01]  /*4360*/  FMUL.FTZ R100, R39, UR6 ;  /* 0x0000000627647c20 */ /* 0x000fe20008410000 */
[----:B------:R-:W-:Y:S01]  /*4370*/  FMUL.FTZ R102, R36, UR6 ;  /* 0x0000000624667c20 */ /* 0x000fe20008410000 */
[----:B------:R-:W-:Y:S05]  /*4380*/  FMUL.FTZ R103, R37, UR6 ;  /* 0x0000000625677c20 */ /* 0x000fea0008410000 */
[----:B------:R4:W4:Y:S01]  /*4390*/  MUFU.TANH R158, R12 ;  /* 0x0000000c009e7308 */ /* 0x0009220000002400 */
[-C--:B-1----:R-:W-:Y:S03]  /*43a0*/  HMMA.16816.F32.BF16 R52, R104, R8.reuse, R52 ;  /* 0x000000086834723c */ /* 0x082fe60000041834 */
[----:B------:R-:W-:Y:S01]  /*43b0*/  IADD3 R4, R0, 0x47, RZ ;  /* 0x0000004700047810 */ /* 0x000fe20007ffe0ff */
[----:B------:R-:W-:Y:S01]  /*43c0*/  FMUL.FTZ R137, R42, UR6 ;  /* 0x000000062a897c20 */ /* 0x000fe20008410000 */
[----:B------:R-:W-:Y:S01]  /*43d0*/  IADD3 R42, R0, -0x1, RZ ;  /* 0xffffffff002a7810 */ /* 0x000fe20007ffe0ff */
[----:B------:R-:W-:Y:S03]  /*43e0*/  FMUL.FTZ R149, R40, UR6 ;  /* 0x0000000628957c20 */ /* 0x000fe60008410000 */
[----:B------:R-:W-:Y:S02]  /*43f0*/  MUFU.TANH R156, R13 ;  /* 0x0000000d009c7308 */ /* 0x000fe40000002400 */
[----:B------:R-:W-:Y:S01]  /*4400*/  FMUL.FTZ R151, R47, UR6 ;  /* 0x000000062f977c20 */ /* 0x000fe20008410000 */
[----:B------:R-:W-:Y:S01]  /*4410*/  ISETP.GE.AND P0, PT, R4, RZ, PT ;  /* 0x000000ff0400720c */ /* 0x000fe20003f06270 */
[C---:B------:R-:W-:Y:S04]  /*4420*/  HMMA.16816.F32.BF16 R56, R112.reuse, R8, R56 ;  /* 0x000000087038723c */ /* 0x040fe80000041838 */
[C---:B------:R-:W-:Y:S02]  /*4430*/  IADD3 R5, R0.reuse, 0x48, RZ ;  /* 0x0000004800057810 */ /* 0x040fe40007ffe0ff */
[----:B------:R1:W-:Y:S01]  /*4440*/  MUFU.TANH R47, R20 ;  /* 0x00000014002f7308 */ /* 0x0003e20000002400 */
[----:B---3--:R-:W-:Y:S01]  /*4450*/  IADD3 R23, R0, 0x8, RZ ;  /* 0x0000000800177810 */ /* 0x008fe20007ffe0ff */
[----:B------:R-:W-:Y:S03]  /*4460*/  FMUL.FTZ R155, R48, UR6 ;  /* 0x00000006309b7c20 */ /* 0x000fe60008410000 */
[----:B------:R-:W-:Y:S01]  /*4470*/  IADD3 R22, R0, 0x7, RZ ;  /* 0x0000000700167810 */ /* 0x000fe20007ffe0ff */
[-C--:B------:R-:W-:Y:S03]  /*4480*/  HMMA.16816.F32.BF16 R60, R112, R10.reuse, R60 ;  /* 0x0000000a703c723c */ /* 0x080fe6000004183c */
[----:B------:R-:W-:Y:S01]  /*4490*/  ISETP.GE.AND P3, PT, R42, RZ, PT ;  /* 0x000000ff2a00720c */ /* 0x000fe20003f66270 */
[----:B------:R-:W-:Y:S01]  /*44a0*/  MUFU.TANH R34, R24 ;  /* 0x0000001800227308 */ /* 0x000fe20000002400 */
[----:B------:R-:W-:Y:S01]  /*44b0*/  ISETP.GE.AND P1, PT, R5, RZ, PT ;  /* 0x000000ff0500720c */ /* 0x000fe20003f26270 */
[----:B--2---:R-:W-:Y:S01]  /*44c0*/  FMUL.FTZ R14, R21, UR6 ;  /* 0x00000006150e7c20 */ /* 0x004fe20008410000 */
[----:B------:R-:W-:Y:S01]  /*44d0*/  ISETP.GE.AND P2, PT, R23, RZ, PT ;  /* 0x000000ff1700720c */ /* 0x000fe20003f46270 */
[----:B------:R-:W-:Y:S01]  /*44e0*/  FMUL.FTZ R150, R41, UR6 ;  /* 0x0000000629967c20 */ /* 0x000fe20008410000 */
[----:B------:R-:W-:Y:S01]  /*44f0*/  ISETP.GE.AND P6, PT, R22, RZ, PT ;  /* 0x000000ff1600720c */ /* 0x000fe20003fc6270 */
[----:B------:R-:W-:Y:S04]  /*4500*/  HMMA.16816.F32.BF16 R64, R104, R10, R64 ;  /* 0x0000000a6840723c */ /* 0x000fe80000041840 */
[----:B------:R2:W-:Y:S01]  /*4510*/  MUFU.TANH R48, R14 ;  /* 0x0000000e00307308 */ /* 0x0005e20000002400 */
[C---:B------:R-:W-:Y:S01]  /*4520*/  IADD3 R39, R0.reuse, -0x10, RZ ;  /* 0xfffffff000277810 */ /* 0x040fe20007ffe0ff */
[----:B----4-:R-:W-:Y:S01]  /*4530*/  FMUL.FTZ R12, R17, UR6 ;  /* 0x00000006110c7c20 */ /* 0x010fe20008410000 */
[----:B-1----:R-:W-:Y:S01]  /*4540*/  IADD3 R20, R0, 0x3f, RZ ;  /* 0x0000003f00147810 */ /* 0x002fe20007ffe0ff */
[----:B------:R-:W-:Y:S03]  /*4550*/  FMUL.FTZ R13, R16, UR6 ;  /* 0x00000006100d7c20 */ /* 0x000fe60008410000 */
[----:B------:R-:W-:Y:S03]  /*4560*/  @!P0 IADD3 R4, -R0, -0x47, RZ ;  /* 0xffffffb900048810 */ /* 0x000fe60007ffe1ff */
[----:B------:R-:W-:Y:S01]  /*4570*/  MUFU.TANH R109, R27 ;  /* 0x0000001b006d7308 */ /* 0x000fe20000002400 */
[----:B------:R-:W-:Y:S01]  /*4580*/  ISETP.GE.AND P0, PT, R39, RZ, PT ;  /* 0x000000ff2700720c */ /* 0x000fe20003f06270 */
[----:B------:R-:W-:Y:S01]  /*4590*/  FMUL.FTZ R101, R38, UR6 ;  /* 0x0000000626657c20 */ /* 0x000fe20008410000 */
[C---:B------:R-:W-:Y:S01]  /*45a0*/  IADD3 R19, R0.reuse, 0x38, RZ ;  /* 0x0000003800137810 */ /* 0x040fe20007ffe0ff */
[----:B------:R-:W-:Y:S01]  /*45b0*/  FMUL.FTZ R112, R51, UR6 ;  /* 0x0000000633707c20 */ /* 0x000fe20008410000 */
[----:B------:R-:W-:Y:S01]  /*45c0*/  IADD3 R40, R0, -0x9, RZ ;  /* 0xfffffff700287810 */ /* 0x000fe20007ffe0ff */
[----:B------:R-:W-:Y:S01]  /*45d0*/  FMUL.FTZ R148, R43, UR6 ;  /* 0x000000062b947c20 */ /* 0x000fe20008410000 */
[----:B------:R-:W-:Y:S03]  /*45e0*/  ISETP.GE.AND P4, PT, R20, RZ, PT ;  /* 0x000000ff1400720c */ /* 0x000fe60003f86270 */
[----:B------:R-:W-:Y:S01]  /*45f0*/  MUFU.TANH R108, R26 ;  /* 0x0000001a006c7308 */ /* 0x000fe20000002400 */
[----:B------:R-:W-:Y:S01]  /*4600*/  @!P3 IADD3 R42, -R0, 0x1, RZ ;  /* 0x00000001002ab810 */ /* 0x000fe20007ffe1ff */
[----:B------:R-:W-:Y:S01]  /*4610*/  FMUL.FTZ R44, R44, UR6 ;  /* 0x000000062c2c7c20 */ /* 0x000fe20008410000 */
[----:B------:R-:W-:Y:S01]  /*4620*/  @!P1 IADD3 R5, -R0, -0x48, RZ ;  /* 0xffffffb800059810 */ /* 0x000fe20007ffe1ff */
[----:B------:R-:W-:Y:S01]  /*4630*/  FMUL.FTZ R175, R62, UR6 ;  /* 0x000000063eaf7c20 */ /* 0x000fe20008410000 */
[----:B------:R-:W-:Y:S01]  /*4640*/  IADD3 R21, R0, 0x40, RZ ;  /* 0x0000004000157810 */ /* 0x000fe20007ffe0ff */
[----:B------:R-:W-:Y:S01]  /*4650*/  FMUL.FTZ R186, R64, UR6 ;  /* 0x0000000640ba7c20 */ /* 0x000fe20008410000 */
[C---:B------:R-:W-:Y:S03]  /*4660*/  IADD3 R18, R0.reuse, 0x37, RZ ;  /* 0x0000003700127810 */ /* 0x040fe60007ffe0ff */
[----:B------:R-:W-:Y:S01]  /*4670*/  MUFU.TANH R113, R142 ;  /* 0x0000008e00717308 */ /* 0x000fe20000002400 */
[----:B------:R-:W-:Y:S01]  /*4680*/  IADD3 R41, R0, -0x8, RZ ;  /* 0xfffffff800297810 */ /* 0x000fe20007ffe0ff */
[----:B------:R-:W-:Y:S01]  /*4690*/  FMUL.FTZ R188, R65, UR6 ;  /* 0x0000000641bc7c20 */ /* 0x000fe20008410000 */
[----:B------:R-:W-:Y:S01]  /*46a0*/  ISETP.GE.AND P3, PT, R19, RZ, PT ;  /* 0x000000ff1300720c */ /* 0x000fe20003f66270 */
[----:B------:R-:W-:Y:S01]  /*46b0*/  FMUL.FTZ R46, R46, UR6 ;  /* 0x000000062e2e7c20 */ /* 0x000fe20008410000 */
[----:B------:R-:W-:Y:S01]  /*46c0*/  ISETP.GE.AND P1, PT, R40, RZ, PT ;  /* 0x000000ff2800720c */ /* 0x000fe20003f26270 */
        /* <DEDUP_REMOVED lines=10> */
[----:B------:R-:W-:Y:S01]  /*4770*/  MUFU.TANH R140, R101 ;  /* 0x00000065008c7308 */ /* 0x000fe20000002400 */
[C---:B------:R-:W-:Y:S01]  /*4780*/  IADD3 R36, R0.reuse, -0x19, RZ ;  /* 0xffffffe700247810 */ /* 0x040fe20007ffe0ff */
[----:B------:R-:W-:Y:S01]  /*4790*/  FMUL.FTZ R189, R67, UR6 ;  /* 0x0000000643bd7c20 */ /* 0x000fe20008410000 */
[C---:B------:R-:W-:Y:S01]  /*47a0*/  IADD3 R17, R0.reuse, 0x30, RZ ;  /* 0x0000003000117810 */ /* 0x040fe20007ffe0ff */
[----:B------:R-:W-:Y:S01]  /*47b0*/  FMUL.FTZ R159, R59, UR6 ;  /* 0x000000063b9f7c20 */ /* 0x000fe20008410000 */
[----:B------:R-:W-:Y:S01]  /*47c0*/  @!P0 IADD3 R39, -R0, 0x10, RZ ;  /* 0x0000001000278810 */ /* 0x000fe20007ffe1ff */
[----:B------:R-:W-:Y:S01]  /*47d0*/  FMUL.FTZ R157, R58, UR6 ;  /* 0x000000063a9d7c20 */ /* 0x000fe20008410000 */
[----:B------:R-:W-:Y:S03]  /*47e0*/  ISETP.GE.AND P0, PT, R36, RZ, PT ;  /* 0x000000ff2400720c */ /* 0x000fe60003f06270 */
[----:B------:R-:W-:Y:S01]  /*47f0*/  MUFU.TANH R35, R139 ;  /* 0x0000008b00237308 */ /* 0x000fe20000002400 */
[----:B------:R-:W-:Y:S01]  /*4800*/  IADD3 R16, R0, 0x2f, RZ ;  /* 0x0000002f00107810 */ /* 0x000fe20007ffe0ff */
[----:B------:R-:W-:Y:S01]  /*4810*/  FMUL.FTZ R54, R54, UR6 ;  /* 0x0000000636367c20 */ /* 0x000fe20008410000 */
[C---:B------:R-:W-:Y:S01]  /*4820*/  IADD3 R37, R0.reuse, -0x18, RZ ;  /* 0xffffffe800257810 */ /* 0x040fe20007ffe0ff */
[----:B------:R-:W-:Y:S01]  /*4830*/  FMUL.FTZ R53, R53, UR6 ;  /* 0x0000000635357c20 */ /* 0x000fe20008410000 */
[----:B------:R-:W-:Y:S01]  /*4840*/  @!P4 IADD3 R20, -R0, -0x3f, RZ ;  /* 0xffffffc10014c810 */ /* 0x000fe20007ffe1ff */
[----:B------:R-:W-:Y:S01]  /*4850*/  FMUL.FTZ R161, R56, UR6 ;  /* 0x0000000638a17c20 */ /* 0x000fe20008410000 */
[----:B------:R-:W-:Y:S03]  /*4860*/  ISETP.GE.AND P4, PT, R17, RZ, PT ;  /* 0x000000ff1100720c */ /* 0x000fe60003f86270 */
[----:B------:R-:W-:Y:S01]  /*4870*/  MUFU.TANH R139, R141 ;  /* 0x0000008d008b7308 */ /* 0x000fe20000002400 */
[C---:B------:R-:W-:Y:S01]  /*4880*/  @!P3 IADD3 R19, -R0.reuse, -0x38, RZ ;  /* 0xffffffc80013b810 */ /* 0x040fe20007ffe1ff */
[----:B------:R-:W-:Y:S01]  /*4890*/  FMUL.FTZ R174, R57, UR6 ;  /* 0x0000000639ae7c20 */ /* 0x000fe20008410000 */
[C---:B------:R-:W-:Y:S01]  /*48a0*/  @!P1 IADD3 R40, -R0.reuse, 0x9, RZ ;  /* 0x0000000900289810 */ /* 0x040fe20007ffe1ff */
[----:B------:R-:W-:Y:S01]  /*48b0*/  FMUL.FTZ R45, R45, UR6 ;  /* 0x000000062d2d7c20 */ /* 0x000fe20008410000 */
[C---:B------:R-:W-:Y:S01]  /*48c0*/  IADD3 R38, R0.reuse, -0x11, RZ ;  /* 0xffffffef00267810 */ /* 0x040fe20007ffe0ff */
[----:B------:R-:W-:Y:S01]  /*48d0*/  FMUL.FTZ R184, R61, UR6 ;  /* 0x000000063db87c20 */ /* 0x000fe20008410000 */
[C---:B------:R-:W-:Y:S03]  /*48e0*/  IADD3 R15, R0.reuse, 0x28, RZ ;  /* 0x00000028000f7810 */ /* 0x040fe60007ffe0ff */
[----:B------:R-:W-:Y:S01]  /*48f0*/  MUFU.TANH R141, R100 ;  /* 0x00000064008d7308 */ /* 0x000fe20000002400 */
[----:B--2---:R-:W-:Y:S01]  /*4900*/  IADD3 R14, R0, 0x27, RZ ;  /* 0x00000027000e7810 */ /* 0x004fe20007ffe0ff */
[----:B------:R-:W-:Y:S01]  /*4910*/  FMUL.FTZ R49, R49, UR6 ;  /* 0x0000000631317c20 */ /* 0x000fe20008410000 */
[----:B------:R-:W-:Y:S01]  /*4920*/  ISETP.GE.AND P3, PT, R16, RZ, PT ;  /* 0x000000ff1000720c */ /* 0x000fe20003f66270 */
[----:B------:R-:W-:Y:S01]  /*4930*/  FMUL.FTZ R185, R63, UR6 ;  /* 0x000000063fb97c20 */ /* 0x000fe20008410000 */
[----:B------:R-:W-:Y:S02]  /*4940*/  ISETP.GE.AND P1, PT, R37, RZ, PT ;  /* 0x000000ff2500720c */ /* 0x000fe40003f26270 */
[C---:B------:R-:W-:Y:S03]  /*4950*/  @!P5 IADD3 R21, -R0.reuse, -0x40, RZ ;  /* 0xffffffc00015d810 */ /* 0x040fe60007ffe1ff */
[----:B------:R-:W-:Y:S01]  /*4960*/  MUFU.TANH R51, R103 ;  /* 0x0000006700337308 */ /* 0x000fe20000002400 */
[C---:B------:R-:W-:Y:S02]  /*4970*/  @!P2 IADD3 R18, -R0.reuse, -0x37, RZ ;  /* 0xffffffc90012a810 */ /* 0x040fe40007ffe1ff */
[----:B------:R-:W-:Y:S02]  /*4980*/  @!P6 IADD3 R41, -R0, 0x8, RZ ;  /* 0x000000080029e810 */ /* 0x000fe40007ffe1ff */
[----:B------:R-:W-:Y:S02]  /*4990*/  ISETP.GE.AND P5, PT, R38, RZ, PT ;  /* 0x000000ff2600720c */ /* 0x000fe40003fa6270 */
[----:B------:R-:W-:Y:S03]  /*49a0*/  ISETP.GE.AND P2, PT, R15, RZ, PT ;  /* 0x000000ff0f00720c */ /* 0x000fe60003f46270 */
[----:B------:R-:W-:Y:S01]  /*49b0*/  MUFU.TANH R64, R148 ;  /* 0x0000009400407308 */ /* 0x000fe20000002400 */
[----:B------:R-:W-:Y:S02]  /*49c0*/  ISETP.GE.AND P6, PT, R14, RZ, PT ;  /* 0x000000ff0e00720c */ /* 0x000fe40003fc6270 */
[C---:B------:R-:W-:Y:S02]  /*49d0*/  IADD3 R29, R0.reuse, -0x28, RZ ;  /* 0xffffffd8001d7810 */ /* 0x040fe40007ffe0ff */
[C---:B------:R-:W-:Y:S02]  /*49e0*/  IADD3 R30, R0.reuse, -0x21, RZ ;  /* 0xffffffdf001e7810 */ /* 0x040fe40007ffe0ff */
[C---:B------:R-:W-:Y:S03]  /*49f0*/  @!P0 IADD3 R36, -R0.reuse, 0x19, RZ ;  /* 0x0000001900248810 */ /* 0x040fe60007ffe1ff */
[----:B------:R-:W1:Y:S01]  /*4a00*/  MUFU.TANH R13, R13 ;  /* 0x0000000d000d7308 */ /* 0x000e620000002400 */
[----:B------:R-:W-:Y:S02]  /*4a10*/  ISETP.GE.AND P0, PT, R29, RZ, PT ;  /* 0x000000ff1d00720c */ /* 0x000fe40003f06270 */
[C---:B------:R-:W-:Y:S02]  /*4a20*/  IADD3 R11, R0.reuse, 0x20, RZ ;  /* 0x00000020000b7810 */ /* 0x040fe40007ffe0ff */
[C---:B------:R-:W-:Y:S02]  /*4a30*/  IADD3 R8, R0.reuse, 0x17, RZ ;  /* 0x0000001700087810 */ /* 0x040fe40007ffe0ff */
[----:B------:R-:W-:Y:S03]  /*4a40*/  @!P4 IADD3 R17, -R0, -0x30, RZ ;  /* 0xffffffd00011c810 */ /* 0x000fe60007ffe1ff */
[----:B------:R-:W-:Y:S01]  /*4a50*/  MUFU.TANH R107, R151 ;  /* 0x00000097006b7308 */ /* 0x000fe20000002400 */
[----:B------:R-:W-:Y:S02]  /*4a60*/  ISETP.GE.AND P4, PT, R30, RZ, PT ;  /* 0x000000ff1e00720c */ /* 0x000fe40003f86270 */
[C---:B------:R-:W-:Y:S02]  /*4a70*/  @!P3 IADD3 R16, -R0.reuse, -0x2f, RZ ;  /* 0xffffffd10010b810 */ /* 0x040fe40007ffe1ff */
[C---:B------:R-:W-:Y:S02]  /*4a80*/  @!P1 IADD3 R37, -R0.reuse, 0x18, RZ ;  /* 0x0000001800259810 */ /* 0x040fe40007ffe1ff */
[C---:B------:R-:W-:Y:S03]  /*4a90*/  IADD3 R31, R0.reuse, -0x20, RZ ;  /* 0xffffffe0001f7810 */ /* 0x040fe60007ffe0ff */
[----:B------:R2:W-:Y:S01]  /*4aa0*/  MUFU.TANH R145, R110 ;  /* 0x0000006e00917308 */ /* 0x0005e20000002400 */
[C---:B------:R-:W-:Y:S02]  /*4ab0*/  IADD3 R10, R0.reuse, 0x1f, RZ ;  /* 0x0000001f000a7810 */ /* 0x040fe40007ffe0ff */
[----:B------:R-:W-:Y:S02]  /*4ac0*/  IADD3 R9, R0, 0x18, RZ ;  /* 0x0000001800097810 */ /* 0x000fe40007ffe0ff */
[----:B------:R-:W-:Y:S02]  /*4ad0*/  ISETP.GE.AND P3, PT, R11, RZ, PT ;  /* 0x000000ff0b00720c */ /* 0x000fe40003f66270 */
[----:B------:R-:W-:Y:S03]  /*4ae0*/  ISETP.GE.AND P1, PT, R8, RZ, PT ;  /* 0x000000ff0800720c */ /* 0x000fe60003f26270 */
[----:B------:R-:W-:Y:S01]  /*4af0*/  MUFU.TANH R106, R46 ;  /* 0x0000002e006a7308 */ /* 0x000fe20000002400 */
[C---:B------:R-:W-:Y:S02]  /*4b00*/  @!P5 IADD3 R38, -R0.reuse, 0x11, RZ ;  /* 0x000000110026d810 */ /* 0x040fe40007ffe1ff */
[C---:B------:R-:W-:Y:S02]  /*4b10*/  @!P2 IADD3 R15, -R0.reuse, -0x28, RZ ;  /* 0xffffffd8000fa810 */ /* 0x040fe40007ffe1ff */
[----:B------:R-:W-:Y:S02]  /*4b20*/  @!P6 IADD3 R14, -R0, -0x27, RZ ;  /* 0xffffffd9000ee810 */ /* 0x000fe40007ffe1ff */
[----:B------:R-:W-:Y:S03]  /*4b30*/  ISETP.GE.AND P5, PT, R31, RZ, PT ;  /* 0x000000ff1f00720c */ /* 0x000fe60003fa6270 */
[----:B------:R-:W-:Y:S01]  /*4b40*/  MUFU.TANH R52, R102 ;  /* 0x0000006600347308 */ /* 0x000fe20000002400 */
[----:B------:R-:W-:Y:S01]  /*4b50*/  ISETP.GE.AND P2, PT, R10, RZ, PT ;  /* 0x000000ff0a00720c */ /* 0x000fe20003f46270 */
[----:B--2---:R-:W-:Y:S01]  /*4b60*/  FMUL.FTZ R110, R55, UR6 ;  /* 0x00000006376e7c20 */ /* 0x004fe20008410000 */
[----:B------:R-:W-:Y:S02]  /*4b70*/  ISETP.GE.AND P6, PT, R9, RZ, PT ;  /* 0x000000ff0900720c */ /* 0x000fe40003fc6270 */
[C---:B------:R-:W-:Y:S02]  /*4b80*/  IADD3 R24, R0.reuse, -0x39, RZ ;  /* 0xffffffc700187810 */ /* 0x040fe40007ffe0ff */
[C---:B------:R-:W-:Y:S03]  /*4b90*/  IADD3 R27, R0.reuse, -0x30, RZ ;  /* 0xffffffd0001b7810 */ /* 0x040fe60007ffe0ff */
[----:B------:R-:W2:Y:S01]  /*4ba0*/  MUFU.TANH R12, R12 ;  /* 0x0000000c000c7308 */ /* 0x000ea20000002400 */
[----:B------:R-:W-:Y:S02]  /*4bb0*/  @!P0 IADD3 R29, -R0, 0x28, RZ ;  /* 0x00000028001d8810 */ /* 0x000fe40007ffe1ff */
[----:B------:R-:W-:Y:S02]  /*4bc0*/  ISETP.GE.AND P0, PT, R24, RZ, PT ;  /* 0x000000ff1800720c */ /* 0x000fe40003f06270 */
[C---:B------:R-:W-:Y:S02]  /*4bd0*/  IADD3 R26, R0.reuse, -0x31, RZ ;  /* 0xffffffcf001a7810 */ /* 0x040fe40007ffe0ff */
[C---:B------:R-:W-:Y:S03]  /*4be0*/  IADD3 R25, R0.reuse, -0x38, RZ ;  /* 0xffffffc800197810 */ /* 0x040fe60007ffe0ff */
[----:B------:R-:W-:Y:S01]  /*4bf0*/  MUFU.TANH R32, R143 ;  /* 0x0000008f00207308 */ /* 0x000fe20000002400 */
[C---:B------:R-:W-:Y:S02]  /*4c00*/  @!P4 IADD3 R30, -R0.reuse, 0x21, RZ ;  /* 0x00000021001ec810 */ /* 0x040fe40007ffe1ff */
[----:B------:R-:W-:Y:S02]  /*4c10*/  ISETP.GE.AND P4, PT, R27, RZ, PT ;  /* 0x000000ff1b00720c */ /* 0x000fe40003f86270 */
[C---:B------:R-:W-:Y:S02]  /*4c20*/  @!P3 IADD3 R11, -R0.reuse, -0x20, RZ ;  /* 0xffffffe0000bb810 */ /* 0x040fe40007ffe1ff */
[C---:B------:R-:W-:Y:S03]  /*4c30*/  @!P1 IADD3 R8, -R0.reuse, -0x17, RZ ;  /* 0xffffffe900089810 */ /* 0x040fe60007ffe1ff */
[----:B------:R-:W3:Y:S01]  /*4c40*/  MUFU.TANH R143, R136 ;  /* 0x00000088008f7308 */ /* 0x000ee20000002400 */
[C---:B------:R-:W-:Y:S02]  /*4c50*/  IADD3 R28, R0.reuse, -0x29, RZ ;  /* 0xffffffd7001c7810 */ /* 0x040fe40007ffe0ff */
[C---:B------:R-:W-:Y:S02]  /*4c60*/  IADD3 R7, R0.reuse, 0x10, RZ ;  /* 0x0000001000077810 */ /* 0x040fe40007ffe0ff */
[----:B------:R-:W-:Y:S02]  /*4c70*/  IADD3 R6, R0, 0xf, RZ ;  /* 0x0000000f00067810 */ /* 0x000fe40007ffe0ff */
[----:B------:R-:W-:Y:S03]  /*4c80*/  ISETP.GE.AND P3, PT, R26, RZ, PT ;  /* 0x000000ff1a00720c */ /* 0x000fe60003f66270 */
[----:B------:R-:W-:Y:S01]  /*4c90*/  MUFU.TANH R136, R50 ;  /* 0x0000003200887308 */ /* 0x000fe20000002400 */
[----:B------:R-:W-:Y:S02]  /*4ca0*/  ISETP.GE.AND P1, PT, R25, RZ, PT ;  /* 0x000000ff1900720c */ /* 0x000fe40003f26270 */
[C---:B------:R-:W-:Y:S02]  /*4cb0*/  @!P5 IADD3 R31, -R0.reuse, 0x20, RZ ;  /* 0x00000020001fd810 */ /* 0x040fe40007ffe1ff */
[C---:B------:R-:W-:Y:S02]  /*4cc0*/  @!P2 IADD3 R10, -R0.reuse, -0x1f, RZ ;  /* 0xffffffe1000aa810 */ /* 0x040fe40007ffe1ff */
[----:B------:R-:W-:Y:S03]  /*4cd0*/  @!P6 IADD3 R9, -R0, -0x18, RZ ;  /* 0xffffffe80009e810 */ /* 0x000fe60007ffe1ff */
[----:B------:R-:W-:Y:S01]  /*4ce0*/  MUFU.TANH R50, R155 ;  /* 0x0000009b00327308 */ /* 0x000fe20000002400 */
[----:B------:R-:W-:Y:S02]  /*4cf0*/  ISETP.GE.AND P5, PT, R28, RZ, PT ;  /* 0x000000ff1c00720c */ /* 0x000fe40003fa6270 */
[----:B------:R-:W-:Y:S02]  /*4d00*/  ISETP.GE.AND P2, PT, R7, RZ, PT ;  /* 0x000000ff0700720c */ /* 0x000fe40003f46270 */
[----:B------:R-:W-:Y:S02]  /*4d10*/  ISETP.GE.AND P6, PT, R6, RZ, PT ;  /* 0x000000ff0600720c */ /* 0x000fe40003fc6270 */
[----:B------:R-:W-:Y:S03]  /*4d20*/  I2FP.F32.S32 R65, R30 ;  /* 0x0000001e00417245 */ /* 0x000fe60000201400 */
[----:B------:R-:W4:Y:S01]  /*4d30*/  MUFU.TANH R33, R144 ;  /* 0x0000009000217308 */ /* 0x000f220000002400 */
[----:B------:R-:W-:Y:S02]  /*4d40*/  I2FP.F32.S32 R62, R29 ;  /* 0x0000001d003e7245 */ /* 0x000fe40000201400 */
[C---:B------:R-:W-:Y:S02]  /*4d50*/  @!P0 IADD3 R24, -R0.reuse, 0x39, RZ ;  /* 0x0000003900188810 */ /* 0x040fe40007ffe1ff */
[----:B------:R-:W-:Y:S02]  /*4d60*/  I2FP.F32.S32 R101, R23 ;  /* 0x0000001700657245 */ /* 0x000fe40000201400 */
[C---:B------:R-:W-:Y:S03]  /*4d70*/  @!P4 IADD3 R27, -R0.reuse, 0x30, RZ ;  /* 0x00000030001bc810 */ /* 0x040fe60007ffe1ff */
[----:B------:R-:W-:Y:S01]  /*4d80*/  MUFU.TANH R30, R150 ;  /* 0x00000096001e7308 */ /* 0x000fe20000002400 */
[----:B------:R-:W-:Y:S02]  /*4d90*/  I2FP.F32.S32 R23, R5 ;  /* 0x0000000500177245 */ /* 0x000fe40000201400 */
[----:B------:R-:W-:Y:S02]  /*4da0*/  I2FP.F32.S32 R105, R22 ;  /* 0x0000001600697245 */ /* 0x000fe40000201400 */
[----:B------:R-:W-:Y:S01]  /*4db0*/  I2FP.F32.S32 R115, R24 ;  /* 0x0000001800737245 */ /* 0x000fe20000201400 */
[----:B------:R-:W-:Y:S01]  /*4dc0*/  FFMA.FTZ R24, -R171, R171, 1 ;  /* 0x3f800000ab187423 */ /* 0x000fe200000101ab */
[C---:B------:R-:W-:Y:S03]  /*4dd0*/  @!P3 IADD3 R26, -R0.reuse, 0x31, RZ ;  /* 0x00000031001ab810 */ /* 0x040fe60007ffe1ff */
[----:B------:R2:W-:Y:S01]  /*4de0*/  MUFU.TANH R29, R44 ;  /* 0x0000002c001d7308 */ /* 0x0005e20000002400 */
[C---:B------:R-:W-:Y:S02]  /*4df0*/  @!P1 IADD3 R25, -R0.reuse, 0x38, RZ ;  /* 0x0000003800199810 */ /* 0x040fe40007ffe1ff */
[----:B------:R-:W-:Y:S02]  /*4e00*/  I2FP.F32.S32 R22, R4 ;  /* 0x0000000400167245 */ /* 0x000fe40000201400 */
[----:B------:R-:W-:Y:S02]  /*4e10*/  I2FP.F32.S32 R20, R20 ;  /* 0x0000001400147245 */ /* 0x000fe40000201400 */
[----:B------:R-:W-:Y:S03]  /*4e20*/  I2FP.F32.S32 R66, R31 ;  /* 0x0000001f00427245 */ /* 0x000fe60000201400 */
[----:B------:R-:W4:Y:S01]  /*4e30*/  MUFU.TANH R144, R111 ;  /* 0x0000006f00907308 */ /* 0x000f220000002400 */
[----:B------:R-:W-:Y:S01]  /*4e40*/  I2FP.F32.S32 R4, R36 ;  /* 0x0000002400047245 */ /* 0x000fe20000201400 */
[----:B------:R-:W-:Y:S01]  /*4e50*/  FFMA.FTZ R36, -R165, R165, 1 ;  /* 0x3f800000a5247423 */ /* 0x000fe200000101a5 */
[----:B------:R-:W-:Y:S01]  /*4e60*/  I2FP.F32.S32 R100, R8 ;  /* 0x0000000800647245 */ /* 0x000fe20000201400 */
[----:B------:R-:W-:Y:S01]  /*4e70*/  FFMA.FTZ R8, -R169, R169, 1 ;  /* 0x3f800000a9087423 */ /* 0x000fe200000101a9 */
[----:B------:R-:W-:Y:S01]  /*4e80*/  I2FP.F32.S32 R103, R27 ;  /* 0x0000001b00677245 */ /* 0x000fe20000201400 */
[----:B------:R-:W-:Y:S01]  /*4e90*/  FFMA.FTZ R27, R23, -UR5, R165 ;  /* 0x80000005171b7c23 */ /* 0x000fe200080100a5 */
[C---:B------:R-:W-:Y:S03]  /*4ea0*/  @!P5 IADD3 R28, -R0.reuse, 0x29, RZ ;  /* 0x00000029001cd810 */ /* 0x040fe60007ffe1ff */
[----:B------:R3:W4:Y:S01]  /*4eb0*/  MUFU.TANH R31, R149 ;  /* 0x00000095001f7308 */ /* 0x0007220000002400 */
[----:B------:R-:W-:Y:S01]  /*4ec0*/  @!P2 IADD3 R7, -R0, -0x10, RZ ;  /* 0xfffffff00007a810 */ /* 0x000fe20007ffe1ff */
[----:B------:R-:W-:Y:S01]  /*4ed0*/  FMUL.FTZ R165, R24, UR6 ;  /* 0x0000000618a57c20 */ /* 0x000fe20008410000 */
[----:B------:R-:W-:Y:S01]  /*4ee0*/  @!P6 IADD3 R6, -R0, -0xf, RZ ;  /* 0xfffffff10006e810 */ /* 0x000fe20007ffe1ff */
[----:B------:R-:W-:Y:S01]  /*4ef0*/  FFMA.FTZ R24, R20, -UR5, R160 ;  /* 0x8000000514187c23 */ /* 0x000fe200080100a0 */
[----:B------:R-:W-:Y:S01]  /*4f00*/  I2FP.F32.S32 R21, R21 ;  /* 0x0000001500157245 */ /* 0x000fe20000201400 */
[----:B------:R-:W-:Y:S01]  /*4f10*/  FFMA.FTZ R23, -R168, R168, 1 ;  /* 0x3f800000a8177423 */ /* 0x000fe200000101a8 */
[----:B------:R-:W-:Y:S01]  /*4f20*/  I2FP.F32.S32 R43, R38 ;  /* 0x00000026002b7245 */ /* 0x000fe20000201400 */
[----:B------:R-:W-:Y:S01]  /*4f30*/  FFMA.FTZ R38, R20, -UR5, R167 ;  /* 0x8000000514267c23 */ /* 0x000fe200080100a7 */
[----:B------:R-:W-:Y:S01]  /*4f40*/  I2FP.F32.S32 R104, R26 ;  /* 0x0000001a00687245 */ /* 0x000fe20000201400 */
[----:B------:R-:W-:Y:S01]  /*4f50*/  FFMA.FTZ R26, R22, -UR5, R166 ;  /* 0x80000005161a7c23 */ /* 0x000fe200080100a6 */
[----:B------:R-:W-:Y:S01]  /*4f60*/  I2FP.F32.S32 R114, R25 ;  /* 0x0000001900727245 */ /* 0x000fe20000201400 */
[----:B------:R-:W-:Y:S01]  /*4f70*/  FFMA.FTZ R25, -R172, R172, 1 ;  /* 0x3f800000ac197423 */ /* 0x000fe200000101ac */
[----:B------:R-:W-:Y:S01]  /*4f80*/  IABS R0, R0 ;  /* 0x0000000000007213 */ /* 0x000fe20000000000 */
[----:B------:R-:W-:Y:S01]  /*4f90*/  FFMA.FTZ R22, -R166, R166, 1 ;  /* 0x3f800000a6167423 */ /* 0x000fe200000101a6 */
[----:B------:R-:W-:Y:S01]  /*4fa0*/  FFMA.FTZ R20, -R160, R160, 1 ;  /* 0x3f800000a0147423 */ /* 0x000fe200000101a0 */
[----:B------:R-:W-:Y:S01]  /*4fb0*/  FMUL.FTZ R166, R8, UR6 ;  /* 0x0000000608a67c20 */ /* 0x000fe20008410000 */
[----:B------:R-:W-:Y:S01]  /*4fc0*/  I2FP.F32.S32 R42, R42 ;  /* 0x0000002a002a7245 */ /* 0x000fe20000201400 */
[----:B------:R-:W-:Y:S01]  /*4fd0*/  FFMA.FTZ R8, -R167, R167, 1 ;  /* 0x3f800000a7087423 */ /* 0x000fe200000101a7 */
[----:B------:R-:W-:Y:S01]  /*4fe0*/  I2FP.F32.S32 R60, R15 ;  /* 0x0000000f003c7245 */ /* 0x000fe20000201400 */
[----:B------:R-:W-:Y:S01]  /*4ff0*/  FFMA.FTZ R15, R21, -UR5, R168 ;  /* 0x80000005150f7c23 */ /* 0x000fe200080100a8 */
[----:B------:R-:W-:Y:S01]  /*5000*/  I2FP.F32.S32 R67, R9 ;  /* 0x0000000900437245 */ /* 0x000fe20000201400 */
[----:B------:R-:W-:Y:S01]  /*5010*/  FFMA.FTZ R9, -R170, R170, 1 ;  /* 0x3f800000aa097423 */ /* 0x000fe200000101aa */
[----:B------:R-:W-:Y:S01]  /*5020*/  I2FP.F32.S32 R0, R0 ;  /* 0x0000000000007245 */ /* 0x000fe20000201400 */
[----:B------:R-:W-:Y:S01]  /*5030*/  FMUL.FTZ R148, R25, UR6 ;  /* 0x0000000619947c20 */ /* 0x000fe20008410000 */
[----:B------:R-:W-:Y:S01]  /*5040*/  I2FP.F32.S32 R18, R18 ;  /* 0x0000001200127245 */ /* 0x000fe20000201400 */
[----:B------:R-:W-:Y:S01]  /*5050*/  FFMA.FTZ R25, R21, -UR5, R164 ;  /* 0x8000000515197c23 */ /* 0x000fe200080100a4 */
[----:B------:R-:W-:Y:S01]  /*5060*/  I2FP.F32.S32 R41, R41 ;  /* 0x0000002900297245 */ /* 0x000fe20000201400 */
[----:B------:R-:W-:Y:S01]  /*5070*/  FMUL.FTZ R168, R20, UR6 ;  /* 0x0000000614a87c20 */ /* 0x000fe20008410000 */
[----:B------:R-:W-:Y:S01]  /*5080*/  FFMA.FTZ R21, -R158, R158, 1 ;  /* 0x3f8000009e157423 */ /* 0x000fe2000001019e */
[----:B-1----:R-:W-:Y:S01]  /*5090*/  FFMA.FTZ R20, -R13, R13, 1 ;  /* 0x3f8000000d147423 */ /* 0x002fe2000001010d */
[----:B------:R-:W-:Y:S01]  /*50a0*/  I2FP.F32.S32 R59, R14 ;  /* 0x0000000e003b7245 */ /* 0x000fe20000201400 */
[----:B--2---:R-:W-:Y:S01]  /*50b0*/  FFMA.FTZ R44, -R164, R164, 1 ;  /* 0x3f800000a42c7423 */ /* 0x004fe200000101a4 */
[----:B------:R-:W-:Y:S01]  /*50c0*/  FMUL.FTZ R150, R8, UR6 ;  /* 0x0000000608967c20 */ /* 0x000fe20008410000 */
[----:B------:R-:W-:Y:S01]  /*50d0*/  FFMA.FTZ R14, R42, -UR5, R169 ;  /* 0x800000052a0e7c23 */ /* 0x000fe200080100a9 */
[----:B------:R-:W-:Y:S01]  /*50e0*/  FMUL.FTZ R151, R9, UR6 ;  /* 0x0000000609977c20 */ /* 0x000fe20008410000 */
[----:B------:R-:W-:Y:S01]  /*50f0*/  FMUL.FTZ R167, R36, UR6 ;  /* 0x0000000624a77c20 */ /* 0x000fe20008410000 */
[----:B------:R-:W-:Y:S01]  /*5100*/  FMUL.FTZ R164, R22, UR6 ;  /* 0x0000000616a47c20 */ /* 0x000fe20008410000 */
[----:B------:R-:W-:Y:S01]  /*5110*/  FFMA.FTZ R8, R42, -UR5, R154 ;  /* 0x800000052a087c23 */ /* 0x000fe2000801009a */
[----:B------:R-:W-:Y:S01]  /*5120*/  FFMA.FTZ R22, -R156, R156, 1 ;  /* 0x3f8000009c167423 */ /* 0x000fe2000001019c */
[----:B------:R-:W-:Y:S01]  /*5130*/  FFMA.FTZ R36, R18, -UR5, R156 ;  /* 0x8000000512247c23 */ /* 0x000fe2000801009c */
[----:B------:R-:W-:Y:S01]  /*5140*/  FFMA.FTZ R9, R0, -UR5, R152 ;  /* 0x8000000500097c23 */ /* 0x000fe20008010098 */
[----:B------:R-:W-:Y:S01]  /*5150*/  FFMA.FTZ R42, -R152, R152, 1 ;  /* 0x3f800000982a7423 */ /* 0x000fe20000010198 */
[----:B------:R-:W-:Y:S01]  /*5160*/  FFMA.FTZ R13, R41, -UR5, R13 ;  /* 0x80000005290d7c23 */ /* 0x000fe2000801000d */
[----:B------:R-:W-:Y:S01]  /*5170*/  MUFU.TANH R111, R54 ;  /* 0x00000036006f7308 */ /* 0x000fe20000002400 */
[----:B------:R-:W-:Y:S01]  /*5180*/  FMUL.FTZ R152, R21, UR6 ;  /* 0x0000000615987c20 */ /* 0x000fe20008410000 */
[----:B------:R-:W-:Y:S01]  /*5190*/  FFMA.FTZ R46, R41, -UR5, R147 ;  /* 0x80000005292e7c23 */ /* 0x000fe20008010093 */
[----:B------:R-:W-:Y:S01]  /*51a0*/  FMUL.FTZ R156, R20, UR6 ;  /* 0x00000006149c7c20 */ /* 0x000fe20008410000 */
[----:B------:R-:W-:Y:S01]  /*51b0*/  I2FP.F32.S32 R17, R17 ;  /* 0x0000001100117245 */ /* 0x000fe20000201400 */
[----:B------:R-:W-:Y:S01]  /*51c0*/  FFMA.FTZ R41, -R147, R147, 1 ;  /* 0x3f80000093297423 */ /* 0x000fe20000010193 */
[----:B------:R-:W-:Y:S01]  /*51d0*/  FFMA.FTZ R21, -R138, R138, 1 ;  /* 0x3f8000008a157423 */ /* 0x000fe2000001018a */
[----:B------:R-:W-:Y:S01]  /*51e0*/  FFMA.FTZ R20, -R48, R48, 1 ;  /* 0x3f80000030147423 */ /* 0x000fe20000010130 */
[----:B------:R-:W-:Y:S01]  /*51f0*/  FFMA.FTZ R55, R43, -UR5, R48 ;  /* 0x800000052b377c23 */ /* 0x000fe20008010030 */
[----:B------:R-:W-:Y:S01]  /*5200*/  I2FP.F32.S32 R58, R11 ;  /* 0x0000000b003a7245 */ /* 0x000fe20000201400 */
[----:B------:R1:W-:Y:S01]  /*5210*/  MUFU.TANH R48, R153 ;  /* 0x0000009900307308 */ /* 0x0003e20000002400 */
[----:B------:R-:W-:Y:S01]  /*5220*/  I2FP.F32.S32 R102, R7 ;  /* 0x0000000700667245 */ /* 0x000fe20000201400 */
[----:B------:R-:W-:Y:S01]  /*5230*/  FFMA.FTZ R11, R101, -UR5, R171 ;  /* 0x80000005650b7c23 */ /* 0x000fe200080100ab */
[----:B------:R-:W-:Y:S01]  /*5240*/  FFMA.FTZ R7, R0, -UR5, R172 ;  /* 0x8000000500077c23 */ /* 0x000fe200080100ac */
[----:B---3--:R-:W-:Y:S01]  /*5250*/  FMUL.FTZ R149, R22, UR6 ;  /* 0x0000000616957c20 */ /* 0x008fe20008410000 */
[----:B------:R-:W-:Y:S01]  /*5260*/  I2FP.F32.S32 R39, R39 ;  /* 0x0000002700277245 */ /* 0x000fe20000201400 */
[----:B------:R-:W-:Y:S01]  /*5270*/  FFMA.FTZ R0, -R12, R12, 1 ;  /* 0x3f8000000c007423 */ /* 0x000fe2000001010c */
[----:B------:R-:W-:Y:S01]  /*5280*/  FFMA.FTZ R22, R18, -UR5, R109 ;  /* 0x8000000512167c23 */ /* 0x000fe2000801006d */
[----:B------:R-:W-:Y:S01]  /*5290*/  FMUL.FTZ R172, R41, UR6 ;  /* 0x0000000629ac7c20 */ /* 0x000fe20008410000 */
[----:B------:R-:W-:Y:S01]  /*52a0*/  FMUL.FTZ R171, R21, UR6 ;  /* 0x0000000615ab7c20 */ /* 0x000fe20008410000 */
[----:B------:R-:W-:Y:S01]  /*52b0*/  FFMA.FTZ R18, -R35, R35, 1 ;  /* 0x3f80000023127423 */ /* 0x000fe20000010123 */
[----:B------:R-:W-:Y:S01]  /*52c0*/  FFMA.FTZ R21, R17, -UR5, R113 ;  /* 0x8000000511157c23 */ /* 0x000fe20008010071 */
[----:B------:R-:W-:Y:S01]  /*52d0*/  MUFU.TANH R112, R112 ;  /* 0x0000007000707308 */ /* 0x000fe20000002400 */
[----:B------:R-:W-:Y:S01]  /*52e0*/  FFMA.FTZ R41, -R113, R113, 1 ;  /* 0x3f80000071297423 */ /* 0x000fe20000010171 */
[----:B------:R-:W-:Y:S01]  /*52f0*/  I2FP.F32.S32 R19, R19 ;  /* 0x0000001300137245 */ /* 0x000fe20000201400 */
[----:B------:R-:W-:Y:S01]  /*5300*/  FMUL.FTZ R155, R0, UR6 ;  /* 0x00000006009b7c20 */ /* 0x000fe20008410000 */
[----:B------:R-:W-:Y:S01]  /*5310*/  FFMA.FTZ R0, -R47, R47, 1 ;  /* 0x3f8000002f007423 */ /* 0x000fe2000001012f */
[----:B------:R-:W-:Y:S01]  /*5320*/  FFMA.FTZ R56, R39, -UR5, R47 ;  /* 0x8000000527387c23 */ /* 0x000fe2000801002f */
[----:B------:R-:W-:Y:S01]  /*5330*/  FMUL.FTZ R194, R18, UR6 ;  /* 0x0000000612c27c20 */ /* 0x000fe20008410000 */
[----:B------:R-:W-:Y:S03]  /*5340*/  FFMA.FTZ R18, -R143, R143, 1 ;  /* 0x3f8000008f127423 */ /* 0x000fe6000001018f */
[----:B------:R2:W-:Y:S01]  /*5350*/  MUFU.TANH R113, R157 ;  /* 0x0000009d00717308 */ /* 0x0005e20000002400 */
[----:B------:R-:W-:Y:S01]  /*5360*/  I2FP.F32.S32 R5, R37 ;  /* 0x0000002500057245 */ /* 0x000fe20000201400 */
[----:B------:R-:W-:Y:S01]  /*5370*/  FMUL.FTZ R160, R23, UR6 ;  /* 0x0000000617a07c20 */ /* 0x000fe20008410000 */
[----:B------:R-:W-:Y:S01]  /*5380*/  FFMA.FTZ R37, R19, -UR5, R158 ;  /* 0x8000000513257c23 */ /* 0x000fe2000801009e */
[----:B------:R-:W-:Y:S01]  /*5390*/  FMUL.FTZ R169, R44, UR6 ;  /* 0x000000062ca97c20 */ /* 0x000fe20008410000 */
[----:B------:R-:W-:Y:S01]  /*53a0*/  FFMA.FTZ R23, -R154, R154, 1 ;  /* 0x3f8000009a177423 */ /* 0x000fe2000001019a */
[----:B------:R-:W-:Y:S01]  /*53b0*/  FMUL.FTZ R158, R0, UR6 ;  /* 0x00000006009e7c20 */ /* 0x000fe20008410000 */
[----:B------:R-:W-:Y:S03]  /*53c0*/  FFMA.FTZ R44, R39, -UR5, R142 ;  /* 0x80000005272c7c23 */ /* 0x000fe6000801008e */
[----:B------:R3:W-:Y:S01]  /*53d0*/  MUFU.TANH R47, R53 ;  /* 0x00000035002f7308 */ /* 0x0007e20000002400 */
[----:B------:R-:W-:Y:S01]  /*53e0*/  FMUL.FTZ R199, R18, UR6 ;  /* 0x0000000612c77c20 */ /* 0x000fe20008410000 */
[----:B------:R-:W-:Y:S01]  /*53f0*/  FFMA.FTZ R0, -R34, R34, 1 ;  /* 0x3f80000022007423 */ /* 0x000fe20000010122 */
[----:B------:R-:W-:Y:S01]  /*5400*/  FFMA.FTZ R18, R59, -UR5, R64 ;  /* 0x800000053b127c23 */ /* 0x000fe20008010040 */
[----:B------:R-:W-:Y:S01]  /*5410*/  FFMA.FTZ R39, -R64, R64, 1 ;  /* 0x3f80000040277423 */ /* 0x000fe20000010140 */
[----:B------:R-:W-:Y:S01]  /*5420*/  I2FP.F32.S32 R57, R10 ;  /* 0x0000000a00397245 */ /* 0x000fe20000201400 */
[----:B------:R-:W-:Y:S01]  /*5430*/  FFMA.FTZ R10, R105, -UR5, R170 ;  /* 0x80000005690a7c23 */ /* 0x000fe200080100aa */
[----:B------:R-:W-:Y:S03]  /*5440*/  I2FP.F32.S32 R16, R16 ;  /* 0x0000001000107245 */ /* 0x000fe60000201400 */
[----:B------:R3:W-:Y:S01]  /*5450*/  MUFU.TANH R64, R174 ;  /* 0x000000ae00407308 */ /* 0x0007e20000002400 */
[----:B------:R-:W-:Y:S01]  /*5460*/  I2FP.F32.S32 R61, R28 ;  /* 0x0000001c003d7245 */ /* 0x000fe20000201400 */
[----:B------:R-:W-:Y:S01]  /*5470*/  FMUL.FTZ R170, R23, UR6 ;  /* 0x0000000617aa7c20 */ /* 0x000fe20008410000 */
[----:B------:R-:W-:Y:S01]  /*5480*/  FFMA.FTZ R23, R19, -UR5, R108 ;  /* 0x8000000513177c23 */ /* 0x000fe2000801006c */
[----:B-1----:R-:W-:Y:S01]  /*5490*/  FMUL.FTZ R153, R0, UR6 ;  /* 0x0000000600997c20 */ /* 0x002fe20008410000 */
[----:B------:R-:W-:Y:S01]  /*54a0*/  FFMA.FTZ R19, -R109, R109, 1 ;  /* 0x3f8000006d137423 */ /* 0x000fe2000001016d */
[----:B----4-:R-:W-:Y:S01]  /*54b0*/  FFMA.FTZ R0, -R33, R33, 1 ;  /* 0x3f80000021007423 */ /* 0x010fe20000010121 */
[----:B------:R-:W-:Y:S03]  /*54c0*/  FMUL.FTZ R154, R20, UR6 ;  /* 0x00000006149a7c20 */ /* 0x000fe60008410000 */
[----:B------:R-:W1:Y:S01]  /*54d0*/  MUFU.TANH R28, R45 ;  /* 0x0000002d001c7308 */ /* 0x000e620000002400 */
[C---:B------:R-:W-:Y:S01]  /*54e0*/  FFMA.FTZ R34, R16.reuse, -UR5, R34 ;  /* 0x8000000510227c23 */ /* 0x040fe20008010022 */
[----:B------:R-:W-:Y:S01]  /*54f0*/  FFMA.FTZ R20, R16, -UR5, R139 ;  /* 0x8000000510147c23 */ /* 0x000fe2000801008b */
[----:B------:R-:W-:Y:S01]  /*5500*/  FFMA.FTZ R16, -R139, R139, 1 ;  /* 0x3f8000008b107423 */ /* 0x000fe2000001018b */
[----:B------:R-:W-:Y:S01]  /*5510*/  FMUL.FTZ R147, R42, UR6 ;  /* 0x000000062a937c20 */ /* 0x000fe20008410000 */
[----:B------:R-:W-:Y:S01]  /*5520*/  FFMA.FTZ R35, R17, -UR5, R35 ;  /* 0x8000000511237c23 */ /* 0x000fe20008010023 */
[----:B--2---:R-:W-:Y:S01]  /*5530*/  FMUL.FTZ R157, R0, UR6 ;  /* 0x00000006009d7c20 */ /* 0x004fe20008410000 */
[----:B------:R-:W-:Y:S03]  /*5540*/  FFMA.FTZ R17, -R32, R32, 1 ;  /* 0x3f80000020117423 */ /* 0x000fe60000010120 */
[----:B------:R2:W-:Y:S01]  /*5550*/  MUFU.TANH R109, R159 ;  /* 0x0000009f006d7308 */ /* 0x0005e20000002400 */
[----:B------:R-:W-:Y:S01]  /*5560*/  FFMA.FTZ R54, R5, -UR5, R144 ;  /* 0x8000000505367c23 */ /* 0x000fe20008010090 */
[----:B------:R-:W-:Y:S01]  /*5570*/  FFMA.FTZ R0, -R145, R145, 1 ;  /* 0x3f80000091007423 */ /* 0x000fe20000010191 */
[----:B------:R-:W-:Y:S01]  /*5580*/  FFMA.FTZ R42, R5, -UR5, R140 ;  /* 0x80000005052a7c23 */ /* 0x000fe2000801008c */
[----:B------:R-:W-:Y:S01]  /*5590*/  FFMA.FTZ R5, -R141, R141, 1 ;  /* 0x3f8000008d057423 */ /* 0x000fe2000001018d */
[----:B------:R-:W-:Y:S01]  /*55a0*/  FMUL.FTZ R197, R16, UR6 ;  /* 0x0000000610c57c20 */ /* 0x000fe20008410000 */
[----:B------:R-:W-:Y:S01]  /*55b0*/  FMUL.FTZ R198, R41, UR6 ;  /* 0x0000000629c67c20 */ /* 0x000fe20008410000 */
[----:B------:R-:W-:Y:S03]  /*55c0*/  FFMA.FTZ R16, -R144, R144, 1 ;  /* 0x3f80000090107423 */ /* 0x000fe60000010190 */
[----:B------:R-:W4:Y:S01]  /*55d0*/  MUFU.TANH R137, R137 ;  /* 0x0000008900897308 */ /* 0x000f220000002400 */
[C---:B---3--:R-:W-:Y:S01]  /*55e0*/  FFMA.FTZ R53, R4.reuse, -UR5, R145 ;  /* 0x8000000504357c23 */ /* 0x048fe20008010091 */
[----:B------:R-:W-:Y:S01]  /*55f0*/  FMUL.FTZ R144, R17, UR6 ;  /* 0x0000000611907c20 */ /* 0x000fe20008410000 */
[----:B------:R-:W-:Y:S01]  /*5600*/  FFMA.FTZ R41, R4, -UR5, R141 ;  /* 0x8000000504297c23 */ /* 0x000fe2000801008d */
[----:B------:R-:W-:Y:S01]  /*5610*/  FMUL.FTZ R145, R0, UR6 ;  /* 0x0000000600917c20 */ /* 0x000fe20008410000 */
[----:B------:R-:W-:Y:S01]  /*5620*/  FFMA.FTZ R17, -R140, R140, 1 ;  /* 0x3f8000008c117423 */ /* 0x000fe2000001018c */
[----:B------:R-:W-:Y:S01]  /*5630*/  FFMA.FTZ R0, -R52, R52, 1 ;  /* 0x3f80000034007423 */ /* 0x000fe20000010134 */
[----:B------:R-:W-:Y:S03]  /*5640*/  FFMA.FTZ R4, -R51, R51, 1 ;  /* 0x3f80000033047423 */ /* 0x000fe60000010133 */
[----:B------:R-:W3:Y:S01]  /*5650*/  MUFU.TANH R110, R110 ;  /* 0x0000006e006e7308 */ /* 0x000ee20000002400 */
[----:B------:R-:W-:Y:S01]  /*5660*/  FMUL.FTZ R202, R5, UR6 ;  /* 0x0000000605ca7c20 */ /* 0x000fe20008410000 */
[----:B------:R-:W-:Y:S01]  /*5670*/  FFMA.FTZ R5, -R31, R31, 1 ;  /* 0x3f8000001f057423 */ /* 0x000fe2000001011f */
[----:B------:R-:W-:Y:S01]  /*5680*/  I2FP.F32.S32 R40, R40 ;  /* 0x0000002800287245 */ /* 0x000fe20000201400 */
[----:B------:R-:W-:Y:S01]  /*5690*/  FMUL.FTZ R195, R19, UR6 ;  /* 0x0000000613c37c20 */ /* 0x000fe20008410000 */
[----:B------:R-:W-:Y:S01]  /*56a0*/  FMUL.FTZ R203, R17, UR6 ;  /* 0x0000000611cb7c20 */ /* 0x000fe20008410000 */
[----:B------:R-:W-:Y:S01]  /*56b0*/  FMUL.FTZ R201, R0, UR6 ;  /* 0x0000000600c97c20 */ /* 0x000fe20008410000 */
[----:B------:R-:W-:Y:S03]  /*56c0*/  FMUL.FTZ R174, R4, UR6 ;  /* 0x0000000604ae7c20 */ /* 0x000fe60008410000 */
[----:B------:R-:W3:Y:S01]  /*56d0*/  MUFU.TANH R49, R49 ;  /* 0x0000003100317308 */ /* 0x000ee20000002400 */
[----:B------:R-:W-:Y:S01]  /*56e0*/  FFMA.FTZ R32, R59, -UR5, R32 ;  /* 0x800000053b207c23 */ /* 0x000fe20008010020 */
[----:B------:R-:W-:Y:S01]  /*56f0*/  FFMA.FTZ R19, -R142, R142, 1 ;  /* 0x3f8000008e137423 */ /* 0x000fe2000001018e */
[----:B------:R-:W-:Y:S01]  /*5700*/  FFMA.FTZ R31, R58, -UR5, R31 ;  /* 0x800000053a1f7c23 */ /* 0x000fe2000801001f */
[----:B------:R-:W-:Y:S01]  /*5710*/  FFMA.FTZ R0, -R30, R30, 1 ;  /* 0x3f8000001e007423 */ /* 0x000fe2000001011e */
[----:B------:R-:W-:Y:S01]  /*5720*/  FFMA.FTZ R17, R58, -UR5, R106 ;  /* 0x800000053a117c23 */ /* 0x000fe2000801006a */
[----:B------:R-:W-:Y:S01]  /*5730*/  FFMA.FTZ R4, -R107, R107, 1 ;  /* 0x3f8000006b047423 */ /* 0x000fe2000001016b */
[----:B------:R-:W-:Y:S01]  /*5740*/  FMUL.FTZ R205, R5, UR6 ;  /* 0x0000000605cd7c20 */ /* 0x000fe20008410000 */
[----:B------:R-:W-:Y:S01]  /*5750*/  FFMA.FTZ R58, -R106, R106, 1 ;  /* 0x3f8000006a3a7423 */ /* 0x000fe2000001016a */
[----:B-1----:R-:W-:Y:S01]  /*5760*/  FFMA.FTZ R5, -R28, R28, 1 ;  /* 0x3f8000001c057423 */ /* 0x002fe2000001011c */
[----:B------:R-:W-:Y:S01]  /*5770*/  FFMA.FTZ R59, -R112, R112, 1 ;  /* 0x3f800000703b7423 */ /* 0x000fe20000010170 */
[C---:B------:R-:W-:Y:S01]  /*5780*/  FFMA.FTZ R12, R40.reuse, -UR5, R12 ;  /* 0x80000005280c7c23 */ /* 0x040fe2000801000c */
[----:B------:R-:W-:Y:S01]  /*5790*/  FFMA.FTZ R45, R40, -UR5, R138 ;  /* 0x80000005282d7c23 */ /* 0x000fe2000801008a */
[----:B------:R-:W1:Y:S01]  /*57a0*/  MUFU.TANH R63, R161 ;  /* 0x000000a1003f7308 */ /* 0x000e620000002400 */
[----:B------:R-:W-:Y:S01]  /*57b0*/  FFMA.FTZ R40, -R108, R108, 1 ;  /* 0x3f8000006c287423 */ /* 0x000fe2000001016c */
[----:B------:R-:W-:Y:S01]  /*57c0*/  FMUL.FTZ R200, R19, UR6 ;  /* 0x0000000613c87c20 */ /* 0x000fe20008410000 */
[----:B--2---:R-:W-:Y:S01]  /*57d0*/  FMUL.FTZ R159, R16, UR6 ;  /* 0x00000006109f7c20 */ /* 0x004fe20008410000 */
[----:B------:R-:W-:Y:S01]  /*57e0*/  FMUL.FTZ R208, R39, UR6 ;  /* 0x0000000627d07c20 */ /* 0x000fe20008410000 */
[----:B------:R-:W-:Y:S01]  /*57f0*/  FMUL.FTZ R204, R0, UR6 ;  /* 0x0000000600cc7c20 */ /* 0x000fe20008410000 */
[----:B------:R-:W-:Y:S01]  /*5800*/  FMUL.FTZ R211, R4, UR6 ;  /* 0x0000000604d37c20 */ /* 0x000fe20008410000 */
[C---:B------:R-:W-:Y:S01]  /*5810*/  FFMA.FTZ R33, R60.reuse, -UR5, R33 ;  /* 0x800000053c217c23 */ /* 0x040fe20008010021 */
[----:B----4-:R-:W-:Y:S01]  /*5820*/  FFMA.FTZ R19, R60, -UR5, R137 ;  /* 0x800000053c137c23 */ /* 0x010fe20008010089 */
[C---:B------:R-:W-:Y:S01]  /*5830*/  FFMA.FTZ R30, R57.reuse, -UR5, R30 ;  /* 0x80000005391e7c23 */ /* 0x040fe2000801001e */
[----:B------:R-:W-:Y:S01]  /*5840*/  FFMA.FTZ R16, R57, -UR5, R107 ;  /* 0x8000000539107c23 */ /* 0x000fe2000801006b */
[----:B------:R-:W-:Y:S01]  /*5850*/  FFMA.FTZ R0, -R29, R29, 1 ;  /* 0x3f8000001d007423 */ /* 0x000fe2000001011d */
[----:B------:R-:W-:Y:S01]  /*5860*/  FFMA.FTZ R28, R100, -UR5, R28 ;  /* 0x80000005641c7c23 */ /* 0x000fe2000801001c */
[----:B------:R-:W-:Y:S01]  /*5870*/  FFMA.FTZ R39, R65, -UR5, R112 ;  /* 0x8000000541277c23 */ /* 0x000fe20008010070 */
[----:B------:R-:W-:Y:S01]  /*5880*/  FMUL.FTZ R212, R58, UR6 ;  /* 0x000000063ad47c20 */ /* 0x000fe20008410000 */
[----:B------:R-:W-:Y:S01]  /*5890*/  FFMA.FTZ R4, -R50, R50, 1 ;  /* 0x3f80000032047423 */ /* 0x000fe20000010132 */
[----:B------:R-:W-:Y:S01]  /*58a0*/  FMUL.FTZ R206, R5, UR6 ;  /* 0x0000000605ce7c20 */ /* 0x000fe20008410000 */
[----:B------:R-:W-:Y:S01]  /*58b0*/  FMUL.FTZ R214, R59, UR6 ;  /* 0x000000063bd67c20 */ /* 0x000fe20008410000 */
[----:B------:R-:W2:Y:S01]  /*58c0*/  MUFU.TANH R108, R173 ;  /* 0x000000ad006c7308 */ /* 0x000ea20000002400 */
[C---:B------:R-:W-:Y:S01]  /*58d0*/  FFMA.FTZ R50, R62.reuse, -UR5, R50 ;  /* 0x800000053e327c23 */ /* 0x040fe20008010032 */
[----:B------:R-:W-:Y:S01]  /*58e0*/  FFMA.FTZ R57, R62, -UR5, R111 ;  /* 0x800000053e397c23 */ /* 0x000fe2000801006f */
[----:B------:R-:W-:Y:S01]  /*58f0*/  FFMA.FTZ R60, -R111, R111, 1 ;  /* 0x3f8000006f3c7423 */ /* 0x000fe2000001016f */
[----:B---3--:R-:W-:Y:S01]  /*5900*/  FFMA.FTZ R58, R61, -UR5, R110 ;  /* 0x800000053d3a7c23 */ /* 0x008fe2000801006e */
[----:B------:R-:W-:Y:S01]  /*5910*/  FFMA.FTZ R5, -R110, R110, 1 ;  /* 0x3f8000006e057423 */ /* 0x000fe2000001016e */
[----:B------:R-:W-:Y:S01]  /*5920*/  FFMA.FTZ R100, R100, -UR5, R109 ;  /* 0x8000000564647c23 */ /* 0x000fe2000801006d */
[----:B------:R-:W-:Y:S03]  /*5930*/  FFMA.FTZ R59, -R109, R109, 1 ;  /* 0x3f8000006d3b7423 */ /* 0x000fe6000001016d */
[----:B------:R-:W3:Y:S01]  /*5940*/  MUFU.TANH R107, R175 ;  /* 0x000000af006b7308 */ /* 0x000ee20000002400 */
[----:B------:R-:W-:Y:S01]  /*5950*/  FMUL.FTZ R207, R0, UR6 ;  /* 0x0000000600cf7c20 */ /* 0x000fe20008410000 */
[----:B------:R-:W-:Y:S01]  /*5960*/  FFMA.FTZ R0, -R49, R49, 1 ;  /* 0x3f80000031007423 */ /* 0x000fe20000010131 */
[----:B------:R-:W-:Y:S01]  /*5970*/  FMUL.FTZ R196, R40, UR6 ;  /* 0x0000000628c47c20 */ /* 0x000fe20008410000 */
[----:B------:R-:W-:Y:S01]  /*5980*/  FFMA.FTZ R40, -R137, R137, 1 ;  /* 0x3f80000089287423 */ /* 0x000fe20000010189 */
[----:B------:R-:W-:Y:S01]  /*5990*/  PLOP3.LUT P0, PT, PT, PT, UP0, 0x80, 0x0 ;  /* 0x000000000000781c */ /* 0x000fe20003f0f008 */
[----:B------:R-:W-:Y:S01]  /*59a0*/  FMUL.FTZ R213, R0, UR6 ;  /* 0x0000000600d57c20 */ /* 0x000fe20008410000 */
[----:B------:R-:W-:Y:S03]  /*59b0*/  FFMA.FTZ R0, -R48, R48, 1 ;  /* 0x3f80000030007423 */ /* 0x000fe60000010130 */
[----:B------:R-:W4:Y:S01]  /*59c0*/  MUFU.TANH R106, R184 ;  /* 0x000000b8006a7308 */ /* 0x000f220000002400 */
[----:B------:R-:W-:Y:S01]  /*59d0*/  FMUL.FTZ R209, R40, UR6 ;  /* 0x0000000628d17c20 */ /* 0x000fe20008410000 */
[C---:B------:R-:W-:Y:S01]  /*59e0*/  FFMA.FTZ R52, R66.reuse, -UR5, R52 ;  /* 0x8000000542347c23 */ /* 0x040fe20008010034 */
[----:B------:R-:W-:Y:S01]  /*59f0*/  FFMA.FTZ R40, R66, -UR5, R136 ;  /* 0x8000000542287c23 */ /* 0x000fe20008010088 */
[----:B------:R-:W-:Y:S01]  /*5a00*/  FFMA.FTZ R66, -R136, R136, 1 ;  /* 0x3f80000088427423 */ /* 0x000fe20000010188 */
[----:B------:R-:W-:Y:S01]  /*5a10*/  I2FP.F32.S32 R6, R6 ;  /* 0x0000000600067245 */ /* 0x000fe20000201400 */
[----:B------:R-:W-:Y:S01]  /*5a20*/  FMUL.FTZ R210, R4, UR6 ;  /* 0x0000000604d27c20 */ /* 0x000fe20008410000 */
[----:B------:R-:W-:Y:S03]  /*5a30*/  FMUL.FTZ R229, R5, UR6 ;  /* 0x0000000605e57c20 */ /* 0x000fe60008410000 */
[----:B------:R-:W4:Y:S01]  /*5a40*/  MUFU.TANH R112, R185 ;  /* 0x000000b900707308 */ /* 0x000f220000002400 */
[----:B------:R-:W-:Y:S01]  /*5a50*/  FMUL.FTZ R225, R0, UR6 ;  /* 0x0000000600e17c20 */ /* 0x000fe20008410000 */
[----:B------:R-:W-:Y:S01]  /*5a60*/  FFMA.FTZ R4, -R47, R47, 1 ;  /* 0x3f8000002f047423 */ /* 0x000fe2000001012f */
[----:B-1----:R-:W-:Y:S01]  /*5a70*/  FFMA.FTZ R5, -R63, R63, 1 ;  /* 0x3f8000003f057423 */ /* 0x002fe2000001013f */
[----:B------:R-:W-:Y:S01]  /*5a80*/  FFMA.FTZ R0, -R64, R64, 1 ;  /* 0x3f80000040007423 */ /* 0x000fe20000010140 */
[----:B------:R-:W-:Y:S01]  /*5a90*/  FFMA.FTZ R49, R61, -UR5, R49 ;  /* 0x800000053d317c23 */ /* 0x000fe20008010031 */
[----:B------:R-:W-:Y:S01]  /*5aa0*/  FFMA.FTZ R51, R65, -UR5, R51 ;  /* 0x8000000541337c23 */ /* 0x000fe20008010033 */
[----:B------:R-:W-:Y:S03]  /*5ab0*/  FMUL.FTZ R215, R66, UR6 ;  /* 0x0000000642d77c20 */ /* 0x000fe60008410000 */
[----:B------:R-:W1:Y:S01]  /*5ac0*/  MUFU.TANH R111, R186 ;  /* 0x000000ba006f7308 */ /* 0x000e620000002400 */
[----:B------:R-:W-:Y:S01]  /*5ad0*/  FFMA.FTZ R61, -R113, R113, 1 ;  /* 0x3f800000713d7423 */ /* 0x000fe20000010171 */
[C---:B------:R-:W-:Y:S01]  /*5ae0*/  FFMA.FTZ R29, R67.reuse, -UR5, R29 ;  /* 0x80000005431d7c23 */ /* 0x040fe2000801001d */
[----:B------:R-:W-:Y:S01]  /*5af0*/  FFMA.FTZ R65, R67, -UR5, R113 ;  /* 0x8000000543417c23 */ /* 0x000fe20008010071 */
[----:B------:R-:W-:Y:S01]  /*5b00*/  FFMA.FTZ R63, R102, -UR5, R63 ;  /* 0x80000005663f7c23 */ /* 0x000fe2000801003f */
[----:B--2---:R-:W-:Y:S01]  /*5b10*/  FFMA.FTZ R66, R101, -UR5, R108 ;  /* 0x8000000565427c23 */ /* 0x004fe2000801006c */
[----:B------:R-:W-:Y:S01]  /*5b20*/  FMUL.FTZ R220, R4, UR6 ;  /* 0x0000000604dc7c20 */ /* 0x000fe20008410000 */
[----:B------:R-:W-:Y:S03]  /*5b30*/  FFMA.FTZ R64, R6, -UR5, R64 ;  /* 0x8000000506407c23 */ /* 0x000fe60008010040 */
[----:B------:R-:W2:Y:S01]  /*5b40*/  MUFU.TANH R110, R187 ;  /* 0x000000bb006e7308 */ /* 0x000ea20000002400 */
[----:B---3--:R-:W-:Y:S01]  /*5b50*/  FFMA.FTZ R102, R102, -UR5, R107 ;  /* 0x8000000566667c23 */ /* 0x008fe2000801006b */
[----:B----4-:R-:W-:Y:S01]  /*5b60*/  FFMA.FTZ R67, R105, -UR5, R106 ;  /* 0x8000000569437c23 */ /* 0x010fe2000801006a */
[----:B------:R-:W-:Y:S01]  /*5b70*/  FFMA.FTZ R101, R6, -UR5, R112 ;  /* 0x8000000506657c23 */ /* 0x000fe20008010070 */
[----:B------:R-:W-:Y:S01]  /*5b80*/  FMUL.FTZ R221, R5, UR6 ;  /* 0x0000000605dd7c20 */ /* 0x000fe20008410000 */
[----:B------:R-:W-:Y:S01]  /*5b90*/  FMUL.FTZ R219, R0, UR6 ;  /* 0x0000000600db7c20 */ /* 0x000fe20008410000 */
[----:B------:R-:W-:Y:S01]  /*5ba0*/  FMUL.FTZ R231, R60, UR6 ;  /* 0x000000063ce77c20 */ /* 0x000fe20008410000 */
[----:B------:R-:W-:Y:S03]  /*5bb0*/  FFMA.FTZ R108, -R108, R108, 1 ;  /* 0x3f8000006c6c7423 */ /* 0x000fe6000001016c */
[----:B------:R-:W3:Y:S01]  /*5bc0*/  MUFU.TANH R62, R188 ;  /* 0x000000bc003e7308 */ /* 0x000ee20000002400 */
[----:B------:R-:W-:Y:S01]  /*5bd0*/  FFMA.FTZ R107, -R107, R107, 1 ;  /* 0x3f8000006b6b7423 */ /* 0x000fe2000001016b */
[----:B------:R-:W-:Y:S01]  /*5be0*/  FFMA.FTZ R106, -R106, R106, 1 ;  /* 0x3f8000006a6a7423 */ /* 0x000fe2000001016a */
[----:B------:R-:W-:Y:S01]  /*5bf0*/  FFMA.FTZ R105, -R112, R112, 1 ;  /* 0x3f80000070697423 */ /* 0x000fe20000010170 */
[----:B-1----:R-:W-:Y:S01]  /*5c00*/  FFMA.FTZ R6, -R111, R111, 1 ;  /* 0x3f8000006f067423 */ /* 0x002fe2000001016f */
[----:B------:R-:W-:Y:S01]  /*5c10*/  FMUL.FTZ R228, R61, UR6 ;  /* 0x000000063de47c20 */ /* 0x000fe20008410000 */
[----:B------:R-:W-:Y:S01]  /*5c20*/  FMUL.FTZ R227, R59, UR6 ;  /* 0x000000063be37c20 */ /* 0x000fe20008410000 */
[----:B------:R-:W-:Y:S03]  /*5c30*/  FFMA.FTZ R43, R43, -UR5, R143 ;  /* 0x800000052b2b7c23 */ /* 0x000fe6000801008f */
[----:B------:R-:W1:Y:S01]  /*5c40*/  MUFU.TANH R109, R189 ;  /* 0x000000bd006d7308 */ /* 0x000e620000002400 */
[----:B--2---:R-:W-:Y:S01]  /*5c50*/  FFMA.FTZ R5, -R110, R110, 1 ;  /* 0x3f8000006e057423 */ /* 0x004fe2000001016e */
[C---:B------:R-:W-:Y:S01]  /*5c60*/  FFMA.FTZ R48, R103.reuse, -UR5, R48 ;  /* 0x8000000567307c23 */ /* 0x040fe20008010030 */
[----:B------:R-:W-:Y:S01]  /*5c70*/  FFMA.FTZ R47, R104, -UR5, R47 ;  /* 0x80000005682f7c23 */ /* 0x000fe2000801002f */
[----:B------:R-:W-:Y:S01]  /*5c80*/  FFMA.FTZ R59, R114, -UR5, R111 ;  /* 0x80000005723b7c23 */ /* 0x000fe2000801006f */
[----:B------:R-:W-:Y:S01]  /*5c90*/  FFMA.FTZ R61, R103, -UR5, R110 ;  /* 0x80000005673d7c23 */ /* 0x000fe2000801006e */
[----:B------:R-:W-:Y:S01]  /*5ca0*/  FMUL.FTZ R218, R108, UR6 ;  /* 0x000000066cda7c20 */ /* 0x000fe20008410000 */
[----:B------:R-:W-:Y:S01]  /*5cb0*/  FMUL.FTZ R223, R107, UR6 ;  /* 0x000000066bdf7c20 */ /* 0x000fe20008410000 */
[----:B------:R-:W-:Y:S01]  /*5cc0*/  FMUL.FTZ R216, R105, UR6 ;  /* 0x0000000669d87c20 */ /* 0x000fe20008410000 */
[----:B---3--:R-:W-:Y:S01]  /*5cd0*/  FFMA.FTZ R4, -R62, R62, 1 ;  /* 0x3f8000003e047423 */ /* 0x008fe2000001013e */
[----:B------:R-:W-:Y:S01]  /*5ce0*/  FFMA.FTZ R60, R115, -UR5, R62 ;  /* 0x80000005733c7c23 */ /* 0x000fe2000801003e */
[----:B------:R-:W-:Y:S01]  /*5cf0*/  FMUL.FTZ R224, R6, UR6 ;  /* 0x0000000606e07c20 */ /* 0x000fe20008410000 */
[----:B------:R-:W-:Y:S01]  /*5d00*/  FMUL.FTZ R226, R5, UR6 ;  /* 0x0000000605e27c20 */ /* 0x000fe20008410000 */
[----:B------:R-:W-:Y:S01]  /*5d10*/  FMUL.FTZ R217, R4, UR6 ;  /* 0x0000000604d97c20 */ /* 0x000fe20008410000 */
[----:B-1----:R-:W-:Y:S01]  /*5d20*/  FFMA.FTZ R0, -R109, R109, 1 ;  /* 0x3f8000006d007423 */ /* 0x002fe2000001016d */
[----:B------:R-:W-:Y:S01]  /*5d30*/  FFMA.FTZ R62, R104, -UR5, R109 ;  /* 0x80000005683e7c23 */ /* 0x000fe2000801006d */
[----:B------:R-:W-:Y:S02]  /*5d40*/  FMUL.FTZ R189, R106, UR6 ;  /* 0x000000066abd7c20 */ /* 0x000fe40008410000 */
        /* <DEDUP_REMOVED lines=11> */
.L_x_1305:
        /* <DEDUP_REMOVED lines=157> */
[----:B------:R-:W-:Y:S01]  /*67d0*/  VIADDMNMX R4, R4, UR11, RZ, !PT ;  /* 0x0000000b04047c46 */ /* 0x000fe2000f8001ff */
[----:B------:R-:W-:Y:S01]  /*67e0*/  UMOV UR11, UR12 ;  /* 0x0000000c000b7c82 */ /* 0x000fe20008000000 */
        /* <DEDUP_REMOVED lines=71> */
.L_x_1306:
        /* <DEDUP_REMOVED lines=38> */
[----:B------:R2:W-:Y:S01]  /*6ec0*/  MUFU.EX2 R143, R7 ;  /* 0x00000007008f7308 */ /* 0x0005e20000000800 */
[----:B------:R-:W-:Y:S01]  /*6ed0*/  FSEL R5, R5, RZ, P0 ;  /* 0x000000ff05057208 */ /* 0x000fe20000000000 */
[--C-:B------:R-:W-:Y:S01]  /*6ee0*/  FFMA.FTZ R48, R48, UR8, -R6.reuse ;  /* 0x0000000830307c23 */ /* 0x100fe20008010806 */
[--C-:B------:R-:W-:Y:S01]  /*6ef0*/  FFMA.FTZ R14, R14, UR8, -R6.reuse ;  /* 0x000000080e0e7c23 */ /* 0x100fe20008010806 */
[--C-:B------:R-:W-:Y:S01]  /*6f00*/  FFMA.FTZ R13, R13, UR8, -R6.reuse ;  /* 0x000000080d0d7c23 */ /* 0x100fe20008010806 */
[--C-:B------:R-:W-:Y:S01]  /*6f10*/  FFMA.FTZ R12, R12, UR8, -R6.reuse ;  /* 0x000000080c0c7c23 */ /* 0x100fe20008010806 */
[--C-:B------:R-:W-:Y:S01]  /*6f20*/  FFMA.FTZ R56, R56, UR8, -R6.reuse ;  /* 0x0000000838387c23 */ /* 0x100fe20008010806 */
[--C-:B------:R-:W-:Y:S03]  /*6f30*/  FFMA.FTZ R55, R55, UR8, -R6.reuse ;  /* 0x0000000837377c23 */ /* 0x100fe60008010806 */
[----:B------:R-:W3:Y:S01]  /*6f40*/  MUFU.EX2 R142, R14 ;  /* 0x0000000e008e7308 */ /* 0x000ee20000000800 */
        /* <DEDUP_REMOVED lines=8> */
[--C-:B--2---:R-:W-:Y:S01]  /*6fd0*/  FFMA.FTZ R7, R57, UR8, -R5.reuse ;  /* 0x0000000839077c23 */ /* 0x104fe20008010805 */
[--C-:B------:R-:W-:Y:S01]  /*6fe0*/  FFMA.FTZ R8, R8, UR8, -R5.reuse ;  /* 0x0000000808087c23 */ /* 0x100fe20008010805 */
[--C-:B------:R-:W-:Y:S01]  /*6ff0*/  FFMA.FTZ R46, R46, UR8, -R5.reuse ;  /* 0x000000082e2e7c23 */ /* 0x100fe20008010805 */
[--C-:B------:R-:W-:Y:S01]  /*7000*/  FFMA.FTZ R45, R45, UR8, -R5.reuse ;  /* 0x000000082d2d7c23 */ /* 0x100fe20008010805 */
[--C-:B------:R-:W-:Y:S01]  /*7010*/  FFMA.FTZ R44, R44, UR8, -R5.reuse ;  /* 0x000000082c2c7c23 */ /* 0x100fe20008010805 */
[--C-:B------:R-:W-:Y:S01]  /*7020*/  FFMA.FTZ R43, R43, UR8, -R5.reuse ;  /* 0x000000082b2b7c23 */ /* 0x100fe20008010805 */
[--C-:B------:R-:W-:Y:S03]  /*7030*/  FFMA.FTZ R42, R42, UR8, -R5.reuse ;  /* 0x000000082a2a7c23 */ /* 0x100fe60008010805 */
[----:B-1----:R1:W-:Y:S01]  /*7040*/  MUFU.EX2 R79, R7 ;  /* 0x00000007004f7308 */ /* 0x0023e20000000800 */
[--C-:B------:R-:W-:Y:S01]  /*7050*/  FFMA.FTZ R41, R41, UR8, -R5.reuse ;  /* 0x0000000829297c23 */ /* 0x100fe20008010805 */
[--C-:B------:R-:W-:Y:S01]  /*7060*/  FFMA.FTZ R40, R40, UR8, -R5.reuse ;  /* 0x0000000828287c23 */ /* 0x100fe20008010805 */
[--C-:B------:R-:W-:Y:S01]  /*7070*/  FFMA.FTZ R39, R39, UR8, -R5.reuse ;  /* 0x0000000827277c23 */ /* 0x100fe20008010805 */
[----:B------:R-:W-:Y:S01]  /*7080*/  FSETP.NEU.FTZ.AND P0, PT, R0, -INF , PT ;  /* 0xff8000000000780b */ /* 0x000fe20003f1d000 */
[C---:B------:R-:W-:Y:S05]  /*7090*/  FMUL.FTZ R0, R103.reuse, 1.4426950216293334961 ;  /* 0x3fb8aa3b67007820 */ /* 0x040fea0000410000 */
[----:B------:R-:W-:Y:S01]  /*70a0*/  MUFU.EX2 R141, R11 ;  /* 0x0000000b008d7308 */ /* 0x000fe20000000800 */
[----:B------:R-:W-:Y:S02]  /*70b0*/  FSEL R4, R4, RZ, P0 ;  /* 0x000000ff04047208 */ /* 0x000fe40000000000 */
[----:B------:R-:W-:Y:S03]  /*70c0*/  FSETP.NEU.FTZ.AND P0, PT, R103, -INF , PT ;  /* 0xff8000006700780b */ /* 0x000fe60003f1d000 */
[--C-:B------:R-:W-:Y:S01]  /*70d0*/  FFMA.FTZ R35, R35, UR8, -R4.reuse ;  /* 0x0000000823237c23 */ /* 0x100fe20008010804 */
[----:B------:R-:W-:Y:S03]  /*70e0*/  FSEL R0, R0, RZ, P0 ;  /* 0x000000ff00007208 */ /* 0x000fe60000000000 */
[----:B------:R2:W-:Y:S01]  /*70f0*/  MUFU.EX2 R140, R10 ;  /* 0x0000000a008c7308 */ /* 0x0005e20000000800 */
[--C-:B-1----:R-:W-:Y:S01]  /*7100*/  FFMA.FTZ R7, R58, UR8, -R5.reuse ;  /* 0x000000083a077c23 */ /* 0x102fe20008010805 */
[--C-:B------:R-:W-:Y:S01]  /*7110*/  FFMA.FTZ R34, R34, UR8, -R4.reuse ;  /* 0x0000000822227c23 */ /* 0x100fe20008010804 */
[--C-:B------:R-:W-:Y:S01]  /*7120*/  FFMA.FTZ R33, R33, UR8, -R4.reuse ;  /* 0x0000000821217c23 */ /* 0x100fe20008010804 */
[----:B------:R-:W-:Y:S01]  /*7130*/  FFMA.FTZ R32, R32, UR8, -R4 ;  /* 0x0000000820207c23 */ /* 0x000fe20008010804 */
[--C-:B------:R-:W-:Y:S01]  /*7140*/  FFMA.FTZ R19, R19, UR8, -R0.reuse ;  /* 0x0000000813137c23 */ /* 0x100fe20008010800 */
[--C-:B------:R-:W-:Y:S01]  /*7150*/  FFMA.FTZ R18, R18, UR8, -R0.reuse ;  /* 0x0000000812127c23 */ /* 0x100fe20008010800 */
[--C-:B------:R-:W-:Y:S03]  /*7160*/  FFMA.FTZ R17, R17, UR8, -R0.reuse ;  /* 0x0000000811117c23 */ /* 0x100fe60008010800 */
[----:B------:R1:W-:Y:S01]  /*7170*/  MUFU.EX2 R78, R7 ;  /* 0x00000007004e7308 */ /* 0x0003e20000000800 */
[--C-:B------:R-:W-:Y:S01]  /*7180*/  FFMA.FTZ R16, R16, UR8, -R0.reuse ;  /* 0x0000000810107c23 */ /* 0x100fe20008010800 */
[----:B------:R-:W-:Y:S01]  /*7190*/  FFMA.FTZ R102, R102, UR8, -R0 ;  /* 0x0000000866667c23 */ /* 0x000fe20008010800 */
[--C-:B------:R-:W-:Y:S01]  /*71a0*/  FFMA.FTZ R15, R15, UR8, -R4.reuse ;  /* 0x000000080f0f7c23 */ /* 0x100fe20008010804 */
[----:B------:R-:W-:Y:S01]  /*71b0*/  FFMA.FTZ R38, R38, UR8, -R4 ;  /* 0x0000000826267c23 */ /* 0x000fe20008010804 */
[--C-:B------:R-:W-:Y:S01]  /*71c0*/  FFMA.FTZ R27, R27, UR8, -R0.reuse ;  /* 0x000000081b1b7c23 */ /* 0x100fe20008010800 */
[----:B------:R-:W-:Y:S01]  /*71d0*/  FFMA.FTZ R26, R26, UR8, -R0 ;  /* 0x000000081a1a7c23 */ /* 0x000fe20008010800 */
[--C-:B------:R-:W-:Y:S03]  /*71e0*/  FFMA.FTZ R37, R37, UR8, -R4.reuse ;  /* 0x0000000825257c23 */ /* 0x100fe60008010804 */
[----:B------:R-:W4:Y:S01]  /*71f0*/  MUFU.EX2 R235, R12 ;  /* 0x0000000c00eb7308 */ /* 0x000f220000000800 */
[--C-:B--2---:R-:W-:Y:S01]  /*7200*/  FFMA.FTZ R10, R66, UR8, -R4.reuse ;  /* 0x00000008420a7c23 */ /* 0x104fe20008010804 */
[----:B------:R-:W-:Y:S01]  /*7210*/  FFMA.FTZ R36, R36, UR8, -R4 ;  /* 0x0000000824247c23 */ /* 0x000fe20008010804 */
[--C-:B------:R-:W-:Y:S01]  /*7220*/  FFMA.FTZ R25, R25, UR8, -R0.reuse ;  /* 0x0000000819197c23 */ /* 0x100fe20008010800 */
[--C-:B------:R-:W-:Y:S01]  /*7230*/  FFMA.FTZ R24, R24, UR8, -R0.reuse ;  /* 0x0000000818187c23 */ /* 0x100fe20008010800 */
[--C-:B------:R-:W-:Y:S01]  /*7240*/  FFMA.FTZ R23, R23, UR8, -R0.reuse ;  /* 0x0000000817177c23 */ /* 0x100fe20008010800 */
[----:B------:R-:W-:Y:S01]  /*7250*/  FFMA.FTZ R22, R22, UR8, -R0 ;  /* 0x0000000816167c23 */ /* 0x000fe20008010800 */
[----:B------:R-:W-:Y:S03]  /*7260*/  FFMA.FTZ R31, R31, UR8, -R4 ;  /* 0x000000081f1f7c23 */ /* 0x000fe60008010804 */
[----:B------:R-:W-:Y:S01]  /*7270*/  MUFU.EX2 R234, R9 ;  /* 0x0000000900ea7308 */ /* 0x000fe20000000800 */
[--C-:B-1----:R-:W-:Y:S01]  /*7280*/  FFMA.FTZ R7, R59, UR8, -R6.reuse ;  /* 0x000000083b077c23 */ /* 0x102fe20008010806 */
[----:B------:R-:W-:Y:S01]  /*7290*/  FFMA.FTZ R6, R60, UR8, -R6 ;  /* 0x000000083c067c23 */ /* 0x000fe20008010806 */
[--C-:B------:R-:W-:Y:S01]  /*72a0*/  FFMA.FTZ R30, R30, UR8, -R4.reuse ;  /* 0x000000081e1e7c23 */ /* 0x100fe20008010804 */
[--C-:B------:R-:W-:Y:S01]  /*72b0*/  FFMA.FTZ R29, R29, UR8, -R4.reuse ;  /* 0x000000081d1d7c23 */ /* 0x100fe20008010804 */
[----:B------:R-:W-:Y:S01]  /*72c0*/  FFMA.FTZ R28, R28, UR8, -R4 ;  /* 0x000000081c1c7c23 */ /* 0x000fe20008010804 */
[--C-:B------:R-:W-:Y:S01]  /*72d0*/  FFMA.FTZ R21, R21, UR8, -R0.reuse ;  /* 0x0000000815157c23 */ /* 0x100fe20008010800 */
[--C-:B------:R-:W-:Y:S03]  /*72e0*/  FFMA.FTZ R20, R20, UR8, -R0.reuse ;  /* 0x0000000814147c23 */ /* 0x100fe60008010800 */
[----:B------:R1:W-:Y:S10]  /*72f0*/  MUFU.EX2 R68, R6 ;  /* 0x0000000600447308 */ /* 0x0003f40000000800 */
[----:B------:R2:W-:Y:S10]  /*7300*/  MUFU.EX2 R69, R7 ;  /* 0x0000000700457308 */ /* 0x0005f40000000800 */
[----:B------:R-:W4:Y:S01]  /*7310*/  MUFU.EX2 R232, R8 ;  /* 0x0000000800e87308 */ /* 0x000f220000000800 */
[--C-:B-1----:R-:W-:Y:S01]  /*7320*/  FFMA.FTZ R6, R61, UR8, -R5.reuse ;  /* 0x000000083d067c23 */ /* 0x102fe20008010805 */
[----:B------:R-:W-:Y:S08]  /*7330*/  FFMA.FTZ R5, R62, UR8, -R5 ;  /* 0x000000083e057c23 */ /* 0x000ff00008010805 */
[----:B------:R1:W-:Y:S01]  /*7340*/  MUFU.EX2 R2, R5 ;  /* 0x0000000500027308 */ /* 0x0003e20000000800 */
[----:B--2---:R-:W-:Y:S09]  /*7350*/  FFMA.FTZ R7, R100, UR8, -R0 ;  /* 0x0000000864077c23 */ /* 0x004ff20008010800 */
[----:B------:R3:W-:Y:S10]  /*7360*/  MUFU.EX2 R3, R6 ;  /* 0x0000000600037308 */ /* 0x0007f40000000800 */
[----:B------:R4:W-:Y:S01]  /*7370*/  MUFU.EX2 R74, R7 ;  /* 0x00000007004a7308 */ /* 0x0009e20000000800 */
[--C-:B-1----:R-:W-:Y:S09]  /*7380*/  FFMA.FTZ R5, R63, UR8, -R4.reuse ;  /* 0x000000083f057c23 */ /* 0x102ff20008010804 */
[----:B------:R1:W-:Y:S01]  /*7390*/  MUFU.EX2 R77, R5 ;  /* 0x00000005004d7308 */ /* 0x0003e20000000800 */
[----:B---3--:R-:W-:Y:S05]  /*73a0*/  F2FP.BF16.F32.PACK_AB R6, R142, R143 ;  /* 0x0000008f8e06723e */ /* 0x008fea00000010ff */
[----:B------:R2:W-:Y:S04]  /*73b0*/  STS [R180+0x12000], R6 ;  /* 0x01200006b4007388 */ /* 0x0005e80000000800 */
[----:B------:R-:W-:Y:S01]  /*73c0*/  MUFU.EX2 R136, R15 ;  /* 0x0000000f00887308 */ /* 0x000fe20000000800 */
[----:B----4-:R-:W-:Y:S09]  /*73d0*/  F2FP.BF16.F32.PACK_AB R7, R235, R236 ;  /* 0x000000eceb07723e */ /* 0x010ff200000010ff */
[----:B------:R-:W3:Y:S01]  /*73e0*/  MUFU.EX2 R114, R38 ;  /* 0x0000002600727308 */ /* 0x000ee20000000800 */
[--C-:B-1----:R-:W-:Y:S01]  /*73f0*/  FFMA.FTZ R5, R64, UR8, -R4.reuse ;  /* 0x0000000840057c23 */ /* 0x102fe20008010804 */
[----:B------:R-:W-:Y:S08]  /*7400*/  FFMA.FTZ R4, R67, UR8, -R4 ;  /* 0x0000000843047c23 */ /* 0x000ff00008010804 */
[----:B------:R1:W-:Y:S01]  /*7410*/  MUFU.EX2 R76, R5 ;  /* 0x00000005004c7308 */ /* 0x0003e20000000800 */
[----:B--2---:R-:W-:Y:S09]  /*7420*/  F2FP.BF16.F32.PACK_AB R6, R232, R234 ;  /* 0x000000eae806723e */ /* 0x004ff200000010ff */
[----:B------:R-:W-:Y:S01]  /*7430*/  MUFU.EX2 R113, R27 ;  /* 0x0000001b00717308 */ /* 0x000fe20000000800 */
[----:B---3--:R-:W-:Y:S09]  /*7440*/  F2FP.BF16.F32.PACK_AB R9, R114, R136 ;  /* 0x000000887209723e */ /* 0x008ff200000010ff */
[----:B------:R-:W2:Y:S01]  /*7450*/  MUFU.EX2 R112, R26 ;  /* 0x0000001a00707308 */ /* 0x000ea20000000800 */
[--C-:B-1----:R-:W-:Y:S01]  /*7460*/  FFMA.FTZ R5, R65, UR8, -R0.reuse ;  /* 0x0000000841057c23 */ /* 0x102fe20008010800 */
[----:B------:R-:W-:Y:S08]  /*7470*/  FFMA.FTZ R0, R101, UR8, -R0 ;  /* 0x0000000865007c23 */ /* 0x000ff00008010800 */
[----:B------:R1:W-:Y:S10]  /*7480*/  MUFU.EX2 R75, R5 ;  /* 0x00000005004b7308 */ /* 0x0003f40000000800 */
[----:B------:R-:W-:Y:S01]  /*7490*/  MUFU.EX2 R139, R37 ;  /* 0x00000025008b7308 */ /* 0x000fe20000000800 */
[----:B--2---:R-:W-:Y:S09]  /*74a0*/  F2FP.BF16.F32.PACK_AB R8, R112, R113 ;  /* 0x000000717008723e */ /* 0x004ff200000010ff */
[----:B------:R-:W2:Y:S01]  /*74b0*/  MUFU.EX2 R138, R36 ;  /* 0x00000024008a7308 */ /* 0x000ea20000000800 */
[----:B-1----:R-:W-:Y:S05]  /*74c0*/  F2FP.BF16.F32.PACK_AB R5, R140, R141 ;  /* 0x0000008d8c05723e */ /* 0x002fea00000010ff */
[----:B------:R2:W-:Y:S04]  /*74d0*/  STS [R180+0x12400], R5 ;  /* 0x01240005b4007388 */ /* 0x0005e80000000800 */
[----:B------:R-:W-:Y:S01]  /*74e0*/  MUFU.EX2 R137, R25 ;  /* 0x0000001900897308 */ /* 0x000fe20000000800 */
[----:B------:R-:W-:Y:S04]  /*74f0*/  STS [R181+0x12000], R7 ;  /* 0x01200007b5007388 */ /* 0x000fe80000000800 */
[----:B------:R-:W-:Y:S05]  /*7500*/  STS [R181+0x12400], R6 ;  /* 0x01240006b5007388 */ /* 0x000fea0000000800 */
[----:B------:R-:W1:Y:S01]  /*7510*/  MUFU.EX2 R115, R24 ;  /* 0x0000001800737308 */ /* 0x000e620000000800 */
[----:B------:R1:W-:Y:S04]  /*7520*/  STS [R180+0x14000], R9 ;  /* 0x01400009b4007388 */ /* 0x0003e80000000800 */
[----:B------:R3:W-:Y:S05]  /*7530*/  STS [R180+0x14400], R8 ;  /* 0x01440008b4007388 */ /* 0x0007ea0000000800 */
[----:B------:R-:W-:Y:S01]  /*7540*/  MUFU.EX2 R186, R56 ;  /* 0x0000003800ba7308 */ /* 0x000fe20000000800 */
[----:B--2---:R-:W-:Y:S09]  /*7550*/  F2FP.BF16.F32.PACK_AB R5, R138, R139 ;  /* 0x0000008b8a05723e */ /* 0x004ff200000010ff */
[----:B------:R-:W3:Y:S01]  /*7560*/  MUFU.EX2 R185, R55 ;  /* 0x0000003700b97308 */ /* 0x000ee20000000800 */
[----:B------:R2:W-:Y:S09]  /*7570*/  STS [R181+0x14000], R5 ;  /* 0x01400005b5007388 */ /* 0x0005f20000000800 */
[----:B------:R-:W-:Y:S01]  /*7580*/  MUFU.EX2 R184, R46 ;  /* 0x0000002e00b87308 */ /* 0x000fe20000000800 */
[----:B-1----:R-:W-:Y:S05]  /*7590*/  F2FP.BF16.F32.PACK_AB R9, R115, R137 ;  /* 0x000000897309723e */ /* 0x002fea00000010ff */
        /* <DEDUP_REMOVED lines=13> */
[----:B------:R-:W2:Y:S01]  /*7670*/  MUFU.EX2 R163, R34 ;  /* 0x0000002200a37308 */ /* 0x000ea20000000800 */
[----:B-1----:R-:W-:Y:S05]  /*7680*/  F2FP.BF16.F32.PACK_AB R6, R248, R250 ;  /* 0x000000faf806723e */ /* 0x002fea00000010ff */
[----:B------:R1:W-:Y:S04]  /*7690*/  STS [R182+0x12000], R6 ;  /* 0x01200006b6007388 */ /* 0x0003e80000000800 */
[----:B------:R-:W-:Y:S10]  /*76a0*/  MUFU.EX2 R162, R23 ;  /* 0x0000001700a27308 */ /* 0x000ff40000000800 */
[----:B------:R-:W3:Y:S01]  /*76b0*/  MUFU.EX2 R161, R22 ;  /* 0x0000001600a17308 */ /* 0x000ee20000000800 */
[----:B--2---:R-:W-:Y:S05]  /*76c0*/  F2FP.BF16.F32.PACK_AB R5, R163, R175 ;  /* 0x000000afa305723e */ /* 0x004fea00000010ff */
[----:B------:R2:W-:Y:S04]  /*76d0*/  STS [R183+0x14000], R5 ;  /* 0x01400005b7007388 */ /* 0x0005e80000000800 */
[----:B------:R-:W-:Y:S10]  /*76e0*/  MUFU.EX2 R72, R4 ;  /* 0x0000000400487308 */ /* 0x000ff40000000800 */
[----:B------:R-:W-:Y:S01]  /*76f0*/  MUFU.EX2 R187, R21 ;  /* 0x0000001500bb7308 */ /* 0x000fe20000000800 */
[----:B---3--:R-:W-:Y:S05]  /*7700*/  F2FP.BF16.F32.PACK_AB R7, R161, R162 ;  /* 0x000000a2a107723e */ /* 0x008fea00000010ff */
[----:B------:R-:W-:Y:S04]  /*7710*/  STS [R183+0x14400], R7 ;  /* 0x01440007b7007388 */ /* 0x000fe80000000800 */
[----:B------:R-:W3:Y:S10]  /*7720*/  MUFU.EX2 R233, R20 ;  /* 0x0000001400e97308 */ /* 0x000ef40000000800 */
[----:B------:R-:W-:Y:S10]  /*7730*/  MUFU.EX2 R230, R33 ;  /* 0x0000002100e67308 */ /* 0x000ff40000000800 */
[----:B------:R-:W1:Y:S01]  /*7740*/  MUFU.EX2 R188, R32 ;  /* 0x0000002000bc7308 */ /* 0x000e620000000800 */
[----:B---3--:R-:W-:Y:S05]  /*7750*/  F2FP.BF16.F32.PACK_AB R4, R233, R187 ;  /* 0x000000bbe904723e */ /* 0x008fea00000010ff */
        /* <DEDUP_REMOVED lines=10> */
[----:B------:R-:W4:Y:S01]  /*7800*/  MUFU.EX2 R84, R49 ;  /* 0x0000003100547308 */ /* 0x000f220000000800 */
[----:B---3--:R-:W-:Y:S05]  /*7810*/  F2FP.BF16.F32.PACK_AB R4, R241, R242 ;  /* 0x000000f2f104723e */ /* 0x008fea00000010ff */
[----:B------:R3:W-:Y:S04]  /*7820*/  STS [R176+0x12400], R4 ;  /* 0x01240004b0007388 */ /* 0x0007e80000000800 */
[----:B------:R-:W-:Y:S10]  /*7830*/  MUFU.EX2 R83, R40 ;  /* 0x0000002800537308 */ /* 0x000ff40000000800 */
[----:B------:R-:W1:Y:S01]  /*7840*/  MUFU.EX2 R82, R39 ;  /* 0x0000002700527308 */ /* 0x000e620000000800 */
[----:B----4-:R-:W-:Y:S05]  /*7850*/  F2FP.BF16.F32.PACK_AB R7, R84, R85 ;  /* 0x000000555407723e */ /* 0x010fea00000010ff */
[----:B------:R-:W-:Y:S04]  /*7860*/  STS [R177+0x12000], R7 ;  /* 0x01200007b1007388 */ /* 0x000fe80000000800 */
[----:B------:R-:W-:Y:S10]  /*7870*/  MUFU.EX2 R249, R31 ;  /* 0x0000001f00f97308 */ /* 0x000ff40000000800 */
[----:B------:R-:W2:Y:S01]  /*7880*/  MUFU.EX2 R247, R30 ;  /* 0x0000001e00f77308 */ /* 0x000ea20000000800 */
[----:B-1----:R-:W-:Y:S05]  /*7890*/  F2FP.BF16.F32.PACK_AB R6, R82, R83 ;  /* 0x000000535206723e */ /* 0x002fea00000010ff */
[----:B------:R1:W-:Y:S04]  /*78a0*/  STS [R177+0x12400], R6 ;  /* 0x01240006b1007388 */ /* 0x0003e80000000800 */
[----:B------:R-:W-:Y:S10]  /*78b0*/  MUFU.EX2 R245, R19 ;  /* 0x0000001300f57308 */ /* 0x000ff40000000800 */
[----:B------:R-:W3:Y:S01]  /*78c0*/  MUFU.EX2 R243, R18 ;  /* 0x0000001200f37308 */ /* 0x000ee20000000800 */
[----:B--2---:R-:W-:Y:S05]  /*78d0*/  F2FP.BF16.F32.PACK_AB R5, R247, R249 ;  /* 0x000000f9f705723e */ /* 0x004fea00000010ff */
[----:B------:R-:W-:Y:S04]  /*78e0*/  STS [R176+0x14000], R5 ;  /* 0x01400005b0007388 */ /* 0x000fe80000000800 */
[----:B------:R-:W-:Y:S10]  /*78f0*/  MUFU.EX2 R87, R29 ;  /* 0x0000001d00577308 */ /* 0x000ff40000000800 */
[----:B------:R-:W-:Y:S01]  /*7900*/  MUFU.EX2 R251, R17 ;  /* 0x0000001100fb7308 */ /* 0x000fe20000000800 */
[----:B---3--:R-:W-:Y:S05]  /*7910*/  F2FP.BF16.F32.PACK_AB R4, R243, R245 ;  /* 0x000000f5f304723e */ /* 0x008fea00000010ff */
[----:B------:R2:W-:Y:S04]  /*7920*/  STS [R176+0x14400], R4 ;  /* 0x01440004b0007388 */ /* 0x0005e80000000800 */
[----:B------:R-:W1:Y:S10]  /*7930*/  MUFU.EX2 R86, R16 ;  /* 0x0000001000567308 */ /* 0x000e740000000800 */
[----:B------:R-:W3:Y:S10]  /*7940*/  MUFU.EX2 R252, R28 ;  /* 0x0000001c00fc7308 */ /* 0x000ef40000000800 */
[----:B------:R-:W-:Y:S01]  /*7950*/  MUFU.EX2 R81, R48 ;  /* 0x0000003000517308 */ /* 0x000fe20000000800 */
[----:B-1----:R-:W-:Y:S05]  /*7960*/  F2FP.BF16.F32.PACK_AB R6, R86, R251 ;  /* 0x000000fb5606723e */ /* 0x002fea00000010ff */
[----:B------:R1:W-:Y:S01]  /*7970*/  STS [R177+0x14400], R6 ;  /* 0x01440006b1007388 */ /* 0x0003e20000000800 */
[----:B--2---:R-:W-:Y:S03]  /*7980*/  F2FP.BF16.F32.PACK_AB R4, R78, R79 ;  /* 0x0000004f4e04723e */ /* 0x004fe600000010ff */
[----:B------:R-:W2:Y:S01]  /*7990*/  MUFU.EX2 R80, R47 ;  /* 0x0000002f00507308 */ /* 0x000ea20000000800 */
[----:B---3--:R-:W-:Y:S05]  /*79a0*/  F2FP.BF16.F32.PACK_AB R7, R252, R87 ;  /* 0x00000057fc07723e */ /* 0x008fea00000010ff */
[----:B------:R3:W-:Y:S04]  /*79b0*/  STS [R177+0x14000], R7 ;  /* 0x01400007b1007388 */ /* 0x0007e80000000800 */
[----:B------:R4:W-:Y:S01]  /*79c0*/  MUFU.EX2 R70, R0 ;  /* 0x0000000000467308 */ /* 0x0009e20000000800 */
[----:B------:R3:W-:Y:S09]  /*79d0*/  STS [R179+0x12400], R4 ;  /* 0x01240004b3007388 */ /* 0x0007f20000000800 */
[----:B------:R-:W3:Y:S01]  /*79e0*/  MUFU.EX2 R73, R10 ;  /* 0x0000000a00497308 */ /* 0x000ee20000000800 */
[----:B--2---:R-:W-:Y:S05]  /*79f0*/  F2FP.BF16.F32.PACK_AB R5, R80, R81 ;  /* 0x000000515005723e */ /* 0x004fea00000010ff */
[----:B------:R2:W-:Y:S01]  /*7a00*/  STS [R179+0x12000], R5 ;  /* 0x01200005b3007388 */ /* 0x0005e20000000800 */
[----:B-1----:R-:W-:Y:S03]  /*7a10*/  F2FP.BF16.F32.PACK_AB R6, R74, R75 ;  /* 0x0000004b4a06723e */ /* 0x002fe600000010ff */
[----:B------:R-:W1:Y:S01]  /*7a20*/  MUFU.EX2 R71, R102 ;  /* 0x0000006600477308 */ /* 0x000e620000000800 */
[----:B----4-:R-:W-:Y:S05]  /*7a30*/  F2FP.BF16.F32.PACK_AB R0, R68, R69 ;  /* 0x000000454400723e */ /* 0x010fea00000010ff */
[----:B------:R1:W-:Y:S01]  /*7a40*/  STS [R178+0x12000], R0 ;  /* 0x01200000b2007388 */ /* 0x0003e20000000800 */
[----:B---3--:R-:W-:Y:S02]  /*7a50*/  F2FP.BF16.F32.PACK_AB R7, R76, R77 ;  /* 0x0000004d4c07723e */ /* 0x008fe400000010ff */
[----:B------:R-:W-:Y:S02]  /*7a60*/  F2FP.BF16.F32.PACK_AB R4, R72, R73 ;  /* 0x000000494804723e */ /* 0x000fe400000010ff */
[----:B--2---:R-:W-:Y:S05]  /*7a70*/  F2FP.BF16.F32.PACK_AB R5, R2, R3 ;  /* 0x000000030205723e */ /* 0x004fea00000010ff */
[----:B------:R-:W-:Y:S01]  /*7a80*/  STS [R178+0x12400], R5 ;  /* 0x01240005b2007388 */ /* 0x000fe20000000800 */
[----:B-1----:R-:W-:Y:S03]  /*7a90*/  F2FP.BF16.F32.PACK_AB R0, R70, R71 ;  /* 0x000000474600723e */ /* 0x002fe600000010ff */
[----:B------:R-:W-:Y:S04]  /*7aa0*/  STS [R179+0x14000], R7 ;  /* 0x01400007b3007388 */ /* 0x000fe80000000800 */
[----:B------:R-:W-:Y:S04]  /*7ab0*/  STS [R179+0x14400], R6 ;  /* 0x01440006b3007388 */ /* 0x000fe80000000800 */
        /* <DEDUP_REMOVED lines=36> */
[----:B------:R-:W-:Y:S01]  /*7d00*/  FADD.FTZ R10, -R131, R10 ;  /* 0x0000000a830a7221 */ /* 0x000fe20000010100 */
[----:B------:R-:W-:Y:S01]  /*7d10*/  FADD.FTZ R5, -R134, R5 ;  /* 0x0000000586057221 */ /* 0x000fe20000010100 */
[----:B------:R-:W-:Y:S01]  /*7d20*/  FADD.FTZ R8, -R132, R8 ;  /* 0x0000000884087221 */ /* 0x000fe20000010100 */
[----:B------:R-:W-:Y:S01]  /*7d30*/  FMUL.FTZ R0, R151, R0 ;  /* 0x0000000097007220 */ /* 0x000fe20000410000 */
[----:B------:R-:W-:Y:S01]  /*7d40*/  FMUL.FTZ R7, R113, R10 ;  /* 0x0000000a71077220 */ /* 0x000fe20000410000 */
[----:B------:R-:W-:Y:S01]  /*7d50*/  FMUL.FTZ R5, R142, R5 ;  /* 0x000000058e057220 */ /* 0x000fe20000410000 */
[C---:B------:R-:W-:Y:S01]  /*7d60*/  FADD.FTZ R12, -R132.reuse, R12 ;  /* 0x0000000c840c7221 */ /* 0x040fe20000010100 */
[----:B------:R-:W-:Y:S01]  /*7d70*/  FADD.FTZ R9, -R132, R9 ;  /* 0x0000000984097221 */ /* 0x000fe20000010100 */
[----:B------:R-:W-:Y:S01]  /*7d80*/  FADD.FTZ R15, -R131, R15 ;  /* 0x0000000f830f7221 */ /* 0x000fe20000010100 */
[----:B------:R-:W-:Y:S01]  /*7d90*/  FMUL.FTZ R5, R166, R5 ;  /* 0x00000005a6057220 */ /* 0x000fe20000410000 */
[----:B------:R-:W-:Y:S01]  /*7da0*/  FMUL.FTZ R10, R139, R12 ;  /* 0x0000000c8b0a7220 */ /* 0x000fe20000410000 */
        /* <DEDUP_REMOVED lines=9> */
[C---:B------:R-:W-:Y:S01]  /*7e40*/  FADD.FTZ R17, -R134.reuse, R17 ;  /* 0x0000001186117221 */ /* 0x040fe20000010100 */
[----:B------:R-:W-:Y:S01]  /*7e50*/  FADD.FTZ R11, -R131, R11 ;  /* 0x0000000b830b7221 */ /* 0x000fe20000010100 */
[----:B------:R-:W-:Y:S02]  /*7e60*/  FADD.FTZ R16, -R134, R16 ;  /* 0x0000001086107221 */ /* 0x000fe40000010100 */
[----:B------:R-:W-:Y:S01]  /*7e70*/  FMUL.FTZ R17, R235, R17 ;  /* 0x00000011eb117220 */ /* 0x000fe20000410000 */
[----:B------:R-:W-:Y:S01]  /*7e80*/  FMUL.FTZ R11, R112, R11 ;  /* 0x0000000b700b7220 */ /* 0x000fe20000410000 */
[----:B------:R-:W-:Y:S01]  /*7e90*/  FMUL.FTZ R16, R236, R16 ;  /* 0x00000010ec107220 */ /* 0x000fe20000410000 */
[-C--:B-1----:R-:W-:Y:S03]  /*7ea0*/  HMMA.16816.F32.BF16 R20, R104, R100.reuse, R20 ;  /* 0x000000646814723c */ /* 0x082fe60000041814 */
[----:B------:R-:W-:Y:S03]  /*7eb0*/  FMUL.FTZ R11, R164, R11 ;  /* 0x0000000ba40b7220 */ /* 0x000fe60000410000 */
[C---:B------:R-:W-:Y:S05]  /*7ec0*/  HMMA.16816.F32.BF16 R24, R108.reuse, R100, R24 ;  /* 0x000000646c18723c */ /* 0x040fea0000041818 */
[----:B------:R-:W-:Y:S01]  /*7ed0*/  F2FP.BF16.F32.PACK_AB R112, R11, R12 ;  /* 0x0000000c0b70723e */ /* 0x000fe200000010ff */
[-C--:B------:R-:W-:Y:S05]  /*7ee0*/  HMMA.16816.F32.BF16 R28, R108, R102.reuse, R28 ;  /* 0x000000666c1c723c */ /* 0x080fea000004181c */
[----:B------:R-:W-:Y:S01]  /*7ef0*/  FMUL.FTZ R100, R143, R4 ;  /* 0x000000048f647220 */ /* 0x000fe20000410000 */
[C---:B------:R-:W-:Y:S05]  /*7f00*/  HMMA.16816.F32.BF16 R32, R104.reuse, R102, R32 ;  /* 0x000000666820723c */ /* 0x040fea0000041820 */
[----:B------:R-:W-:Y:S01]  /*7f10*/  FMUL.FTZ R4, R141, R6 ;  /* 0x000000068d047220 */ /* 0x000fe20000410000 */
[----:B------:R-:W-:Y:S01]  /*7f20*/  FMUL.FTZ R6, R148, R100 ;  /* 0x0000006494067220 */ /* 0x000fe20000410000 */
[----:B------:R-:W-:Y:S01]  /*7f30*/  FMUL.FTZ R12, R147, R18 ;  /* 0x00000012930c7220 */ /* 0x000fe20000410000 */
[----:B------:R-:W-:Y:S03]  /*7f40*/  FMUL.FTZ R11, R170, R19 ;  /* 0x00000013aa0b7220 */ /* 0x000fe60000410000 */
[----:B------:R-:W-:Y:S01]  /*7f50*/  FMUL.FTZ R4, R165, R4 ;  /* 0x00000004a5047220 */ /* 0x000fe20000410000 */
[----:B------:R-:W-:Y:S01]  /*7f60*/  F2FP.BF16.F32.PACK_AB R115, R5, R6 ;  /* 0x000000060573723e */ /* 0x000fe200000010ff */
[----:B------:R-:W-:Y:S01]  /*7f70*/  FMUL.FTZ R101, R136, R8 ;  /* 0x0000000888657220 */ /* 0x000fe20000410000 */
[----:B------:R-:W-:Y:S01]  /*7f80*/  FMUL.FTZ R8, R114, R9 ;  /* 0x0000000972087220 */ /* 0x000fe20000410000 */
[----:B------:R-:W-:Y:S01]  /*7f90*/  FMUL.FTZ R100, R137, R14 ;  /* 0x0000000e89647220 */ /* 0x000fe20000410000 */
[----:B------:R-:W-:Y:S01]  /*7fa0*/  F2FP.BF16.F32.PACK_AB R114, R0, R4 ;  /* 0x000000040072723e */ /* 0x000fe200000010ff */
[----:B------:R-:W-:Y:S01]  /*7fb0*/  FMUL.FTZ R9, R138, R13 ;  /* 0x0000000d8a097220 */ /* 0x000fe20000410000 */
[----:B------:R-:W1:Y:S01]  /*7fc0*/  LDSM.16.M88.4 R4, [R117+0x8800] ;  /* 0x008800007504783b */ /* 0x000e620000000200 */
[C---:B------:R-:W-:Y:S01]  /*7fd0*/  FADD.FTZ R31, -R131.reuse, R31 ;  /* 0x0000001f831f7221 */ /* 0x040fe20000010100 */
[----:B------:R-:W-:Y:S01]  /*7fe0*/  FADD.FTZ R30, -R131, R30 ;  /* 0x0000001e831e7221 */ /* 0x000fe20000010100 */
[----:B------:R-:W-:Y:S01]  /*7ff0*/  FMUL.FTZ R9, R149, R9 ;  /* 0x0000000995097220 */ /* 0x000fe20000410000 */
[----:B------:R-:W-:Y:S01]  /*8000*/  FADD.FTZ R22, -R133, R22 ;  /* 0x0000001685167221 */ /* 0x000fe20000010100 */
[----:B------:R-:W-:Y:S01]  /*8010*/  FMUL.FTZ R13, R150, R8 ;  /* 0x00000008960d7220 */ /* 0x000fe20000410000 */
[----:B------:R-:W-:Y:S01]  /*8020*/  FMUL.FTZ R8, R169, R100 ;  /* 0x00000064a9087220 */ /* 0x000fe20000410000 */
[----:B------:R-:W-:Y:S01]  /*8030*/  F2FP.BF16.F32.PACK_AB R100, R11, R12 ;  /* 0x0000000c0b64723e */ /* 0x000fe200000010ff */
[----:B------:R-:W-:Y:S01]  /*8040*/  FMUL.FTZ R11, R233, R31 ;  /* 0x0000001fe90b7220 */ /* 0x000fe20000410000 */
[----:B------:R-:W-:Y:S01]  /*8050*/  FMUL.FTZ R22, R184, R22 ;  /* 0x00000016b8167220 */ /* 0x000fe20000410000 */
[----:B------:R-:W-:Y:S01]  /*8060*/  F2FP.BF16.F32.PACK_AB R103, R9, R10 ;  /* 0x0000000a0967723e */ /* 0x000fe200000010ff */
[C---:B------:R-:W-:Y:S01]  /*8070*/  FADD.FTZ R20, -R134.reuse, R20 ;  /* 0x0000001486147221 */ /* 0x040fe20000010100 */
[----:B------:R-:W-:Y:S01]  /*8080*/  FADD.FTZ R21, -R134, R21 ;  /* 0x0000001586157221 */ /* 0x000fe20000010100 */
[----:B------:R-:W-:Y:S01]  /*8090*/  FMUL.FTZ R0, R168, R15 ;  /* 0x0000000fa8007220 */ /* 0x000fe20000410000 */
[----:B------:R-:W-:Y:S01]  /*80a0*/  FADD.FTZ R24, -R132, R24 ;  /* 0x0000001884187221 */ /* 0x000fe20000010100 */
[----:B------:R-:W-:Y:S01]  /*80b0*/  FMUL.FTZ R20, R186, R20 ;  /* 0x00000014ba147220 */ /* 0x000fe20000410000 */
[----:B------:R-:W-:Y:S01]  /*80c0*/  FMUL.FTZ R21, R185, R21 ;  /* 0x00000015b9157220 */ /* 0x000fe20000410000 */
[----:B------:R-:W-:Y:S01]  /*80d0*/  FADD.FTZ R25, -R132, R25 ;  /* 0x0000001984197221 */ /* 0x000fe20000010100 */
[----:B------:R-:W-:Y:S01]  /*80e0*/  F2FP.BF16.F32.PACK_AB R102, R0, R8 ;  /* 0x000000080066723e */ /* 0x000fe200000010ff */
[----:B------:R-:W-:Y:S01]  /*80f0*/  FMUL.FTZ R8, R172, R22 ;  /* 0x00000016ac087220 */ /* 0x000fe20000410000 */
[----:B------:R-:W-:Y:S01]  /*8100*/  FMUL.FTZ R10, R158, R20 ;  /* 0x000000149e0a7220 */ /* 0x000fe20000410000 */
[----:B------:R-:W-:Y:S01]  /*8110*/  FMUL.FTZ R9, R154, R21 ;  /* 0x000000159a097220 */ /* 0x000fe20000410000 */
[----:B------:R-:W-:Y:S01]  /*8120*/  FMUL.FTZ R15, R163, R25 ;  /* 0x00000019a30f7220 */ /* 0x000fe20000410000 */
[----:B------:R-:W-:Y:S01]  /*8130*/  FADD.FTZ R23, -R133, R23 ;  /* 0x0000001785177221 */ /* 0x000fe20000010100 */
[----:B------:R-:W-:Y:S01]  /*8140*/  FADD.FTZ R28, -R132, R28 ;  /* 0x0000001c841c7221 */ /* 0x000fe20000010100 */
[----:B------:R-:W-:Y:S01]  /*8150*/  FADD.FTZ R33, -R134, R33 ;  /* 0x0000002186217221 */ /* 0x000fe20000010100 */
[----:B------:R-:W-:Y:S01]  /*8160*/  F2FP.BF16.F32.PACK_AB R31, R9, R10 ;  /* 0x0000000a091f723e */ /* 0x000fe200000010ff */
[----:B------:R-:W-:Y:S01]  /*8170*/  FMUL.FTZ R23, R173, R23 ;  /* 0x00000017ad177220 */ /* 0x000fe20000410000 */
[----:B------:R-:W-:Y:S01]  /*8180*/  FMUL.FTZ R15, R153, R15 ;  /* 0x0000000f990f7220 */ /* 0x000fe20000410000 */
[----:B------:R-:W-:Y:S01]  /*8190*/  FMUL.FTZ R33, R248, R33 ;  /* 0x00000021f8217220 */ /* 0x000fe20000410000 */
        /* <DEDUP_REMOVED lines=8> */
[----:B------:R-:W-:Y:S01]  /*8220*/  FADD.FTZ R29, -R132, R29 ;  /* 0x0000001d841d7221 */ /* 0x000fe20000010100 */
[----:B------:R-:W-:Y:S01]  /*8230*/  FADD.FTZ R32, -R134, R32 ;  /* 0x0000002086207221 */ /* 0x000fe20000010100 */
[----:B------:R-:W-:Y:S01]  /*8240*/  F2FP.BF16.F32.PACK_AB R113, R13, R14 ;  /* 0x0000000e0d71723e */ /* 0x000fe200000010ff */
[-C--:B-1----:R-:W-:Y:S03]  /*8250*/  HMMA.16816.F32.BF16 R36, R104, R4.reuse, R36 ;  /* 0x000000046824723c */ /* 0x082fe60000041824 */
[----:B------:R-:W-:Y:S01]  /*8260*/  FMUL.FTZ R13, R155, R17 ;  /* 0x000000119b0d7220 */ /* 0x000fe20000410000 */
[----:B------:R-:W-:Y:S01]  /*8270*/  FMUL.FTZ R17, R187, R30 ;  /* 0x0000001ebb117220 */ /* 0x000fe20000410000 */
[----:B------:R-:W-:Y:S01]  /*8280*/  F2FP.BF16.F32.PACK_AB R30, R0, R8 ;  /* 0x00000008001e723e */ /* 0x000fe200000010ff */
[----:B------:R-:W-:Y:S01]  /*8290*/  FMUL.FTZ R0, R197, R11 ;  /* 0x0000000bc5007220 */ /* 0x000fe20000410000 */
[C---:B------:R-:W-:Y:S01]  /*82a0*/  HMMA.16816.F32.BF16 R40, R108.reuse, R4, R40 ;  /* 0x000000046c28723c */ /* 0x040fe20000041828 */
[----:B------:R-:W1:Y:S03]  /*82b0*/  LDSM.16.M88.4 R8, [R117+0x8c00] ;  /* 0x008c00007508783b */ /* 0x000e660000000200 */
[----:B------:R-:W-:Y:S01]  /*82c0*/  FMUL.FTZ R14, R156, R16 ;  /* 0x000000109c0e7220 */ /* 0x000fe20000410000 */
[----:B------:R-:W-:Y:S01]  /*82d0*/  FMUL.FTZ R16, R175, R24 ;  /* 0x00000018af107220 */ /* 0x000fe20000410000 */
[-C--:B------:R-:W-:Y:S05]  /*82e0*/  HMMA.16816.F32.BF16 R44, R108, R6.reuse, R44 ;  /* 0x000000066c2c723c */ /* 0x080fea000004182c */
[----:B------:R-:W-:Y:S01]  /*82f0*/  FMUL.FTZ R4, R198, R17 ;  /* 0x00000011c6047220 */ /* 0x000fe20000410000 */
[C---:B------:R-:W-:Y:S05]  /*8300*/  HMMA.16816.F32.BF16 R48, R104.reuse, R6, R48 ;  /* 0x000000066830723c */ /* 0x040fea0000041830 */
[----:B------:R-:W-:Y:S01]  /*8310*/  F2FP.BF16.F32.PACK_AB R101, R13, R14 ;  /* 0x0000000e0d65723e */ /* 0x000fe200000010ff */
[----:B------:R-:W-:Y:S01]  /*8320*/  FMUL.FTZ R29, R188, R29 ;  /* 0x0000001dbc1d7220 */ /* 0x000fe20000410000 */
[----:B------:R-:W-:Y:S01]  /*8330*/  FMUL.FTZ R16, R194, R16 ;  /* 0x00000010c2107220 */ /* 0x000fe20000410000 */
[----:B------:R-:W-:Y:S03]  /*8340*/  FMUL.FTZ R32, R250, R32 ;  /* 0x00000020fa207220 */ /* 0x000fe60000410000 */
[----:B------:R-:W-:Y:S01]  /*8350*/  FADD.FTZ R36, -R134, R36 ;  /* 0x0000002486247221 */ /* 0x000fe20000010100 */
[----:B------:R-:W-:Y:S01]  /*8360*/  FMUL.FTZ R5, R144, R29 ;  /* 0x0000001d90057220 */ /* 0x000fe20000410000 */
[----:B------:R-:W-:Y:S01]  /*8370*/  F2FP.BF16.F32.PACK_AB R29, R15, R16 ;  /* 0x000000100f1d723e */ /* 0x000fe200000010ff */
[----:B------:R-:W-:Y:S01]  /*8380*/  FMUL.FTZ R15, R145, R33 ;  /* 0x00000021910f7220 */ /* 0x000fe20000410000 */
[----:B------:R-:W-:Y:S01]  /*8390*/  FMUL.FTZ R36, R240, R36 ;  /* 0x00000024f0247220 */ /* 0x000fe20000410000 */
[----:B------:R-:W-:Y:S01]  /*83a0*/  FMUL.FTZ R16, R159, R32 ;  /* 0x000000209f107220 */ /* 0x000fe20000410000 */
[----:B------:R-:W-:Y:S01]  /*83b0*/  FADD.FTZ R39, -R133, R39 ;  /* 0x0000002785277221 */ /* 0x000fe20000010100 */
[----:B------:R-:W-:Y:S01]  /*83c0*/  FADD.FTZ R44, -R132, R44 ;  /* 0x0000002c842c7221 */ /* 0x000fe20000010100 */
[----:B------:R-:W-:Y:S01]  /*83d0*/  FADD.FTZ R47, -R131, R47 ;  /* 0x0000002f832f7221 */ /* 0x000fe20000010100 */
[----:B------:R-:W-:Y:S01]  /*83e0*/  FMUL.FTZ R6, R201, R36 ;  /* 0x00000024c9067220 */ /* 0x000fe20000410000 */
[----:B------:R-:W-:Y:S01]  /*83f0*/  F2FP.BF16.F32.PACK_AB R25, R15, R16 ;  /* 0x000000100f19723e */ /* 0x000fe200000010ff */
[----:B------:R-:W-:Y:S01]  /*8400*/  FMUL.FTZ R44, R87, R44 ;  /* 0x0000002c572c7220 */ /* 0x000fe20000410000 */
[----:B------:R-:W-:Y:S01]  /*8410*/  FMUL.FTZ R15, R86, R47 ;  /* 0x0000002f560f7220 */ /* 0x000fe20000410000 */
[----:B------:R2:W5:Y:S01]  /*8420*/  LDL.LU R87, [R1+0x90] ;  /* 0x0000900001577983 */ /* 0x0005620000300800 */
[C---:B------:R-:W-:Y:S01]  /*8430*/  FADD.FTZ R48, -R134.reuse, R48 ;  /* 0x0000003086307221 */ /* 0x040fe20000010100 */
[----:B------:R-:W-:Y:S01]  /*8440*/  FADD.FTZ R49, -R134, R49 ;  /* 0x0000003186317221 */ /* 0x000fe20000010100 */
[C---:B------:R-:W-:Y:S01]  /*8450*/  FADD.FTZ R50, -R133.reuse, R50 ;  /* 0x0000003285327221 */ /* 0x040fe20000010100 */
[----:B------:R2:W5:Y:S01]  /*8460*/  LDL.LU R86, [R1+0x8c] ;  /* 0x00008c0001567983 */ /* 0x0005620000300800 */
[-C--:B-1----:R-:W-:Y:S03]  /*8470*/  HMMA.16816.F32.BF16 R52, R104, R8.reuse, R52 ;  /* 0x000000086834723c */ /* 0x082fe60000041834 */
[----:B------:R-:W-:Y:S01]  /*8480*/  FADD.FTZ R51, -R133, R51 ;  /* 0x0000003385337221 */ /* 0x000fe20000010100 */
[----:B------:R-:W-:Y:S01]  /*8490*/  FMUL.FTZ R39, R241, R39 ;  /* 0x00000027f1277220 */ /* 0x000fe20000410000 */
[----:B------:R-:W-:Y:S01]  /*84a0*/  FADD.FTZ R40, -R132, R40 ;  /* 0x0000002884287221 */ /* 0x000fe20000010100 */
[C---:B------:R-:W-:Y:S05]  /*84b0*/  HMMA.16816.F32.BF16 R56, R108.reuse, R8, R56 ;  /* 0x000000086c38723c */ /* 0x040fea0000041838 */
[----:B------:R-:W-:Y:S01]  /*84c0*/  FMUL.FTZ R7, R249, R40 ;  /* 0x00000028f9077220 */ /* 0x000fe20000410000 */
[-C--:B------:R-:W-:Y:S05]  /*84d0*/  HMMA.16816.F32.BF16 R60, R108, R10.reuse, R60 ;  /* 0x0000000a6c3c723c */ /* 0x080fea000004183c */
[----:B------:R-:W-:Y:S01]  /*84e0*/  FMUL.FTZ R7, R205, R7 ;  /* 0x00000007cd077220 */ /* 0x000fe20000410000 */
[----:B------:R-:W-:Y:S05]  /*84f0*/  HMMA.16816.F32.BF16 R64, R104, R10, R64 ;  /* 0x0000000a6840723c */ /* 0x000fea0000041840 */
[C---:B------:R-:W-:Y:S01]  /*8500*/  FADD.FTZ R42, -R131.reuse, R42 ;  /* 0x0000002a832a7221 */ /* 0x040fe20000010100 */
[C---:B------:R-:W-:Y:S01]  /*8510*/  FADD.FTZ R52, -R134.reuse, R52 ;  /* 0x0000003486347221 */ /* 0x040fe20000010100 */
[C---:B------:R-:W-:Y:S01]  /*8520*/  FADD.FTZ R53, -R134.reuse, R53 ;  /* 0x0000003586357221 */ /* 0x040fe20000010100 */
[C---:B------:R-:W-:Y:S03]  /*8530*/  FADD.FTZ R26, -R131.reuse, R26 ;  /* 0x0000001a831a7221 */ /* 0x040fe60000010100 */
[----:B------:R-:W-:Y:S01]  /*8540*/  FADD.FTZ R27, -R131, R27 ;  /* 0x0000001b831b7221 */ /* 0x000fe20000010100 */
[----:B------:R-:W-:Y:S01]  /*8550*/  FADD.FTZ R37, -R134, R37 ;  /* 0x0000002586257221 */ /* 0x000fe20000010100 */
[----:B------:R-:W-:Y:S01]  /*8560*/  FMUL.FTZ R26, R162, R26 ;  /* 0x0000001aa21a7220 */ /* 0x000fe20000410000 */
        /* <DEDUP_REMOVED lines=20> */
[----:B------:R-:W-:Y:S01]  /*86b0*/  FMUL.FTZ R13, R82, R51 ;  /* 0x00000033520d7220 */ /* 0x000fe20000410000 */
[----:B------:R2:W5:Y:S01]  /*86c0*/  LDL.LU R84, [R1+0x84] ;  /* 0x0000840001547983 */ /* 0x0005620000300800 */
        /* <DEDUP_REMOVED lines=18> */
[C---:B------:R-:W-:Y:S01]  /*87f0*/  FADD.FTZ R60, -R132.reuse, R60 ;  /* 0x0000003c843c7221 */ /* 0x040fe20000010100 */
[----:B------:R2:W5:Y:S01]  /*8800*/  LDL.LU R79, [R1+0x70] ;  /* 0x00007000014f7983 */ /* 0x0005620000300800 */
[C---:B------:R-:W-:Y:S01]  /*8810*/  FADD.FTZ R61, -R132.reuse, R61 ;  /* 0x0000003d843d7221 */ /* 0x040fe20000010100 */
[----:B------:R-:W-:Y:S01]  /*8820*/  FADD.FTZ R62, -R131, R62 ;  /* 0x0000003e833e7221 */ /* 0x000fe20000010100 */
[----:B------:R-:W-:Y:S01]  /*8830*/  FMUL.FTZ R60, R73, R60 ;  /* 0x0000003c493c7220 */ /* 0x000fe20000410000 */
[----:B------:R2:W5:Y:S01]  /*8840*/  LDL.LU R78, [R1+0x6c] ;  /* 0x00006c00014e7983 */ /* 0x0005620000300800 */
[----:B------:R-:W-:Y:S01]  /*8850*/  FADD.FTZ R41, -R132, R41 ;  /* 0x0000002984297221 */ /* 0x000fe20000010100 */
[----:B------:R-:W-:Y:S01]  /*8860*/  FMUL.FTZ R62, R71, R62 ;  /* 0x0000003e473e7220 */ /* 0x000fe20000410000 */
[----:B------:R-:W-:Y:S01]  /*8870*/  FADD.FTZ R63, -R131, R63 ;  /* 0x0000003f833f7221 */ /* 0x000fe20000010100 */
[----:B------:R2:W5:Y:S01]  /*8880*/  LDL.LU R77, [R1+0x68] ;  /* 0x00006800014d7983 */ /* 0x0005620000300800 */
[----:B------:R-:W-:Y:S01]  /*8890*/  FMUL.FTZ R21, R247, R41 ;  /* 0x00000029f7157220 */ /* 0x000fe20000410000 */
[----:B------:R-:W-:Y:S01]  /*88a0*/  FADD.FTZ R64, -R134, R64 ;  /* 0x0000004086407221 */ /* 0x000fe20000010100 */
[----:B------:R-:W-:Y:S01]  /*88b0*/  FMUL.FTZ R11, R70, R63 ;  /* 0x0000003f460b7220 */ /* 0x000fe20000410000 */
[----:B------:R2:W5:Y:S01]  /*88c0*/  LDL.LU R76, [R1+0x64] ;  /* 0x00006400014c7983 */ /* 0x0005620000300800 */
[----:B------:R-:W-:Y:S01]  /*88d0*/  FMUL.FTZ R21, R204, R21 ;  /* 0x00000015cc157220 */ /* 0x000fe20000410000 */
[----:B------:R-:W-:Y:S01]  /*88e0*/  FADD.FTZ R43, -R131, R43 ;  /* 0x0000002b832b7221 */ /* 0x000fe20000010100 */
[----:B------:R-:W-:Y:S01]  /*88f0*/  FMUL.FTZ R64, R69, R64 ;  /* 0x0000004045407220 */ /* 0x000fe20000410000 */
[----:B------:R2:W5:Y:S01]  /*8900*/  LDL.LU R75, [R1+0x60] ;  /* 0x00006000014b7983 */ /* 0x0005620000300800 */
[----:B------:R-:W-:Y:S01]  /*8910*/  FMUL.FTZ R12, R245, R42 ;  /* 0x0000002af50c7220 */ /* 0x000fe20000410000 */
[----:B------:R-:W-:Y:S01]  /*8920*/  FMUL.FTZ R20, R243, R43 ;  /* 0x0000002bf3147220 */ /* 0x000fe20000410000 */
[----:B------:R-:W-:Y:S01]  /*8930*/  F2FP.BF16.F32.PACK_AB R21, R21, R7 ;  /* 0x000000071515723e */ /* 0x000fe200000010ff */
[----:B------:R-:W-:Y:S01]  /*8940*/  FMUL.FTZ R7, R74, R59 ;  /* 0x0000003b4a077220 */ /* 0x000fe20000410000 */
        /* <DEDUP_REMOVED lines=9> */
[----:B------:R-:W-:Y:S01]  /*89e0*/  FADD.FTZ R66, -R133, R66 ;  /* 0x0000004285427221 */ /* 0x000fe20000010100 */
[----:B------:R2:W5:Y:S01]  /*89f0*/  LDL.LU R72, [R1+0x54] ;  /* 0x0000540001487983 */ /* 0x0005620000300800 */
[----:B------:R-:W-:Y:S01]  /*8a00*/  F2FP.BF16.F32.PACK_AB R14, R14, R6 ;  /* 0x000000060e0e723e */ /* 0x000fe200000010ff */
[----:B------:R-:W-:Y:S01]  /*8a10*/  FMUL.FTZ R6, R68, R65 ;  /* 0x0000004144067220 */ /* 0x000fe20000410000 */
[----:B------:R-:W-:Y:S01]  /*8a20*/  FMUL.FTZ R18, R3, R66 ;  /* 0x0000004203127220 */ /* 0x000fe20000410000 */
[----:B------:R2:W5:Y:S01]  /*8a30*/  LDL.LU R71, [R1+0x50] ;  /* 0x0000500001477983 */ /* 0x0005620000300800 */
[----:B------:R-:W-:Y:S01]  /*8a40*/  FADD.FTZ R67, -R133, R67 ;  /* 0x0000004385437221 */ /* 0x000fe20000010100 */
[----:B------:R-:W-:Y:S01]  /*8a50*/  FADD.FTZ R45, -R132, R45 ;  /* 0x0000002d842d7221 */ /* 0x000fe20000010100 */
[----:B------:R-:W-:Y:S01]  /*8a60*/  FADD.FTZ R46, -R131, R46 ;  /* 0x0000002e832e7221 */ /* 0x000fe20000010100 */
[----:B------:R2:W5:Y:S01]  /*8a70*/  LDL.64 R104, [R1+0x8] ;  /* 0x0000080001687983 */ /* 0x0005620000100a00 */
[----:B------:R-:W-:Y:S01]  /*8a80*/  FMUL.FTZ R17, R2, R67 ;  /* 0x0000004302117220 */ /* 0x000fe20000410000 */
[----:B------:R-:W-:Y:S01]  /*8a90*/  FMUL.FTZ R16, R252, R45 ;  /* 0x0000002dfc107220 */ /* 0x000fe20000410000 */
[----:B------:R-:W-:Y:S01]  /*8aa0*/  FMUL.FTZ R46, R251, R46 ;  /* 0x0000002efb2e7220 */ /* 0x000fe20000410000 */
[----:B------:R-:W-:Y:S01]  /*8ab0*/  FMUL.FTZ R0, R215, R0 ;  /* 0x00000000d7007220 */ /* 0x000fe20000410000 */
[----:B------:R-:W-:Y:S01]  /*8ac0*/  FMUL.FTZ R13, R214, R13 ;  /* 0x0000000dd60d7220 */ /* 0x000fe20000410000 */
[----:B------:R2:W5:Y:S01]  /*8ad0*/  LDL.LU R70, [R1+0x4c] ;  /* 0x00004c0001467983 */ /* 0x0005620000300800 */
[----:B------:R-:W-:Y:S01]  /*8ae0*/  FMUL.FTZ R5, R207, R44 ;  /* 0x0000002ccf057220 */ /* 0x000fe20000410000 */
        /* <DEDUP_REMOVED lines=35> */
[----:B------:R-:W3:Y:S01]  /*8d20*/  LDL.LU R32, [R1] ;  /* 0x0000000001207983 */ /* 0x000ee20000300800 */
        /* <DEDUP_REMOVED lines=12> */
[----:B---3--:R-:W-:Y:S02]  /*8df0*/  VIADD R32, R32, UR10 ;  /* 0x0000000a20207c36 */ /* 0x008fe40008000000 */
        /* <DEDUP_REMOVED lines=21> */
.L_x_1307:
[----:B-1----:R-:W3:Y:S04]  /*8f50*/  LDL R32, [R1+0x30] ;  /* 0x0000300001207983 */ /* 0x002ee80000100800 */
        /* <DEDUP_REMOVED lines=34> */
[----:B-----5:R-:W-:Y:S04]  /*9180*/  LDSM.16.MT88.4 R4, [R2+0x12000] ;  /* 0x012000000204783b */ /* 0x020fe80000004200 */
[----:B------:R-:W1:Y:S04]  /*9190*/  LDSM.16.MT88.4 R8, [R0+0x4000] ;  /* 0x004000000008783b */ /* 0x000e680000004200 */
[----:B------:R-:W4:Y:S04]  /*91a0*/  LDSM.16.MT88.4 R12, [R2+0x16000] ;  /* 0x01600000020c783b */ /* 0x000f280000004200 */
[----:B------:R-:W-:Y:S04]  /*91b0*/  LDSM.16.MT88.4 R16, [R2+0x12800] ;  /* 0x012800000210783b */ /* 0x000fe80000004200 */
[----:B------:R-:W2:Y:S04]  /*91c0*/  LDSM.16.MT88.4 R20, [R0+0x4400] ;  /* 0x004400000014783b */ /* 0x000ea80000004200 */
        /* <DEDUP_REMOVED lines=25> */
[----:B------:R-:W-:Y:S04]  /*9360*/  LDSM.16.MT88.4 R24, [R2+0x18800] ;  /* 0x018800000218783b */ /* 0x000fe80000004200 */
[----:B---3--:R-:W-:Y:S01]  /*9370*/  LEA R59, R32, UR4, 0x1 ;  /* 0x00000004203b7c11 */ /* 0x008fe2000f8e08ff */
        /* <DEDUP_REMOVED lines=53> */
.L_x_1308:
        /* <DEDUP_REMOVED lines=302> */
.L_x_1310:
        /* <DEDUP_REMOVED lines=18> */
.L_x_1311:
        /* <DEDUP_REMOVED lines=43> */
.L_x_1313:
[----:B------:R-:W-:Y:S05]  /*ad80*/  BSYNC B0 ;  /* 0x0000000000007941 */ /* 0x000fea0003800000 */
.L_x_1312:
        /* <DEDUP_REMOVED lines=13> */
.L_x_1315:
[----:B------:R-:W-:Y:S05]  /*ae60*/  BSYNC B0 ;  /* 0x0000000000007941 */ /* 0x000fea0003800000 */
.L_x_1314:
        /* <DEDUP_REMOVED lines=27> */
.L_x_1317:
[----:B------:R-:W-:Y:S05]  /*b020*/  BSYNC B0 ;  /* 0x0000000000007941 */ /* 0x000fea0003800000 */
.L_x_1316:
        /* <DEDUP_REMOVED lines=13> */
.L_x_1288:
[----:B------:R-:W-:Y:S05]  /*b100*/  BSYNC B1 ;  /* 0x0000000000017941 */ /* 0x000fea0003800000 */
.L_x_1274:
        /* <DEDUP_REMOVED lines=11> */
.L_x_1318:
[----:B------:R-:W-:Y:S05]  /*b1c0*/  EXIT ;  /* 0x000000000000794d */ /* 0x000fea0003800000 */
.L_x_1320:
        /* <DEDUP_REMOVED lines=11> */
.L_x_1366:


//--------------------- .text._ZN5flash25flash_bwd_dot_do_o_kernelILb0E23Flash_bwd_kernel_traitsILi32ELi128ELi128ELi8ELi4ELi4ELi4ELb0ELb0EN7cutlass10bfloat16_tE19Flash_kernel_traitsILi32ELi128ELi128ELi8ES3_EEEEvNS_16Flash_bwd_paramsE --------------------------
	.section	.text._ZN5flash25flash_bwd_dot_do_o_kernelILb0E23Flash_bwd_kernel_traitsILi32ELi128ELi128ELi8ELi4ELi4ELi4ELb0ELb0EN7cutlass10bfloat16_tE19Flash_kernel_traitsILi32ELi128ELi128ELi8ES3_EEEEvNS_16Flash_bwd_paramsE,"ax",@progbits
	.align	128
        .global         _ZN5flash25flash_bwd_dot_do_o_kernelILb0E23Flash_bwd_kernel_traitsILi32ELi128ELi128ELi8ELi4ELi4ELi4ELb0ELb0EN7cutlass10bfloat16_tE19Flash_kernel_traitsILi32ELi128ELi128ELi8ES3_EEEEvNS_16Flash_bwd_paramsE
        .type           _ZN5flash25flash_bwd_dot_do_o_kernelILb0E23Flash_bwd_kernel_traitsILi32ELi128ELi128ELi8ELi4ELi4ELi4ELb0ELb0EN7cutlass10bfloat16_tE19Flash_kernel_traitsILi32ELi128ELi128ELi8ES3_EEEEvNS_16Flash_bwd_paramsE,@function
        .size           _ZN5flash25flash_bwd_dot_do_o_kernelILb0E23Flash_bwd_kernel_traitsILi32ELi128ELi128ELi8ELi4ELi4ELi4ELb0ELb0EN7cutlass10bfloat16_tE19Flash_kernel_traitsILi32ELi128ELi128ELi8ES3_EEEEvNS_16Flash_bwd_paramsE,(.L_x_1367 - _ZN5flash25flash_bwd_dot_do_o_kernelILb0E23Flash_bwd_kernel_traitsILi32ELi128ELi128ELi8ELi4ELi4ELi4ELb0ELb0EN7cutlass10bfloat16_tE19Flash_kernel_traitsILi32ELi128ELi128ELi8ES3_EEEEvNS_16Flash_bwd_paramsE)
        .other          _ZN5flash25flash_bwd_dot_do_o_kernelILb0E23Flash_bwd_kernel_traitsILi32ELi128ELi128ELi8ELi4ELi4ELi4ELb0ELb0EN7cutlass10bfloat16_tE19Flash_kernel_traitsILi32ELi128ELi128ELi8ES3_EEEEvNS_16Flash_bwd_paramsE,@"STO_CUDA_ENTRY STV_DEFAULT"
_ZN5flash25flash_bwd_dot_do_o_kernelILb0E23Flash_bwd_kernel_traitsILi32ELi128ELi128ELi8ELi4ELi4ELi4ELb0ELb0EN7cutlass10bfloat16_tE19Flash_kernel_traitsILi32ELi128ELi128ELi8ES3_EEEEvNS_16Flash_bwd_paramsE:
.text._ZN5flash25flash_bwd_dot_do_o_kernelILb0E23Flash_bwd_kernel_traitsILi32ELi128ELi128ELi8ELi4ELi4ELi4ELb0ELb0EN7cutlass10bfloat16_tE19Flash_kernel_traitsILi32ELi128ELi128ELi8ES3_EEEEvNS_16Flash_bwd_paramsE:
        /* <DEDUP_REMOVED lines=55> */
.L_x_1321:
[----:B------:R-:W0:Y:S08]  /*0370*/  LDC R2, c[0x0][0x270] ;  /* 0x00009c00ff027b82 */ /* 0x000e300000000800 */
[----:B------:R-:W1:Y:S01]  /*0380*/  LDC R7, c[0x0][0x2d4] ;  /* 0x0000b500ff077b82 */ /* 0x000e620000000800 */
[----:B0-----:R-:W-:-:S04]  /*0390*/  IMAD R2, R5, R2, UR5 ;  /* 0x0000000505027e24 */ /* 0x001fc8000f8e0202 */
[----:B-1----:R-:W-:-:S07]  /*03a0*/  IMAD R2, R2, R7, RZ ;  /* 0x0000000702027224 */ /* 0x002fce00078e02ff */
.L_x_1322:
        /* <DEDUP_REMOVED lines=158> */
.L_x_1323:
        /* <DEDUP_REMOVED lines=15> */
.L_x_1367:


//--------------------- .text._ZN5flash25flash_bwd_dot_do_o_kernelILb1E23Flash_bwd_kernel_traitsILi32ELi128ELi128ELi8ELi4ELi4ELi4ELb0ELb0EN7cutlass10bfloat16_tE19Flash_kernel_traitsILi32ELi128ELi128ELi8ES3_EEEEvNS_16Flash_bwd_paramsE --------------------------
	.section	.text._ZN5flash25flash_bwd_dot_do_o_kernelILb1E23Flash_bwd_kernel_traitsILi32ELi128ELi128ELi8ELi4ELi4ELi4ELb0ELb0EN7cutlass10bfloat16_tE19Flash_kernel_traitsILi32ELi128ELi128ELi8ES3_EEEEvNS_16Flash_bwd_paramsE,"ax",@progbits
	.align	128
        .global         _ZN5flash25flash_bwd_dot_do_o_kernelILb1E23Flash_bwd_kernel_traitsILi32ELi128ELi128ELi8ELi4ELi4ELi4ELb0ELb0EN7cutlass10bfloat16_tE19Flash_kernel_traitsILi32ELi128ELi128ELi8ES3_EEEEvNS_16Flash_bwd_paramsE
        .type           _ZN5flash25flash_bwd_dot_do_o_kernelILb1E23Flash_bwd_kernel_traitsILi32ELi128ELi128ELi8ELi4ELi4ELi4ELb0ELb0EN7cutlass10bfloat16_tE19Flash_kernel_traitsILi32ELi128ELi128ELi8ES3_EEEEvNS_16Flash_bwd_paramsE,@function
        .size           _ZN5flash25flash_bwd_dot_do_o_kernelILb1E23Flash_bwd_kernel_traitsILi32ELi128ELi128ELi8ELi4ELi4ELi4ELb0ELb0EN7cutlass10bfloat16_tE19Flash_kernel_traitsILi32ELi128ELi128ELi8ES3_EEEEvNS_16Flash_bwd_paramsE,(.L_x_1368 - _ZN5flash25flash_bwd_dot_do_o_kernelILb1E23Flash_bwd_kernel_traitsILi32ELi128ELi128ELi8ELi4ELi4ELi4ELb0ELb0EN7cutlass10bfloat16_tE19Flash_kernel_traitsILi32ELi128ELi128ELi8ES3_EEEEvNS_16Flash_bwd_paramsE)
        .other          _ZN5flash25flash_bwd_dot_do_o_kernelILb1E23Flash_bwd_kernel_traitsILi32ELi128ELi128ELi8ELi4ELi4ELi4ELb0ELb0EN7cutlass10bfloat16_tE19Flash_kernel_traitsILi32ELi128ELi128ELi8ES3_EEEEvNS_16Flash_bwd_paramsE,@"STO_CUDA_ENTRY STV_DEFAULT"
_ZN5flash25flash_bwd_dot_do_o_kernelILb1E23Flash_bwd_kernel_traitsILi32ELi128ELi128ELi8ELi4ELi4ELi4ELb0ELb0EN7cutlass10bfloat16_tE19Flash_kernel_traitsILi32ELi128ELi128ELi8ES3_EEEEvNS_16Flash_bwd_paramsE:
.text._ZN5flash25flash_bwd_dot_do_o_kernelILb1E23Flash_bwd_kernel_traitsILi32ELi128ELi128ELi8ELi4ELi4ELi4ELb0ELb0EN7cutlass10bfloat16_tE19Flash_kernel_traitsILi32ELi128ELi128ELi8ES3_EEEEvNS_16Flash_bwd_paramsE:
        /* <DEDUP_REMOVED lines=64> */
.L_x_1324:
        /* <DEDUP_REMOVED lines=25> */
.L_x_1325:
[----:B------:R-:W-:-:S04]  /*0590*/  IMAD R0, R0, R21, R13 ;  /* 0x0000001500007224 */ /* 0x000fc800078e020d */
[----:B------:R-:W-:-:S07]  /*05a0*/  IMAD R0, R0, R19, RZ ;  /* 0x0000001300007224 */ /* 0x000fce00078e02ff */
.L_x_1326:
        /* <DEDUP_REMOVED lines=180> */
.L_x_1327:
        /* <DEDUP_REMOVED lines=9> */
.L_x_1368:


//--------------------- .nv.shared._ZN5flash44flash_bwd_dq_dk_dv_loop_seqk_parallel_kernelI23Flash_bwd_kernel_traitsILi32ELi128ELi128ELi8ELi4ELi4ELi4ELb1ELb0EN7cutlass10bfloat16_tE19Flash_kernel_traitsILi32ELi128ELi128ELi8ES3_EELb0ELb0ELb0ELb0ELb0ELb1ELb0EEEvNS_16Flash_bwd_paramsE --------------------------
	.section	.nv.shared._ZN5flash44flash_bwd_dq_dk_dv_loop_seqk_parallel_kernelI23Flash_bwd_kernel_traitsILi32ELi128ELi128ELi8ELi4ELi4ELi4ELb1ELb0EN7cutlass10bfloat16_tE19Flash_kernel_traitsILi32ELi128ELi128ELi8ES3_EELb0ELb0ELb0ELb0ELb0ELb1ELb0EEEvNS_16Flash_bwd_paramsE,"aw",@nobits
	.sectionflags	@""
	.align	16
	.zero		1024


//--------------------- .nv.shared.reserved.0     --------------------------
	.section	.nv.shared.reserved.0,"aw",@nobits
	.weak		__nv_reservedSMEM_offset_0_alias
	.size		__nv_reservedSMEM_offset_0_alias, 0, 0
	.other		__nv_reservedSMEM_offset_0_alias,@"STO_CUDA_RESERVED_SHARED STV_DEFAULT"
__nv_reservedSMEM_offset_0_alias:
	.zero		0


//--------------------- .nv.global                --------------------------
	.section	.nv.global,"aw",@nobits
.nv.global:
	.type		_ZN65_INTERNAL_e8a190e6_29_flash_bwd_hdim32_bf16_sm80_cu_a6473388_28534cute1_E,@object
	.size		_ZN65_INTERNAL_e8a190e6_29_flash_bwd_hdim32_bf16_sm80_cu_a6473388_28534cute1_E,(_ZN65_INTERNAL_e8a190e6_29_flash_bwd_hdim32_bf16_sm80_cu_a6473388_28534cuda3std3__45__cpo6cbeginE - _ZN65_INTERNAL_e8a190e6_29_flash_bwd_hdim32_bf16_sm80_cu_a6473388_28534cute1_E)
_ZN65_INTERNAL_e8a190e6_29_flash_bwd_hdim32_bf16_sm80_cu_a6473388_28534cute1_E:
	.zero		1
	.type		_ZN65_INTERNAL_e8a190e6_29_flash_bwd_hdim32_bf16_sm80_cu_a6473388_28534cuda3std3__45__cpo6cbeginE,@object
	.size		_ZN65_INTERNAL_e8a190e6_29_flash_bwd_hdim32_bf16_sm80_cu_a6473388_28534cuda3std3__45__cpo6cbeginE,(_ZN65_INTERNAL_e8a190e6_29_flash_bwd_hdim32_bf16_sm80_cu_a6473388_28534cuda3std3__48in_placeE - _ZN65_INTERNAL_e8a190e6_29_flash_bwd_hdim32_bf16_sm80_cu_a6473388_28534cuda3std3__45__cpo6cbeginE)
_ZN65_INTERNAL_e8a190e6_29_flash_bwd_hdim32_bf16_sm80_cu_a6473388_28534cuda3std3__45__cpo6cbeginE:
	.zero		1
	.type		_ZN65_INTERNAL_e8a190e6_29_flash_bwd_hdim32_bf16_sm80_cu_a6473388_28534cuda3std3__48in_placeE,@object
	.size		_ZN65_INTERNAL_e8a190e6_29_flash_bwd_hdim32_bf16_sm80_cu_a6473388_28534cuda3std3__48in_placeE,(_ZN65_INTERNAL_e8a190e6_29_flash_bwd_hdim32_bf16_sm80_cu_a6473388_28534cuda3std6ranges3__45__cpo9iter_moveE - _ZN65_INTERNAL_e8a190e6_29_flash_bwd_hdim32_bf16_sm80_cu_a6473388_28534cuda3std3__48in_placeE)
_ZN65_INTERNAL_e8a190e6_29_flash_bwd_hdim32_bf16_sm80_cu_a6473388_28534cuda3std3__48in_placeE:
	.zero		1
	.type		_ZN65_INTERNAL_e8a190e6_29_flash_bwd_hdim32_bf16_sm80_cu_a6473388_28534cuda3std6ranges3__45__cpo9iter_moveE,@object
	.size		_ZN65_INTERNAL_e8a190e6_29_flash_bwd_hdim32_bf16_sm80_cu_a6473388_28534cuda3std6ranges3__45__cpo9iter_moveE,(_ZN65_INTERNAL_e8a190e6_29_flash_bwd_hdim32_bf16_sm80_cu_a6473388_28534cuda3std3__45__cpo5beginE - _ZN65_INTERNAL_e8a190e6_29_flash_bwd_hdim32_bf16_sm80_cu_a6473388_28534cuda3std6ranges3__45__cpo9iter_moveE)
_ZN65_INTERNAL_e8a190e6_29_flash_bwd_hdim32_bf16_sm80_cu_a6473388_28534cuda3std6ranges3__45__cpo9iter_moveE:
	.zero		1
	.type		_ZN65_INTERNAL_e8a190e6_29_flash_bwd_hdim32_bf16_sm80_cu_a6473388_28534cuda3std3__45__cpo5beginE,@object
	.size		_ZN65_INTERNAL_e8a190e6_29_flash_bwd_hdim32_bf16_sm80_cu_a6473388_28534cuda3std3__45__cpo5beginE,(_ZN65_INTERNAL_e8a190e6_29_flash_bwd_hdim32_bf16_sm80_cu_a6473388_28534cuda3std3__467_GLOBAL__N__e8a190e6_29_flash_bwd_hdim32_bf16_sm80_cu_a6473388_28536ignoreE - _ZN65_INTERNAL_e8a190e6_29_flash_bwd_hdim32_bf16_sm80_cu_a6473388_28534cuda3std3__45__cpo5beginE)
_ZN65_INTERNAL_e8a190e6_29_flash_bwd_hdim32_bf16_sm80_cu_a6473388_28534cuda3std3__45__cpo5beginE:
	.zero		1
	.type		_ZN65_INTERNAL_e8a190e6_29_flash_bwd_hdim32_bf16_sm80_cu_a6473388_28534cuda3std3__467_GLOBAL__N__e8a190e6_29_flash_bwd_hdim32_bf16_sm80_cu_a6473388_28536ignoreE,@object
	.size		_ZN65_INTERNAL_e8a190e6_29_flash_bwd_hdim32_bf16_sm80_cu_a6473388_28534cuda3std3__467_GLOBAL__N__e8a190e6_29_flash_bwd_hdim32_bf16_sm80_cu_a6473388_28536ignoreE,(_ZN65_INTERNAL_e8a190e6_29_flash_bwd_hdim32_bf16_sm80_cu_a6473388_28534cute7productE - _ZN65_INTERNAL_e8a190e6_29_flash_bwd_hdim32_bf16_sm80_cu_a6473388_28534cuda3std3__467_GLOBAL__N__e8a190e6_29_flash_bwd_hdim32_bf16_sm80_cu_a6473388_28536ignoreE)
_ZN65_INTERNAL_e8a190e6_29_flash_bwd_hdim32_bf16_sm80_cu_a6473388_28534cuda3std3__467_GLOBAL__N__e8a190e6_29_flash_bwd_hdim32_bf16_sm80_cu_a6473388_28536ignoreE:
	.zero		1
	.type		_ZN65_INTERNAL_e8a190e6_29_flash_bwd_hdim32_bf16_sm80_cu_a6473388_28534cute7productE,@object
	.size		_ZN65_INTERNAL_e8a190e6_29_flash_bwd_hdim32_bf16_sm80_cu_a6473388_28534cute7productE,(_ZN65_INTERNAL_e8a190e6_29_flash_bwd_hdim32_bf16_sm80_cu_a6473388_28534cuda3std3__45__cpo3endE - _ZN65_INTERNAL_e8a190e6_29_flash_bwd_hdim32_bf16_sm80_cu_a6473388_28534cute7productE)
_ZN65_INTERNAL_e8a190e6_29_flash_bwd_hdim32_bf16_sm80_cu_a6473388_28534cute7productE:
	.zero		1
	.type		_ZN65_INTERNAL_e8a190e6_29_flash_bwd_hdim32_bf16_sm80_cu_a6473388_28534cuda3std3__45__cpo3endE,@object
	.size		_ZN65_INTERNAL_e8a190e6_29_flash_bwd_hdim32_bf16_sm80_cu_a6473388_28534cuda3std3__45__cpo3endE,(_ZN65_INTERNAL_e8a190e6_29_flash_bwd_hdim32_bf16_sm80_cu_a6473388_28534cuda3std3__419piecewise_constructE - _ZN65_INTERNAL_e8a190e6_29_flash_bwd_hdim32_bf16_sm80_cu_a6473388_28534cuda3std3__45__cpo3endE)
_ZN65_INTERNAL_e8a190e6_29_flash_bwd_hdim32_bf16_sm80_cu_a6473388_28534cuda3std3__45__cpo3endE:
	.zero		1
	.type		_ZN65_INTERNAL_e8a190e6_29_flash_bwd_hdim32_bf16_sm80_cu_a6473388_28534cuda3std3__419piecewise_constructE,@object
	.size		_ZN65_INTERNAL_e8a190e6_29_flash_bwd_hdim32_bf16_sm80_cu_a6473388_28534cuda3std3__419piecewise_constructE,(_ZN65_INTERNAL_e8a190e6_29_flash_bwd_hdim32_bf16_sm80_cu_a6473388_28534cuda3std3__45__cpo4cendE - _ZN65_INTERNAL_e8a190e6_29_flash_bwd_hdim32_bf16_sm80_cu_a6473388_28534cuda3std3__419piecewise_constructE)
_ZN65_INTERNAL_e8a190e6_29_flash_bwd_hdim32_bf16_sm80_cu_a6473388_28534cuda3std3__419piecewise_constructE:
	.zero		1
	.type		_ZN65_INTERNAL_e8a190e6_29_flash_bwd_hdim32_bf16_sm80_cu_a6473388_28534cuda3std3__45__cpo4cendE,@object
	.size		_ZN65_INTERNAL_e8a190e6_29_flash_bwd_hdim32_bf16_sm80_cu_a6473388_28534cuda3std3__45__cpo4cendE,(_ZN65_INTERNAL_e8a190e6_29_flash_bwd_hdim32_bf16_sm80_cu_a6473388_28534cuda3std6ranges3__45__cpo4swapE - _ZN65_INTERNAL_e8a190e6_29_flash_bwd_hdim32_bf16_sm80_cu_a6473388_28534cuda3std3__45__cpo4cendE)
_ZN65_INTERNAL_e8a190e6_29_flash_bwd_hdim32_bf16_sm80_cu_a6473388_28534cuda3std3__45__cpo4cendE:
	.zero		1
	.type		_ZN65_INTERNAL_e8a190e6_29_flash_bwd_hdim32_bf16_sm80_cu_a6473388_28534cuda3std6ranges3__45__cpo4swapE,@object
	.size		_ZN65_INTERNAL_e8a190e6_29_flash_bwd_hdim32_bf16_sm80_cu_a6473388_28534cuda3std6ranges3__45__cpo4swapE,(.L_7 - _ZN65_INTERNAL_e8a190e6_29_flash_bwd_hdim32_bf16_sm80_cu_a6473388_28534cuda3std6ranges3__45__cpo4swapE)
_ZN65_INTERNAL_e8a190e6_29_flash_bwd_hdim32_bf16_sm80_cu_a6473388_28534cuda3std6ranges3__45__cpo4swapE:
	.zero		1
.L_7:


//--------------------- .nv.shared._ZN5flash44flash_bwd_dq_dk_dv_loop_seqk_parallel_kernelI23Flash_bwd_kernel_traitsILi32ELi128ELi128ELi8ELi4ELi4ELi4ELb1ELb0EN7cutlass10bfloat16_tE19Flash_kernel_traitsILi32ELi128ELi128ELi8ES3_EELb0ELb0ELb0ELb0ELb0ELb0ELb0EEEvNS_16Flash_bwd_paramsE --------------------------
	.section	.nv.shared._ZN5flash44flash_bwd_dq_dk_dv_loop_seqk_parallel_kernelI23Flash_bwd_kernel_traitsILi32ELi128ELi128ELi8ELi4ELi4ELi4ELb1ELb0EN7cutlass10bfloat16_tE19Flash_kernel_traitsILi32ELi128ELi128ELi8ES3_EELb0ELb0ELb0ELb0ELb0ELb0ELb0EEEvNS_16Flash_bwd_paramsE,"aw",@nobits
	.sectionflags	@""
	.align	16
	.zero		1024


//--------------------- .nv.shared._ZN5flash44flash_bwd_dq_dk_dv_loop_seqk_parallel_kernelI23Flash_bwd_kernel_traitsILi32ELi128ELi128ELi8ELi4ELi4ELi4ELb1ELb0EN7cutlass10bfloat16_tE19Flash_kernel_traitsILi32ELi128ELi128ELi8ES3_EELb0ELb0ELb1ELb0ELb0ELb0ELb0EEEvNS_16Flash_bwd_paramsE --------------------------
	.section	.nv.shared._ZN5flash44flash_bwd_dq_dk_dv_loop_seqk_parallel_kernelI23Flash_bwd_kernel_traitsILi32ELi128ELi128ELi8ELi4ELi4ELi4ELb1ELb0EN7cutlass10bfloat16_tE19Flash_kernel_traitsILi32ELi128ELi128ELi8ES3_EELb0ELb0ELb1ELb0ELb0ELb0ELb0EEEvNS_16Flash_bwd_paramsE,"aw",@nobits
	.sectionflags	@""
	.align	16
	.zero		1024


//--------------------- .nv.shared._ZN5flash44flash_bwd_dq_dk_dv_loop_seqk_parallel_kernelI23Flash_bwd_kernel_traitsILi32ELi128ELi128ELi8ELi4ELi4ELi4ELb1ELb0EN7cutlass10bfloat16_tE19Flash_kernel_traitsILi32ELi128ELi128ELi8ES3_EELb0ELb0ELb0ELb0ELb1ELb1ELb0EEEvNS_16Flash_bwd_paramsE --------------------------
	.section	.nv.shared._ZN5flash44flash_bwd_dq_dk_dv_loop_seqk_parallel_kernelI23Flash_bwd_kernel_traitsILi32ELi128ELi128ELi8ELi4ELi4ELi4ELb1ELb0EN7cutlass10bfloat16_tE19Flash_kernel_traitsILi32ELi128ELi128ELi8ES3_EELb0ELb0ELb0ELb0ELb1ELb1ELb0EEEvNS_16Flash_bwd_paramsE,"aw",@nobits
	.sectionflags	@""
	.align	16
	.zero		1024


//--------------------- .nv.shared._ZN5flash44flash_bwd_dq_dk_dv_loop_seqk_parallel_kernelI23Flash_bwd_kernel_traitsILi32ELi128ELi128ELi8ELi4ELi4ELi4ELb1ELb0EN7cutlass10bfloat16_tE19Flash_kernel_traitsILi32ELi128ELi128ELi8ES3_EELb0ELb0ELb0ELb1ELb0ELb0ELb0EEEvNS_16Flash_bwd_paramsE --------------------------
	.section	.nv.shared._ZN5flash44flash_bwd_dq_dk_dv_loop_seqk_parallel_kernelI23Flash_bwd_kernel_traitsILi32ELi128ELi128ELi8ELi4ELi4ELi4ELb1ELb0EN7cutlass10bfloat16_tE19Flash_kernel_traitsILi32ELi128ELi128ELi8ES3_EELb0ELb0ELb0ELb1ELb0ELb0ELb0EEEvNS_16Flash_bwd_paramsE,"aw",@nobits
	.sectionflags	@""
	.align	16
	.zero		1024


//--------------------- .nv.shared._ZN5flash44flash_bwd_dq_dk_dv_loop_seqk_parallel_kernelI23Flash_bwd_kernel_traitsILi32ELi128ELi128ELi8ELi4ELi4ELi4ELb1ELb0EN7cutlass10bfloat16_tE19Flash_kernel_traitsILi32ELi128ELi128ELi8ES3_EELb0ELb0ELb1ELb0ELb0ELb1ELb0EEEvNS_16Flash_bwd_paramsE --------------------------
	.section	.nv.shared._ZN5flash44flash_bwd_dq_dk_dv_loop_seqk_parallel_kernelI23Flash_bwd_kernel_traitsILi32ELi128ELi128ELi8ELi4ELi4ELi4ELb1ELb0EN7cutlass10bfloat16_tE19Flash_kernel_traitsILi32ELi128ELi128ELi8ES3_EELb0ELb0ELb1ELb0ELb0ELb1ELb0EEEvNS_16Flash_bwd_paramsE,"aw",@nobits
	.sectionflags	@""
	.align	16
	.zero		1024


//--------------------- .nv.shared._ZN5flash44flash_bwd_dq_dk_dv_loop_seqk_parallel_kernelI23Flash_bwd_kernel_traitsILi32ELi128ELi128ELi8ELi4ELi4ELi4ELb1ELb0EN7cutlass10bfloat16_tE19Flash_kernel_traitsILi32ELi128ELi128ELi8ES3_EELb0ELb0ELb1ELb1ELb0ELb0ELb0EEEvNS_16Flash_bwd_paramsE --------------------------
	.section	.nv.shared._ZN5flash44flash_bwd_dq_dk_dv_loop_seqk_parallel_kernelI23Flash_bwd_kernel_traitsILi32ELi128ELi128ELi8ELi4ELi4ELi4ELb1ELb0EN7cutlass10bfloat16_tE19Flash_kernel_traitsILi32ELi128ELi128ELi8ES3_EELb0ELb0ELb1ELb1ELb0ELb0ELb0EEEvNS_16Flash_bwd_paramsE,"aw",@nobits
	.sectionflags	@""
	.align	16
	.zero		1024


//--------------------- .nv.shared._ZN5flash27flash_bwd_convert_dq_kernelI23Flash_bwd_kernel_traitsILi32ELi128ELi128ELi8ELi4ELi4ELi4ELb1ELb0EN7cutlass10bfloat16_tE19Flash_kernel_traitsILi32ELi128ELi128ELi8ES3_EEEEvNS_16Flash_bwd_paramsEi --------------------------
	.section	.nv.shared._ZN5flash27flash_bwd_convert_dq_kernelI23Flash_bwd_kernel_traitsILi32ELi128ELi128ELi8ELi4ELi4ELi4ELb1ELb0EN7cutlass10bfloat16_tE19Flash_kernel_traitsILi32ELi128ELi128ELi8ES3_EEEEvNS_16Flash_bwd_paramsEi,"aw",@nobits
	.sectionflags	@""
	.align	16
	.zero		1024


//--------------------- .nv.shared._ZN5flash44flash_bwd_dq_dk_dv_loop_seqk_parallel_kernelI23Flash_bwd_kernel_traitsILi32ELi128ELi128ELi8ELi4ELi4ELi4ELb1ELb0EN7cutlass10bfloat16_tE19Flash_kernel_traitsILi32ELi128ELi128ELi8ES3_EELb1ELb0ELb0ELb0ELb0ELb1ELb0EEEvNS_16Flash_bwd_paramsE --------------------------
	.section	.nv.shared._ZN5flash44flash_bwd_dq_dk_dv_loop_seqk_parallel_kernelI23Flash_bwd_kernel_traitsILi32ELi128ELi128ELi8ELi4ELi4ELi4ELb1ELb0EN7cutlass10bfloat16_tE19Flash_kernel_traitsILi32ELi128ELi128ELi8ES3_EELb1ELb0ELb0ELb0ELb0ELb1ELb0EEEvNS_16Flash_bwd_paramsE,"aw",@nobits
	.sectionflags	@""
	.align	16
	.zero		1024


//--------------------- .nv.shared._ZN5flash44flash_bwd_dq_dk_dv_loop_seqk_parallel_kernelI23Flash_bwd_kernel_traitsILi32ELi128ELi128ELi8ELi4ELi4ELi4ELb1ELb0EN7cutlass10bfloat16_tE19Flash_kernel_traitsILi32ELi128ELi128ELi8ES3_EELb0ELb0ELb0ELb0ELb0ELb1ELb1EEEvNS_16Flash_bwd_paramsE --------------------------
	.section	.nv.shared._ZN5flash44flash_bwd_dq_dk_dv_loop_seqk_parallel_kernelI23Flash_bwd_kernel_traitsILi32ELi128ELi128ELi8ELi4ELi4ELi4ELb1ELb0EN7cutlass10bfloat16_tE19Flash_kernel_traitsILi32ELi128ELi128ELi8ES3_EELb0ELb0ELb0ELb0ELb0ELb1ELb1EEEvNS_16Flash_bwd_paramsE,"aw",@nobits
	.sectionflags	@""
	.align	16
	.zero		1024


//--------------------- .nv.shared._ZN5flash44flash_bwd_dq_dk_dv_loop_seqk_parallel_kernelI23Flash_bwd_kernel_traitsILi32ELi128ELi128ELi8ELi4ELi4ELi4ELb1ELb0EN7cutlass10bfloat16_tE19Flash_kernel_traitsILi32ELi128ELi128ELi8ES3_EELb1ELb0ELb0ELb0ELb0ELb0ELb0EEEvNS_16Flash_bwd_paramsE --------------------------
	.section	.nv.shared._ZN5flash44flash_bwd_dq_dk_dv_loop_seqk_parallel_kernelI23Flash_bwd_kernel_traitsILi32ELi128ELi128ELi8ELi4ELi4ELi4ELb1ELb0EN7cutlass10bfloat16_tE19Flash_kernel_traitsILi32ELi128ELi128ELi8ES3_EELb1ELb0ELb0ELb0ELb0ELb0ELb0EEEvNS_16Flash_bwd_paramsE,"aw",@nobits
	.sectionflags	@""
	.align	16
	.zero		1024


//--------------------- .nv.shared._ZN5flash44flash_bwd_dq_dk_dv_loop_seqk_parallel_kernelI23Flash_bwd_kernel_traitsILi32ELi128ELi128ELi8ELi4ELi4ELi4ELb1ELb0EN7cutlass10bfloat16_tE19Flash_kernel_traitsILi32ELi128ELi128ELi8ES3_EELb0ELb0ELb0ELb0ELb0ELb0ELb1EEEvNS_16Flash_bwd_paramsE --------------------------
	.section	.nv.shared._ZN5flash44flash_bwd_dq_dk_dv_loop_seqk_parallel_kernelI23Flash_bwd_kernel_traitsILi32ELi128ELi128ELi8ELi4ELi4ELi4ELb1ELb0EN7cutlass10bfloat16_tE19Flash_kernel_traitsILi32ELi128ELi128ELi8ES3_EELb0ELb0ELb0ELb0ELb0ELb0ELb1EEEvNS_16Flash_bwd_paramsE,"aw",@nobits
	.sectionflags	@""
	.align	16
	.zero		1024


//--------------------- .nv.shared._ZN5flash44flash_bwd_dq_dk_dv_loop_seqk_parallel_kernelI23Flash_bwd_kernel_traitsILi32ELi128ELi128ELi8ELi4ELi4ELi4ELb1ELb0EN7cutlass10bfloat16_tE19Flash_kernel_traitsILi32ELi128ELi128ELi8ES3_EELb1ELb0ELb1ELb0ELb0ELb0ELb0EEEvNS_16Flash_bwd_paramsE --------------------------
	.section	.nv.shared._ZN5flash44flash_bwd_dq_dk_dv_loop_seqk_parallel_kernelI23Flash_bwd_kernel_traitsILi32ELi128ELi128ELi8ELi4ELi4ELi4ELb1ELb0EN7cutlass10bfloat16_tE19Flash_kernel_traitsILi32ELi128ELi128ELi8ES3_EELb1ELb0ELb1ELb0ELb0ELb0ELb0EEEvNS_16Flash_bwd_paramsE,"aw",@nobits
	.sectionflags	@""
	.align	16
	.zero		1024


//--------------------- .nv.shared._ZN5flash44flash_bwd_dq_dk_dv_loop_seqk_parallel_kernelI23Flash_bwd_kernel_traitsILi32ELi128ELi128ELi8ELi4ELi4ELi4ELb1ELb0EN7cutlass10bfloat16_tE19Flash_kernel_traitsILi32ELi128ELi128ELi8ES3_EELb0ELb0ELb1ELb0ELb0ELb0ELb1EEEvNS_16Flash_bwd_paramsE --------------------------
	.section	.nv.shared._ZN5flash44flash_bwd_dq_dk_dv_loop_seqk_parallel_kernelI23Flash_bwd_kernel_traitsILi32ELi128ELi128ELi8ELi4ELi4ELi4ELb1ELb0EN7cutlass10bfloat16_tE19Flash_kernel_traitsILi32ELi128ELi128ELi8ES3_EELb0ELb0ELb1ELb0ELb0ELb0ELb1EEEvNS_16Flash_bwd_paramsE,"aw",@nobits
	.sectionflags	@""
	.align	16
	.zero		1024


//--------------------- .nv.shared._ZN5flash44flash_bwd_dq_dk_dv_loop_seqk_parallel_kernelI23Flash_bwd_kernel_traitsILi32ELi128ELi128ELi8ELi4ELi4ELi4ELb1ELb0EN7cutlass10bfloat16_tE19Flash_kernel_traitsILi32ELi128ELi128ELi8ES3_EELb1ELb0ELb0ELb0ELb1ELb1ELb0EEEvNS_16Flash_bwd_paramsE --------------------------
	.section	.nv.shared._ZN5flash44flash_bwd_dq_dk_dv_loop_seqk_parallel_kernelI23Flash_bwd_kernel_traitsILi32ELi128ELi128ELi8ELi4ELi4ELi4ELb1ELb0EN7cutlass10bfloat16_tE19Flash_kernel_traitsILi32ELi128ELi128ELi8ES3_EELb1ELb0ELb0ELb0ELb1ELb1ELb0EEEvNS_16Flash_bwd_paramsE,"aw",@nobits
	.sectionflags	@""
	.align	16
	.zero		1024


//--------------------- .nv.shared._ZN5flash44flash_bwd_dq_dk_dv_loop_seqk_parallel_kernelI23Flash_bwd_kernel_traitsILi32ELi128ELi128ELi8ELi4ELi4ELi4ELb1ELb0EN7cutlass10bfloat16_tE19Flash_kernel_traitsILi32ELi128ELi128ELi8ES3_EELb0ELb0ELb0ELb0ELb1ELb1ELb1EEEvNS_16Flash_bwd_paramsE --------------------------
	.section	.nv.shared._ZN5flash44flash_bwd_dq_dk_dv_loop_seqk_parallel_kernelI23Flash_bwd_kernel_traitsILi32ELi128ELi128ELi8ELi4ELi4ELi4ELb1ELb0EN7cutlass10bfloat16_tE19Flash_kernel_traitsILi32ELi128ELi128ELi8ES3_EELb0ELb0ELb0ELb0ELb1ELb1ELb1EEEvNS_16Flash_bwd_paramsE,"aw",@nobits
	.sectionflags	@""
	.align	16
	.zero		1024


//--------------------- .nv.shared._ZN5flash44flash_bwd_dq_dk_dv_loop_seqk_parallel_kernelI23Flash_bwd_kernel_traitsILi32ELi128ELi128ELi8ELi4ELi4ELi4ELb1ELb0EN7cutlass10bfloat16_tE19Flash_kernel_traitsILi32ELi128ELi128ELi8ES3_EELb1ELb0ELb0ELb1ELb0ELb0ELb0EEEvNS_16Flash_bwd_paramsE --------------------------
	.section	.nv.shared._ZN5flash44flash_bwd_dq_dk_dv_loop_seqk_parallel_kernelI23Flash_bwd_kernel_traitsILi32ELi128ELi128ELi8ELi4ELi4ELi4ELb1ELb0EN7cutlass10bfloat16_tE19Flash_kernel_traitsILi32ELi128ELi128ELi8ES3_EELb1ELb0ELb0ELb1ELb0ELb0ELb0EEEvNS_16Flash_bwd_paramsE,"aw",@nobits
	.sectionflags	@""
	.align	16
	.zero		1024


//--------------------- .nv.shared._ZN5flash44flash_bwd_dq_dk_dv_loop_seqk_parallel_kernelI23Flash_bwd_kernel_traitsILi32ELi128ELi128ELi8ELi4ELi4ELi4ELb1ELb0EN7cutlass10bfloat16_tE19Flash_kernel_traitsILi32ELi128ELi128ELi8ES3_EELb0ELb0ELb0ELb1ELb0ELb0ELb1EEEvNS_16Flash_bwd_paramsE --------------------------
	.section	.nv.shared._ZN5flash44flash_bwd_dq_dk_dv_loop_seqk_parallel_kernelI23Flash_bwd_kernel_traitsILi32ELi128ELi128ELi8ELi4ELi4ELi4ELb1ELb0EN7cutlass10bfloat16_tE19Flash_kernel_traitsILi32ELi128ELi128ELi8ES3_EELb0ELb0ELb0ELb1ELb0ELb0ELb1EEEvNS_16Flash_bwd_paramsE,"aw",@nobits
	.sectionflags	@""
	.align	16
	.zero		1024


//--------------------- .nv.shared._ZN5flash44flash_bwd_dq_dk_dv_loop_seqk_parallel_kernelI23Flash_bwd_kernel_traitsILi32ELi128ELi128ELi8ELi4ELi4ELi4ELb1ELb0EN7cutlass10bfloat16_tE19Flash_kernel_traitsILi32ELi128ELi128ELi8ES3_EELb1ELb0ELb1ELb0ELb0ELb1ELb0EEEvNS_16Flash_bwd_paramsE --------------------------
	.section	.nv.shared._ZN5flash44flash_bwd_dq_dk_dv_loop_seqk_parallel_kernelI23Flash_bwd_kernel_traitsILi32ELi128ELi128ELi8ELi4ELi4ELi4ELb1ELb0EN7cutlass10bfloat16_tE19Flash_kernel_traitsILi32ELi128ELi128ELi8ES3_EELb1ELb0ELb1ELb0ELb0ELb1ELb0EEEvNS_16Flash_bwd_paramsE,"aw",@nobits
	.sectionflags	@""
	.align	16
	.zero		1024


//--------------------- .nv.shared._ZN5flash44flash_bwd_dq_dk_dv_loop_seqk_parallel_kernelI23Flash_bwd_kernel_traitsILi32ELi128ELi128ELi8ELi4ELi4ELi4ELb1ELb0EN7cutlass10bfloat16_tE19Flash_kernel_traitsILi32ELi128ELi128ELi8ES3_EELb0ELb0ELb1ELb0ELb0ELb1ELb1EEEvNS_16Flash_bwd_paramsE --------------------------
	.section	.nv.shared._ZN5flash44flash_bwd_dq_dk_dv_loop_seqk_parallel_kernelI23Flash_bwd_kernel_traitsILi32ELi128ELi128ELi8ELi4ELi4ELi4ELb1ELb0EN7cutlass10bfloat16_tE19Flash_kernel_traitsILi32ELi128ELi128ELi8ES3_EELb0ELb0ELb1ELb0ELb0ELb1ELb1EEEvNS_16Flash_bwd_paramsE,"aw",@nobits
	.sectionflags	@""
	.align	16
	.zero		1024


//--------------------- .nv.shared._ZN5flash44flash_bwd_dq_dk_dv_loop_seqk_parallel_kernelI23Flash_bwd_kernel_traitsILi32ELi128ELi128ELi8ELi4ELi4ELi4ELb1ELb0EN7cutlass10bfloat16_tE19Flash_kernel_traitsILi32ELi128ELi128ELi8ES3_EELb1ELb0ELb1ELb1ELb0ELb0ELb0EEEvNS_16Flash_bwd_paramsE --------------------------
	.section	.nv.shared._ZN5flash44flash_bwd_dq_dk_dv_loop_seqk_parallel_kernelI23Flash_bwd_kernel_traitsILi32ELi128ELi128ELi8ELi4ELi4ELi4ELb1ELb0EN7cutlass10bfloat16_tE19Flash_kernel_traitsILi32ELi128ELi128ELi8ES3_EELb1ELb0ELb1ELb1ELb0ELb0ELb0EEEvNS_16Flash_bwd_paramsE,"aw",@nobits
	.sectionflags	@""
	.align	16
	.zero		1024


//--------------------- .nv.shared._ZN5flash44flash_bwd_dq_dk_dv_loop_seqk_parallel_kernelI23Flash_bwd_kernel_traitsILi32ELi128ELi128ELi8ELi4ELi4ELi4ELb1ELb0EN7cutlass10bfloat16_tE19Flash_kernel_traitsILi32ELi128ELi128ELi8ES3_EELb0ELb0ELb1ELb1ELb0ELb0ELb1EEEvNS_16Flash_bwd_paramsE --------------------------
	.section	.nv.shared._ZN5flash44flash_bwd_dq_dk_dv_loop_seqk_parallel_kernelI23Flash_bwd_kernel_traitsILi32ELi128ELi128ELi8ELi4ELi4ELi4ELb1ELb0EN7cutlass10bfloat16_tE19Flash_kernel_traitsILi32ELi128ELi128ELi8ES3_EELb0ELb0ELb1ELb1ELb0ELb0ELb1EEEvNS_16Flash_bwd_paramsE,"aw",@nobits
	.sectionflags	@""
	.align	16
	.zero		1024


//--------------------- .nv.shared._ZN5flash25flash_bwd_dot_do_o_kernelILb0E23Flash_bwd_kernel_traitsILi32ELi128ELi128ELi8ELi4ELi4ELi4ELb1ELb0EN7cutlass10bfloat16_tE19Flash_kernel_traitsILi32ELi128ELi128ELi8ES3_EEEEvNS_16Flash_bwd_paramsE --------------------------
	.section	.nv.shared._ZN5flash25flash_bwd_dot_do_o_kernelILb0E23Flash_bwd_kernel_traitsILi32ELi128ELi128ELi8ELi4ELi4ELi4ELb1ELb0EN7cutlass10bfloat16_tE19Flash_kernel_traitsILi32ELi128ELi128ELi8ES3_EEEEvNS_16Flash_bwd_paramsE,"aw",@nobits
	.sectionflags	@""
	.align	16
	.zero		1024


//--------------------- .nv.shared._ZN5flash25flash_bwd_dot_do_o_kernelILb1E23Flash_bwd_kernel_traitsILi32ELi128ELi128ELi8ELi4ELi4ELi4ELb1ELb0EN7cutlass10bfloat16_tE19Flash_kernel_traitsILi32ELi128ELi128ELi8ES3_EEEEvNS_16Flash_bwd_paramsE --------------------------
	.section	.nv.shared._ZN5flash25flash_bwd_dot_do_o_kernelILb1E23Flash_bwd_kernel_traitsILi32ELi128ELi128ELi8ELi4ELi4ELi4ELb1ELb0EN7cutlass10bfloat16_tE19Flash_kernel_traitsILi32ELi128ELi128ELi8ES3_EEEEvNS_16Flash_bwd_paramsE,"aw",@nobits
	.sectionflags	@""
	.align	16
	.zero		1024


//--------------------- .nv.shared._ZN5flash27flash_bwd_convert_dq_kernelI23Flash_bwd_kernel_traitsILi32ELi128ELi128ELi8ELi4ELi4ELi4ELb0ELb0EN7cutlass10bfloat16_tE19Flash_kernel_traitsILi32ELi128ELi128ELi8ES3_EEEEvNS_16Flash_bwd_paramsEi --------------------------
	.section	.nv.shared._ZN5flash27flash_bwd_convert_dq_kernelI23Flash_bwd_kernel_traitsILi32ELi128ELi128ELi8ELi4ELi4ELi4ELb0ELb0EN7cutlass10bfloat16_tE19Flash_kernel_traitsILi32ELi128ELi128ELi8ES3_EEEEvNS_16Flash_bwd_paramsEi,"aw",@nobits
	.sectionflags	@""
	.align	16
	.zero		1024


//--------------------- .nv.shared._ZN5flash44flash_bwd_dq_dk_dv_loop_seqk_parallel_kernelI23Flash_bwd_kernel_traitsILi32ELi128ELi128ELi8ELi4ELi4ELi4ELb0ELb0EN7cutlass10bfloat16_tE19Flash_kernel_traitsILi32ELi128ELi128ELi8ES3_EELb1ELb0ELb0ELb0ELb0ELb1ELb0EEEvNS_16Flash_bwd_paramsE --------------------------
	.section	.nv.shared._ZN5flash44flash_bwd_dq_dk_dv_loop_seqk_parallel_kernelI23Flash_bwd_kernel_traitsILi32ELi128ELi128ELi8ELi4ELi4ELi4ELb0ELb0EN7cutlass10bfloat16_tE19Flash_kernel_traitsILi32ELi128ELi128ELi8ES3_EELb1ELb0ELb0ELb0ELb0ELb1ELb0EEEvNS_16Flash_bwd_paramsE,"aw",@nobits
	.sectionflags	@""
	.align	16
	.zero		1024


//--------------------- .nv.shared._ZN5flash44flash_bwd_dq_dk_dv_loop_seqk_parallel_kernelI23Flash_bwd_kernel_traitsILi32ELi128ELi128ELi8ELi4ELi4ELi4ELb0ELb0EN7cutlass10bfloat16_tE19Flash_kernel_traitsILi32ELi128ELi128ELi8ES3_EELb0ELb0ELb0ELb0ELb0ELb1ELb1EEEvNS_16Flash_bwd_paramsE --------------------------
	.section	.nv.shared._ZN5flash44flash_bwd_dq_dk_dv_loop_seqk_parallel_kernelI23Flash_bwd_kernel_traitsILi32ELi128ELi128ELi8ELi4ELi4ELi4ELb0ELb0EN7cutlass10bfloat16_tE19Flash_kernel_traitsILi32ELi128ELi128ELi8ES3_EELb0ELb0ELb0ELb0ELb0ELb1ELb1EEEvNS_16Flash_bwd_paramsE,"aw",@nobits
	.sectionflags	@""
	.align	16
	.zero		1024


//--------------------- .nv.shared._ZN5flash44flash_bwd_dq_dk_dv_loop_seqk_parallel_kernelI23Flash_bwd_kernel_traitsILi32ELi128ELi128ELi8ELi4ELi4ELi4ELb0ELb0EN7cutlass10bfloat16_tE19Flash_kernel_traitsILi32ELi128ELi128ELi8ES3_EELb1ELb0ELb0ELb0ELb0ELb0ELb0EEEvNS_16Flash_bwd_paramsE --------------------------
	.section	.nv.shared._ZN5flash44flash_bwd_dq_dk_dv_loop_seqk_parallel_kernelI23Flash_bwd_kernel_traitsILi32ELi128ELi128ELi8ELi4ELi4ELi4ELb0ELb0EN7cutlass10bfloat16_tE19Flash_kernel_traitsILi32ELi128ELi128ELi8ES3_EELb1ELb0ELb0ELb0ELb0ELb0ELb0EEEvNS_16Flash_bwd_paramsE,"aw",@nobits
	.sectionflags	@""
	.align	16
	.zero		1024


//--------------------- .nv.shared._ZN5flash44flash_bwd_dq_dk_dv_loop_seqk_parallel_kernelI23Flash_bwd_kernel_traitsILi32ELi128ELi128ELi8ELi4ELi4ELi4ELb0ELb0EN7cutlass10bfloat16_tE19Flash_kernel_traitsILi32ELi128ELi128ELi8ES3_EELb0ELb0ELb0ELb0ELb0ELb0ELb1EEEvNS_16Flash_bwd_paramsE --------------------------
	.section	.nv.shared._ZN5flash44flash_bwd_dq_dk_dv_loop_seqk_parallel_kernelI23Flash_bwd_kernel_traitsILi32ELi128ELi128ELi8ELi4ELi4ELi4ELb0ELb0EN7cutlass10bfloat16_tE19Flash_kernel_traitsILi32ELi128ELi128ELi8ES3_EELb0ELb0ELb0ELb0ELb0ELb0ELb1EEEvNS_16Flash_bwd_paramsE,"aw",@nobits
	.sectionflags	@""
	.align	16
	.zero		1024


//--------------------- .nv.shared._ZN5flash44flash_bwd_dq_dk_dv_loop_seqk_parallel_kernelI23Flash_bwd_kernel_traitsILi32ELi128ELi128ELi8ELi4ELi4ELi4ELb0ELb0EN7cutlass10bfloat16_tE19Flash_kernel_traitsILi32ELi128ELi128ELi8ES3_EELb1ELb0ELb1ELb0ELb0ELb0ELb0EEEvNS_16Flash_bwd_paramsE --------------------------
	.section	.nv.shared._ZN5flash44flash_bwd_dq_dk_dv_loop_seqk_parallel_kernelI23Flash_bwd_kernel_traitsILi32ELi128ELi128ELi8ELi4ELi4ELi4ELb0ELb0EN7cutlass10bfloat16_tE19Flash_kernel_traitsILi32ELi128ELi128ELi8ES3_EELb1ELb0ELb1ELb0ELb0ELb0ELb0EEEvNS_16Flash_bwd_paramsE,"aw",@nobits
	.sectionflags	@""
	.align	16
	.zero		1024


//--------------------- .nv.shared._ZN5flash44flash_bwd_dq_dk_dv_loop_seqk_parallel_kernelI23Flash_bwd_kernel_traitsILi32ELi128ELi128ELi8ELi4ELi4ELi4ELb0ELb0EN7cutlass10bfloat16_tE19Flash_kernel_traitsILi32ELi128ELi128ELi8ES3_EELb0ELb0ELb1ELb0ELb0ELb0ELb1EEEvNS_16Flash_bwd_paramsE --------------------------
	.section	.nv.shared._ZN5flash44flash_bwd_dq_dk_dv_loop_seqk_parallel_kernelI23Flash_bwd_kernel_traitsILi32ELi128ELi128ELi8ELi4ELi4ELi4ELb0ELb0EN7cutlass10bfloat16_tE19Flash_kernel_traitsILi32ELi128ELi128ELi8ES3_EELb0ELb0ELb1ELb0ELb0ELb0ELb1EEEvNS_16Flash_bwd_paramsE,"aw",@nobits
	.sectionflags	@""
	.align	16
	.zero		1024


//--------------------- .nv.shared._ZN5flash44flash_bwd_dq_dk_dv_loop_seqk_parallel_kernelI23Flash_bwd_kernel_traitsILi32ELi128ELi128ELi8ELi4ELi4ELi4ELb0ELb0EN7cutlass10bfloat16_tE19Flash_kernel_traitsILi32ELi128ELi128ELi8ES3_EELb1ELb0ELb0ELb0ELb1ELb1ELb0EEEvNS_16Flash_bwd_paramsE --------------------------
	.section	.nv.shared._ZN5flash44flash_bwd_dq_dk_dv_loop_seqk_parallel_kernelI23Flash_bwd_kernel_traitsILi32ELi128ELi128ELi8ELi4ELi4ELi4ELb0ELb0EN7cutlass10bfloat16_tE19Flash_kernel_traitsILi32ELi128ELi128ELi8ES3_EELb1ELb0ELb0ELb0ELb1ELb1ELb0EEEvNS_16Flash_bwd_paramsE,"aw",@nobits
	.sectionflags	@""
	.align	16
	.zero		1024


//--------------------- .nv.shared._ZN5flash44flash_bwd_dq_dk_dv_loop_seqk_parallel_kernelI23Flash_bwd_kernel_traitsILi32ELi128ELi128ELi8ELi4ELi4ELi4ELb0ELb0EN7cutlass10bfloat16_tE19Flash_kernel_traitsILi32ELi128ELi128ELi8ES3_EELb0ELb0ELb0ELb0ELb1ELb1ELb1EEEvNS_16Flash_bwd_paramsE --------------------------
	.section	.nv.shared._ZN5flash44flash_bwd_dq_dk_dv_loop_seqk_parallel_kernelI23Flash_bwd_kernel_traitsILi32ELi128ELi128ELi8ELi4ELi4ELi4ELb0ELb0EN7cutlass10bfloat16_tE19Flash_kernel_traitsILi32ELi128ELi128ELi8ES3_EELb0ELb0ELb0ELb0ELb1ELb1ELb1EEEvNS_16Flash_bwd_paramsE,"aw",@nobits
	.sectionflags	@""
	.align	16
	.zero		1024


//--------------------- .nv.shared._ZN5flash44flash_bwd_dq_dk_dv_loop_seqk_parallel_kernelI23Flash_bwd_kernel_traitsILi32ELi128ELi128ELi8ELi4ELi4ELi4ELb0ELb0EN7cutlass10bfloat16_tE19Flash_kernel_traitsILi32ELi128ELi128ELi8ES3_EELb1ELb0ELb0ELb1ELb0ELb0ELb0EEEvNS_16Flash_bwd_paramsE --------------------------
	.section	.nv.shared._ZN5flash44flash_bwd_dq_dk_dv_loop_seqk_parallel_kernelI23Flash_bwd_kernel_traitsILi32ELi128ELi128ELi8ELi4ELi4ELi4ELb0ELb0EN7cutlass10bfloat16_tE19Flash_kernel_traitsILi32ELi128ELi128ELi8ES3_EELb1ELb0ELb0ELb1ELb0ELb0ELb0EEEvNS_16Flash_bwd_paramsE,"aw",@nobits
	.sectionflags	@""
	.align	16
	.zero		1024


//--------------------- .nv.shared._ZN5flash44flash_bwd_dq_dk_dv_loop_seqk_parallel_kernelI23Flash_bwd_kernel_traitsILi32ELi128ELi128ELi8ELi4ELi4ELi4ELb0ELb0EN7cutlass10bfloat16_tE19Flash_kernel_traitsILi32ELi128ELi128ELi8ES3_EELb0ELb0ELb0ELb1ELb0ELb0ELb1EEEvNS_16Flash_bwd_paramsE --------------------------
	.section	.nv.shared._ZN5flash44flash_bwd_dq_dk_dv_loop_seqk_parallel_kernelI23Flash_bwd_kernel_traitsILi32ELi128ELi128ELi8ELi4ELi4ELi4ELb0ELb0EN7cutlass10bfloat16_tE19Flash_kernel_traitsILi32ELi128ELi128ELi8ES3_EELb0ELb0ELb0ELb1ELb0ELb0ELb1EEEvNS_16Flash_bwd_paramsE,"aw",@nobits
	.sectionflags	@""
	.align	16
	.zero		1024


//--------------------- .nv.shared._ZN5flash44flash_bwd_dq_dk_dv_loop_seqk_parallel_kernelI23Flash_bwd_kernel_traitsILi32ELi128ELi128ELi8ELi4ELi4ELi4ELb0ELb0EN7cutlass10bfloat16_tE19Flash_kernel_traitsILi32ELi128ELi128ELi8ES3_EELb1ELb0ELb1ELb0ELb0ELb1ELb0EEEvNS_16Flash_bwd_paramsE --------------------------
	.section	.nv.shared._ZN5flash44flash_bwd_dq_dk_dv_loop_seqk_parallel_kernelI23Flash_bwd_kernel_traitsILi32ELi128ELi128ELi8ELi4ELi4ELi4ELb0ELb0EN7cutlass10bfloat16_tE19Flash_kernel_traitsILi32ELi128ELi128ELi8ES3_EELb1ELb0ELb1ELb0ELb0ELb1ELb0EEEvNS_16Flash_bwd_paramsE,"aw",@nobits
	.sectionflags	@""
	.align	16
	.zero		1024


//--------------------- .nv.shared._ZN5flash44flash_bwd_dq_dk_dv_loop_seqk_parallel_kernelI23Flash_bwd_kernel_traitsILi32ELi128ELi128ELi8ELi4ELi4ELi4ELb0ELb0EN7cutlass10bfloat16_tE19Flash_kernel_traitsILi32ELi128ELi128ELi8ES3_EELb0ELb0ELb1ELb0ELb0ELb1ELb1EEEvNS_16Flash_bwd_paramsE --------------------------
	.section	.nv.shared._ZN5flash44flash_bwd_dq_dk_dv_loop_seqk_parallel_kernelI23Flash_bwd_kernel_traitsILi32ELi128ELi128ELi8ELi4ELi4ELi4ELb0ELb0EN7cutlass10bfloat16_tE19Flash_kernel_traitsILi32ELi128ELi128ELi8ES3_EELb0ELb0ELb1ELb0ELb0ELb1ELb1EEEvNS_16Flash_bwd_paramsE,"aw",@nobits
	.sectionflags	@""
	.align	16
	.zero		1024


//--------------------- .nv.shared._ZN5flash44flash_bwd_dq_dk_dv_loop_seqk_parallel_kernelI23Flash_bwd_kernel_traitsILi32ELi128ELi128ELi8ELi4ELi4ELi4ELb0ELb0EN7cutlass10bfloat16_tE19Flash_kernel_traitsILi32ELi128ELi128ELi8ES3_EELb1ELb0ELb1ELb1ELb0ELb0ELb0EEEvNS_16Flash_bwd_paramsE --------------------------
	.section	.nv.shared._ZN5flash44flash_bwd_dq_dk_dv_loop_seqk_parallel_kernelI23Flash_bwd_kernel_traitsILi32ELi128ELi128ELi8ELi4ELi4ELi4ELb0ELb0EN7cutlass10bfloat16_tE19Flash_kernel_traitsILi32ELi128ELi128ELi8ES3_EELb1ELb0ELb1ELb1ELb0ELb0ELb0EEEvNS_16Flash_bwd_paramsE,"aw",@nobits
	.sectionflags	@""
	.align	16
	.zero		1024


//--------------------- .nv.shared._ZN5flash44flash_bwd_dq_dk_dv_loop_seqk_parallel_kernelI23Flash_bwd_kernel_traitsILi32ELi128ELi128ELi8ELi4ELi4ELi4ELb0ELb0EN7cutlass10bfloat16_tE19Flash_kernel_traitsILi32ELi128ELi128ELi8ES3_EELb0ELb0ELb1ELb1ELb0ELb0ELb1EEEvNS_16Flash_bwd_paramsE --------------------------
	.section	.nv.shared._ZN5flash44flash_bwd_dq_dk_dv_loop_seqk_parallel_kernelI23Flash_bwd_kernel_traitsILi32ELi128ELi128ELi8ELi4ELi4ELi4ELb0ELb0EN7cutlass10bfloat16_tE19Flash_kernel_traitsILi32ELi128ELi128ELi8ES3_EELb0ELb0ELb1ELb1ELb0ELb0ELb1EEEvNS_16Flash_bwd_paramsE,"aw",@nobits
	.sectionflags	@""
	.align	16
	.zero		1024


//--------------------- .nv.shared._ZN5flash25flash_bwd_dot_do_o_kernelILb0E23Flash_bwd_kernel_traitsILi32ELi128ELi128ELi8ELi4ELi4ELi4ELb0ELb0EN7cutlass10bfloat16_tE19Flash_kernel_traitsILi32ELi128ELi128ELi8ES3_EEEEvNS_16Flash_bwd_paramsE --------------------------
	.section	.nv.shared._ZN5flash25flash_bwd_dot_do_o_kernelILb0E23Flash_bwd_kernel_traitsILi32ELi128ELi128ELi8ELi4ELi4ELi4ELb0ELb0EN7cutlass10bfloat16_tE19Flash_kernel_traitsILi32ELi128ELi128ELi8ES3_EEEEvNS_16Flash_bwd_paramsE,"aw",@nobits
	.sectionflags	@""
	.align	16
	.zero		1024


//--------------------- .nv.shared._ZN5flash25flash_bwd_dot_do_o_kernelILb1E23Flash_bwd_kernel_traitsILi32ELi128ELi128ELi8ELi4ELi4ELi4ELb0ELb0EN7cutlass10bfloat16_tE19Flash_kernel_traitsILi32ELi128ELi128ELi8ES3_EEEEvNS_16Flash_bwd_paramsE --------------------------
	.section	.nv.shared._ZN5flash25flash_bwd_dot_do_o_kernelILb1E23Flash_bwd_kernel_traitsILi32ELi128ELi128ELi8ELi4ELi4ELi4ELb0ELb0EN7cutlass10bfloat16_tE19Flash_kernel_traitsILi32ELi128ELi128ELi8ES3_EEEEvNS_16Flash_bwd_paramsE,"aw",@nobits
	.sectionflags	@""
	.align	16
	.zero		1024


//--------------------- .nv.constant0._ZN5flash44flash_bwd_dq_dk_dv_loop_seqk_parallel_kernelI23Flash_bwd_kernel_traitsILi32ELi128ELi128ELi8ELi4ELi4ELi4ELb1ELb0EN7cutlass10bfloat16_tE19Flash_kernel_traitsILi32ELi128ELi128ELi8ES3_EELb0ELb0ELb0ELb0ELb0ELb1ELb0EEEvNS_16Flash_bwd_paramsE --------------------------
	.section	.nv.constant0._ZN5flash44flash_bwd_dq_dk_dv_loop_seqk_parallel_kernelI23Flash_bwd_kernel_traitsILi32ELi128ELi128ELi8ELi4ELi4ELi4ELb1ELb0EN7cutlass10bfloat16_tE19Flash_kernel_traitsILi32ELi128ELi128ELi8ES3_EELb0ELb0ELb0ELb0ELb0ELb1ELb0EEEvNS_16Flash_bwd_paramsE,"a",@progbits
	.sectionflags	@""
	.align	4
.nv.constant0._ZN5flash44flash_bwd_dq_dk_dv_loop_seqk_parallel_kernelI23Flash_bwd_kernel_traitsILi32ELi128ELi128ELi8ELi4ELi4ELi4ELb1ELb0EN7cutlass10bfloat16_tE19Flash_kernel_traitsILi32ELi128ELi128ELi8ES3_EELb0ELb0ELb0ELb0ELb0ELb1ELb0EEEvNS_16Flash_bwd_paramsE:
	.zero		1168


//--------------------- .nv.constant0._ZN5flash44flash_bwd_dq_dk_dv_loop_seqk_parallel_kernelI23Flash_bwd_kernel_traitsILi32ELi128ELi128ELi8ELi4ELi4ELi4ELb1ELb0EN7cutlass10bfloat16_tE19Flash_kernel_traitsILi32ELi128ELi128ELi8ES3_EELb0ELb0ELb0ELb0ELb0ELb0ELb0EEEvNS_16Flash_bwd_paramsE --------------------------
	.section	.nv.constant0._ZN5flash44flash_bwd_dq_dk_dv_loop_seqk_parallel_kernelI23Flash_bwd_kernel_traitsILi32ELi128ELi128ELi8ELi4ELi4ELi4ELb1ELb0EN7cutlass10bfloat16_tE19Flash_kernel_traitsILi32ELi128ELi128ELi8ES3_EELb0ELb0ELb0ELb0ELb0ELb0ELb0EEEvNS_16Flash_bwd_paramsE,"a",@progbits
	.sectionflags	@""
	.align	4
.nv.constant0._ZN5flash44flash_bwd_dq_dk_dv_loop_seqk_parallel_kernelI23Flash_bwd_kernel_traitsILi32ELi128ELi128ELi8ELi4ELi4ELi4ELb1ELb0EN7cutlass10bfloat16_tE19Flash_kernel_traitsILi32ELi128ELi128ELi8ES3_EELb0ELb0ELb0ELb0ELb0ELb0ELb0EEEvNS_16Flash_bwd_paramsE:
	.zero		1168


//--------------------- .nv.constant0._ZN5flash44flash_bwd_dq_dk_dv_loop_seqk_parallel_kernelI23Flash_bwd_kernel_traitsILi32ELi128ELi128ELi8ELi4ELi4ELi4ELb1ELb0EN7cutlass10bfloat16_tE19Flash_kernel_traitsILi32ELi128ELi128ELi8ES3_EELb0ELb0ELb1ELb0ELb0ELb0ELb0EEEvNS_16Flash_bwd_paramsE --------------------------
	.section	.nv.constant0._ZN5flash44flash_bwd_dq_dk_dv_loop_seqk_parallel_kernelI23Flash_bwd_kernel_traitsILi32ELi128ELi128ELi8ELi4ELi4ELi4ELb1ELb0EN7cutlass10bfloat16_tE19Flash_kernel_traitsILi32ELi128ELi128ELi8ES3_EELb0ELb0ELb1ELb0ELb0ELb0ELb0EEEvNS_16Flash_bwd_paramsE,"a",@progbits
	.sectionflags	@""
	.align	4
.nv.constant0._ZN5flash44flash_bwd_dq_dk_dv_loop_seqk_parallel_kernelI23Flash_bwd_kernel_traitsILi32ELi128ELi128ELi8ELi4ELi4ELi4ELb1ELb0EN7cutlass10bfloat16_tE19Flash_kernel_traitsILi32ELi128ELi128ELi8ES3_EELb0ELb0ELb1ELb0ELb0ELb0ELb0EEEvNS_16Flash_bwd_paramsE:
	.zero		1168


//--------------------- .nv.constant0._ZN5flash44flash_bwd_dq_dk_dv_loop_seqk_parallel_kernelI23Flash_bwd_kernel_traitsILi32ELi128ELi128ELi8ELi4ELi4ELi4ELb1ELb0EN7cutlass10bfloat16_tE19Flash_kernel_traitsILi32ELi128ELi128ELi8ES3_EELb0ELb0ELb0ELb0ELb1ELb1ELb0EEEvNS_16Flash_bwd_paramsE --------------------------
	.section	.nv.constant0._ZN5flash44flash_bwd_dq_dk_dv_loop_seqk_parallel_kernelI23Flash_bwd_kernel_traitsILi32ELi128ELi128ELi8ELi4ELi4ELi4ELb1ELb0EN7cutlass10bfloat16_tE19Flash_kernel_traitsILi32ELi128ELi128ELi8ES3_EELb0ELb0ELb0ELb0ELb1ELb1ELb0EEEvNS_16Flash_bwd_paramsE,"a",@progbits
	.sectionflags	@""
	.align	4
.nv.constant0._ZN5flash44flash_bwd_dq_dk_dv_loop_seqk_parallel_kernelI23Flash_bwd_kernel_traitsILi32ELi128ELi128ELi8ELi4ELi4ELi4ELb1ELb0EN7cutlass10bfloat16_tE19Flash_kernel_traitsILi32ELi128ELi128ELi8ES3_EELb0ELb0ELb0ELb0ELb1ELb1ELb0EEEvNS_16Flash_bwd_paramsE:
	.zero		1168


//--------------------- .nv.constant0._ZN5flash44flash_bwd_dq_dk_dv_loop_seqk_parallel_kernelI23Flash_bwd_kernel_traitsILi32ELi128ELi128ELi8ELi4ELi4ELi4ELb1ELb0EN7cutlass10bfloat16_tE19Flash_kernel_traitsILi32ELi128ELi128ELi8ES3_EELb0ELb0ELb0ELb1ELb0ELb0ELb0EEEvNS_16Flash_bwd_paramsE --------------------------
	.section	.nv.constant0._ZN5flash44flash_bwd_dq_dk_dv_loop_seqk_parallel_kernelI23Flash_bwd_kernel_traitsILi32ELi128ELi128ELi8ELi4ELi4ELi4ELb1ELb0EN7cutlass10bfloat16_tE19Flash_kernel_traitsILi32ELi128ELi128ELi8ES3_EELb0ELb0ELb0ELb1ELb0ELb0ELb0EEEvNS_16Flash_bwd_paramsE,"a",@progbits
	.sectionflags	@""
	.align	4
.nv.constant0._ZN5flash44flash_bwd_dq_dk_dv_loop_seqk_parallel_kernelI23Flash_bwd_kernel_traitsILi32ELi128ELi128ELi8ELi4ELi4ELi4ELb1ELb0EN7cutlass10bfloat16_tE19Flash_kernel_traitsILi32ELi128ELi128ELi8ES3_EELb0ELb0ELb0ELb1ELb0ELb0ELb0EEEvNS_16Flash_bwd_paramsE:
	.zero		1168


//--------------------- .nv.constant0._ZN5flash44flash_bwd_dq_dk_dv_loop_seqk_parallel_kernelI23Flash_bwd_kernel_traitsILi32ELi128ELi128ELi8ELi4ELi4ELi4ELb1ELb0EN7cutlass10bfloat16_tE19Flash_kernel_traitsILi32ELi128ELi128ELi8ES3_EELb0ELb0ELb1ELb0ELb0ELb1ELb0EEEvNS_16Flash_bwd_paramsE --------------------------
	.section	.nv.constant0._ZN5flash44flash_bwd_dq_dk_dv_loop_seqk_parallel_kernelI23Flash_bwd_kernel_traitsILi32ELi128ELi128ELi8ELi4ELi4ELi4ELb1ELb0EN7cutlass10bfloat16_tE19Flash_kernel_traitsILi32ELi128ELi128ELi8ES3_EELb0ELb0ELb1ELb0ELb0ELb1ELb0EEEvNS_16Flash_bwd_paramsE,"a",@progbits
	.sectionflags	@""
	.align	4
.nv.constant0._ZN5flash44flash_bwd_dq_dk_dv_loop_seqk_parallel_kernelI23Flash_bwd_kernel_traitsILi32ELi128ELi128ELi8ELi4ELi4ELi4ELb1ELb0EN7cutlass10bfloat16_tE19Flash_kernel_traitsILi32ELi128ELi128ELi8ES3_EELb0ELb0ELb1ELb0ELb0ELb1ELb0EEEvNS_16Flash_bwd_paramsE:
	.zero		1168


//--------------------- .nv.constant0._ZN5flash44flash_bwd_dq_dk_dv_loop_seqk_parallel_kernelI23Flash_bwd_kernel_traitsILi32ELi128ELi128ELi8ELi4ELi4ELi4ELb1ELb0EN7cutlass10bfloat16_tE19Flash_kernel_traitsILi32ELi128ELi128ELi8ES3_EELb0ELb0ELb1ELb1ELb0ELb0ELb0EEEvNS_16Flash_bwd_paramsE --------------------------
	.section	.nv.constant0._ZN5flash44flash_bwd_dq_dk_dv_loop_seqk_parallel_kernelI23Flash_bwd_kernel_traitsILi32ELi128ELi128ELi8ELi4ELi4ELi4ELb1ELb0EN7cutlass10bfloat16_tE19Flash_kernel_traitsILi32ELi128ELi128ELi8ES3_EELb0ELb0ELb1ELb1ELb0ELb0ELb0EEEvNS_16Flash_bwd_paramsE,"a",@progbits
	.sectionflags	@""
	.align	4
.nv.constant0._ZN5flash44flash_bwd_dq_dk_dv_loop_seqk_parallel_kernelI23Flash_bwd_kernel_traitsILi32ELi128ELi128ELi8ELi4ELi4ELi4ELb1ELb0EN7cutlass10bfloat16_tE19Flash_kernel_traitsILi32ELi128ELi128ELi8ES3_EELb0ELb0ELb1ELb1ELb0ELb0ELb0EEEvNS_16Flash_bwd_paramsE:
	.zero		1168


//--------------------- .nv.constant0._ZN5flash27flash_bwd_convert_dq_kernelI23Flash_bwd_kernel_traitsILi32ELi128ELi128ELi8ELi4ELi4ELi4ELb1ELb0EN7cutlass10bfloat16_tE19Flash_kernel_traitsILi32ELi128ELi128ELi8ES3_EEEEvNS_16Flash_bwd_paramsEi --------------------------
	.section	.nv.constant0._ZN5flash27flash_bwd_convert_dq_kernelI23Flash_bwd_kernel_traitsILi32ELi128ELi128ELi8ELi4ELi4ELi4ELb1ELb0EN7cutlass10bfloat16_tE19Flash_kernel_traitsILi32ELi128ELi128ELi8ES3_EEEEvNS_16Flash_bwd_paramsEi,"a",@progbits
	.sectionflags	@""
	.align	4
.nv.constant0._ZN5flash27flash_bwd_convert_dq_kernelI23Flash_bwd_kernel_traitsILi32ELi128ELi128ELi8ELi4ELi4ELi4ELb1ELb0EN7cutlass10bfloat16_tE19Flash_kernel_traitsILi32ELi128ELi128ELi8ES3_EEEEvNS_16Flash_bwd_paramsEi:
	.zero		1172


//--------------------- .nv.constant0._ZN5flash44flash_bwd_dq_dk_dv_loop_seqk_parallel_kernelI23Flash_bwd_kernel_traitsILi32ELi128ELi128ELi8ELi4ELi4ELi4ELb1ELb0EN7cutlass10bfloat16_tE19Flash_kernel_traitsILi32ELi128ELi128ELi8ES3_EELb1ELb0ELb0ELb0ELb0ELb1ELb0EEEvNS_16Flash_bwd_paramsE --------------------------
	.section	.nv.constant0._ZN5flash44flash_bwd_dq_dk_dv_loop_seqk_parallel_kernelI23Flash_bwd_kernel_traitsILi32ELi128ELi128ELi8ELi4ELi4ELi4ELb1ELb0EN7cutlass10bfloat16_tE19Flash_kernel_traitsILi32ELi128ELi128ELi8ES3_EELb1ELb0ELb0ELb0ELb0ELb1ELb0EEEvNS_16Flash_bwd_paramsE,"a",@progbits
	.sectionflags	@""
	.align	4
.nv.constant0._ZN5flash44flash_bwd_dq_dk_dv_loop_seqk_parallel_kernelI23Flash_bwd_kernel_traitsILi32ELi128ELi128ELi8ELi4ELi4ELi4ELb1ELb0EN7cutlass10bfloat16_tE19Flash_kernel_traitsILi32ELi128ELi128ELi8ES3_EELb1ELb0ELb0ELb0ELb0ELb1ELb0EEEvNS_16Flash_bwd_paramsE:
	.zero		1168


//--------------------- .nv.constant0._ZN5flash44flash_bwd_dq_dk_dv_loop_seqk_parallel_kernelI23Flash_bwd_kernel_traitsILi32ELi128ELi128ELi8ELi4ELi4ELi4ELb1ELb0EN7cutlass10bfloat16_tE19Flash_kernel_traitsILi32ELi128ELi128ELi8ES3_EELb0ELb0ELb0ELb0ELb0ELb1ELb1EEEvNS_16Flash_bwd_paramsE --------------------------
	.section	.nv.constant0._ZN5flash44flash_bwd_dq_dk_dv_loop_seqk_parallel_kernelI23Flash_bwd_kernel_traitsILi32ELi128ELi128ELi8ELi4ELi4ELi4ELb1ELb0EN7cutlass10bfloat16_tE19Flash_kernel_traitsILi32ELi128ELi128ELi8ES3_EELb0ELb0ELb0ELb0ELb0ELb1ELb1EEEvNS_16Flash_bwd_paramsE,"a",@progbits
	.sectionflags	@""
	.align	4
.nv.constant0._ZN5flash44flash_bwd_dq_dk_dv_loop_seqk_parallel_kernelI23Flash_bwd_kernel_traitsILi32ELi128ELi128ELi8ELi4ELi4ELi4ELb1ELb0EN7cutlass10bfloat16_tE19Flash_kernel_traitsILi32ELi128ELi128ELi8ES3_EELb0ELb0ELb0ELb0ELb0ELb1ELb1EEEvNS_16Flash_bwd_paramsE:
	.zero		1168


//--------------------- .nv.constant0._ZN5flash44flash_bwd_dq_dk_dv_loop_seqk_parallel_kernelI23Flash_bwd_kernel_traitsILi32ELi128ELi128ELi8ELi4ELi4ELi4ELb1ELb0EN7cutlass10bfloat16_tE19Flash_kernel_traitsILi32ELi128ELi128ELi8ES3_EELb1ELb0ELb0ELb0ELb0ELb0ELb0EEEvNS_16Flash_bwd_paramsE --------------------------
	.section	.nv.constant0._ZN5flash44flash_bwd_dq_dk_dv_loop_seqk_parallel_kernelI23Flash_bwd_kernel_traitsILi32ELi128ELi128ELi8ELi4ELi4ELi4ELb1ELb0EN7cutlass10bfloat16_tE19Flash_kernel_traitsILi32ELi128ELi128ELi8ES3_EELb1ELb0ELb0ELb0ELb0ELb0ELb0EEEvNS_16Flash_bwd_paramsE,"a",@progbits
	.sectionflags	@""
	.align	4
.nv.constant0._ZN5flash44flash_bwd_dq_dk_dv_loop_seqk_parallel_kernelI23Flash_bwd_kernel_traitsILi32ELi128ELi128ELi8ELi4ELi4ELi4ELb1ELb0EN7cutlass10bfloat16_tE19Flash_kernel_traitsILi32ELi128ELi128ELi8ES3_EELb1ELb0ELb0ELb0ELb0ELb0ELb0EEEvNS_16Flash_bwd_paramsE:
	.zero		1168


//--------------------- .nv.constant0._ZN5flash44flash_bwd_dq_dk_dv_loop_seqk_parallel_kernelI23Flash_bwd_kernel_traitsILi32ELi128ELi128ELi8ELi4ELi4ELi4ELb1ELb0EN7cutlass10bfloat16_tE19Flash_kernel_traitsILi32ELi128ELi128ELi8ES3_EELb0ELb0ELb0ELb0ELb0ELb0ELb1EEEvNS_16Flash_bwd_paramsE --------------------------
	.section	.nv.constant0._ZN5flash44flash_bwd_dq_dk_dv_loop_seqk_parallel_kernelI23Flash_bwd_kernel_traitsILi32ELi128ELi128ELi8ELi4ELi4ELi4ELb1ELb0EN7cutlass10bfloat16_tE19Flash_kernel_traitsILi32ELi128ELi128ELi8ES3_EELb0ELb0ELb0ELb0ELb0ELb0ELb1EEEvNS_16Flash_bwd_paramsE,"a",@progbits
	.sectionflags	@""
	.align	4
.nv.constant0._ZN5flash44flash_bwd_dq_dk_dv_loop_seqk_parallel_kernelI23Flash_bwd_kernel_traitsILi32ELi128ELi128ELi8ELi4ELi4ELi4ELb1ELb0EN7cutlass10bfloat16_tE19Flash_kernel_traitsILi32ELi128ELi128ELi8ES3_EELb0ELb0ELb0ELb0ELb0ELb0ELb1EEEvNS_16Flash_bwd_paramsE:
	.zero		1168


//--------------------- .nv.constant0._ZN5flash44flash_bwd_dq_dk_dv_loop_seqk_parallel_kernelI23Flash_bwd_kernel_traitsILi32ELi128ELi128ELi8ELi4ELi4ELi4ELb1ELb0EN7cutlass10bfloat16_tE19Flash_kernel_traitsILi32ELi128ELi128ELi8ES3_EELb1ELb0ELb1ELb0ELb0ELb0ELb0EEEvNS_16Flash_bwd_paramsE --------------------------
	.section	.nv.constant0._ZN5flash44flash_bwd_dq_dk_dv_loop_seqk_parallel_kernelI23Flash_bwd_kernel_traitsILi32ELi128ELi128ELi8ELi4ELi4ELi4ELb1ELb0EN7cutlass10bfloat16_tE19Flash_kernel_traitsILi32ELi128ELi128ELi8ES3_EELb1ELb0ELb1ELb0ELb0ELb0ELb0EEEvNS_16Flash_bwd_paramsE,"a",@progbits
	.sectionflags	@""
	.align	4
.nv.constant0._ZN5flash44flash_bwd_dq_dk_dv_loop_seqk_parallel_kernelI23Flash_bwd_kernel_traitsILi32ELi128ELi128ELi8ELi4ELi4ELi4ELb1ELb0EN7cutlass10bfloat16_tE19Flash_kernel_traitsILi32ELi128ELi128ELi8ES3_EELb1ELb0ELb1ELb0ELb0ELb0ELb0EEEvNS_16Flash_bwd_paramsE:
	.zero		1168


//--------------------- .nv.constant0._ZN5flash44flash_bwd_dq_dk_dv_loop_seqk_parallel_kernelI23Flash_bwd_kernel_traitsILi32ELi128ELi128ELi8ELi4ELi4ELi4ELb1ELb0EN7cutlass10bfloat16_tE19Flash_kernel_traitsILi32ELi128ELi128ELi8ES3_EELb0ELb0ELb1ELb0ELb0ELb0ELb1EEEvNS_16Flash_bwd_paramsE --------------------------
	.section	.nv.constant0._ZN5flash44flash_bwd_dq_dk_dv_loop_seqk_parallel_kernelI23Flash_bwd_kernel_traitsILi32ELi128ELi128ELi8ELi4ELi4ELi4ELb1ELb0EN7cutlass10bfloat16_tE19Flash_kernel_traitsILi32ELi128ELi128ELi8ES3_EELb0ELb0ELb1ELb0ELb0ELb0ELb1EEEvNS_16Flash_bwd_paramsE,"a",@progbits
	.sectionflags	@""
	.align	4
.nv.constant0._ZN5flash44flash_bwd_dq_dk_dv_loop_seqk_parallel_kernelI23Flash_bwd_kernel_traitsILi32ELi128ELi128ELi8ELi4ELi4ELi4ELb1ELb0EN7cutlass10bfloat16_tE19Flash_kernel_traitsILi32ELi128ELi128ELi8ES3_EELb0ELb0ELb1ELb0ELb0ELb0ELb1EEEvNS_16Flash_bwd_paramsE:
	.zero		1168


//--------------------- .nv.constant0._ZN5flash44flash_bwd_dq_dk_dv_loop_seqk_parallel_kernelI23Flash_bwd_kernel_traitsILi32ELi128ELi128ELi8ELi4ELi4ELi4ELb1ELb0EN7cutlass10bfloat16_tE19Flash_kernel_traitsILi32ELi128ELi128ELi8ES3_EELb1ELb0ELb0ELb0ELb1ELb1ELb0EEEvNS_16Flash_bwd_paramsE --------------------------
	.section	.nv.constant0._ZN5flash44flash_bwd_dq_dk_dv_loop_seqk_parallel_kernelI23Flash_bwd_kernel_traitsILi32ELi128ELi128ELi8ELi4ELi4ELi4ELb1ELb0EN7cutlass10bfloat16_tE19Flash_kernel_traitsILi32ELi128ELi128ELi8ES3_EELb1ELb0ELb0ELb0ELb1ELb1ELb0EEEvNS_16Flash_bwd_paramsE,"a",@progbits
	.sectionflags	@""
	.align	4
.nv.constant0._ZN5flash44flash_bwd_dq_dk_dv_loop_seqk_parallel_kernelI23Flash_bwd_kernel_traitsILi32ELi128ELi128ELi8ELi4ELi4ELi4ELb1ELb0EN7cutlass10bfloat16_tE19Flash_kernel_traitsILi32ELi128ELi128ELi8ES3_EELb1ELb0ELb0ELb0ELb1ELb1ELb0EEEvNS_16Flash_bwd_paramsE:
	.zero		1168


//--------------------- .nv.constant0._ZN5flash44flash_bwd_dq_dk_dv_loop_seqk_parallel_kernelI23Flash_bwd_kernel_traitsILi32ELi128ELi128ELi8ELi4ELi4ELi4ELb1ELb0EN7cutlass10bfloat16_tE19Flash_kernel_traitsILi32ELi128ELi128ELi8ES3_EELb0ELb0ELb0ELb0ELb1ELb1ELb1EEEvNS_16Flash_bwd_paramsE --------------------------
	.section	.nv.constant0._ZN5flash44flash_bwd_dq_dk_dv_loop_seqk_parallel_kernelI23Flash_bwd_kernel_traitsILi32ELi128ELi128ELi8ELi4ELi4ELi4ELb1ELb0EN7cutlass10bfloat16_tE19Flash_kernel_traitsILi32ELi128ELi128ELi8ES3_EELb0ELb0ELb0ELb0ELb1ELb1ELb1EEEvNS_16Flash_bwd_paramsE,"a",@progbits
	.sectionflags	@""
	.align	4
.nv.constant0._ZN5flash44flash_bwd_dq_dk_dv_loop_seqk_parallel_kernelI23Flash_bwd_kernel_traitsILi32ELi128ELi128ELi8ELi4ELi4ELi4ELb1ELb0EN7cutlass10bfloat16_tE19Flash_kernel_traitsILi32ELi128ELi128ELi8ES3_EELb0ELb0ELb0ELb0ELb1ELb1ELb1EEEvNS_16Flash_bwd_paramsE:
	.zero		1168


//--------------------- .nv.constant0._ZN5flash44flash_bwd_dq_dk_dv_loop_seqk_parallel_kernelI23Flash_bwd_kernel_traitsILi32ELi128ELi128ELi8ELi4ELi4ELi4ELb1ELb0EN7cutlass10bfloat16_tE19Flash_kernel_traitsILi32ELi128ELi128ELi8ES3_EELb1ELb0ELb0ELb1ELb0ELb0ELb0EEEvNS_16Flash_bwd_paramsE --------------------------
	.section	.nv.constant0._ZN5flash44flash_bwd_dq_dk_dv_loop_seqk_parallel_kernelI23Flash_bwd_kernel_traitsILi32ELi128ELi128ELi8ELi4ELi4ELi4ELb1ELb0EN7cutlass10bfloat16_tE19Flash_kernel_traitsILi32ELi128ELi128ELi8ES3_EELb1ELb0ELb0ELb1ELb0ELb0ELb0EEEvNS_16Flash_bwd_paramsE,"a",@progbits
	.sectionflags	@""
	.align	4
.nv.constant0._ZN5flash44flash_bwd_dq_dk_dv_loop_seqk_parallel_kernelI23Flash_bwd_kernel_traitsILi32ELi128ELi128ELi8ELi4ELi4ELi4ELb1ELb0EN7cutlass10bfloat16_tE19Flash_kernel_traitsILi32ELi128ELi128ELi8ES3_EELb1ELb0ELb0ELb1ELb0ELb0ELb0EEEvNS_16Flash_bwd_paramsE:
	.zero		1168


//--------------------- .nv.constant0._ZN5flash44flash_bwd_dq_dk_dv_loop_seqk_parallel_kernelI23Flash_bwd_kernel_traitsILi32ELi128ELi128ELi8ELi4ELi4ELi4ELb1ELb0EN7cutlass10bfloat16_tE19Flash_kernel_traitsILi32ELi128ELi128ELi8ES3_EELb0ELb0ELb0ELb1ELb0ELb0ELb1EEEvNS_16Flash_bwd_paramsE --------------------------
	.section	.nv.constant0._ZN5flash44flash_bwd_dq_dk_dv_loop_seqk_parallel_kernelI23Flash_bwd_kernel_traitsILi32ELi128ELi128ELi8ELi4ELi4ELi4ELb1ELb0EN7cutlass10bfloat16_tE19Flash_kernel_traitsILi32ELi128ELi128ELi8ES3_EELb0ELb0ELb0ELb1ELb0ELb0ELb1EEEvNS_16Flash_bwd_paramsE,"a",@progbits
	.sectionflags	@""
	.align	4
.nv.constant0._ZN5flash44flash_bwd_dq_dk_dv_loop_seqk_parallel_kernelI23Flash_bwd_kernel_traitsILi32ELi128ELi128ELi8ELi4ELi4ELi4ELb1ELb0EN7cutlass10bfloat16_tE19Flash_kernel_traitsILi32ELi128ELi128ELi8ES3_EELb0ELb0ELb0ELb1ELb0ELb0ELb1EEEvNS_16Flash_bwd_paramsE:
	.zero		1168


//--------------------- .nv.constant0._ZN5flash44flash_bwd_dq_dk_dv_loop_seqk_parallel_kernelI23Flash_bwd_kernel_traitsILi32ELi128ELi128ELi8ELi4ELi4ELi4ELb1ELb0EN7cutlass10bfloat16_tE19Flash_kernel_traitsILi32ELi128ELi128ELi8ES3_EELb1ELb0ELb1ELb0ELb0ELb1ELb0EEEvNS_16Flash_bwd_paramsE --------------------------
	.section	.nv.constant0._ZN5flash44flash_bwd_dq_dk_dv_loop_seqk_parallel_kernelI23Flash_bwd_kernel_traitsILi32ELi128ELi128ELi8ELi4ELi4ELi4ELb1ELb0EN7cutlass10bfloat16_tE19Flash_kernel_traitsILi32ELi128ELi128ELi8ES3_EELb1ELb0ELb1ELb0ELb0ELb1ELb0EEEvNS_16Flash_bwd_paramsE,"a",@progbits
	.sectionflags	@""
	.align	4
.nv.constant0._ZN5flash44flash_bwd_dq_dk_dv_loop_seqk_parallel_kernelI23Flash_bwd_kernel_traitsILi32ELi128ELi128ELi8ELi4ELi4ELi4ELb1ELb0EN7cutlass10bfloat16_tE19Flash_kernel_traitsILi32ELi128ELi128ELi8ES3_EELb1ELb0ELb1ELb0ELb0ELb1ELb0EEEvNS_16Flash_bwd_paramsE:
	.zero		1168


//--------------------- .nv.constant0._ZN5flash44flash_bwd_dq_dk_dv_loop_seqk_parallel_kernelI23Flash_bwd_kernel_traitsILi32ELi128ELi128ELi8ELi4ELi4ELi4ELb1ELb0EN7cutlass10bfloat16_tE19Flash_kernel_traitsILi32ELi128ELi128ELi8ES3_EELb0ELb0ELb1ELb0ELb0ELb1ELb1EEEvNS_16Flash_bwd_paramsE --------------------------
	.section	.nv.constant0._ZN5flash44flash_bwd_dq_dk_dv_loop_seqk_parallel_kernelI23Flash_bwd_kernel_traitsILi32ELi128ELi128ELi8ELi4ELi4ELi4ELb1ELb0EN7cutlass10bfloat16_tE19Flash_kernel_traitsILi32ELi128ELi128ELi8ES3_EELb0ELb0ELb1ELb0ELb0ELb1ELb1EEEvNS_16Flash_bwd_paramsE,"a",@progbits
	.sectionflags	@""
	.align	4
.nv.constant0._ZN5flash44flash_bwd_dq_dk_dv_loop_seqk_parallel_kernelI23Flash_bwd_kernel_traitsILi32ELi128ELi128ELi8ELi4ELi4ELi4ELb1ELb0EN7cutlass10bfloat16_tE19Flash_kernel_traitsILi32ELi128ELi128ELi8ES3_EELb0ELb0ELb1ELb0ELb0ELb1ELb1EEEvNS_16Flash_bwd_paramsE:
	.zero		1168


//--------------------- .nv.constant0._ZN5flash44flash_bwd_dq_dk_dv_loop_seqk_parallel_kernelI23Flash_bwd_kernel_traitsILi32ELi128ELi128ELi8ELi4ELi4ELi4ELb1ELb0EN7cutlass10bfloat16_tE19Flash_kernel_traitsILi32ELi128ELi128ELi8ES3_EELb1ELb0ELb1ELb1ELb0ELb0ELb0EEEvNS_16Flash_bwd_paramsE --------------------------
	.section	.nv.constant0._ZN5flash44flash_bwd_dq_dk_dv_loop_seqk_parallel_kernelI23Flash_bwd_kernel_traitsILi32ELi128ELi128ELi8ELi4ELi4ELi4ELb1ELb0EN7cutlass10bfloat16_tE19Flash_kernel_traitsILi32ELi128ELi128ELi8ES3_EELb1ELb0ELb1ELb1ELb0ELb0ELb0EEEvNS_16Flash_bwd_paramsE,"a",@progbits
	.sectionflags	@""
	.align	4
.nv.constant0._ZN5flash44flash_bwd_dq_dk_dv_loop_seqk_parallel_kernelI23Flash_bwd_kernel_traitsILi32ELi128ELi128ELi8ELi4ELi4ELi4ELb1ELb0EN7cutlass10bfloat16_tE19Flash_kernel_traitsILi32ELi128ELi128ELi8ES3_EELb1ELb0ELb1ELb1ELb0ELb0ELb0EEEvNS_16Flash_bwd_paramsE:
	.zero		1168


//--------------------- .nv.constant0._ZN5flash44flash_bwd_dq_dk_dv_loop_seqk_parallel_kernelI23Flash_bwd_kernel_traitsILi32ELi128ELi128ELi8ELi4ELi4ELi4ELb1ELb0EN7cutlass10bfloat16_tE19Flash_kernel_traitsILi32ELi128ELi128ELi8ES3_EELb0ELb0ELb1ELb1ELb0ELb0ELb1EEEvNS_16Flash_bwd_paramsE --------------------------
	.section	.nv.constant0._ZN5flash44flash_bwd_dq_dk_dv_loop_seqk_parallel_kernelI23Flash_bwd_kernel_traitsILi32ELi128ELi128ELi8ELi4ELi4ELi4ELb1ELb0EN7cutlass10bfloat16_tE19Flash_kernel_traitsILi32ELi128ELi128ELi8ES3_EELb0ELb0ELb1ELb1ELb0ELb0ELb1EEEvNS_16Flash_bwd_paramsE,"a",@progbits
	.sectionflags	@""
	.align	4
.nv.constant0._ZN5flash44flash_bwd_dq_dk_dv_loop_seqk_parallel_kernelI23Flash_bwd_kernel_traitsILi32ELi128ELi128ELi8ELi4ELi4ELi4ELb1ELb0EN7cutlass10bfloat16_tE19Flash_kernel_traitsILi32ELi128ELi128ELi8ES3_EELb0ELb0ELb1ELb1ELb0ELb0ELb1EEEvNS_16Flash_bwd_paramsE:
	.zero		1168


//--------------------- .nv.constant0._ZN5flash25flash_bwd_dot_do_o_kernelILb0E23Flash_bwd_kernel_traitsILi32ELi128ELi128ELi8ELi4ELi4ELi4ELb1ELb0EN7cutlass10bfloat16_tE19Flash_kernel_traitsILi32ELi128ELi128ELi8ES3_EEEEvNS_16Flash_bwd_paramsE --------------------------
	.section	.nv.constant0._ZN5flash25flash_bwd_dot_do_o_kernelILb0E23Flash_bwd_kernel_traitsILi32ELi128ELi128ELi8ELi4ELi4ELi4ELb1ELb0EN7cutlass10bfloat16_tE19Flash_kernel_traitsILi32ELi128ELi128ELi8ES3_EEEEvNS_16Flash_bwd_paramsE,"a",@progbits
	.sectionflags	@""
	.align	4
.nv.constant0._ZN5flash25flash_bwd_dot_do_o_kernelILb0E23Flash_bwd_kernel_traitsILi32ELi128ELi128ELi8ELi4ELi4ELi4ELb1ELb0EN7cutlass10bfloat16_tE19Flash_kernel_traitsILi32ELi128ELi128ELi8ES3_EEEEvNS_16Flash_bwd_paramsE:
	.zero		1168


//--------------------- .nv.constant0._ZN5flash25flash_bwd_dot_do_o_kernelILb1E23Flash_bwd_kernel_traitsILi32ELi128ELi128ELi8ELi4ELi4ELi4ELb1ELb0EN7cutlass10bfloat16_tE19Flash_kernel_traitsILi32ELi128ELi128ELi8ES3_EEEEvNS_16Flash_bwd_paramsE --------------------------
	.section	.nv.constant0._ZN5flash25flash_bwd_dot_do_o_kernelILb1E23Flash_bwd_kernel_traitsILi32ELi128ELi128ELi8ELi4ELi4ELi4ELb1ELb0EN7cutlass10bfloat16_tE19Flash_kernel_traitsILi32ELi128ELi128ELi8ES3_EEEEvNS_16Flash_bwd_paramsE,"a",@progbits
	.sectionflags	@""
	.align	4
.nv.constant0._ZN5flash25flash_bwd_dot_do_o_kernelILb1E23Flash_bwd_kernel_traitsILi32ELi128ELi128ELi8ELi4ELi4ELi4ELb1ELb0EN7cutlass10bfloat16_tE19Flash_kernel_traitsILi32ELi128ELi128ELi8ES3_EEEEvNS_16Flash_bwd_paramsE:
	.zero		1168


//--------------------- .nv.constant0._ZN5flash27flash_bwd_convert_dq_kernelI23Flash_bwd_kernel_traitsILi32ELi128ELi128ELi8ELi4ELi4ELi4ELb0ELb0EN7cutlass10bfloat16_tE19Flash_kernel_traitsILi32ELi128ELi128ELi8ES3_EEEEvNS_16Flash_bwd_paramsEi --------------------------
	.section	.nv.constant0._ZN5flash27flash_bwd_convert_dq_kernelI23Flash_bwd_kernel_traitsILi32ELi128ELi128ELi8ELi4ELi4ELi4ELb0ELb0EN7cutlass10bfloat16_tE19Flash_kernel_traitsILi32ELi128ELi128ELi8ES3_EEEEvNS_16Flash_bwd_paramsEi,"a",@progbits
	.sectionflags	@""
	.align	4
.nv.constant0._ZN5flash27flash_bwd_convert_dq_kernelI23Flash_bwd_kernel_traitsILi32ELi128ELi128ELi8ELi4ELi4ELi4ELb0ELb0EN7cutlass10bfloat16_tE19Flash_kernel_traitsILi32ELi128ELi128ELi8ES3_EEEEvNS_16Flash_bwd_paramsEi:
	.zero		1172


//--------------------- .nv.constant0._ZN5flash44flash_bwd_dq_dk_dv_loop_seqk_parallel_kernelI23Flash_bwd_kernel_traitsILi32ELi128ELi128ELi8ELi4ELi4ELi4ELb0ELb0EN7cutlass10bfloat16_tE19Flash_kernel_traitsILi32ELi128ELi128ELi8ES3_EELb1ELb0ELb0ELb0ELb0ELb1ELb0EEEvNS_16Flash_bwd_paramsE --------------------------
	.section	.nv.constant0._ZN5flash44flash_bwd_dq_dk_dv_loop_seqk_parallel_kernelI23Flash_bwd_kernel_traitsILi32ELi128ELi128ELi8ELi4ELi4ELi4ELb0ELb0EN7cutlass10bfloat16_tE19Flash_kernel_traitsILi32ELi128ELi128ELi8ES3_EELb1ELb0ELb0ELb0ELb0ELb1ELb0EEEvNS_16Flash_bwd_paramsE,"a",@progbits
	.sectionflags	@""
	.align	4
.nv.constant0._ZN5flash44flash_bwd_dq_dk_dv_loop_seqk_parallel_kernelI23Flash_bwd_kernel_traitsILi32ELi128ELi128ELi8ELi4ELi4ELi4ELb0ELb0EN7cutlass10bfloat16_tE19Flash_kernel_traitsILi32ELi128ELi128ELi8ES3_EELb1ELb0ELb0ELb0ELb0ELb1ELb0EEEvNS_16Flash_bwd_paramsE:
	.zero		1168


//--------------------- .nv.constant0._ZN5flash44flash_bwd_dq_dk_dv_loop_seqk_parallel_kernelI23Flash_bwd_kernel_traitsILi32ELi128ELi128ELi8ELi4ELi4ELi4ELb0ELb0EN7cutlass10bfloat16_tE19Flash_kernel_traitsILi32ELi128ELi128ELi8ES3_EELb0ELb0ELb0ELb0ELb0ELb1ELb1EEEvNS_16Flash_bwd_paramsE --------------------------
	.section	.nv.constant0._ZN5flash44flash_bwd_dq_dk_dv_loop_seqk_parallel_kernelI23Flash_bwd_kernel_traitsILi32ELi128ELi128ELi8ELi4ELi4ELi4ELb0ELb0EN7cutlass10bfloat16_tE19Flash_kernel_traitsILi32ELi128ELi128ELi8ES3_EELb0ELb0ELb0ELb0ELb0ELb1ELb1EEEvNS_16Flash_bwd_paramsE,"a",@progbits
	.sectionflags	@""
	.align	4
.nv.constant0._ZN5flash44flash_bwd_dq_dk_dv_loop_seqk_parallel_kernelI23Flash_bwd_kernel_traitsILi32ELi128ELi128ELi8ELi4ELi4ELi4ELb0ELb0EN7cutlass10bfloat16_tE19Flash_kernel_traitsILi32ELi128ELi128ELi8ES3_EELb0ELb0ELb0ELb0ELb0ELb1ELb1EEEvNS_16Flash_bwd_paramsE:
	.zero		1168


//--------------------- .nv.constant0._ZN5flash44flash_bwd_dq_dk_dv_loop_seqk_parallel_kernelI23Flash_bwd_kernel_traitsILi32ELi128ELi128ELi8ELi4ELi4ELi4ELb0ELb0EN7cutlass10bfloat16_tE19Flash_kernel_traitsILi32ELi128ELi128ELi8ES3_EELb1ELb0ELb0ELb0ELb0ELb0ELb0EEEvNS_16Flash_bwd_paramsE --------------------------
	.section	.nv.constant0._ZN5flash44flash_bwd_dq_dk_dv_loop_seqk_parallel_kernelI23Flash_bwd_kernel_traitsILi32ELi128ELi128ELi8ELi4ELi4ELi4ELb0ELb0EN7cutlass10bfloat16_tE19Flash_kernel_traitsILi32ELi128ELi128ELi8ES3_EELb1ELb0ELb0ELb0ELb0ELb0ELb0EEEvNS_16Flash_bwd_paramsE,"a",@progbits
	.sectionflags	@""
	.align	4
.nv.constant0._ZN5flash44flash_bwd_dq_dk_dv_loop_seqk_parallel_kernelI23Flash_bwd_kernel_traitsILi32ELi128ELi128ELi8ELi4ELi4ELi4ELb0ELb0EN7cutlass10bfloat16_tE19Flash_kernel_traitsILi32ELi128ELi128ELi8ES3_EELb1ELb0ELb0ELb0ELb0ELb0ELb0EEEvNS_16Flash_bwd_paramsE:
	.zero		1168


//--------------------- .nv.constant0._ZN5flash44flash_bwd_dq_dk_dv_loop_seqk_parallel_kernelI23Flash_bwd_kernel_traitsILi32ELi128ELi128ELi8ELi4ELi4ELi4ELb0ELb0EN7cutlass10bfloat16_tE19Flash_kernel_traitsILi32ELi128ELi128ELi8ES3_EELb0ELb0ELb0ELb0ELb0ELb0ELb1EEEvNS_16Flash_bwd_paramsE --------------------------
	.section	.nv.constant0._ZN5flash44flash_bwd_dq_dk_dv_loop_seqk_parallel_kernelI23Flash_bwd_kernel_traitsILi32ELi128ELi128ELi8ELi4ELi4ELi4ELb0ELb0EN7cutlass10bfloat16_tE19Flash_kernel_traitsILi32ELi128ELi128ELi8ES3_EELb0ELb0ELb0ELb0ELb0ELb0ELb1EEEvNS_16Flash_bwd_paramsE,"a",@progbits
	.sectionflags	@""
	.align	4
.nv.constant0._ZN5flash44flash_bwd_dq_dk_dv_loop_seqk_parallel_kernelI23Flash_bwd_kernel_traitsILi32ELi128ELi128ELi8ELi4ELi4ELi4ELb0ELb0EN7cutlass10bfloat16_tE19Flash_kernel_traitsILi32ELi128ELi128ELi8ES3_EELb0ELb0ELb0ELb0ELb0ELb0ELb1EEEvNS_16Flash_bwd_paramsE:
	.zero		1168


//--------------------- .nv.constant0._ZN5flash44flash_bwd_dq_dk_dv_loop_seqk_parallel_kernelI23Flash_bwd_kernel_traitsILi32ELi128ELi128ELi8ELi4ELi4ELi4ELb0ELb0EN7cutlass10bfloat16_tE19Flash_kernel_traitsILi32ELi128ELi128ELi8ES3_EELb1ELb0ELb1ELb0ELb0ELb0ELb0EEEvNS_16Flash_bwd_paramsE --------------------------
	.section	.nv.constant0._ZN5flash44flash_bwd_dq_dk_dv_loop_seqk_parallel_kernelI23Flash_bwd_kernel_traitsILi32ELi128ELi128ELi8ELi4ELi4ELi4ELb0ELb0EN7cutlass10bfloat16_tE19Flash_kernel_traitsILi32ELi128ELi128ELi8ES3_EELb1ELb0ELb1ELb0ELb0ELb0ELb0EEEvNS_16Flash_bwd_paramsE,"a",@progbits
	.sectionflags	@""
	.align	4
.nv.constant0._ZN5flash44flash_bwd_dq_dk_dv_loop_seqk_parallel_kernelI23Flash_bwd_kernel_traitsILi32ELi128ELi128ELi8ELi4ELi4ELi4ELb0ELb0EN7cutlass10bfloat16_tE19Flash_kernel_traitsILi32ELi128ELi128ELi8ES3_EELb1ELb0ELb1ELb0ELb0ELb0ELb0EEEvNS_16Flash_bwd_paramsE:
	.zero		1168


//--------------------- .nv.constant0._ZN5flash44flash_bwd_dq_dk_dv_loop_seqk_parallel_kernelI23Flash_bwd_kernel_traitsILi32ELi128ELi128ELi8ELi4ELi4ELi4ELb0ELb0EN7cutlass10bfloat16_tE19Flash_kernel_traitsILi32ELi128ELi128ELi8ES3_EELb0ELb0ELb1ELb0ELb0ELb0ELb1EEEvNS_16Flash_bwd_paramsE --------------------------
	.section	.nv.constant0._ZN5flash44flash_bwd_dq_dk_dv_loop_seqk_parallel_kernelI23Flash_bwd_kernel_traitsILi32ELi128ELi128ELi8ELi4ELi4ELi4ELb0ELb0EN7cutlass10bfloat16_tE19Flash_kernel_traitsILi32ELi128ELi128ELi8ES3_EELb0ELb0ELb1ELb0ELb0ELb0ELb1EEEvNS_16Flash_bwd_paramsE,"a",@progbits
	.sectionflags	@""
	.align	4
.nv.constant0._ZN5flash44flash_bwd_dq_dk_dv_loop_seqk_parallel_kernelI23Flash_bwd_kernel_traitsILi32ELi128ELi128ELi8ELi4ELi4ELi4ELb0ELb0EN7cutlass10bfloat16_tE19Flash_kernel_traitsILi32ELi128ELi128ELi8ES3_EELb0ELb0ELb1ELb0ELb0ELb0ELb1EEEvNS_16Flash_bwd_paramsE:
	.zero		1168


//--------------------- .nv.constant0._ZN5flash44flash_bwd_dq_dk_dv_loop_seqk_parallel_kernelI23Flash_bwd_kernel_traitsILi32ELi128ELi128ELi8ELi4ELi4ELi4ELb0ELb0EN7cutlass10bfloat16_tE19Flash_kernel_traitsILi32ELi128ELi128ELi8ES3_EELb1ELb0ELb0ELb0ELb1ELb1ELb0EEEvNS_16Flash_bwd_paramsE --------------------------
	.section	.nv.constant0._ZN5flash44flash_bwd_dq_dk_dv_loop_seqk_parallel_kernelI23Flash_bwd_kernel_traitsILi32ELi128ELi128ELi8ELi4ELi4ELi4ELb0ELb0EN7cutlass10bfloat16_tE19Flash_kernel_traitsILi32ELi128ELi128ELi8ES3_EELb1ELb0ELb0ELb0ELb1ELb1ELb0EEEvNS_16Flash_bwd_paramsE,"a",@progbits
	.sectionflags	@""
	.align	4
.nv.constant0._ZN5flash44flash_bwd_dq_dk_dv_loop_seqk_parallel_kernelI23Flash_bwd_kernel_traitsILi32ELi128ELi128ELi8ELi4ELi4ELi4ELb0ELb0EN7cutlass10bfloat16_tE19Flash_kernel_traitsILi32ELi128ELi128ELi8ES3_EELb1ELb0ELb0ELb0ELb1ELb1ELb0EEEvNS_16Flash_bwd_paramsE:
	.zero		1168


//--------------------- .nv.constant0._ZN5flash44flash_bwd_dq_dk_dv_loop_seqk_parallel_kernelI23Flash_bwd_kernel_traitsILi32ELi128ELi128ELi8ELi4ELi4ELi4ELb0ELb0EN7cutlass10bfloat16_tE19Flash_kernel_traitsILi32ELi128ELi128ELi8ES3_EELb0ELb0ELb0ELb0ELb1ELb1ELb1EEEvNS_16Flash_bwd_paramsE --------------------------
	.section	.nv.constant0._ZN5flash44flash_bwd_dq_dk_dv_loop_seqk_parallel_kernelI23Flash_bwd_kernel_traitsILi32ELi128ELi128ELi8ELi4ELi4ELi4ELb0ELb0EN7cutlass10bfloat16_tE19Flash_kernel_traitsILi32ELi128ELi128ELi8ES3_EELb0ELb0ELb0ELb0ELb1ELb1ELb1EEEvNS_16Flash_bwd_paramsE,"a",@progbits
	.sectionflags	@""
	.align	4
.nv.constant0._ZN5flash44flash_bwd_dq_dk_dv_loop_seqk_parallel_kernelI23Flash_bwd_kernel_traitsILi32ELi128ELi128ELi8ELi4ELi4ELi4ELb0ELb0EN7cutlass10bfloat16_tE19Flash_kernel_traitsILi32ELi128ELi128ELi8ES3_EELb0ELb0ELb0ELb0ELb1ELb1ELb1EEEvNS_16Flash_bwd_paramsE:
	.zero		1168


//--------------------- .nv.constant0._ZN5flash44flash_bwd_dq_dk_dv_loop_seqk_parallel_kernelI23Flash_bwd_kernel_traitsILi32ELi128ELi128ELi8ELi4ELi4ELi4ELb0ELb0EN7cutlass10bfloat16_tE19Flash_kernel_traitsILi32ELi128ELi128ELi8ES3_EELb1ELb0ELb0ELb1ELb0ELb0ELb0EEEvNS_16Flash_bwd_paramsE --------------------------
	.section	.nv.constant0._ZN5flash44flash_bwd_dq_dk_dv_loop_seqk_parallel_kernelI23Flash_bwd_kernel_traitsILi32ELi128ELi128ELi8ELi4ELi4ELi4ELb0ELb0EN7cutlass10bfloat16_tE19Flash_kernel_traitsILi32ELi128ELi128ELi8ES3_EELb1ELb0ELb0ELb1ELb0ELb0ELb0EEEvNS_16Flash_bwd_paramsE,"a",@progbits
	.sectionflags	@""
	.align	4
.nv.constant0._ZN5flash44flash_bwd_dq_dk_dv_loop_seqk_parallel_kernelI23Flash_bwd_kernel_traitsILi32ELi128ELi128ELi8ELi4ELi4ELi4ELb0ELb0EN7cutlass10bfloat16_tE19Flash_kernel_traitsILi32ELi128ELi128ELi8ES3_EELb1ELb0ELb0ELb1ELb0ELb0ELb0EEEvNS_16Flash_bwd_paramsE:
	.zero		1168


//--------------------- .nv.constant0._ZN5flash44flash_bwd_dq_dk_dv_loop_seqk_parallel_kernelI23Flash_bwd_kernel_traitsILi32ELi128ELi128ELi8ELi4ELi4ELi4ELb0ELb0EN7cutlass10bfloat16_tE19Flash_kernel_traitsILi32ELi128ELi128ELi8ES3_EELb0ELb0ELb0ELb1ELb0ELb0ELb1EEEvNS_16Flash_bwd_paramsE --------------------------
	.section	.nv.constant0._ZN5flash44flash_bwd_dq_dk_dv_loop_seqk_parallel_kernelI23Flash_bwd_kernel_traitsILi32ELi128ELi128ELi8ELi4ELi4ELi4ELb0ELb0EN7cutlass10bfloat16_tE19Flash_kernel_traitsILi32ELi128ELi128ELi8ES3_EELb0ELb0ELb0ELb1ELb0ELb0ELb1EEEvNS_16Flash_bwd_paramsE,"a",@progbits
	.sectionflags	@""
	.align	4
.nv.constant0._ZN5flash44flash_bwd_dq_dk_dv_loop_seqk_parallel_kernelI23Flash_bwd_kernel_traitsILi32ELi128ELi128ELi8ELi4ELi4ELi4ELb0ELb0EN7cutlass10bfloat16_tE19Flash_kernel_traitsILi32ELi128ELi128ELi8ES3_EELb0ELb0ELb0ELb1ELb0ELb0ELb1EEEvNS_16Flash_bwd_paramsE:
	.zero		1168


//--------------------- .nv.constant0._ZN5flash44flash_bwd_dq_dk_dv_loop_seqk_parallel_kernelI23Flash_bwd_kernel_traitsILi32ELi128ELi128ELi8ELi4ELi4ELi4ELb0ELb0EN7cutlass10bfloat16_tE19Flash_kernel_traitsILi32ELi128ELi128ELi8ES3_EELb1ELb0ELb1ELb0ELb0ELb1ELb0EEEvNS_16Flash_bwd_paramsE --------------------------
	.section	.nv.constant0._ZN5flash44flash_bwd_dq_dk_dv_loop_seqk_parallel_kernelI23Flash_bwd_kernel_traitsILi32ELi128ELi128ELi8ELi4ELi4ELi4ELb0ELb0EN7cutlass10bfloat16_tE19Flash_kernel_traitsILi32ELi128ELi128ELi8ES3_EELb1ELb0ELb1ELb0ELb0ELb1ELb0EEEvNS_16Flash_bwd_paramsE,"a",@progbits
	.sectionflags	@""
	.align	4
.nv.constant0._ZN5flash44flash_bwd_dq_dk_dv_loop_seqk_parallel_kernelI23Flash_bwd_kernel_traitsILi32ELi128ELi128ELi8ELi4ELi4ELi4ELb0ELb0EN7cutlass10bfloat16_tE19Flash_kernel_traitsILi32ELi128ELi128ELi8ES3_EELb1ELb0ELb1ELb0ELb0ELb1ELb0EEEvNS_16Flash_bwd_paramsE:
	.zero		1168


//--------------------- .nv.constant0._ZN5flash44flash_bwd_dq_dk_dv_loop_seqk_parallel_kernelI23Flash_bwd_kernel_traitsILi32ELi128ELi128ELi8ELi4ELi4ELi4ELb0ELb0EN7cutlass10bfloat16_tE19Flash_kernel_traitsILi32ELi128ELi128ELi8ES3_EELb0ELb0ELb1ELb0ELb0ELb1ELb1EEEvNS_16Flash_bwd_paramsE --------------------------
	.section	.nv.constant0._ZN5flash44flash_bwd_dq_dk_dv_loop_seqk_parallel_kernelI23Flash_bwd_kernel_traitsILi32ELi128ELi128ELi8ELi4ELi4ELi4ELb0ELb0EN7cutlass10bfloat16_tE19Flash_kernel_traitsILi32ELi128ELi128ELi8ES3_EELb0ELb0ELb1ELb0ELb0ELb1ELb1EEEvNS_16Flash_bwd_paramsE,"a",@progbits
	.sectionflags	@""
	.align	4
.nv.constant0._ZN5flash44flash_bwd_dq_dk_dv_loop_seqk_parallel_kernelI23Flash_bwd_kernel_traitsILi32ELi128ELi128ELi8ELi4ELi4ELi4ELb0ELb0EN7cutlass10bfloat16_tE19Flash_kernel_traitsILi32ELi128ELi128ELi8ES3_EELb0ELb0ELb1ELb0ELb0ELb1ELb1EEEvNS_16Flash_bwd_paramsE:
	.zero		1168


//--------------------- .nv.constant0._ZN5flash44flash_bwd_dq_dk_dv_loop_seqk_parallel_kernelI23Flash_bwd_kernel_traitsILi32ELi128ELi128ELi8ELi4ELi4ELi4ELb0ELb0EN7cutlass10bfloat16_tE19Flash_kernel_traitsILi32ELi128ELi128ELi8ES3_EELb1ELb0ELb1ELb1ELb0ELb0ELb0EEEvNS_16Flash_bwd_paramsE --------------------------
	.section	.nv.constant0._ZN5flash44flash_bwd_dq_dk_dv_loop_seqk_parallel_kernelI23Flash_bwd_kernel_traitsILi32ELi128ELi128ELi8ELi4ELi4ELi4ELb0ELb0EN7cutlass10bfloat16_tE19Flash_kernel_traitsILi32ELi128ELi128ELi8ES3_EELb1ELb0ELb1ELb1ELb0ELb0ELb0EEEvNS_16Flash_bwd_paramsE,"a",@progbits
	.sectionflags	@""
	.align	4
.nv.constant0._ZN5flash44flash_bwd_dq_dk_dv_loop_seqk_parallel_kernelI23Flash_bwd_kernel_traitsILi32ELi128ELi128ELi8ELi4ELi4ELi4ELb0ELb0EN7cutlass10bfloat16_tE19Flash_kernel_traitsILi32ELi128ELi128ELi8ES3_EELb1ELb0ELb1ELb1ELb0ELb0ELb0EEEvNS_16Flash_bwd_paramsE:
	.zero		1168


//--------------------- .nv.constant0._ZN5flash44flash_bwd_dq_dk_dv_loop_seqk_parallel_kernelI23Flash_bwd_kernel_traitsILi32ELi128ELi128ELi8ELi4ELi4ELi4ELb0ELb0EN7cutlass10bfloat16_tE19Flash_kernel_traitsILi32ELi128ELi128ELi8ES3_EELb0ELb0ELb1ELb1ELb0ELb0ELb1EEEvNS_16Flash_bwd_paramsE --------------------------
	.section	.nv.constant0._ZN5flash44flash_bwd_dq_dk_dv_loop_seqk_parallel_kernelI23Flash_bwd_kernel_traitsILi32ELi128ELi128ELi8ELi4ELi4ELi4ELb0ELb0EN7cutlass10bfloat16_tE19Flash_kernel_traitsILi32ELi128ELi128ELi8ES3_EELb0ELb0ELb1ELb1ELb0ELb0ELb1EEEvNS_16Flash_bwd_paramsE,"a",@progbits
	.sectionflags	@""
	.align	4
.nv.constant0._ZN5flash44flash_bwd_dq_dk_dv_loop_seqk_parallel_kernelI23Flash_bwd_kernel_traitsILi32ELi128ELi128ELi8ELi4ELi4ELi4ELb0ELb0EN7cutlass10bfloat16_tE19Flash_kernel_traitsILi32ELi128ELi128ELi8ES3_EELb0ELb0ELb1ELb1ELb0ELb0ELb1EEEvNS_16Flash_bwd_paramsE:
	.zero		1168


//--------------------- .nv.constant0._ZN5flash25flash_bwd_dot_do_o_kernelILb0E23Flash_bwd_kernel_traitsILi32ELi128ELi128ELi8ELi4ELi4ELi4ELb0ELb0EN7cutlass10bfloat16_tE19Flash_kernel_traitsILi32ELi128ELi128ELi8ES3_EEEEvNS_16Flash_bwd_paramsE --------------------------
	.section	.nv.constant0._ZN5flash25flash_bwd_dot_do_o_kernelILb0E23Flash_bwd_kernel_traitsILi32ELi128ELi128ELi8ELi4ELi4ELi4ELb0ELb0EN7cutlass10bfloat16_tE19Flash_kernel_traitsILi32ELi128ELi128ELi8ES3_EEEEvNS_16Flash_bwd_paramsE,"a",@progbits
	.sectionflags	@""
	.align	4
.nv.constant0._ZN5flash25flash_bwd_dot_do_o_kernelILb0E23Flash_bwd_kernel_traitsILi32ELi128ELi128ELi8ELi4ELi4ELi4ELb0ELb0EN7cutlass10bfloat16_tE19Flash_kernel_traitsILi32ELi128ELi128ELi8ES3_EEEEvNS_16Flash_bwd_paramsE:
	.zero		1168


//--------------------- .nv.constant0._ZN5flash25flash_bwd_dot_do_o_kernelILb1E23Flash_bwd_kernel_traitsILi32ELi128ELi128ELi8ELi4ELi4ELi4ELb0ELb0EN7cutlass10bfloat16_tE19Flash_kernel_traitsILi32ELi128ELi128ELi8ES3_EEEEvNS_16Flash_bwd_paramsE --------------------------
	.section	.nv.constant0._ZN5flash25flash_bwd_dot_do_o_kernelILb1E23Flash_bwd_kernel_traitsILi32ELi128ELi128ELi8ELi4ELi4ELi4ELb0ELb0EN7cutlass10bfloat16_tE19Flash_kernel_traitsILi32ELi128ELi128ELi8ES3_EEEEvNS_16Flash_bwd_paramsE,"a",@progbits
	.sectionflags	@""
	.align	4
.nv.constant0._ZN5flash25flash_bwd_dot_do_o_kernelILb1E23Flash_bwd_kernel_traitsILi32ELi128ELi128ELi8ELi4ELi4ELi4ELb0ELb0EN7cutlass10bfloat16_tE19Flash_kernel_traitsILi32ELi128ELi128ELi8ES3_EEEEvNS_16Flash_bwd_paramsE:
	.zero		1168


//--------------------- SYMBOLS --------------------------

	.type		.nv.reservedSmem.offset0,@object
	.size		.nv.reservedSmem.offset0,0x4
